	.target	sm_90a

	.elftype	@"ET_EXEC"


//--------------------- .note.nv.tkinfo           --------------------------
	.section	.note.nv.tkinfo,"",@"SHT_NOTE"
	.sectionflags	@"SHF_NOTE_NV_TKINFO"
	.tkinfo
        /*0018*/ 	.word	0x00000002
        /*0030*/ 	.string	""
        /*0030*/ 	.string	"ptxas"
        /*0030*/ 	.string	"Cuda compilation tools, release 13.0, V13.0.88"
        /*0030*/ 	.string	"Build cuda_13.0.r13.0/compiler.36424714_0"
        /*0030*/ 	.string	"-arch sm_90a -m 64 "



//--------------------- .note.nv.cuinfo           --------------------------
	.section	.note.nv.cuinfo,"",@"SHT_NOTE"
	.sectionflags	@"SHF_NOTE_NV_CUINFO"
        /*0018*/ 	.short	0x0002
        /*001a*/ 	.short	0x005a
        /*001c*/ 	.short	0x0082
	.zero		2


//--------------------- .nv.info                  --------------------------
	.section	.nv.info,"",@"SHT_CUDA_INFO"
	.align	4


	//----- nvinfo : EIATTR_REGCOUNT
	.align		4
        /*0000*/ 	.byte	0x04, 0x2f
        /*0002*/ 	.short	(.L_26 - .L_25)
	.align		4
.L_25:
        /*0004*/ 	.word	index@(_ZN7cutlass13device_kernelIN5flash11enable_sm90INS1_16FlashAttnFwdSm90INS1_25CollectiveMainloopFwdSm90ILi2EN4cute5tupleIJNS5_1CILi1EEES8_S8_EEENS6_IJNS7_ILi128EEENS7_ILi160EEENS7_ILi192EEEEEELi192ENS_12float_e4m3_tEfNS_4arch4Sm90ELb1ELb0ELb0ELb1ELb1ELb1ELb0ELb1ELb1ELb1ELb0ELb0EEENS1_21CollectiveEpilogueFwdINS6_IJSA_SC_SB_EEES9_NS_10bfloat16_tESG_Li256ELb1ELb1ELb0ELb1EEENS1_36VarlenDynamicPersistentTileSchedulerILi128ELi160ELi256ELi128ELb0ELb1ELb1ELb1ELb1ELb1EEEEEEEEEvNT_6ParamsE)
        /*0008*/ 	.word	0x000000a8


	//----- nvinfo : EIATTR_FRAME_SIZE
	.align		4
.L_26:
        /*000c*/ 	.byte	0x04, 0x11
        /*000e*/ 	.short	(.L_28 - .L_27)
	.align		4
.L_27:
        /*0010*/ 	.word	index@(_ZN7cutlass13device_kernelIN5flash11enable_sm90INS1_16FlashAttnFwdSm90INS1_25CollectiveMainloopFwdSm90ILi2EN4cute5tupleIJNS5_1CILi1EEES8_S8_EEENS6_IJNS7_ILi128EEENS7_ILi160EEENS7_ILi192EEEEEELi192ENS_12float_e4m3_tEfNS_4arch4Sm90ELb1ELb0ELb0ELb1ELb1ELb1ELb0ELb1ELb1ELb1ELb0ELb0EEENS1_21CollectiveEpilogueFwdINS6_IJSA_SC_SB_EEES9_NS_10bfloat16_tESG_Li256ELb1ELb1ELb0ELb1EEENS1_36VarlenDynamicPersistentTileSchedulerILi128ELi160ELi256ELi128ELb0ELb1ELb1ELb1ELb1ELb1EEEEEEEEEvNT_6ParamsE)
        /*0014*/ 	.word	0x00000078


	//----- nvinfo : EIATTR_REGCOUNT
	.align		4
.L_28:
        /*0018*/ 	.byte	0x04, 0x2f
        /*001a*/ 	.short	(.L_30 - .L_29)
	.align		4
.L_29:
        /*001c*/ 	.word	index@(_ZN7cutlass13device_kernelIN5flash11enable_sm90INS1_16FlashAttnFwdSm90INS1_25CollectiveMainloopFwdSm90ILi2EN4cute5tupleIJNS5_1CILi1EEES8_S8_EEENS6_IJNS7_ILi128EEENS7_ILi160EEENS7_ILi192EEEEEELi192ENS_12float_e4m3_tEfNS_4arch4Sm90ELb1ELb0ELb0ELb1ELb1ELb0ELb0ELb1ELb1ELb1ELb0ELb0EEENS1_21CollectiveEpilogueFwdINS6_IJSA_SC_SB_EEES9_NS_10bfloat16_tESG_Li256ELb1ELb1ELb0ELb1EEENS1_36VarlenDynamicPersistentTileSchedulerILi128ELi160ELi256ELi128ELb0ELb1ELb1ELb1ELb1ELb1EEEEEEEEEvNT_6ParamsE)
        /*0020*/ 	.word	0x000000a8


	//----- nvinfo : EIATTR_FRAME_SIZE
	.align		4
.L_30:
        /*0024*/ 	.byte	0x04, 0x11
        /*0026*/ 	.short	(.L_32 - .L_31)
	.align		4
.L_31:
        /*0028*/ 	.word	index@(_ZN7cutlass13device_kernelIN5flash11enable_sm90INS1_16FlashAttnFwdSm90INS1_25CollectiveMainloopFwdSm90ILi2EN4cute5tupleIJNS5_1CILi1EEES8_S8_EEENS6_IJNS7_ILi128EEENS7_ILi160EEENS7_ILi192EEEEEELi192ENS_12float_e4m3_tEfNS_4arch4Sm90ELb1ELb0ELb0ELb1ELb1ELb0ELb0ELb1ELb1ELb1ELb0ELb0EEENS1_21CollectiveEpilogueFwdINS6_IJSA_SC_SB_EEES9_NS_10bfloat16_tESG_Li256ELb1ELb1ELb0ELb1EEENS1_36VarlenDynamicPersistentTileSchedulerILi128ELi160ELi256ELi128ELb0ELb1ELb1ELb1ELb1ELb1EEEEEEEEEvNT_6ParamsE)
        /*002c*/ 	.word	0x00000018


	//----- nvinfo : EIATTR_REGCOUNT
	.align		4
.L_32:
        /*0030*/ 	.byte	0x04, 0x2f
        /*0032*/ 	.short	(.L_34 - .L_33)
	.align		4
.L_33:
        /*0034*/ 	.word	index@(_ZN7cutlass13device_kernelIN5flash11enable_sm90INS1_16FlashAttnFwdSm90INS1_25CollectiveMainloopFwdSm90ILi2EN4cute5tupleIJNS5_1CILi1EEES8_S8_EEENS6_IJNS7_ILi128EEENS7_ILi160EEENS7_ILi192EEEEEELi192ENS_12float_e4m3_tEfNS_4arch4Sm90ELb1ELb0ELb0ELb0ELb1ELb0ELb0ELb1ELb1ELb1ELb0ELb0EEENS1_21CollectiveEpilogueFwdINS6_IJSA_SC_SB_EEES9_NS_10bfloat16_tESG_Li256ELb0ELb1ELb0ELb1EEENS1_30DynamicPersistentTileSchedulerILi256ELi128ELb0ELb1ELb1EEEEEEEEEvNT_6ParamsE)
        /*0038*/ 	.word	0x000000a8


	//----- nvinfo : EIATTR_FRAME_SIZE
	.align		4
.L_34:
        /*003c*/ 	.byte	0x04, 0x11
        /*003e*/ 	.short	(.L_36 - .L_35)
	.align		4
.L_35:
        /*0040*/ 	.word	index@(_ZN7cutlass13device_kernelIN5flash11enable_sm90INS1_16FlashAttnFwdSm90INS1_25CollectiveMainloopFwdSm90ILi2EN4cute5tupleIJNS5_1CILi1EEES8_S8_EEENS6_IJNS7_ILi128EEENS7_ILi160EEENS7_ILi192EEEEEELi192ENS_12float_e4m3_tEfNS_4arch4Sm90ELb1ELb0ELb0ELb0ELb1ELb0ELb0ELb1ELb1ELb1ELb0ELb0EEENS1_21CollectiveEpilogueFwdINS6_IJSA_SC_SB_EEES9_NS_10bfloat16_tESG_Li256ELb0ELb1ELb0ELb1EEENS1_30DynamicPersistentTileSchedulerILi256ELi128ELb0ELb1ELb1EEEEEEEEEvNT_6ParamsE)
        /*0044*/ 	.word	0x00000018


	//----- nvinfo : EIATTR_REGCOUNT
	.align		4
.L_36:
        /*0048*/ 	.byte	0x04, 0x2f
        /*004a*/ 	.short	(.L_38 - .L_37)
	.align		4
.L_37:
        /*004c*/ 	.word	index@(_ZN7cutlass13device_kernelIN5flash11enable_sm90INS1_16FlashAttnFwdSm90INS1_25CollectiveMainloopFwdSm90ILi2EN4cute5tupleIJNS5_1CILi1EEES8_S8_EEENS6_IJNS7_ILi128EEESA_NS7_ILi192EEEEEELi192ENS_12float_e4m3_tEfNS_4arch4Sm90ELb0ELb1ELb0ELb1ELb1ELb1ELb0ELb1ELb1ELb1ELb0ELb0EEENS1_21CollectiveEpilogueFwdINS6_IJSA_SB_SA_EEES9_NS_10bfloat16_tESF_Li256ELb1ELb1ELb0ELb1EEENS1_36VarlenDynamicPersistentTileSchedulerILi128ELi128ELi256ELi128ELb0ELb1ELb1ELb1ELb0ELb1EEEEEEEEEvNT_6ParamsE)
        /*0050*/ 	.word	0x000000a8


	//----- nvinfo : EIATTR_FRAME_SIZE
	.align		4
.L_38:
        /*0054*/ 	.byte	0x04, 0x11
        /*0056*/ 	.short	(.L_40 - .L_39)
	.align		4
.L_39:
        /*0058*/ 	.word	index@(_ZN7cutlass13device_kernelIN5flash11enable_sm90INS1_16FlashAttnFwdSm90INS1_25CollectiveMainloopFwdSm90ILi2EN4cute5tupleIJNS5_1CILi1EEES8_S8_EEENS6_IJNS7_ILi128EEESA_NS7_ILi192EEEEEELi192ENS_12float_e4m3_tEfNS_4arch4Sm90ELb0ELb1ELb0ELb1ELb1ELb1ELb0ELb1ELb1ELb1ELb0ELb0EEENS1_21CollectiveEpilogueFwdINS6_IJSA_SB_SA_EEES9_NS_10bfloat16_tESF_Li256ELb1ELb1ELb0ELb1EEENS1_36VarlenDynamicPersistentTileSchedulerILi128ELi128ELi256ELi128ELb0ELb1ELb1ELb1ELb0ELb1EEEEEEEEEvNT_6ParamsE)
        /*005c*/ 	.word	0x00000048


	//----- nvinfo : EIATTR_REGCOUNT
	.align		4
.L_40:
        /*0060*/ 	.byte	0x04, 0x2f
        /*0062*/ 	.short	(.L_42 - .L_41)
	.align		4
.L_41:
        /*0064*/ 	.word	index@(_ZN7cutlass13device_kernelIN5flash11enable_sm90INS1_16FlashAttnFwdSm90INS1_25CollectiveMainloopFwdSm90ILi2EN4cute5tupleIJNS5_1CILi1EEES8_S8_EEENS6_IJNS7_ILi128EEESA_NS7_ILi192EEEEEELi192ENS_12float_e4m3_tEfNS_4arch4Sm90ELb0ELb1ELb0ELb1ELb1ELb0ELb0ELb1ELb1ELb1ELb0ELb0EEENS1_21CollectiveEpilogueFwdINS6_IJSA_SB_SA_EEES9_NS_10bfloat16_tESF_Li256ELb1ELb1ELb0ELb1EEENS1_36VarlenDynamicPersistentTileSchedulerILi128ELi128ELi256ELi128ELb0ELb1ELb1ELb1ELb0ELb1EEEEEEEEEvNT_6ParamsE)
        /*0068*/ 	.word	0x000000a8


	//----- nvinfo : EIATTR_FRAME_SIZE
	.align		4
.L_42:
        /*006c*/ 	.byte	0x04, 0x11
        /*006e*/ 	.short	(.L_44 - .L_43)
	.align		4
.L_43:
        /*0070*/ 	.word	index@(_ZN7cutlass13device_kernelIN5flash11enable_sm90INS1_16FlashAttnFwdSm90INS1_25CollectiveMainloopFwdSm90ILi2EN4cute5tupleIJNS5_1CILi1EEES8_S8_EEENS6_IJNS7_ILi128EEESA_NS7_ILi192EEEEEELi192ENS_12float_e4m3_tEfNS_4arch4Sm90ELb0ELb1ELb0ELb1ELb1ELb0ELb0ELb1ELb1ELb1ELb0ELb0EEENS1_21CollectiveEpilogueFwdINS6_IJSA_SB_SA_EEES9_NS_10bfloat16_tESF_Li256ELb1ELb1ELb0ELb1EEENS1_36VarlenDynamicPersistentTileSchedulerILi128ELi128ELi256ELi128ELb0ELb1ELb1ELb1ELb0ELb1EEEEEEEEEvNT_6ParamsE)
        /*0074*/ 	.word	0x00000018


	//----- nvinfo : EIATTR_REGCOUNT
	.align		4
.L_44:
        /*0078*/ 	.byte	0x04, 0x2f
        /*007a*/ 	.short	(.L_46 - .L_45)
	.align		4
.L_45:
        /*007c*/ 	.word	index@(_ZN7cutlass13device_kernelIN5flash11enable_sm90INS1_16FlashAttnFwdSm90INS1_25CollectiveMainloopFwdSm90ILi2EN4cute5tupleIJNS5_1CILi1EEES8_S8_EEENS6_IJNS7_ILi128EEESA_NS7_ILi192EEEEEELi192ENS_12float_e4m3_tEfNS_4arch4Sm90ELb0ELb1ELb0ELb0ELb1ELb0ELb0ELb1ELb1ELb1ELb0ELb0EEENS1_21CollectiveEpilogueFwdINS6_IJSA_SB_SA_EEES9_NS_10bfloat16_tESF_Li256ELb0ELb1ELb0ELb1EEENS1_30DynamicPersistentTileSchedulerILi256ELi128ELb0ELb1ELb1EEEEEEEEEvNT_6ParamsE)
        /*0080*/ 	.word	0x000000a8


	//----- nvinfo : EIATTR_FRAME_SIZE
	.align		4
.L_46:
        /*0084*/ 	.byte	0x04, 0x11
        /*0086*/ 	.short	(.L_48 - .L_47)
	.align		4
.L_47:
        /*0088*/ 	.word	index@(_ZN7cutlass13device_kernelIN5flash11enable_sm90INS1_16FlashAttnFwdSm90INS1_25CollectiveMainloopFwdSm90ILi2EN4cute5tupleIJNS5_1CILi1EEES8_S8_EEENS6_IJNS7_ILi128EEESA_NS7_ILi192EEEEEELi192ENS_12float_e4m3_tEfNS_4arch4Sm90ELb0ELb1ELb0ELb0ELb1ELb0ELb0ELb1ELb1ELb1ELb0ELb0EEENS1_21CollectiveEpilogueFwdINS6_IJSA_SB_SA_EEES9_NS_10bfloat16_tESF_Li256ELb0ELb1ELb0ELb1EEENS1_30DynamicPersistentTileSchedulerILi256ELi128ELb0ELb1ELb1EEEEEEEEEvNT_6ParamsE)
        /*008c*/ 	.word	0x00000008


	//----- nvinfo : EIATTR_REGCOUNT
	.align		4
.L_48:
        /*0090*/ 	.byte	0x04, 0x2f
        /*0092*/ 	.short	(.L_50 - .L_49)
	.align		4
.L_49:
        /*0094*/ 	.word	index@(_ZN7cutlass13device_kernelIN5flash11enable_sm90INS1_16FlashAttnFwdSm90INS1_25CollectiveMainloopFwdSm90ILi2EN4cute5tupleIJNS5_1CILi1EEES8_S8_EEENS6_IJNS7_ILi128EEENS7_ILi160EEENS7_ILi192EEEEEELi192ENS_12float_e4m3_tEfNS_4arch4Sm90ELb0ELb0ELb0ELb1ELb1ELb1ELb0ELb1ELb1ELb1ELb0ELb0EEENS1_21CollectiveEpilogueFwdINS6_IJSA_SC_SB_EEES9_NS_10bfloat16_tESG_Li256ELb1ELb1ELb0ELb1EEENS1_36VarlenDynamicPersistentTileSchedulerILi128ELi160ELi256ELi128ELb0ELb1ELb1ELb0ELb1ELb1EEEEEEEEEvNT_6ParamsE)
        /*0098*/ 	.word	0x000000a8


	//----- nvinfo : EIATTR_FRAME_SIZE
	.align		4
.L_50:
        /*009c*/ 	.byte	0x04, 0x11
        /*009e*/ 	.short	(.L_52 - .L_51)
	.align		4
.L_51:
        /*00a0*/ 	.word	index@(_ZN7cutlass13device_kernelIN5flash11enable_sm90INS1_16FlashAttnFwdSm90INS1_25CollectiveMainloopFwdSm90ILi2EN4cute5tupleIJNS5_1CILi1EEES8_S8_EEENS6_IJNS7_ILi128EEENS7_ILi160EEENS7_ILi192EEEEEELi192ENS_12float_e4m3_tEfNS_4arch4Sm90ELb0ELb0ELb0ELb1ELb1ELb1ELb0ELb1ELb1ELb1ELb0ELb0EEENS1_21CollectiveEpilogueFwdINS6_IJSA_SC_SB_EEES9_NS_10bfloat16_tESG_Li256ELb1ELb1ELb0ELb1EEENS1_36VarlenDynamicPersistentTileSchedulerILi128ELi160ELi256ELi128ELb0ELb1ELb1ELb0ELb1ELb1EEEEEEEEEvNT_6ParamsE)
        /*00a4*/ 	.word	0x00000070


	//----- nvinfo : EIATTR_REGCOUNT
	.align		4
.L_52:
        /*00a8*/ 	.byte	0x04, 0x2f
        /*00aa*/ 	.short	(.L_54 - .L_53)
	.align		4
.L_53:
        /*00ac*/ 	.word	index@(_ZN7cutlass13device_kernelIN5flash11enable_sm90INS1_16FlashAttnFwdSm90INS1_25CollectiveMainloopFwdSm90ILi2EN4cute5tupleIJNS5_1CILi1EEES8_S8_EEENS6_IJNS7_ILi128EEENS7_ILi160EEENS7_ILi192EEEEEELi192ENS_12float_e4m3_tEfNS_4arch4Sm90ELb0ELb0ELb0ELb1ELb1ELb0ELb0ELb1ELb1ELb1ELb0ELb0EEENS1_21CollectiveEpilogueFwdINS6_IJSA_SC_SB_EEES9_NS_10bfloat16_tESG_Li256ELb1ELb1ELb0ELb1EEENS1_36VarlenDynamicPersistentTileSchedulerILi128ELi160ELi256ELi128ELb0ELb1ELb1ELb0ELb1ELb1EEEEEEEEEvNT_6ParamsE)
        /*00b0*/ 	.word	0x000000a8


	//----- nvinfo : EIATTR_FRAME_SIZE
	.align		4
.L_54:
        /*00b4*/ 	.byte	0x04, 0x11
        /*00b6*/ 	.short	(.L_56 - .L_55)
	.align		4
.L_55:
        /*00b8*/ 	.word	index@(_ZN7cutlass13device_kernelIN5flash11enable_sm90INS1_16FlashAttnFwdSm90INS1_25CollectiveMainloopFwdSm90ILi2EN4cute5tupleIJNS5_1CILi1EEES8_S8_EEENS6_IJNS7_ILi128EEENS7_ILi160EEENS7_ILi192EEEEEELi192ENS_12float_e4m3_tEfNS_4arch4Sm90ELb0ELb0ELb0ELb1ELb1ELb0ELb0ELb1ELb1ELb1ELb0ELb0EEENS1_21CollectiveEpilogueFwdINS6_IJSA_SC_SB_EEES9_NS_10bfloat16_tESG_Li256ELb1ELb1ELb0ELb1EEENS1_36VarlenDynamicPersistentTileSchedulerILi128ELi160ELi256ELi128ELb0ELb1ELb1ELb0ELb1ELb1EEEEEEEEEvNT_6ParamsE)
        /*00bc*/ 	.word	0x00000018


	//----- nvinfo : EIATTR_REGCOUNT
	.align		4
.L_56:
        /*00c0*/ 	.byte	0x04, 0x2f
        /*00c2*/ 	.short	(.L_58 - .L_57)
	.align		4
.L_57:
        /*00c4*/ 	.word	index@(_ZN7cutlass13device_kernelIN5flash11enable_sm90INS1_16FlashAttnFwdSm90INS1_25CollectiveMainloopFwdSm90ILi2EN4cute5tupleIJNS5_1CILi1EEES8_S8_EEENS6_IJNS7_ILi128EEENS7_ILi160EEENS7_ILi192EEEEEELi192ENS_12float_e4m3_tEfNS_4arch4Sm90ELb0ELb0ELb0ELb0ELb1ELb0ELb0ELb1ELb1ELb1ELb0ELb0EEENS1_21CollectiveEpilogueFwdINS6_IJSA_SC_SB_EEES9_NS_10bfloat16_tESG_Li256ELb0ELb1ELb0ELb1EEENS1_29StaticPersistentTileSchedulerILb0EEEEEEEEEvNT_6ParamsE)
        /*00c8*/ 	.word	0x000000a8


	//----- nvinfo : EIATTR_FRAME_SIZE
	.align		4
.L_58:
        /*00cc*/ 	.byte	0x04, 0x11
        /*00ce*/ 	.short	(.L_60 - .L_59)
	.align		4
.L_59:
        /*00d0*/ 	.word	index@(_ZN7cutlass13device_kernelIN5flash11enable_sm90INS1_16FlashAttnFwdSm90INS1_25CollectiveMainloopFwdSm90ILi2EN4cute5tupleIJNS5_1CILi1EEES8_S8_EEENS6_IJNS7_ILi128EEENS7_ILi160EEENS7_ILi192EEEEEELi192ENS_12float_e4m3_tEfNS_4arch4Sm90ELb0ELb0ELb0ELb0ELb1ELb0ELb0ELb1ELb1ELb1ELb0ELb0EEENS1_21CollectiveEpilogueFwdINS6_IJSA_SC_SB_EEES9_NS_10bfloat16_tESG_Li256ELb0ELb1ELb0ELb1EEENS1_29StaticPersistentTileSchedulerILb0EEEEEEEEEvNT_6ParamsE)
        /*00d4*/ 	.word	0x00000018


	//----- nvinfo : EIATTR_MIN_STACK_SIZE
	.align		4
.L_60:
        /*00d8*/ 	.byte	0x04, 0x12
        /*00da*/ 	.short	(.L_62 - .L_61)
	.align		4
.L_61:
        /*00dc*/ 	.word	index@(_ZN7cutlass13device_kernelIN5flash11enable_sm90INS1_16FlashAttnFwdSm90INS1_25CollectiveMainloopFwdSm90ILi2EN4cute5tupleIJNS5_1CILi1EEES8_S8_EEENS6_IJNS7_ILi128EEENS7_ILi160EEENS7_ILi192EEEEEELi192ENS_12float_e4m3_tEfNS_4arch4Sm90ELb0ELb0ELb0ELb0ELb1ELb0ELb0ELb1ELb1ELb1ELb0ELb0EEENS1_21CollectiveEpilogueFwdINS6_IJSA_SC_SB_EEES9_NS_10bfloat16_tESG_Li256ELb0ELb1ELb0ELb1EEENS1_29StaticPersistentTileSchedulerILb0EEEEEEEEEvNT_6ParamsE)
        /*00e0*/ 	.word	0x00000018


	//----- nvinfo : EIATTR_MIN_STACK_SIZE
	.align		4
.L_62:
        /*00e4*/ 	.byte	0x04, 0x12
        /*00e6*/ 	.short	(.L_64 - .L_63)
	.align		4
.L_63:
        /*00e8*/ 	.word	index@(_ZN7cutlass13device_kernelIN5flash11enable_sm90INS1_16FlashAttnFwdSm90INS1_25CollectiveMainloopFwdSm90ILi2EN4cute5tupleIJNS5_1CILi1EEES8_S8_EEENS6_IJNS7_ILi128EEENS7_ILi160EEENS7_ILi192EEEEEELi192ENS_12float_e4m3_tEfNS_4arch4Sm90ELb0ELb0ELb0ELb1ELb1ELb0ELb0ELb1ELb1ELb1ELb0ELb0EEENS1_21CollectiveEpilogueFwdINS6_IJSA_SC_SB_EEES9_NS_10bfloat16_tESG_Li256ELb1ELb1ELb0ELb1EEENS1_36VarlenDynamicPersistentTileSchedulerILi128ELi160ELi256ELi128ELb0ELb1ELb1ELb0ELb1ELb1EEEEEEEEEvNT_6ParamsE)
        /*00ec*/ 	.word	0x00000018


	//----- nvinfo : EIATTR_MIN_STACK_SIZE
	.align		4
.L_64:
        /*00f0*/ 	.byte	0x04, 0x12
        /*00f2*/ 	.short	(.L_66 - .L_65)
	.align		4
.L_65:
        /*00f4*/ 	.word	index@(_ZN7cutlass13device_kernelIN5flash11enable_sm90INS1_16FlashAttnFwdSm90INS1_25CollectiveMainloopFwdSm90ILi2EN4cute5tupleIJNS5_1CILi1EEES8_S8_EEENS6_IJNS7_ILi128EEENS7_ILi160EEENS7_ILi192EEEEEELi192ENS_12float_e4m3_tEfNS_4arch4Sm90ELb0ELb0ELb0ELb1ELb1ELb1ELb0ELb1ELb1ELb1ELb0ELb0EEENS1_21CollectiveEpilogueFwdINS6_IJSA_SC_SB_EEES9_NS_10bfloat16_tESG_Li256ELb1ELb1ELb0ELb1EEENS1_36VarlenDynamicPersistentTileSchedulerILi128ELi160ELi256ELi128ELb0ELb1ELb1ELb0ELb1ELb1EEEEEEEEEvNT_6ParamsE)
        /*00f8*/ 	.word	0x00000070


	//----- nvinfo : EIATTR_MIN_STACK_SIZE
	.align		4
.L_66:
        /*00fc*/ 	.byte	0x04, 0x12
        /*00fe*/ 	.short	(.L_68 - .L_67)
	.align		4
.L_67:
        /*0100*/ 	.word	index@(_ZN7cutlass13device_kernelIN5flash11enable_sm90INS1_16FlashAttnFwdSm90INS1_25CollectiveMainloopFwdSm90ILi2EN4cute5tupleIJNS5_1CILi1EEES8_S8_EEENS6_IJNS7_ILi128EEESA_NS7_ILi192EEEEEELi192ENS_12float_e4m3_tEfNS_4arch4Sm90ELb0ELb1ELb0ELb0ELb1ELb0ELb0ELb1ELb1ELb1ELb0ELb0EEENS1_21CollectiveEpilogueFwdINS6_IJSA_SB_SA_EEES9_NS_10bfloat16_tESF_Li256ELb0ELb1ELb0ELb1EEENS1_30DynamicPersistentTileSchedulerILi256ELi128ELb0ELb1ELb1EEEEEEEEEvNT_6ParamsE)
        /*0104*/ 	.word	0x00000008


	//----- nvinfo : EIATTR_MIN_STACK_SIZE
	.align		4
.L_68:
        /*0108*/ 	.byte	0x04, 0x12
        /*010a*/ 	.short	(.L_70 - .L_69)
	.align		4
.L_69:
        /*010c*/ 	.word	index@(_ZN7cutlass13device_kernelIN5flash11enable_sm90INS1_16FlashAttnFwdSm90INS1_25CollectiveMainloopFwdSm90ILi2EN4cute5tupleIJNS5_1CILi1EEES8_S8_EEENS6_IJNS7_ILi128EEESA_NS7_ILi192EEEEEELi192ENS_12float_e4m3_tEfNS_4arch4Sm90ELb0ELb1ELb0ELb1ELb1ELb0ELb0ELb1ELb1ELb1ELb0ELb0EEENS1_21CollectiveEpilogueFwdINS6_IJSA_SB_SA_EEES9_NS_10bfloat16_tESF_Li256ELb1ELb1ELb0ELb1EEENS1_36VarlenDynamicPersistentTileSchedulerILi128ELi128ELi256ELi128ELb0ELb1ELb1ELb1ELb0ELb1EEEEEEEEEvNT_6ParamsE)
        /*0110*/ 	.word	0x00000018


	//----- nvinfo : EIATTR_MIN_STACK_SIZE
	.align		4
.L_70:
        /*0114*/ 	.byte	0x04, 0x12
        /*0116*/ 	.short	(.L_72 - .L_71)
	.align		4
.L_71:
        /*0118*/ 	.word	index@(_ZN7cutlass13device_kernelIN5flash11enable_sm90INS1_16FlashAttnFwdSm90INS1_25CollectiveMainloopFwdSm90ILi2EN4cute5tupleIJNS5_1CILi1EEES8_S8_EEENS6_IJNS7_ILi128EEESA_NS7_ILi192EEEEEELi192ENS_12float_e4m3_tEfNS_4arch4Sm90ELb0ELb1ELb0ELb1ELb1ELb1ELb0ELb1ELb1ELb1ELb0ELb0EEENS1_21CollectiveEpilogueFwdINS6_IJSA_SB_SA_EEES9_NS_10bfloat16_tESF_Li256ELb1ELb1ELb0ELb1EEENS1_36VarlenDynamicPersistentTileSchedulerILi128ELi128ELi256ELi128ELb0ELb1ELb1ELb1ELb0ELb1EEEEEEEEEvNT_6ParamsE)
        /*011c*/ 	.word	0x00000048


	//----- nvinfo : EIATTR_MIN_STACK_SIZE
	.align		4
.L_72:
        /*0120*/ 	.byte	0x04, 0x12
        /*0122*/ 	.short	(.L_74 - .L_73)
	.align		4
.L_73:
        /*0124*/ 	.word	index@(_ZN7cutlass13device_kernelIN5flash11enable_sm90INS1_16FlashAttnFwdSm90INS1_25CollectiveMainloopFwdSm90ILi2EN4cute5tupleIJNS5_1CILi1EEES8_S8_EEENS6_IJNS7_ILi128EEENS7_ILi160EEENS7_ILi192EEEEEELi192ENS_12float_e4m3_tEfNS_4arch4Sm90ELb1ELb0ELb0ELb0ELb1ELb0ELb0ELb1ELb1ELb1ELb0ELb0EEENS1_21CollectiveEpilogueFwdINS6_IJSA_SC_SB_EEES9_NS_10bfloat16_tESG_Li256ELb0ELb1ELb0ELb1EEENS1_30DynamicPersistentTileSchedulerILi256ELi128ELb0ELb1ELb1EEEEEEEEEvNT_6ParamsE)
        /*0128*/ 	.word	0x00000018


	//----- nvinfo : EIATTR_MIN_STACK_SIZE
	.align		4
.L_74:
        /*012c*/ 	.byte	0x04, 0x12
        /*012e*/ 	.short	(.L_76 - .L_75)
	.align		4
.L_75:
        /*0130*/ 	.word	index@(_ZN7cutlass13device_kernelIN5flash11enable_sm90INS1_16FlashAttnFwdSm90INS1_25CollectiveMainloopFwdSm90ILi2EN4cute5tupleIJNS5_1CILi1EEES8_S8_EEENS6_IJNS7_ILi128EEENS7_ILi160EEENS7_ILi192EEEEEELi192ENS_12float_e4m3_tEfNS_4arch4Sm90ELb1ELb0ELb0ELb1ELb1ELb0ELb0ELb1ELb1ELb1ELb0ELb0EEENS1_21CollectiveEpilogueFwdINS6_IJSA_SC_SB_EEES9_NS_10bfloat16_tESG_Li256ELb1ELb1ELb0ELb1EEENS1_36VarlenDynamicPersistentTileSchedulerILi128ELi160ELi256ELi128ELb0ELb1ELb1ELb1ELb1ELb1EEEEEEEEEvNT_6ParamsE)
        /*0134*/ 	.word	0x00000018


	//----- nvinfo : EIATTR_MIN_STACK_SIZE
	.align		4
.L_76:
        /*0138*/ 	.byte	0x04, 0x12
        /*013a*/ 	.short	(.L_78 - .L_77)
	.align		4
.L_77:
        /*013c*/ 	.word	index@(_ZN7cutlass13device_kernelIN5flash11enable_sm90INS1_16FlashAttnFwdSm90INS1_25CollectiveMainloopFwdSm90ILi2EN4cute5tupleIJNS5_1CILi1EEES8_S8_EEENS6_IJNS7_ILi128EEENS7_ILi160EEENS7_ILi192EEEEEELi192ENS_12float_e4m3_tEfNS_4arch4Sm90ELb1ELb0ELb0ELb1ELb1ELb1ELb0ELb1ELb1ELb1ELb0ELb0EEENS1_21CollectiveEpilogueFwdINS6_IJSA_SC_SB_EEES9_NS_10bfloat16_tESG_Li256ELb1ELb1ELb0ELb1EEENS1_36VarlenDynamicPersistentTileSchedulerILi128ELi160ELi256ELi128ELb0ELb1ELb1ELb1ELb1ELb1EEEEEEEEEvNT_6ParamsE)
        /*0140*/ 	.word	0x00000078
.L_78:


//--------------------- .nv.compat                --------------------------
	.section	.nv.compat,"",@"SHT_CUDA_COMPAT_INFO"
	.align	4
        /*0000*/ 	.byte	0x02, 0x09, 0x01, 0x00, 0x02, 0x02, 0x04, 0x00, 0x02, 0x05, 0x05, 0x00, 0x03, 0x07, 0x01, 0x01
        /*0010*/ 	.byte	0x02, 0x03, 0x01, 0x00, 0x02, 0x06, 0x01, 0x00, 0x04, 0x0b, 0x08, 0x00, 0x00, 0x00, 0x00, 0x00
        /*0020*/ 	.byte	0x00, 0x00, 0x00, 0x00


//--------------------- .nv.info._ZN7cutlass13device_kernelIN5flash11enable_sm90INS1_16FlashAttnFwdSm90INS1_25CollectiveMainloopFwdSm90ILi2EN4cute5tupleIJNS5_1CILi1EEES8_S8_EEENS6_IJNS7_ILi128EEENS7_ILi160EEENS7_ILi192EEEEEELi192ENS_12float_e4m3_tEfNS_4arch4Sm90ELb0ELb0ELb0ELb0ELb1ELb0ELb0ELb1ELb1ELb1ELb0ELb0EEENS1_21CollectiveEpilogueFwdINS6_IJSA_SC_SB_EEES9_NS_10bfloat16_tESG_Li256ELb0ELb1ELb0ELb1EEENS1_29StaticPersistentTileSchedulerILb0EEEEEEEEEvNT_6ParamsE --------------------------
	.section	.nv.info._ZN7cutlass13device_kernelIN5flash11enable_sm90INS1_16FlashAttnFwdSm90INS1_25CollectiveMainloopFwdSm90ILi2EN4cute5tupleIJNS5_1CILi1EEES8_S8_EEENS6_IJNS7_ILi128EEENS7_ILi160EEENS7_ILi192EEEEEELi192ENS_12float_e4m3_tEfNS_4arch4Sm90ELb0ELb0ELb0ELb0ELb1ELb0ELb0ELb1ELb1ELb1ELb0ELb0EEENS1_21CollectiveEpilogueFwdINS6_IJSA_SC_SB_EEES9_NS_10bfloat16_tESG_Li256ELb0ELb1ELb0ELb1EEENS1_29StaticPersistentTileSchedulerILb0EEEEEEEEEvNT_6ParamsE,"",@"SHT_CUDA_INFO"
	.sectionflags	@""
	.align	4


	//----- nvinfo : EIATTR_CUDA_API_VERSION
	.align		4
        /*0000*/ 	.byte	0x04, 0x37
        /*0002*/ 	.short	(.L_80 - .L_79)
.L_79:
        /*0004*/ 	.word	0x00000082


	//----- nvinfo : EIATTR_KPARAM_INFO
	.align		4
.L_80:
        /*0008*/ 	.byte	0x04, 0x17
        /*000a*/ 	.short	(.L_82 - .L_81)
.L_81:
        /*000c*/ 	.word	0x00000000
        /*0010*/ 	.short	0x0000
        /*0012*/ 	.short	0x0070
        /*0014*/ 	.byte	0x00, 0xf0, 0x01, 0x28


	//----- nvinfo : EIATTR_SPARSE_MMA_MASK
	.align		4
.L_82:
        /*0018*/ 	.byte	0x03, 0x50
        /*001a*/ 	.short	0x0000


	//----- nvinfo : EIATTR_MAXREG_COUNT
	.align		4
        /*001c*/ 	.byte	0x03, 0x1b
        /*001e*/ 	.short	0x00a8


	//----- nvinfo : EIATTR_NUM_BARRIERS
	.align		4
        /*0020*/ 	.byte	0x02, 0x4c
        /*0022*/ 	.byte	0x10
	.zero		1


	//----- nvinfo : EIATTR_EXTERNS
	.align		4
        /*0024*/ 	.byte	0x04, 0x0f
        /*0026*/ 	.short	(.L_84 - .L_83)


	//   ....[0]....
	.align		4
.L_83:
        /*0028*/ 	.word	index@(__assertfail)


	//----- nvinfo : EIATTR_ANNOTATIONS
	.align		4
.L_84:
        /*002c*/ 	.byte	0x04, 0x55
        /*002e*/ 	.short	(.L_86 - .L_85)


	//   ....[0]....
.L_85:
        /*0030*/ 	.word	0x00000001
        /*0034*/ 	.byte	0x40, 0xac, 0x00, 0x00, 0x01, 0x00, 0x00, 0x00, 0x90, 0xac, 0x00, 0x00, 0x01, 0x00, 0x00, 0x00
        /*0044*/ 	.byte	0x20, 0xad, 0x00, 0x00, 0x01, 0x00, 0x00, 0x00, 0x80, 0xad, 0x00, 0x00, 0x01, 0x00, 0x00, 0x00
        /*0054*/ 	.byte	0xb0, 0xad, 0x00, 0x00, 0x01, 0x00, 0x00, 0x00, 0xd0, 0xb9, 0x00, 0x00, 0x01, 0x00, 0x00, 0x00
        /*0064*/ 	.byte	0xe0, 0xb9, 0x00, 0x00, 0x01, 0x00, 0x00, 0x00, 0x60, 0xc5, 0x00, 0x00, 0x01, 0x00, 0x00, 0x00
        /*0074*/ 	.byte	0x10, 0xe5, 0x00, 0x00, 0x01, 0x00, 0x00, 0x00, 0x20, 0xe5, 0x00, 0x00, 0x01, 0x00, 0x00, 0x00
        /*0084*/ 	.byte	0x50, 0xed, 0x00, 0x00, 0x01, 0x00, 0x00, 0x00, 0xb0, 0xed, 0x00, 0x00


	//----- nvinfo : EIATTR_MERCURY_ISA_VERSION
	.align		4
.L_86:
        /*0090*/ 	.byte	0x03, 0x5f
        /*0092*/ 	.short	0x0101


	//----- nvinfo : EIATTR_INT_WARP_WIDE_INSTR_OFFSETS
	.align		4
        /*0094*/ 	.byte	0x04, 0x31
        /*0096*/ 	.short	(.L_88 - .L_87)


	//   ....[0]....
.L_87:
        /*0098*/ 	.word	0x000000c0


	//   ....[1]....
        /*009c*/ 	.word	0x000000d0


	//   ....[2]....
        /*00a0*/ 	.word	0x00000170


	//----- nvinfo : EIATTR_COOP_GROUP_MASK_REGIDS
	.align		4
.L_88:
        /*00a4*/ 	.byte	0x04, 0x29
        /*00a6*/ 	.short	(.L_90 - .L_89)


	//   ....[0]....
.L_89:
        /*00a8*/ 	.word	0xffffffff


	//   ....[1]....
        /*00ac*/ 	.word	0xffffffff


	//   ....[2]....
        /*00b0*/ 	.word	0xffffffff


	//   ....[3]....
        /*00b4*/ 	.word	0xffffffff


	//   ....[4]....
        /*00b8*/ 	.word	0xffffffff


	//   ....[5]....
        /*00bc*/ 	.word	0xffffffff


	//   ....[6]....
        /*00c0*/ 	.word	0xffffffff


	//   ....[7]....
        /*00c4*/ 	.word	0xffffffff


	//   ....[8]....
        /*00c8*/ 	.word	0xffffffff


	//   ....[9]....
        /*00cc*/ 	.word	0xffffffff


	//   ....[10]....
        /*00d0*/ 	.word	0xffffffff


	//   ....[11]....
        /*00d4*/ 	.word	0xffffffff


	//   ....[12]....
        /*00d8*/ 	.word	0xffffffff


	//   ....[13]....
        /*00dc*/ 	.word	0xffffffff


	//   ....[14]....
        /*00e0*/ 	.word	0xffffffff


	//   ....[15]....
        /*00e4*/ 	.word	0xffffffff


	//   ....[16]....
        /*00e8*/ 	.word	0xffffffff


	//   ....[17]....
        /*00ec*/ 	.word	0xffffffff


	//   ....[18]....
        /*00f0*/ 	.word	0xffffffff


	//   ....[19]....
        /*00f4*/ 	.word	0xffffffff


	//   ....[20]....
        /*00f8*/ 	.word	0xffffffff


	//   ....[21]....
        /*00fc*/ 	.word	0xffffffff


	//   ....[22]....
        /*0100*/ 	.word	0xffffffff


	//   ....[23]....
        /*0104*/ 	.word	0xffffffff


	//   ....[24]....
        /*0108*/ 	.word	0xffffffff


	//   ....[25]....
        /*010c*/ 	.word	0xffffffff


	//   ....[26]....
        /*0110*/ 	.word	0xffffffff


	//   ....[27]....
        /*0114*/ 	.word	0xffffffff


	//   ....[28]....
        /*0118*/ 	.word	0xffffffff


	//   ....[29]....
        /*011c*/ 	.word	0xffffffff


	//   ....[30]....
        /*0120*/ 	.word	0xffffffff


	//   ....[31]....
        /*0124*/ 	.word	0xffffffff


	//   ....[32]....
        /*0128*/ 	.word	0xffffffff


	//   ....[33]....
        /*012c*/ 	.word	0xffffffff


	//   ....[34]....
        /*0130*/ 	.word	0xffffffff


	//   ....[35]....
        /*0134*/ 	.word	0xffffffff


	//   ....[36]....
        /*0138*/ 	.word	0xffffffff


	//   ....[37]....
        /*013c*/ 	.word	0xffffffff


	//   ....[38]....
        /*0140*/ 	.word	0xffffffff


	//   ....[39]....
        /*0144*/ 	.word	0xffffffff


	//   ....[40]....
        /*0148*/ 	.word	0xffffffff


	//   ....[41]....
        /*014c*/ 	.word	0xffffffff


	//   ....[42]....
        /*0150*/ 	.word	0xffffffff


	//   ....[43]....
        /*0154*/ 	.word	0xffffffff


	//   ....[44]....
        /*0158*/ 	.word	0xffffffff


	//   ....[45]....
        /*015c*/ 	.word	0xffffffff


	//   ....[46]....
        /*0160*/ 	.word	0xffffffff


	//   ....[47]....
        /*0164*/ 	.word	0xffffffff


	//   ....[48]....
        /*0168*/ 	.word	0xffffffff


	//   ....[49]....
        /*016c*/ 	.word	0xffffffff


	//   ....[50]....
        /*0170*/ 	.word	0xffffffff


	//   ....[51]....
        /*0174*/ 	.word	0xffffffff


	//   ....[52]....
        /*0178*/ 	.word	0xffffffff


	//   ....[53]....
        /*017c*/ 	.word	0xffffffff


	//   ....[54]....
        /*0180*/ 	.word	0xffffffff


	//   ....[55]....
        /*0184*/ 	.word	0xffffffff


	//   ....[56]....
        /*0188*/ 	.word	0xffffffff


	//   ....[57]....
        /*018c*/ 	.word	0xffffffff


	//   ....[58]....
        /*0190*/ 	.word	0xffffffff


	//   ....[59]....
        /*0194*/ 	.word	0xffffffff


	//   ....[60]....
        /*0198*/ 	.word	0xffffffff


	//   ....[61]....
        /*019c*/ 	.word	0xffffffff


	//   ....[62]....
        /*01a0*/ 	.word	0xffffffff


	//   ....[63]....
        /*01a4*/ 	.word	0xffffffff


	//   ....[64]....
        /*01a8*/ 	.word	0xffffffff


	//   ....[65]....
        /*01ac*/ 	.word	0xffffffff


	//   ....[66]....
        /*01b0*/ 	.word	0xffffffff


	//   ....[67]....
        /*01b4*/ 	.word	0xffffffff


	//   ....[68]....
        /*01b8*/ 	.word	0xffffffff


	//   ....[69]....
        /*01bc*/ 	.word	0xffffffff


	//   ....[70]....
        /*01c0*/ 	.word	0xffffffff


	//   ....[71]....
        /*01c4*/ 	.word	0xffffffff


	//   ....[72]....
        /*01c8*/ 	.word	0xffffffff


	//   ....[73]....
        /*01cc*/ 	.word	0xffffffff


	//   ....[74]....
        /*01d0*/ 	.word	0xffffffff


	//   ....[75]....
        /*01d4*/ 	.word	0xffffffff


	//   ....[76]....
        /*01d8*/ 	.word	0xffffffff


	//   ....[77]....
        /*01dc*/ 	.word	0xffffffff


	//   ....[78]....
        /*01e0*/ 	.word	0xffffffff


	//   ....[79]....
        /*01e4*/ 	.word	0xffffffff


	//   ....[80]....
        /*01e8*/ 	.word	0xffffffff


	//   ....[81]....
        /*01ec*/ 	.word	0xffffffff


	//   ....[82]....
        /*01f0*/ 	.word	0xffffffff


	//   ....[83]....
        /*01f4*/ 	.word	0xffffffff


	//   ....[84]....
        /*01f8*/ 	.word	0xffffffff


	//   ....[85]....
        /*01fc*/ 	.word	0xffffffff


	//   ....[86]....
        /*0200*/ 	.word	0xffffffff


	//   ....[87]....
        /*0204*/ 	.word	0xffffffff


	//   ....[88]....
        /*0208*/ 	.word	0xffffffff


	//   ....[89]....
        /*020c*/ 	.word	0xffffffff


	//   ....[90]....
        /*0210*/ 	.word	0xffffffff


	//   ....[91]....
        /*0214*/ 	.word	0xffffffff


	//   ....[92]....
        /*0218*/ 	.word	0xffffffff


	//   ....[93]....
        /*021c*/ 	.word	0xffffffff


	//   ....[94]....
        /*0220*/ 	.word	0xffffffff


	//   ....[95]....
        /*0224*/ 	.word	0xffffffff


	//   ....[96]....
        /*0228*/ 	.word	0xffffffff


	//   ....[97]....
        /*022c*/ 	.word	0xffffffff


	//   ....[98]....
        /*0230*/ 	.word	0xffffffff


	//   ....[99]....
        /*0234*/ 	.word	0xffffffff


	//   ....[100]....
        /*0238*/ 	.word	0xffffffff


	//   ....[101]....
        /*023c*/ 	.word	0xffffffff


	//   ....[102]....
        /*0240*/ 	.word	0xffffffff


	//   ....[103]....
        /*0244*/ 	.word	0xffffffff


	//   ....[104]....
        /*0248*/ 	.word	0xffffffff


	//   ....[105]....
        /*024c*/ 	.word	0xffffffff


	//   ....[106]....
        /*0250*/ 	.word	0xffffffff


	//   ....[107]....
        /*0254*/ 	.word	0xffffffff


	//   ....[108]....
        /*0258*/ 	.word	0xffffffff


	//   ....[109]....
        /*025c*/ 	.word	0xffffffff


	//   ....[110]....
        /*0260*/ 	.word	0xffffffff


	//   ....[111]....
        /*0264*/ 	.word	0xffffffff


	//   ....[112]....
        /*0268*/ 	.word	0xffffffff


	//   ....[113]....
        /*026c*/ 	.word	0xffffffff


	//   ....[114]....
        /*0270*/ 	.word	0xffffffff


	//   ....[115]....
        /*0274*/ 	.word	0xffffffff


	//   ....[116]....
        /*0278*/ 	.word	0xffffffff


	//   ....[117]....
        /*027c*/ 	.word	0xffffffff


	//   ....[118]....
        /*0280*/ 	.word	0xffffffff


	//   ....[119]....
        /*0284*/ 	.word	0xffffffff


	//   ....[120]....
        /*0288*/ 	.word	0xffffffff


	//   ....[121]....
        /*028c*/ 	.word	0xffffffff


	//   ....[122]....
        /*0290*/ 	.word	0xffffffff


	//   ....[123]....
        /*0294*/ 	.word	0xffffffff


	//   ....[124]....
        /*0298*/ 	.word	0xffffffff


	//   ....[125]....
        /*029c*/ 	.word	0xffffffff


	//   ....[126]....
        /*02a0*/ 	.word	0xffffffff


	//   ....[127]....
        /*02a4*/ 	.word	0xffffffff


	//   ....[128]....
        /*02a8*/ 	.word	0x0500000f


	//   ....[129]....
        /*02ac*/ 	.word	0x0500000f


	//   ....[130]....
        /*02b0*/ 	.word	0x0500000f


	//   ....[131]....
        /*02b4*/ 	.word	0x0500000f


	//   ....[132]....
        /*02b8*/ 	.word	0x0500000f


	//   ....[133]....
        /*02bc*/ 	.word	0x0500000f


	//   ....[134]....
        /*02c0*/ 	.word	0x0500000f


	//   ....[135]....
        /*02c4*/ 	.word	0x0500000f


	//   ....[136]....
        /*02c8*/ 	.word	0x0500000f


	//   ....[137]....
        /*02cc*/ 	.word	0x0500000f


	//   ....[138]....
        /*02d0*/ 	.word	0x0500000f


	//   ....[139]....
        /*02d4*/ 	.word	0x0500000f


	//   ....[140]....
        /*02d8*/ 	.word	0x0500000f


	//   ....[141]....
        /*02dc*/ 	.word	0x0500000f


	//   ....[142]....
        /*02e0*/ 	.word	0x0500000f


	//   ....[143]....
        /*02e4*/ 	.word	0x0500000f


	//   ....[144]....
        /*02e8*/ 	.word	0x0500000f


	//   ....[145]....
        /*02ec*/ 	.word	0x0500000f


	//   ....[146]....
        /*02f0*/ 	.word	0x0500000f


	//   ....[147]....
        /*02f4*/ 	.word	0x0500000f


	//   ....[148]....
        /*02f8*/ 	.word	0x0500000f


	//   ....[149]....
        /*02fc*/ 	.word	0x0500000f


	//   ....[150]....
        /*0300*/ 	.word	0x0500000f


	//   ....[151]....
        /*0304*/ 	.word	0x0500000f


	//   ....[152]....
        /*0308*/ 	.word	0x0500000f


	//   ....[153]....
        /*030c*/ 	.word	0x0500000f


	//   ....[154]....
        /*0310*/ 	.word	0x0500000f


	//   ....[155]....
        /*0314*/ 	.word	0x0500000f


	//   ....[156]....
        /*0318*/ 	.word	0x0500000f


	//   ....[157]....
        /*031c*/ 	.word	0x0500000f


	//   ....[158]....
        /*0320*/ 	.word	0x0500000f


	//   ....[159]....
        /*0324*/ 	.word	0x0500000f


	//   ....[160]....
        /*0328*/ 	.word	0x0500000f


	//   ....[161]....
        /*032c*/ 	.word	0x0500000f


	//   ....[162]....
        /*0330*/ 	.word	0x0500000f


	//   ....[163]....
        /*0334*/ 	.word	0x0500000f


	//   ....[164]....
        /*0338*/ 	.word	0x0500000f


	//   ....[165]....
        /*033c*/ 	.word	0x0500000f


	//   ....[166]....
        /*0340*/ 	.word	0x0500000f


	//   ....[167]....
        /*0344*/ 	.word	0x0500000f


	//   ....[168]....
        /*0348*/ 	.word	0x0500000f


	//   ....[169]....
        /*034c*/ 	.word	0x0500000f


	//   ....[170]....
        /*0350*/ 	.word	0x0500000f


	//   ....[171]....
        /*0354*/ 	.word	0x0500000f


	//   ....[172]....
        /*0358*/ 	.word	0x0500000f


	//   ....[173]....
        /*035c*/ 	.word	0x0500000f


	//   ....[174]....
        /*0360*/ 	.word	0x0500000f


	//   ....[175]....
        /*0364*/ 	.word	0x0500000f


	//   ....[176]....
        /*0368*/ 	.word	0x0500000f


	//----- nvinfo : EIATTR_COOP_GROUP_INSTR_OFFSETS
	.align		4
.L_90:
        /*036c*/ 	.byte	0x04, 0x28
        /*036e*/ 	.short	(.L_92 - .L_91)


	//   ....[0]....
.L_91:
        /*0370*/ 	.word	0x00000080


	//   ....[1]....
        /*0374*/ 	.word	0x00000090


	//   ....[2]....
        /*0378*/ 	.word	0x000002d0


	//   ....[3]....
        /*037c*/ 	.word	0x00000430


	//   ....[4]....
        /*0380*/ 	.word	0x00000550


	//   ....[5]....
        /*0384*/ 	.word	0x000006b0


	//   ....[6]....
        /*0388*/ 	.word	0x00000e80


	//   ....[7]....
        /*038c*/ 	.word	0x00002c90


	//   ....[8]....
        /*0390*/ 	.word	0x00002d90


	//   ....[9]....
        /*0394*/ 	.word	0x000034b0


	//   ....[10]....
        /*0398*/ 	.word	0x00003560


	//   ....[11]....
        /*039c*/ 	.word	0x00006020


	//   ....[12]....
        /*03a0*/ 	.word	0x00006030


	//   ....[13]....
        /*03a4*/ 	.word	0x00006060


	//   ....[14]....
        /*03a8*/ 	.word	0x00006070


	//   ....[15]....
        /*03ac*/ 	.word	0x00007d80


	//   ....[16]....
        /*03b0*/ 	.word	0x00007d90


	//   ....[17]....
        /*03b4*/ 	.word	0x00007dc0


	//   ....[18]....
        /*03b8*/ 	.word	0x00007dd0


	//   ....[19]....
        /*03bc*/ 	.word	0x00009110


	//   ....[20]....
        /*03c0*/ 	.word	0x00009140


	//   ....[21]....
        /*03c4*/ 	.word	0x00009180


	//   ....[22]....
        /*03c8*/ 	.word	0x000091b0


	//   ....[23]....
        /*03cc*/ 	.word	0x000091c0


	//   ....[24]....
        /*03d0*/ 	.word	0x000091d0


	//   ....[25]....
        /*03d4*/ 	.word	0x000091e0


	//   ....[26]....
        /*03d8*/ 	.word	0x000091f0


	//   ....[27]....
        /*03dc*/ 	.word	0x00009210


	//   ....[28]....
        /*03e0*/ 	.word	0x00009220


	//   ....[29]....
        /*03e4*/ 	.word	0x00009230


	//   ....[30]....
        /*03e8*/ 	.word	0x00009240


	//   ....[31]....
        /*03ec*/ 	.word	0x00009320


	//   ....[32]....
        /*03f0*/ 	.word	0x00009380


	//   ....[33]....
        /*03f4*/ 	.word	0x000093c0


	//   ....[34]....
        /*03f8*/ 	.word	0x00009400


	//   ....[35]....
        /*03fc*/ 	.word	0x00009430


	//   ....[36]....
        /*0400*/ 	.word	0x00009450


	//   ....[37]....
        /*0404*/ 	.word	0x00009470


	//   ....[38]....
        /*0408*/ 	.word	0x00009490


	//   ....[39]....
        /*040c*/ 	.word	0x000094b0


	//   ....[40]....
        /*0410*/ 	.word	0x000094d0


	//   ....[41]....
        /*0414*/ 	.word	0x000094e0


	//   ....[42]....
        /*0418*/ 	.word	0x000094f0


	//   ....[43]....
        /*041c*/ 	.word	0x00009510


	//   ....[44]....
        /*0420*/ 	.word	0x00009530


	//   ....[45]....
        /*0424*/ 	.word	0x00009550


	//   ....[46]....
        /*0428*/ 	.word	0x00009560


	//   ....[47]....
        /*042c*/ 	.word	0x00009570


	//   ....[48]....
        /*0430*/ 	.word	0x00009580


	//   ....[49]....
        /*0434*/ 	.word	0x00009590


	//   ....[50]....
        /*0438*/ 	.word	0x000095a0


	//   ....[51]....
        /*043c*/ 	.word	0x000095b0


	//   ....[52]....
        /*0440*/ 	.word	0x000095c0


	//   ....[53]....
        /*0444*/ 	.word	0x000095d0


	//   ....[54]....
        /*0448*/ 	.word	0x000095e0


	//   ....[55]....
        /*044c*/ 	.word	0x00009600


	//   ....[56]....
        /*0450*/ 	.word	0x00009640


	//   ....[57]....
        /*0454*/ 	.word	0x000096e0


	//   ....[58]....
        /*0458*/ 	.word	0x00009700


	//   ....[59]....
        /*045c*/ 	.word	0x00009720


	//   ....[60]....
        /*0460*/ 	.word	0x00009740


	//   ....[61]....
        /*0464*/ 	.word	0x00009760


	//   ....[62]....
        /*0468*/ 	.word	0x00009780


	//   ....[63]....
        /*046c*/ 	.word	0x000097a0


	//   ....[64]....
        /*0470*/ 	.word	0x000097c0


	//   ....[65]....
        /*0474*/ 	.word	0x000097d0


	//   ....[66]....
        /*0478*/ 	.word	0x000097e0


	//   ....[67]....
        /*047c*/ 	.word	0x00009d60


	//   ....[68]....
        /*0480*/ 	.word	0x00009d90


	//   ....[69]....
        /*0484*/ 	.word	0x00009e80


	//   ....[70]....
        /*0488*/ 	.word	0x00009ea0


	//   ....[71]....
        /*048c*/ 	.word	0x0000a3a0


	//   ....[72]....
        /*0490*/ 	.word	0x0000a3e0


	//   ....[73]....
        /*0494*/ 	.word	0x0000a4f0


	//   ....[74]....
        /*0498*/ 	.word	0x0000a510


	//   ....[75]....
        /*049c*/ 	.word	0x0000a600


	//   ....[76]....
        /*04a0*/ 	.word	0x0000a620


	//   ....[77]....
        /*04a4*/ 	.word	0x0000a720


	//   ....[78]....
        /*04a8*/ 	.word	0x0000a760


	//   ....[79]....
        /*04ac*/ 	.word	0x0000c010


	//   ....[80]....
        /*04b0*/ 	.word	0x0000c040


	//   ....[81]....
        /*04b4*/ 	.word	0x0000c050


	//   ....[82]....
        /*04b8*/ 	.word	0x0000c070


	//   ....[83]....
        /*04bc*/ 	.word	0x0000c0f0


	//   ....[84]....
        /*04c0*/ 	.word	0x0000c200


	//   ....[85]....
        /*04c4*/ 	.word	0x0000c210


	//   ....[86]....
        /*04c8*/ 	.word	0x0000c2a0


	//   ....[87]....
        /*04cc*/ 	.word	0x0000c2d0


	//   ....[88]....
        /*04d0*/ 	.word	0x0000c310


	//   ....[89]....
        /*04d4*/ 	.word	0x0000c750


	//   ....[90]....
        /*04d8*/ 	.word	0x0000c780


	//   ....[91]....
        /*04dc*/ 	.word	0x0000c7b0


	//   ....[92]....
        /*04e0*/ 	.word	0x0000c7e0


	//   ....[93]....
        /*04e4*/ 	.word	0x0000c800


	//   ....[94]....
        /*04e8*/ 	.word	0x0000c840


	//   ....[95]....
        /*04ec*/ 	.word	0x0000c860


	//   ....[96]....
        /*04f0*/ 	.word	0x0000c870


	//   ....[97]....
        /*04f4*/ 	.word	0x0000c890


	//   ....[98]....
        /*04f8*/ 	.word	0x0000c8c0


	//   ....[99]....
        /*04fc*/ 	.word	0x0000d0d0


	//   ....[100]....
        /*0500*/ 	.word	0x0000d0f0


	//   ....[101]....
        /*0504*/ 	.word	0x0000d120


	//   ....[102]....
        /*0508*/ 	.word	0x0000d160


	//   ....[103]....
        /*050c*/ 	.word	0x0000d1e0


	//   ....[104]....
        /*0510*/ 	.word	0x0000d210


	//   ....[105]....
        /*0514*/ 	.word	0x0000d290


	//   ....[106]....
        /*0518*/ 	.word	0x0000d2b0


	//   ....[107]....
        /*051c*/ 	.word	0x0000dae0


	//   ....[108]....
        /*0520*/ 	.word	0x0000daf0


	//   ....[109]....
        /*0524*/ 	.word	0x0000db00


	//   ....[110]....
        /*0528*/ 	.word	0x0000db40


	//   ....[111]....
        /*052c*/ 	.word	0x0000db80


	//   ....[112]....
        /*0530*/ 	.word	0x0000db90


	//   ....[113]....
        /*0534*/ 	.word	0x0000dbf0


	//   ....[114]....
        /*0538*/ 	.word	0x0000dc20


	//   ....[115]....
        /*053c*/ 	.word	0x0000dc60


	//   ....[116]....
        /*0540*/ 	.word	0x0000dcc0


	//   ....[117]....
        /*0544*/ 	.word	0x0000e0a0


	//   ....[118]....
        /*0548*/ 	.word	0x0000e0b0


	//   ....[119]....
        /*054c*/ 	.word	0x0000e0c0


	//   ....[120]....
        /*0550*/ 	.word	0x0000e0d0


	//   ....[121]....
        /*0554*/ 	.word	0x0000e0f0


	//   ....[122]....
        /*0558*/ 	.word	0x0000e110


	//   ....[123]....
        /*055c*/ 	.word	0x0000e160


	//   ....[124]....
        /*0560*/ 	.word	0x0000e180


	//   ....[125]....
        /*0564*/ 	.word	0x0000e190


	//   ....[126]....
        /*0568*/ 	.word	0x0000e1e0


	//   ....[127]....
        /*056c*/ 	.word	0x0000f600


	//   ....[128]....
        /*0570*/ 	.word	0x0000fb30


	//   ....[129]....
        /*0574*/ 	.word	0x0000fc10


	//   ....[130]....
        /*0578*/ 	.word	0x0000fcf0


	//   ....[131]....
        /*057c*/ 	.word	0x0000fd50


	//   ....[132]....
        /*0580*/ 	.word	0x0000fe60


	//   ....[133]....
        /*0584*/ 	.word	0x0000fec0


	//   ....[134]....
        /*0588*/ 	.word	0x0000ffc0


	//   ....[135]....
        /*058c*/ 	.word	0x00010020


	//   ....[136]....
        /*0590*/ 	.word	0x00010100


	//   ....[137]....
        /*0594*/ 	.word	0x00010160


	//   ....[138]....
        /*0598*/ 	.word	0x00010230


	//   ....[139]....
        /*059c*/ 	.word	0x00010310


	//   ....[140]....
        /*05a0*/ 	.word	0x000103e0


	//   ....[141]....
        /*05a4*/ 	.word	0x00010440


	//   ....[142]....
        /*05a8*/ 	.word	0x00010510


	//   ....[143]....
        /*05ac*/ 	.word	0x000105f0


	//   ....[144]....
        /*05b0*/ 	.word	0x000106a0


	//   ....[145]....
        /*05b4*/ 	.word	0x00010700


	//   ....[146]....
        /*05b8*/ 	.word	0x000107f0


	//   ....[147]....
        /*05bc*/ 	.word	0x00010850


	//   ....[148]....
        /*05c0*/ 	.word	0x00010930


	//   ....[149]....
        /*05c4*/ 	.word	0x000109c0


	//   ....[150]....
        /*05c8*/ 	.word	0x00010a30


	//   ....[151]....
        /*05cc*/ 	.word	0x00010ab0


	//   ....[152]....
        /*05d0*/ 	.word	0x00010b70


	//   ....[153]....
        /*05d4*/ 	.word	0x00010be0


	//   ....[154]....
        /*05d8*/ 	.word	0x00010cd0


	//   ....[155]....
        /*05dc*/ 	.word	0x00010d40


	//   ....[156]....
        /*05e0*/ 	.word	0x00010e10


	//   ....[157]....
        /*05e4*/ 	.word	0x00010f50


	//   ....[158]....
        /*05e8*/ 	.word	0x00010fe0


	//   ....[159]....
        /*05ec*/ 	.word	0x00011040


	//   ....[160]....
        /*05f0*/ 	.word	0x00011120


	//   ....[161]....
        /*05f4*/ 	.word	0x00011180


	//   ....[162]....
        /*05f8*/ 	.word	0x00011250


	//   ....[163]....
        /*05fc*/ 	.word	0x000112b0


	//   ....[164]....
        /*0600*/ 	.word	0x00011380


	//   ....[165]....
        /*0604*/ 	.word	0x000113e0


	//   ....[166]....
        /*0608*/ 	.word	0x000114b0


	//   ....[167]....
        /*060c*/ 	.word	0x000115a0


	//   ....[168]....
        /*0610*/ 	.word	0x00011630


	//   ....[169]....
        /*0614*/ 	.word	0x00011690


	//   ....[170]....
        /*0618*/ 	.word	0x00011750


	//   ....[171]....
        /*061c*/ 	.word	0x000117b0


	//   ....[172]....
        /*0620*/ 	.word	0x00011870


	//   ....[173]....
        /*0624*/ 	.word	0x000118d0


	//   ....[174]....
        /*0628*/ 	.word	0x00011990


	//   ....[175]....
        /*062c*/ 	.word	0x000119f0


	//   ....[176]....
        /*0630*/ 	.word	0x00011ac0


	//----- nvinfo : EIATTR_REG_RECONFIG
	.align		4
.L_92:
        /*0634*/ 	.byte	0x01, 0x54
	.zero		2


	//----- nvinfo : EIATTR_SYSCALL_OFFSETS
	.align		4
        /*0638*/ 	.byte	0x04, 0x46
        /*063a*/ 	.short	(.L_94 - .L_93)


	//   ....[0]....
.L_93:
        /*063c*/ 	.word	0x000013a0


	//   ....[1]....
        /*0640*/ 	.word	0x0000b530


	//   ....[2]....
        /*0644*/ 	.word	0x0000b690


	//   ....[3]....
        /*0648*/ 	.word	0x0000b7d0


	//   ....[4]....
        /*064c*/ 	.word	0x0000b8f0


	//   ....[5]....
        /*0650*/ 	.word	0x0000cd30


	//----- nvinfo : EIATTR_MBARRIER_INSTR_OFFSETS
	.align		4
.L_94:
        /*0654*/ 	.byte	0x04, 0x39
        /*0656*/ 	.short	(.L_96 - .L_95)


	//   ....[0]....
.L_95:
        /*0658*/ 	.word	0x00000180
        /*065c*/ 	.word	0x000000ff
        /*0660*/ 	.word	0x00033400
        /*0664*/ 	.short	0x0100
        /*0666*/ 	.byte	0x08
	.zero		1


	//   ....[1]....
        /*0668*/ 	.word	0x00000190
        /*066c*/ 	.word	0x000000ff
        /*0670*/ 	.word	0x00033420
        /*0674*/ 	.short	0x0100
        /*0676*/ 	.byte	0x08
	.zero		1


	//   ....[2]....
        /*0678*/ 	.word	0x00000280
        /*067c*/ 	.word	0x000000ff
        /*0680*/ 	.word	0x00033430
        /*0684*/ 	.short	0x0100
        /*0686*/ 	.byte	0x08
	.zero		1


	//   ....[3]....
        /*0688*/ 	.word	0x00000290
        /*068c*/ 	.word	0x000000ff
        /*0690*/ 	.word	0x00033440
        /*0694*/ 	.short	0x0100
        /*0696*/ 	.byte	0x08
	.zero		1


	//   ....[4]....
        /*0698*/ 	.word	0x000002a0
        /*069c*/ 	.word	0x000000ff
        /*06a0*/ 	.word	0x00033438
        /*06a4*/ 	.short	0x0100
        /*06a6*/ 	.byte	0x08
	.zero		1


	//   ....[5]....
        /*06a8*/ 	.word	0x000002b0
        /*06ac*/ 	.word	0x000000ff
        /*06b0*/ 	.word	0x00033448
        /*06b4*/ 	.short	0x0100
        /*06b6*/ 	.byte	0x08
	.zero		1


	//   ....[6]....
        /*06b8*/ 	.word	0x000003e0
        /*06bc*/ 	.word	0x000000ff
        /*06c0*/ 	.word	0x00033450
        /*06c4*/ 	.short	0x0100
        /*06c6*/ 	.byte	0x08
	.zero		1


	//   ....[7]....
        /*06c8*/ 	.word	0x000003f0
        /*06cc*/ 	.word	0x000000ff
        /*06d0*/ 	.word	0x00033460
        /*06d4*/ 	.short	0x0100
        /*06d6*/ 	.byte	0x08
	.zero		1


	//   ....[8]....
        /*06d8*/ 	.word	0x00000400
        /*06dc*/ 	.word	0x000000ff
        /*06e0*/ 	.word	0x00033458
        /*06e4*/ 	.short	0x0100
        /*06e6*/ 	.byte	0x08
	.zero		1


	//   ....[9]....
        /*06e8*/ 	.word	0x00000410
        /*06ec*/ 	.word	0x000000ff
        /*06f0*/ 	.word	0x00033468
        /*06f4*/ 	.short	0x0100
        /*06f6*/ 	.byte	0x08
	.zero		1


	//   ....[10]....
        /*06f8*/ 	.word	0x00000500
        /*06fc*/ 	.word	0x000000ff
        /*0700*/ 	.word	0x00033470
        /*0704*/ 	.short	0x0100
        /*0706*/ 	.byte	0x06
	.zero		1


	//   ....[11]....
        /*0708*/ 	.word	0x00000510
        /*070c*/ 	.word	0x000000ff
        /*0710*/ 	.word	0x00033480
        /*0714*/ 	.short	0x0100
        /*0716*/ 	.byte	0x06
	.zero		1


	//   ....[12]....
        /*0718*/ 	.word	0x00000520
        /*071c*/ 	.word	0x000000ff
        /*0720*/ 	.word	0x00033478
        /*0724*/ 	.short	0x0100
        /*0726*/ 	.byte	0x06
	.zero		1


	//   ....[13]....
        /*0728*/ 	.word	0x00000530
        /*072c*/ 	.word	0x000000ff
        /*0730*/ 	.word	0x00033488
        /*0734*/ 	.short	0x0100
        /*0736*/ 	.byte	0x06
	.zero		1


	//   ....[14]....
        /*0738*/ 	.word	0x00000660
        /*073c*/ 	.word	0x000000ff
        /*0740*/ 	.word	0x00033490
        /*0744*/ 	.short	0x0100
        /*0746*/ 	.byte	0x08
	.zero		1


	//   ....[15]....
        /*0748*/ 	.word	0x00000670
        /*074c*/ 	.word	0x000000ff
        /*0750*/ 	.word	0x000334a0
        /*0754*/ 	.short	0x0100
        /*0756*/ 	.byte	0x08
	.zero		1


	//   ....[16]....
        /*0758*/ 	.word	0x00000680
        /*075c*/ 	.word	0x000000ff
        /*0760*/ 	.word	0x00033498
        /*0764*/ 	.short	0x0100
        /*0766*/ 	.byte	0x08
	.zero		1


	//   ....[17]....
        /*0768*/ 	.word	0x00000690
        /*076c*/ 	.word	0x000000ff
        /*0770*/ 	.word	0x000334a8
        /*0774*/ 	.short	0x0100
        /*0776*/ 	.byte	0x08
	.zero		1


	//   ....[18]....
        /*0778*/ 	.word	0x000007e0
        /*077c*/ 	.word	0x000000ff
        /*0780*/ 	.word	0x000334b0
        /*0784*/ 	.short	0x0100
        /*0786*/ 	.byte	0x08
	.zero		1


	//   ....[19]....
        /*0788*/ 	.word	0x000007f0
        /*078c*/ 	.word	0x000000ff
        /*0790*/ 	.word	0x000334c0
        /*0794*/ 	.short	0x0100
        /*0796*/ 	.byte	0x08
	.zero		1


	//   ....[20]....
        /*0798*/ 	.word	0x00000800
        /*079c*/ 	.word	0x000000ff
        /*07a0*/ 	.word	0x000334b8
        /*07a4*/ 	.short	0x0100
        /*07a6*/ 	.byte	0x08
	.zero		1


	//   ....[21]....
        /*07a8*/ 	.word	0x00000810
        /*07ac*/ 	.word	0x000000ff
        /*07b0*/ 	.word	0x000334c8
        /*07b4*/ 	.short	0x0100
        /*07b6*/ 	.byte	0x08
	.zero		1


	//   ....[22]....
        /*07b8*/ 	.word	0x00001400
        /*07bc*/ 	.word	0x000000ff
        /*07c0*/ 	.word	0x00033400
        /*07c4*/ 	.short	0x010a
        /*07c6*/ 	.byte	0x27
	.zero		1


	//   ....[23]....
        /*07c8*/ 	.word	0x00001480
        /*07cc*/ 	.word	0x00000003
        /*07d0*/ 	.word	0x00033430
        /*07d4*/ 	.short	0x010a
        /*07d6*/ 	.byte	0x3f
	.zero		1


	//   ....[24]....
        /*07d8*/ 	.word	0x000014d0
        /*07dc*/ 	.word	0x00000003
        /*07e0*/ 	.word	0x00033430
        /*07e4*/ 	.short	0x010a
        /*07e6*/ 	.byte	0x3f
	.zero		1


	//   ....[25]....
        /*07e8*/ 	.word	0x00002370
        /*07ec*/ 	.word	0x000000ff
        /*07f0*/ 	.word	0x00000000
        /*07f4*/ 	.short	0x0101
        /*07f6*/ 	.byte	0x06
	.zero		1


	//   ....[26]....
        /*07f8*/ 	.word	0x00004bf0
        /*07fc*/ 	.word	0x000000ff
        /*0800*/ 	.word	0x00033430
        /*0804*/ 	.short	0x010a
        /*0806*/ 	.byte	0x06
	.zero		1


	//   ....[27]....
        /*0808*/ 	.word	0x00004c30
        /*080c*/ 	.word	0x000000ff
        /*0810*/ 	.word	0x00033430
        /*0814*/ 	.short	0x010a
        /*0816*/ 	.byte	0x06
	.zero		1


	//   ....[28]....
        /*0818*/ 	.word	0x00005850
        /*081c*/ 	.word	0x000000ff
        /*0820*/ 	.word	0x00033450
        /*0824*/ 	.short	0x010a
        /*0826*/ 	.byte	0x06
	.zero		1


	//   ....[29]....
        /*0828*/ 	.word	0x00005890
        /*082c*/ 	.word	0x000000ff
        /*0830*/ 	.word	0x00033450
        /*0834*/ 	.short	0x010a
        /*0836*/ 	.byte	0x06
	.zero		1


	//   ....[30]....
        /*0838*/ 	.word	0x00005bc0
        /*083c*/ 	.word	0x000000ff
        /*0840*/ 	.word	0x00000000
        /*0844*/ 	.short	0x0101
        /*0846*/ 	.byte	0x06
	.zero		1


	//   ....[31]....
        /*0848*/ 	.word	0x00007170
        /*084c*/ 	.word	0x000000ff
        /*0850*/ 	.word	0x00000000
        /*0854*/ 	.short	0x0101
        /*0856*/ 	.byte	0x06
	.zero		1


	//   ....[32]....
        /*0858*/ 	.word	0x000079f0
        /*085c*/ 	.word	0x000000ff
        /*0860*/ 	.word	0x00033450
        /*0864*/ 	.short	0x010a
        /*0866*/ 	.byte	0x04
	.zero		1


	//   ....[33]....
        /*0868*/ 	.word	0x00007a30
        /*086c*/ 	.word	0x000000ff
        /*0870*/ 	.word	0x00033450
        /*0874*/ 	.short	0x010a
        /*0876*/ 	.byte	0x04
	.zero		1


	//   ....[34]....
        /*0878*/ 	.word	0x000091a0
        /*087c*/ 	.word	0x000000ff
        /*0880*/ 	.word	0x00000000
        /*0884*/ 	.short	0x0101
        /*0886*/ 	.byte	0x04
	.zero		1


	//   ....[35]....
        /*0888*/ 	.word	0x0000a3c0
        /*088c*/ 	.word	0x000000ff
        /*0890*/ 	.word	0x00000000
        /*0894*/ 	.short	0x0101
        /*0896*/ 	.byte	0x27
	.zero		1


	//   ....[36]....
        /*0898*/ 	.word	0x0000bdb0
        /*089c*/ 	.word	0x00000004
        /*08a0*/ 	.word	0x00033480
        /*08a4*/ 	.short	0x010a
        /*08a6*/ 	.byte	0x3f
	.zero		1


	//   ....[37]....
        /*08a8*/ 	.word	0x0000c430
        /*08ac*/ 	.word	0x00000004
        /*08b0*/ 	.word	0x00033470
        /*08b4*/ 	.short	0x0107
        /*08b6*/ 	.byte	0x3f
	.zero		1


	//   ....[38]....
        /*08b8*/ 	.word	0x0000c4f0
        /*08bc*/ 	.word	0x00000004
        /*08c0*/ 	.word	0x00033470
        /*08c4*/ 	.short	0x0101
        /*08c6*/ 	.byte	0x3f
	.zero		1


	//   ....[39]....
        /*08c8*/ 	.word	0x0000c520
        /*08cc*/ 	.word	0x00000004
        /*08d0*/ 	.word	0x00033440
        /*08d4*/ 	.short	0x010a
        /*08d6*/ 	.byte	0x3f
	.zero		1


	//   ....[40]....
        /*08d8*/ 	.word	0x0000cb00
        /*08dc*/ 	.word	0x00000004
        /*08e0*/ 	.word	0x00033430
        /*08e4*/ 	.short	0x0107
        /*08e6*/ 	.byte	0x3f
	.zero		1


	//   ....[41]....
        /*08e8*/ 	.word	0x0000cbd0
        /*08ec*/ 	.word	0x00000004
        /*08f0*/ 	.word	0x00033430
        /*08f4*/ 	.short	0x0101
        /*08f6*/ 	.byte	0x3f
	.zero		1


	//   ....[42]....
        /*08f8*/ 	.word	0x0000d390
        /*08fc*/ 	.word	0x000000ff
        /*0900*/ 	.word	0x00033400
        /*0904*/ 	.short	0x0107
        /*0906*/ 	.byte	0x29
	.zero		1


	//   ....[43]....
        /*0908*/ 	.word	0x0000d3e0
        /*090c*/ 	.word	0x000000ff
        /*0910*/ 	.word	0x00033400
        /*0914*/ 	.short	0x0101
        /*0916*/ 	.byte	0x29
	.zero		1


	//   ....[44]....
        /*0918*/ 	.word	0x0000d420
        /*091c*/ 	.word	0x000000ff
        /*0920*/ 	.word	0x00033420
        /*0924*/ 	.short	0x010a
        /*0926*/ 	.byte	0x29
	.zero		1


	//   ....[45]....
        /*0928*/ 	.word	0x0000d870
        /*092c*/ 	.word	0x00000004
        /*0930*/ 	.word	0x00033480
        /*0934*/ 	.short	0x010a
        /*0936*/ 	.byte	0x3f
	.zero		1


	//   ....[46]....
        /*0938*/ 	.word	0x0000dd60
        /*093c*/ 	.word	0x00000004
        /*0940*/ 	.word	0x00033470
        /*0944*/ 	.short	0x0107
        /*0946*/ 	.byte	0x3f
	.zero		1


	//   ....[47]....
        /*0948*/ 	.word	0x0000de20
        /*094c*/ 	.word	0x00000004
        /*0950*/ 	.word	0x00033470
        /*0954*/ 	.short	0x0101
        /*0956*/ 	.byte	0x3f
	.zero		1


	//   ....[48]....
        /*0958*/ 	.word	0x0000de50
        /*095c*/ 	.word	0x00000004
        /*0960*/ 	.word	0x00033440
        /*0964*/ 	.short	0x010a
        /*0966*/ 	.byte	0x3f
	.zero		1


	//   ....[49]....
        /*0968*/ 	.word	0x0000e310
        /*096c*/ 	.word	0x00000004
        /*0970*/ 	.word	0x00033430
        /*0974*/ 	.short	0x0107
        /*0976*/ 	.byte	0x3f
	.zero		1


	//   ....[50]....
        /*0978*/ 	.word	0x0000e3e0
        /*097c*/ 	.word	0x00000004
        /*0980*/ 	.word	0x00033430
        /*0984*/ 	.short	0x0101
        /*0986*/ 	.byte	0x3f
	.zero		1


	//   ....[51]....
        /*0988*/ 	.word	0x0000e460
        /*098c*/ 	.word	0x00000000
        /*0990*/ 	.word	0x00033470
        /*0994*/ 	.short	0x010a
        /*0996*/ 	.byte	0x3f
	.zero		1


	//   ....[52]....
        /*0998*/ 	.word	0x0000e4f0
        /*099c*/ 	.word	0x00000000
        /*09a0*/ 	.word	0x00033460
        /*09a4*/ 	.short	0x010a
        /*09a6*/ 	.byte	0x3f
	.zero		1


	//   ....[53]....
        /*09a8*/ 	.word	0x0000ebb0
        /*09ac*/ 	.word	0x00000000
        /*09b0*/ 	.word	0x00033450
        /*09b4*/ 	.short	0x0101
        /*09b6*/ 	.byte	0x3f
	.zero		1


	//   ....[54]....
        /*09b8*/ 	.word	0x0000ec40
        /*09bc*/ 	.word	0x00000000
        /*09c0*/ 	.word	0x00000000
        /*09c4*/ 	.short	0x0101
        /*09c6*/ 	.byte	0x3f
	.zero		1


	//   ....[55]....
        /*09c8*/ 	.word	0x0000ece0
        /*09cc*/ 	.word	0x00000003
        /*09d0*/ 	.word	0x00033470
        /*09d4*/ 	.short	0x010a
        /*09d6*/ 	.byte	0x3f
	.zero		1


	//   ....[56]....
        /*09d8*/ 	.word	0x0000ed80
        /*09dc*/ 	.word	0x00000003
        /*09e0*/ 	.word	0x00033460
        /*09e4*/ 	.short	0x010a
        /*09e6*/ 	.byte	0x3f
	.zero		1


	//   ....[57]....
        /*09e8*/ 	.word	0x0000f430
        /*09ec*/ 	.word	0x00000003
        /*09f0*/ 	.word	0x00033450
        /*09f4*/ 	.short	0x0101
        /*09f6*/ 	.byte	0x3f
	.zero		1


	//   ....[58]....
        /*09f8*/ 	.word	0x0000f520
        /*09fc*/ 	.word	0x00000003
        /*0a00*/ 	.word	0x00000000
        /*0a04*/ 	.short	0x0101
        /*0a06*/ 	.byte	0x3f
	.zero		1


	//   ....[59]....
        /*0a08*/ 	.word	0x0000f5b0
        /*0a0c*/ 	.word	0x00000004
        /*0a10*/ 	.word	0x00033420
        /*0a14*/ 	.short	0x010a
        /*0a16*/ 	.byte	0x3f
	.zero		1


	//   ....[60]....
        /*0a18*/ 	.word	0x0000f6e0
        /*0a1c*/ 	.word	0x00000005
        /*0a20*/ 	.word	0x00033440
        /*0a24*/ 	.short	0x010a
        /*0a26*/ 	.byte	0x3f
	.zero		1


	//   ....[61]....
        /*0a28*/ 	.word	0x0000f780
        /*0a2c*/ 	.word	0x0000001b
        /*0a30*/ 	.word	0x00033440
        /*0a34*/ 	.short	0x010a
        /*0a36*/ 	.byte	0x3f
	.zero		1


	//   ....[62]....
        /*0a38*/ 	.word	0x0000f7c0
        /*0a3c*/ 	.word	0x00000005
        /*0a40*/ 	.word	0x00033460
        /*0a44*/ 	.short	0x010a
        /*0a46*/ 	.byte	0x3f
	.zero		1


	//   ....[63]....
        /*0a48*/ 	.word	0x0000f800
        /*0a4c*/ 	.word	0x0000001b
        /*0a50*/ 	.word	0x00033460
        /*0a54*/ 	.short	0x010a
        /*0a56*/ 	.byte	0x3f
	.zero		1


	//   ....[64]....
        /*0a58*/ 	.word	0x0000f840
        /*0a5c*/ 	.word	0x00000005
        /*0a60*/ 	.word	0x00033480
        /*0a64*/ 	.short	0x010a
        /*0a66*/ 	.byte	0x3f
	.zero		1


	//   ....[65]....
        /*0a68*/ 	.word	0x0000f880
        /*0a6c*/ 	.word	0x0000001b
        /*0a70*/ 	.word	0x00033480
        /*0a74*/ 	.short	0x010a
        /*0a76*/ 	.byte	0x3f
	.zero		1


	//   ....[66]....
        /*0a78*/ 	.word	0x0000f8f0
        /*0a7c*/ 	.word	0x00000003
        /*0a80*/ 	.word	0x00033400
        /*0a84*/ 	.short	0x010a
        /*0a86*/ 	.byte	0x3f
	.zero		1


	//   ....[67]....
        /*0a88*/ 	.word	0x0000f940
        /*0a8c*/ 	.word	0x00000003
        /*0a90*/ 	.word	0x00033430
        /*0a94*/ 	.short	0x010a
        /*0a96*/ 	.byte	0x3f
	.zero		1


	//   ....[68]....
        /*0a98*/ 	.word	0x0000f9a0
        /*0a9c*/ 	.word	0x00000005
        /*0aa0*/ 	.word	0x00033430
        /*0aa4*/ 	.short	0x010a
        /*0aa6*/ 	.byte	0x3f
	.zero		1


	//   ....[69]....
        /*0aa8*/ 	.word	0x0000fa00
        /*0aac*/ 	.word	0x00000005
        /*0ab0*/ 	.word	0x00033450
        /*0ab4*/ 	.short	0x010a
        /*0ab6*/ 	.byte	0x3f
	.zero		1


	//   ....[70]....
        /*0ab8*/ 	.word	0x0000fa60
        /*0abc*/ 	.word	0x00000007
        /*0ac0*/ 	.word	0x00033450
        /*0ac4*/ 	.short	0x010a
        /*0ac6*/ 	.byte	0x3f
	.zero		1


	//   ....[71]....
        /*0ac8*/ 	.word	0x0000fb60
        /*0acc*/ 	.word	0x00000004
        /*0ad0*/ 	.word	0x00033480
        /*0ad4*/ 	.short	0x010a
        /*0ad6*/ 	.byte	0x3f
	.zero		1


	//   ....[72]....
        /*0ad8*/ 	.word	0x00010260
        /*0adc*/ 	.word	0x00000004
        /*0ae0*/ 	.word	0x00033440
        /*0ae4*/ 	.short	0x010a
        /*0ae6*/ 	.byte	0x3f
	.zero		1


	//   ....[73]....
        /*0ae8*/ 	.word	0x00010e50
        /*0aec*/ 	.word	0x00000003
        /*0af0*/ 	.word	0x00033420
        /*0af4*/ 	.short	0x010a
        /*0af6*/ 	.byte	0x3f
	.zero		1


	//   ....[74]....
        /*0af8*/ 	.word	0x00010ea0
        /*0afc*/ 	.word	0x00000004
        /*0b00*/ 	.word	0x00033480
        /*0b04*/ 	.short	0x010a
        /*0b06*/ 	.byte	0x3f
	.zero		1


	//   ....[75]....
        /*0b08*/ 	.word	0x000114f0
        /*0b0c*/ 	.word	0x00000004
        /*0b10*/ 	.word	0x00033440
        /*0b14*/ 	.short	0x010a
        /*0b16*/ 	.byte	0x3f
	.zero		1


	//   ....[76]....
        /*0b18*/ 	.word	0x00011af0
        /*0b1c*/ 	.word	0x00000000
        /*0b20*/ 	.word	0x00033470
        /*0b24*/ 	.short	0x010a
        /*0b26*/ 	.byte	0x3f
	.zero		1


	//   ....[77]....
        /*0b28*/ 	.word	0x00011b40
        /*0b2c*/ 	.word	0x00000000
        /*0b30*/ 	.word	0x00033460
        /*0b34*/ 	.short	0x010a
        /*0b36*/ 	.byte	0x3f
	.zero		1


	//   ....[78]....
        /*0b38*/ 	.word	0x00011b90
        /*0b3c*/ 	.word	0x00000003
        /*0b40*/ 	.word	0x00033470
        /*0b44*/ 	.short	0x010a
        /*0b46*/ 	.byte	0x3f
	.zero		1


	//   ....[79]....
        /*0b48*/ 	.word	0x00011be0
        /*0b4c*/ 	.word	0x00000003
        /*0b50*/ 	.word	0x00033460
        /*0b54*/ 	.short	0x010a
        /*0b56*/ 	.byte	0x3f
	.zero		1


	//   ....[80]....
        /*0b58*/ 	.word	0x00011c30
        /*0b5c*/ 	.word	0x00000004
        /*0b60*/ 	.word	0x00033420
        /*0b64*/ 	.short	0x010a
        /*0b66*/ 	.byte	0x3f
	.zero		1


	//   ....[81]....
        /*0b68*/ 	.word	0x00011c80
        /*0b6c*/ 	.word	0x00000005
        /*0b70*/ 	.word	0x00033440
        /*0b74*/ 	.short	0x010a
        /*0b76*/ 	.byte	0x3f
	.zero		1


	//   ....[82]....
        /*0b78*/ 	.word	0x00011cd0
        /*0b7c*/ 	.word	0x0000001b
        /*0b80*/ 	.word	0x00033440
        /*0b84*/ 	.short	0x010a
        /*0b86*/ 	.byte	0x3f
	.zero		1


	//   ....[83]....
        /*0b88*/ 	.word	0x00011d20
        /*0b8c*/ 	.word	0x00000005
        /*0b90*/ 	.word	0x00033460
        /*0b94*/ 	.short	0x010a
        /*0b96*/ 	.byte	0x3f
	.zero		1


	//   ....[84]....
        /*0b98*/ 	.word	0x00011d70
        /*0b9c*/ 	.word	0x0000001b
        /*0ba0*/ 	.word	0x00033460
        /*0ba4*/ 	.short	0x010a
        /*0ba6*/ 	.byte	0x3f
	.zero		1


	//   ....[85]....
        /*0ba8*/ 	.word	0x00011dc0
        /*0bac*/ 	.word	0x00000005
        /*0bb0*/ 	.word	0x00033480
        /*0bb4*/ 	.short	0x010a
        /*0bb6*/ 	.byte	0x3f
	.zero		1


	//----- nvinfo : EIATTR_NUM_MBARRIERS
	.align		4
.L_96:
        /*0bb8*/ 	.byte	0x03, 0x38
        /*0bba*/ 	.short	0x0016


	//----- nvinfo : EIATTR_EXIT_INSTR_OFFSETS
	.align		4
        /*0bbc*/ 	.byte	0x04, 0x1c
        /*0bbe*/ 	.short	(.L_98 - .L_97)


	//   ....[0]....
.L_97:
        /*0bc0*/ 	.word	0x00000970


	//   ....[1]....
        /*0bc4*/ 	.word	0x0000a880


	//   ....[2]....
        /*0bc8*/ 	.word	0x0000f620


	//   ....[3]....
        /*0bcc*/ 	.word	0x0000f8d0


	//----- nvinfo : EIATTR_MAX_THREADS
	.align		4
.L_98:
        /*0bd0*/ 	.byte	0x04, 0x05
        /*0bd2*/ 	.short	(.L_100 - .L_99)
.L_99:
        /*0bd4*/ 	.word	0x00000180
        /*0bd8*/ 	.word	0x00000001
        /*0bdc*/ 	.word	0x00000001


	//----- nvinfo : EIATTR_CRS_STACK_SIZE
	.align		4
.L_100:
        /*0be0*/ 	.byte	0x04, 0x1e
        /*0be2*/ 	.short	(.L_102 - .L_101)
.L_101:
        /*0be4*/ 	.word	0x00000000


	//----- nvinfo : EIATTR_CBANK_PARAM_SIZE
	.align		4
.L_102:
        /*0be8*/ 	.byte	0x03, 0x19
        /*0bea*/ 	.short	0x0a70


	//----- nvinfo : EIATTR_PARAM_CBANK
	.align		4
        /*0bec*/ 	.byte	0x04, 0x0a
        /*0bee*/ 	.short	(.L_104 - .L_103)
	.align		4
.L_103:
        /*0bf0*/ 	.word	index@(.nv.constant0._ZN7cutlass13device_kernelIN5flash11enable_sm90INS1_16FlashAttnFwdSm90INS1_25CollectiveMainloopFwdSm90ILi2EN4cute5tupleIJNS5_1CILi1EEES8_S8_EEENS6_IJNS7_ILi128EEENS7_ILi160EEENS7_ILi192EEEEEELi192ENS_12float_e4m3_tEfNS_4arch4Sm90ELb0ELb0ELb0ELb0ELb1ELb0ELb0ELb1ELb1ELb1ELb0ELb0EEENS1_21CollectiveEpilogueFwdINS6_IJSA_SC_SB_EEES9_NS_10bfloat16_tESG_Li256ELb0ELb1ELb0ELb1EEENS1_29StaticPersistentTileSchedulerILb0EEEEEEEEEvNT_6ParamsE)
        /*0bf4*/ 	.short	0x0210
        /*0bf6*/ 	.short	0x0a70


	//----- nvinfo : EIATTR_SW_WAR
	.align		4
.L_104:
        /*0bf8*/ 	.byte	0x04, 0x36
        /*0bfa*/ 	.short	(.L_106 - .L_105)
.L_105:
        /*0bfc*/ 	.word	0x00000008
.L_106:


//--------------------- .nv.info._ZN7cutlass13device_kernelIN5flash11enable_sm90INS1_16FlashAttnFwdSm90INS1_25CollectiveMainloopFwdSm90ILi2EN4cute5tupleIJNS5_1CILi1EEES8_S8_EEENS6_IJNS7_ILi128EEENS7_ILi160EEENS7_ILi192EEEEEELi192ENS_12float_e4m3_tEfNS_4arch4Sm90ELb0ELb0ELb0ELb1ELb1ELb0ELb0ELb1ELb1ELb1ELb0ELb0EEENS1_21CollectiveEpilogueFwdINS6_IJSA_SC_SB_EEES9_NS_10bfloat16_tESG_Li256ELb1ELb1ELb0ELb1EEENS1_36VarlenDynamicPersistentTileSchedulerILi128ELi160ELi256ELi128ELb0ELb1ELb1ELb0ELb1ELb1EEEEEEEEEvNT_6ParamsE --------------------------
	.section	.nv.info._ZN7cutlass13device_kernelIN5flash11enable_sm90INS1_16FlashAttnFwdSm90INS1_25CollectiveMainloopFwdSm90ILi2EN4cute5tupleIJNS5_1CILi1EEES8_S8_EEENS6_IJNS7_ILi128EEENS7_ILi160EEENS7_ILi192EEEEEELi192ENS_12float_e4m3_tEfNS_4arch4Sm90ELb0ELb0ELb0ELb1ELb1ELb0ELb0ELb1ELb1ELb1ELb0ELb0EEENS1_21CollectiveEpilogueFwdINS6_IJSA_SC_SB_EEES9_NS_10bfloat16_tESG_Li256ELb1ELb1ELb0ELb1EEENS1_36VarlenDynamicPersistentTileSchedulerILi128ELi160ELi256ELi128ELb0ELb1ELb1ELb0ELb1ELb1EEEEEEEEEvNT_6ParamsE,"",@"SHT_CUDA_INFO"
	.sectionflags	@""
	.align	4


	//----- nvinfo : EIATTR_CUDA_API_VERSION
	.align		4
        /*0000*/ 	.byte	0x04, 0x37
        /*0002*/ 	.short	(.L_108 - .L_107)
.L_107:
        /*0004*/ 	.word	0x00000082


	//----- nvinfo : EIATTR_KPARAM_INFO
	.align		4
.L_108:
        /*0008*/ 	.byte	0x04, 0x17
        /*000a*/ 	.short	(.L_110 - .L_109)
.L_109:
        /*000c*/ 	.word	0x00000000
        /*0010*/ 	.short	0x0000
        /*0012*/ 	.short	0x0070
        /*0014*/ 	.byte	0x00, 0xf0, 0x01, 0x2a


	//----- nvinfo : EIATTR_SPARSE_MMA_MASK
	.align		4
.L_110:
        /*0018*/ 	.byte	0x03, 0x50
        /*001a*/ 	.short	0x0000


	//----- nvinfo : EIATTR_MAXREG_COUNT
	.align		4
        /*001c*/ 	.byte	0x03, 0x1b
        /*001e*/ 	.short	0x00a8


	//----- nvinfo : EIATTR_NUM_BARRIERS
	.align		4
        /*0020*/ 	.byte	0x02, 0x4c
        /*0022*/ 	.byte	0x10
	.zero		1


	//----- nvinfo : EIATTR_EXTERNS
	.align		4
        /*0024*/ 	.byte	0x04, 0x0f
        /*0026*/ 	.short	(.L_112 - .L_111)


	//   ....[0]....
	.align		4
.L_111:
        /*0028*/ 	.word	index@(__assertfail)


	//----- nvinfo : EIATTR_ANNOTATIONS
	.align		4
.L_112:
        /*002c*/ 	.byte	0x04, 0x55
        /*002e*/ 	.short	(.L_114 - .L_113)


	//   ....[0]....
.L_113:
        /*0030*/ 	.word	0x00000001
        /*0034*/ 	.byte	0x90, 0xc7, 0x00, 0x00, 0x01, 0x00, 0x00, 0x00, 0xc0, 0xc9, 0x00, 0x00, 0x01, 0x00, 0x00, 0x00
        /*0044*/ 	.byte	0xe0, 0xc9, 0x00, 0x00, 0x01, 0x00, 0x00, 0x00, 0xf0, 0xc9, 0x00, 0x00, 0x01, 0x00, 0x00, 0x00
        /*0054*/ 	.byte	0x50, 0xca, 0x00, 0x00, 0x01, 0x00, 0x00, 0x00, 0xa0, 0xca, 0x00, 0x00, 0x01, 0x00, 0x00, 0x00
        /*0064*/ 	.byte	0x00, 0xdd, 0x00, 0x00, 0x01, 0x00, 0x00, 0x00, 0x20, 0xee, 0x00, 0x00, 0x01, 0x00, 0x00, 0x00
        /*0074*/ 	.byte	0x40, 0xf5, 0x00, 0x00, 0x01, 0x00, 0x00, 0x00, 0x60, 0xf5, 0x00, 0x00, 0x01, 0x00, 0x00, 0x00
        /*0084*/ 	.byte	0x20, 0xfb, 0x00, 0x00, 0x01, 0x00, 0x00, 0x00, 0x10, 0x08, 0x01, 0x00, 0x01, 0x00, 0x00, 0x00
        /*0094*/ 	.byte	0x20, 0x08, 0x01, 0x00, 0x01, 0x00, 0x00, 0x00, 0xa0, 0x11, 0x01, 0x00, 0x01, 0x00, 0x00, 0x00
        /*00a4*/ 	.byte	0xb0, 0x11, 0x01, 0x00, 0x01, 0x00, 0x00, 0x00, 0x80, 0x22, 0x01, 0x00


	//----- nvinfo : EIATTR_MERCURY_ISA_VERSION
	.align		4
.L_114:
        /*00b0*/ 	.byte	0x03, 0x5f
        /*00b2*/ 	.short	0x0101


	//----- nvinfo : EIATTR_UNUSED_LOAD_BYTE_OFFSET
	.align		4
        /*00b4*/ 	.byte	0x04, 0x44
        /*00b6*/ 	.short	(.L_116 - .L_115)


	//   ....[0]....
.L_115:
        /*00b8*/ 	.word	0x00000980
        /*00bc*/ 	.word	0x0000fff0


	//   ....[1]....
        /*00c0*/ 	.word	0x00008d30
        /*00c4*/ 	.word	0x0000fff0


	//----- nvinfo : EIATTR_INT_WARP_WIDE_INSTR_OFFSETS
	.align		4
.L_116:
        /*00c8*/ 	.byte	0x04, 0x31
        /*00ca*/ 	.short	(.L_118 - .L_117)


	//   ....[0]....
.L_117:
        /*00cc*/ 	.word	0x000000c0


	//   ....[1]....
        /*00d0*/ 	.word	0x000000d0


	//   ....[2]....
        /*00d4*/ 	.word	0x00000170


	//   ....[3]....
        /*00d8*/ 	.word	0x0000d090


	//   ....[4]....
        /*00dc*/ 	.word	0x0000d120


	//   ....[5]....
        /*00e0*/ 	.word	0x00010fe0


	//   ....[6]....
        /*00e4*/ 	.word	0x00011070


	//----- nvinfo : EIATTR_COOP_GROUP_MASK_REGIDS
	.align		4
.L_118:
        /*00e8*/ 	.byte	0x04, 0x29
        /*00ea*/ 	.short	(.L_120 - .L_119)


	//   ....[0]....
.L_119:
        /*00ec*/ 	.word	0xffffffff


	//   ....[1]....
        /*00f0*/ 	.word	0xffffffff


	//   ....[2]....
        /*00f4*/ 	.word	0xffffffff


	//   ....[3]....
        /*00f8*/ 	.word	0xffffffff


	//   ....[4]....
        /*00fc*/ 	.word	0xffffffff


	//   ....[5]....
        /*0100*/ 	.word	0xffffffff


	//   ....[6]....
        /*0104*/ 	.word	0xffffffff


	//   ....[7]....
        /*0108*/ 	.word	0xffffffff


	//   ....[8]....
        /*010c*/ 	.word	0xffffffff


	//   ....[9]....
        /*0110*/ 	.word	0xffffffff


	//   ....[10]....
        /*0114*/ 	.word	0xffffffff


	//   ....[11]....
        /*0118*/ 	.word	0xffffffff


	//   ....[12]....
        /*011c*/ 	.word	0xffffffff


	//   ....[13]....
        /*0120*/ 	.word	0xffffffff


	//   ....[14]....
        /*0124*/ 	.word	0xffffffff


	//   ....[15]....
        /*0128*/ 	.word	0xffffffff


	//   ....[16]....
        /*012c*/ 	.word	0xffffffff


	//   ....[17]....
        /*0130*/ 	.word	0xffffffff


	//   ....[18]....
        /*0134*/ 	.word	0xffffffff


	//   ....[19]....
        /*0138*/ 	.word	0xffffffff


	//   ....[20]....
        /*013c*/ 	.word	0xffffffff


	//   ....[21]....
        /*0140*/ 	.word	0xffffffff


	//   ....[22]....
        /*0144*/ 	.word	0xffffffff


	//   ....[23]....
        /*0148*/ 	.word	0xffffffff


	//   ....[24]....
        /*014c*/ 	.word	0xffffffff


	//   ....[25]....
        /*0150*/ 	.word	0xffffffff


	//   ....[26]....
        /*0154*/ 	.word	0xffffffff


	//   ....[27]....
        /*0158*/ 	.word	0xffffffff


	//   ....[28]....
        /*015c*/ 	.word	0xffffffff


	//   ....[29]....
        /*0160*/ 	.word	0xffffffff


	//   ....[30]....
        /*0164*/ 	.word	0xffffffff


	//   ....[31]....
        /*0168*/ 	.word	0xffffffff


	//   ....[32]....
        /*016c*/ 	.word	0xffffffff


	//   ....[33]....
        /*0170*/ 	.word	0xffffffff


	//   ....[34]....
        /*0174*/ 	.word	0xffffffff


	//   ....[35]....
        /*0178*/ 	.word	0xffffffff


	//   ....[36]....
        /*017c*/ 	.word	0xffffffff


	//   ....[37]....
        /*0180*/ 	.word	0xffffffff


	//   ....[38]....
        /*0184*/ 	.word	0xffffffff


	//   ....[39]....
        /*0188*/ 	.word	0xffffffff


	//   ....[40]....
        /*018c*/ 	.word	0xffffffff


	//   ....[41]....
        /*0190*/ 	.word	0xffffffff


	//   ....[42]....
        /*0194*/ 	.word	0xffffffff


	//   ....[43]....
        /*0198*/ 	.word	0xffffffff


	//   ....[44]....
        /*019c*/ 	.word	0xffffffff


	//   ....[45]....
        /*01a0*/ 	.word	0xffffffff


	//   ....[46]....
        /*01a4*/ 	.word	0xffffffff


	//   ....[47]....
        /*01a8*/ 	.word	0xffffffff


	//   ....[48]....
        /*01ac*/ 	.word	0xffffffff


	//   ....[49]....
        /*01b0*/ 	.word	0xffffffff


	//   ....[50]....
        /*01b4*/ 	.word	0xffffffff


	//   ....[51]....
        /*01b8*/ 	.word	0xffffffff


	//   ....[52]....
        /*01bc*/ 	.word	0xffffffff


	//   ....[53]....
        /*01c0*/ 	.word	0xffffffff


	//   ....[54]....
        /*01c4*/ 	.word	0xffffffff


	//   ....[55]....
        /*01c8*/ 	.word	0xffffffff


	//   ....[56]....
        /*01cc*/ 	.word	0xffffffff


	//   ....[57]....
        /*01d0*/ 	.word	0xffffffff


	//   ....[58]....
        /*01d4*/ 	.word	0xffffffff


	//   ....[59]....
        /*01d8*/ 	.word	0xffffffff


	//   ....[60]....
        /*01dc*/ 	.word	0xffffffff


	//   ....[61]....
        /*01e0*/ 	.word	0xffffffff


	//   ....[62]....
        /*01e4*/ 	.word	0xffffffff


	//   ....[63]....
        /*01e8*/ 	.word	0xffffffff


	//   ....[64]....
        /*01ec*/ 	.word	0xffffffff


	//   ....[65]....
        /*01f0*/ 	.word	0xffffffff


	//   ....[66]....
        /*01f4*/ 	.word	0xffffffff


	//   ....[67]....
        /*01f8*/ 	.word	0xffffffff


	//   ....[68]....
        /*01fc*/ 	.word	0xffffffff


	//   ....[69]....
        /*0200*/ 	.word	0xffffffff


	//   ....[70]....
        /*0204*/ 	.word	0xffffffff


	//   ....[71]....
        /*0208*/ 	.word	0xffffffff


	//   ....[72]....
        /*020c*/ 	.word	0xffffffff


	//   ....[73]....
        /*0210*/ 	.word	0xffffffff


	//   ....[74]....
        /*0214*/ 	.word	0xffffffff


	//   ....[75]....
        /*0218*/ 	.word	0xffffffff


	//   ....[76]....
        /*021c*/ 	.word	0xffffffff


	//   ....[77]....
        /*0220*/ 	.word	0xffffffff


	//   ....[78]....
        /*0224*/ 	.word	0xffffffff


	//   ....[79]....
        /*0228*/ 	.word	0xffffffff


	//   ....[80]....
        /*022c*/ 	.word	0xffffffff


	//   ....[81]....
        /*0230*/ 	.word	0xffffffff


	//   ....[82]....
        /*0234*/ 	.word	0xffffffff


	//   ....[83]....
        /*0238*/ 	.word	0xffffffff


	//   ....[84]....
        /*023c*/ 	.word	0xffffffff


	//   ....[85]....
        /*0240*/ 	.word	0xffffffff


	//   ....[86]....
        /*0244*/ 	.word	0xffffffff


	//   ....[87]....
        /*0248*/ 	.word	0xffffffff


	//   ....[88]....
        /*024c*/ 	.word	0xffffffff


	//   ....[89]....
        /*0250*/ 	.word	0xffffffff


	//   ....[90]....
        /*0254*/ 	.word	0xffffffff


	//   ....[91]....
        /*0258*/ 	.word	0xffffffff


	//   ....[92]....
        /*025c*/ 	.word	0xffffffff


	//   ....[93]....
        /*0260*/ 	.word	0xffffffff


	//   ....[94]....
        /*0264*/ 	.word	0xffffffff


	//   ....[95]....
        /*0268*/ 	.word	0xffffffff


	//   ....[96]....
        /*026c*/ 	.word	0xffffffff


	//   ....[97]....
        /*0270*/ 	.word	0xffffffff


	//   ....[98]....
        /*0274*/ 	.word	0xffffffff


	//   ....[99]....
        /*0278*/ 	.word	0xffffffff


	//   ....[100]....
        /*027c*/ 	.word	0xffffffff


	//   ....[101]....
        /*0280*/ 	.word	0xffffffff


	//   ....[102]....
        /*0284*/ 	.word	0xffffffff


	//   ....[103]....
        /*0288*/ 	.word	0xffffffff


	//   ....[104]....
        /*028c*/ 	.word	0xffffffff


	//   ....[105]....
        /*0290*/ 	.word	0xffffffff


	//   ....[106]....
        /*0294*/ 	.word	0xffffffff


	//   ....[107]....
        /*0298*/ 	.word	0xffffffff


	//   ....[108]....
        /*029c*/ 	.word	0xffffffff


	//   ....[109]....
        /*02a0*/ 	.word	0xffffffff


	//   ....[110]....
        /*02a4*/ 	.word	0xffffffff


	//   ....[111]....
        /*02a8*/ 	.word	0xffffffff


	//   ....[112]....
        /*02ac*/ 	.word	0xffffffff


	//   ....[113]....
        /*02b0*/ 	.word	0xffffffff


	//   ....[114]....
        /*02b4*/ 	.word	0xffffffff


	//   ....[115]....
        /*02b8*/ 	.word	0xffffffff


	//   ....[116]....
        /*02bc*/ 	.word	0xffffffff


	//   ....[117]....
        /*02c0*/ 	.word	0xffffffff


	//   ....[118]....
        /*02c4*/ 	.word	0xffffffff


	//   ....[119]....
        /*02c8*/ 	.word	0xffffffff


	//   ....[120]....
        /*02cc*/ 	.word	0xffffffff


	//   ....[121]....
        /*02d0*/ 	.word	0xffffffff


	//   ....[122]....
        /*02d4*/ 	.word	0xffffffff


	//   ....[123]....
        /*02d8*/ 	.word	0xffffffff


	//   ....[124]....
        /*02dc*/ 	.word	0xffffffff


	//   ....[125]....
        /*02e0*/ 	.word	0xffffffff


	//   ....[126]....
        /*02e4*/ 	.word	0xffffffff


	//   ....[127]....
        /*02e8*/ 	.word	0xffffffff


	//   ....[128]....
        /*02ec*/ 	.word	0xffffffff


	//   ....[129]....
        /*02f0*/ 	.word	0xffffffff


	//   ....[130]....
        /*02f4*/ 	.word	0xffffffff


	//   ....[131]....
        /*02f8*/ 	.word	0xffffffff


	//   ....[132]....
        /*02fc*/ 	.word	0xffffffff


	//   ....[133]....
        /*0300*/ 	.word	0xffffffff


	//   ....[134]....
        /*0304*/ 	.word	0xffffffff


	//   ....[135]....
        /*0308*/ 	.word	0xffffffff


	//   ....[136]....
        /*030c*/ 	.word	0xffffffff


	//   ....[137]....
        /*0310*/ 	.word	0xffffffff


	//   ....[138]....
        /*0314*/ 	.word	0xffffffff


	//   ....[139]....
        /*0318*/ 	.word	0xffffffff


	//   ....[140]....
        /*031c*/ 	.word	0xffffffff


	//   ....[141]....
        /*0320*/ 	.word	0xffffffff


	//   ....[142]....
        /*0324*/ 	.word	0xffffffff


	//   ....[143]....
        /*0328*/ 	.word	0xffffffff


	//   ....[144]....
        /*032c*/ 	.word	0xffffffff


	//   ....[145]....
        /*0330*/ 	.word	0xffffffff


	//   ....[146]....
        /*0334*/ 	.word	0xffffffff


	//   ....[147]....
        /*0338*/ 	.word	0xffffffff


	//   ....[148]....
        /*033c*/ 	.word	0xffffffff


	//   ....[149]....
        /*0340*/ 	.word	0xffffffff


	//   ....[150]....
        /*0344*/ 	.word	0xffffffff


	//   ....[151]....
        /*0348*/ 	.word	0xffffffff


	//   ....[152]....
        /*034c*/ 	.word	0xffffffff


	//   ....[153]....
        /*0350*/ 	.word	0xffffffff


	//   ....[154]....
        /*0354*/ 	.word	0xffffffff


	//   ....[155]....
        /*0358*/ 	.word	0xffffffff


	//   ....[156]....
        /*035c*/ 	.word	0xffffffff


	//   ....[157]....
        /*0360*/ 	.word	0xffffffff


	//   ....[158]....
        /*0364*/ 	.word	0xffffffff


	//   ....[159]....
        /*0368*/ 	.word	0xffffffff


	//   ....[160]....
        /*036c*/ 	.word	0xffffffff


	//   ....[161]....
        /*0370*/ 	.word	0xffffffff


	//   ....[162]....
        /*0374*/ 	.word	0xffffffff


	//   ....[163]....
        /*0378*/ 	.word	0xffffffff


	//   ....[164]....
        /*037c*/ 	.word	0xffffffff


	//   ....[165]....
        /*0380*/ 	.word	0xffffffff


	//   ....[166]....
        /*0384*/ 	.word	0xffffffff


	//   ....[167]....
        /*0388*/ 	.word	0xffffffff


	//   ....[168]....
        /*038c*/ 	.word	0xffffffff


	//   ....[169]....
        /*0390*/ 	.word	0x0500000f


	//   ....[170]....
        /*0394*/ 	.word	0x0500000f


	//   ....[171]....
        /*0398*/ 	.word	0x0500000f


	//   ....[172]....
        /*039c*/ 	.word	0x0500000f


	//   ....[173]....
        /*03a0*/ 	.word	0x0500000f


	//   ....[174]....
        /*03a4*/ 	.word	0x0500000f


	//   ....[175]....
        /*03a8*/ 	.word	0x0500000f


	//   ....[176]....
        /*03ac*/ 	.word	0x0500000f


	//   ....[177]....
        /*03b0*/ 	.word	0x0500000f


	//   ....[178]....
        /*03b4*/ 	.word	0x0500000f


	//   ....[179]....
        /*03b8*/ 	.word	0x0500000f


	//   ....[180]....
        /*03bc*/ 	.word	0x0500000f


	//   ....[181]....
        /*03c0*/ 	.word	0x0500000f


	//   ....[182]....
        /*03c4*/ 	.word	0x0500000f


	//   ....[183]....
        /*03c8*/ 	.word	0x0500000f


	//   ....[184]....
        /*03cc*/ 	.word	0x0500000f


	//   ....[185]....
        /*03d0*/ 	.word	0x0500000f


	//   ....[186]....
        /*03d4*/ 	.word	0x0500000f


	//   ....[187]....
        /*03d8*/ 	.word	0x0500000f


	//   ....[188]....
        /*03dc*/ 	.word	0x0500000f


	//   ....[189]....
        /*03e0*/ 	.word	0x0500000f


	//   ....[190]....
        /*03e4*/ 	.word	0x0500000f


	//   ....[191]....
        /*03e8*/ 	.word	0x0500000f


	//   ....[192]....
        /*03ec*/ 	.word	0x0500000f


	//   ....[193]....
        /*03f0*/ 	.word	0x0500000f


	//   ....[194]....
        /*03f4*/ 	.word	0x0500000f


	//   ....[195]....
        /*03f8*/ 	.word	0x0500000f


	//   ....[196]....
        /*03fc*/ 	.word	0x0500000f


	//   ....[197]....
        /*0400*/ 	.word	0x0500000f


	//   ....[198]....
        /*0404*/ 	.word	0x0500000f


	//   ....[199]....
        /*0408*/ 	.word	0x0500000f


	//   ....[200]....
        /*040c*/ 	.word	0x0500000f


	//   ....[201]....
        /*0410*/ 	.word	0x0500000f


	//   ....[202]....
        /*0414*/ 	.word	0x0500000f


	//   ....[203]....
        /*0418*/ 	.word	0x0500000f


	//   ....[204]....
        /*041c*/ 	.word	0x0500000f


	//   ....[205]....
        /*0420*/ 	.word	0x0500000f


	//   ....[206]....
        /*0424*/ 	.word	0x0500000f


	//   ....[207]....
        /*0428*/ 	.word	0x0500000f


	//   ....[208]....
        /*042c*/ 	.word	0x0500000f


	//   ....[209]....
        /*0430*/ 	.word	0x0500000f


	//   ....[210]....
        /*0434*/ 	.word	0x0500000f


	//   ....[211]....
        /*0438*/ 	.word	0x0500000f


	//   ....[212]....
        /*043c*/ 	.word	0x0500000f


	//   ....[213]....
        /*0440*/ 	.word	0x0500000f


	//   ....[214]....
        /*0444*/ 	.word	0x0500000f


	//   ....[215]....
        /*0448*/ 	.word	0x0500000f


	//   ....[216]....
        /*044c*/ 	.word	0x0500000f


	//   ....[217]....
        /*0450*/ 	.word	0x0500000f


	//   ....[218]....
        /*0454*/ 	.word	0x0500000f


	//----- nvinfo : EIATTR_COOP_GROUP_INSTR_OFFSETS
	.align		4
.L_120:
        /*0458*/ 	.byte	0x04, 0x28
        /*045a*/ 	.short	(.L_122 - .L_121)


	//   ....[0]....
.L_121:
        /*045c*/ 	.word	0x00000080


	//   ....[1]....
        /*0460*/ 	.word	0x00000090


	//   ....[2]....
        /*0464*/ 	.word	0x000002d0


	//   ....[3]....
        /*0468*/ 	.word	0x00000430


	//   ....[4]....
        /*046c*/ 	.word	0x00000550


	//   ....[5]....
        /*0470*/ 	.word	0x000006b0


	//   ....[6]....
        /*0474*/ 	.word	0x00001740


	//   ....[7]....
        /*0478*/ 	.word	0x00003240


	//   ....[8]....
        /*047c*/ 	.word	0x00003340


	//   ....[9]....
        /*0480*/ 	.word	0x00003a50


	//   ....[10]....
        /*0484*/ 	.word	0x00003ae0


	//   ....[11]....
        /*0488*/ 	.word	0x00006650


	//   ....[12]....
        /*048c*/ 	.word	0x00006660


	//   ....[13]....
        /*0490*/ 	.word	0x00006690


	//   ....[14]....
        /*0494*/ 	.word	0x000066a0


	//   ....[15]....
        /*0498*/ 	.word	0x000083e0


	//   ....[16]....
        /*049c*/ 	.word	0x000083f0


	//   ....[17]....
        /*04a0*/ 	.word	0x00008420


	//   ....[18]....
        /*04a4*/ 	.word	0x00008430


	//   ....[19]....
        /*04a8*/ 	.word	0x000098b0


	//   ....[20]....
        /*04ac*/ 	.word	0x000098e0


	//   ....[21]....
        /*04b0*/ 	.word	0x00009910


	//   ....[22]....
        /*04b4*/ 	.word	0x00009940


	//   ....[23]....
        /*04b8*/ 	.word	0x00009970


	//   ....[24]....
        /*04bc*/ 	.word	0x00009990


	//   ....[25]....
        /*04c0*/ 	.word	0x000099a0


	//   ....[26]....
        /*04c4*/ 	.word	0x000099b0


	//   ....[27]....
        /*04c8*/ 	.word	0x000099c0


	//   ....[28]....
        /*04cc*/ 	.word	0x000099d0


	//   ....[29]....
        /*04d0*/ 	.word	0x000099e0


	//   ....[30]....
        /*04d4*/ 	.word	0x00009a10


	//   ....[31]....
        /*04d8*/ 	.word	0x00009a50


	//   ....[32]....
        /*04dc*/ 	.word	0x00009a90


	//   ....[33]....
        /*04e0*/ 	.word	0x00009ac0


	//   ....[34]....
        /*04e4*/ 	.word	0x00009ad0


	//   ....[35]....
        /*04e8*/ 	.word	0x00009ae0


	//   ....[36]....
        /*04ec*/ 	.word	0x00009b10


	//   ....[37]....
        /*04f0*/ 	.word	0x00009b40


	//   ....[38]....
        /*04f4*/ 	.word	0x00009b50


	//   ....[39]....
        /*04f8*/ 	.word	0x00009b60


	//   ....[40]....
        /*04fc*/ 	.word	0x00009b90


	//   ....[41]....
        /*0500*/ 	.word	0x00009bc0


	//   ....[42]....
        /*0504*/ 	.word	0x00009bd0


	//   ....[43]....
        /*0508*/ 	.word	0x00009c30


	//   ....[44]....
        /*050c*/ 	.word	0x00009c40


	//   ....[45]....
        /*0510*/ 	.word	0x00009c50


	//   ....[46]....
        /*0514*/ 	.word	0x00009c60


	//   ....[47]....
        /*0518*/ 	.word	0x00009c80


	//   ....[48]....
        /*051c*/ 	.word	0x00009c90


	//   ....[49]....
        /*0520*/ 	.word	0x00009ca0


	//   ....[50]....
        /*0524*/ 	.word	0x00009cb0


	//   ....[51]....
        /*0528*/ 	.word	0x00009cc0


	//   ....[52]....
        /*052c*/ 	.word	0x00009cd0


	//   ....[53]....
        /*0530*/ 	.word	0x00009d00


	//   ....[54]....
        /*0534*/ 	.word	0x00009d10


	//   ....[55]....
        /*0538*/ 	.word	0x00009d30


	//   ....[56]....
        /*053c*/ 	.word	0x00009d40


	//   ....[57]....
        /*0540*/ 	.word	0x00009d50


	//   ....[58]....
        /*0544*/ 	.word	0x00009d70


	//   ....[59]....
        /*0548*/ 	.word	0x00009d80


	//   ....[60]....
        /*054c*/ 	.word	0x00009d90


	//   ....[61]....
        /*0550*/ 	.word	0x00009da0


	//   ....[62]....
        /*0554*/ 	.word	0x00009dc0


	//   ....[63]....
        /*0558*/ 	.word	0x00009dd0


	//   ....[64]....
        /*055c*/ 	.word	0x00009df0


	//   ....[65]....
        /*0560*/ 	.word	0x00009e00


	//   ....[66]....
        /*0564*/ 	.word	0x00009e10


	//   ....[67]....
        /*0568*/ 	.word	0x0000a4e0


	//   ....[68]....
        /*056c*/ 	.word	0x0000a520


	//   ....[69]....
        /*0570*/ 	.word	0x0000a5c0


	//   ....[70]....
        /*0574*/ 	.word	0x0000a640


	//   ....[71]....
        /*0578*/ 	.word	0x0000acd0


	//   ....[72]....
        /*057c*/ 	.word	0x0000ad00


	//   ....[73]....
        /*0580*/ 	.word	0x0000ae00


	//   ....[74]....
        /*0584*/ 	.word	0x0000ae20


	//   ....[75]....
        /*0588*/ 	.word	0x0000af20


	//   ....[76]....
        /*058c*/ 	.word	0x0000af40


	//   ....[77]....
        /*0590*/ 	.word	0x0000b050


	//   ....[78]....
        /*0594*/ 	.word	0x0000b070


	//   ....[79]....
        /*0598*/ 	.word	0x0000b9a0


	//   ....[80]....
        /*059c*/ 	.word	0x0000b9c0


	//   ....[81]....
        /*05a0*/ 	.word	0x0000bac0


	//   ....[82]....
        /*05a4*/ 	.word	0x0000bae0


	//   ....[83]....
        /*05a8*/ 	.word	0x0000bbe0


	//   ....[84]....
        /*05ac*/ 	.word	0x0000bc00


	//   ....[85]....
        /*05b0*/ 	.word	0x0000bd10


	//   ....[86]....
        /*05b4*/ 	.word	0x0000bd30


	//   ....[87]....
        /*05b8*/ 	.word	0x0000beb0


	//   ....[88]....
        /*05bc*/ 	.word	0x0000c060


	//   ....[89]....
        /*05c0*/ 	.word	0x0000c090


	//   ....[90]....
        /*05c4*/ 	.word	0x0000c0c0


	//   ....[91]....
        /*05c8*/ 	.word	0x0000c0f0


	//   ....[92]....
        /*05cc*/ 	.word	0x0000c120


	//   ....[93]....
        /*05d0*/ 	.word	0x0000c160


	//   ....[94]....
        /*05d4*/ 	.word	0x0000c2b0


	//   ....[95]....
        /*05d8*/ 	.word	0x0000c2e0


	//   ....[96]....
        /*05dc*/ 	.word	0x0000c310


	//   ....[97]....
        /*05e0*/ 	.word	0x0000c340


	//   ....[98]....
        /*05e4*/ 	.word	0x0000c370


	//   ....[99]....
        /*05e8*/ 	.word	0x0000c3b0


	//   ....[100]....
        /*05ec*/ 	.word	0x0000c430


	//   ....[101]....
        /*05f0*/ 	.word	0x0000c470


	//   ....[102]....
        /*05f4*/ 	.word	0x0000c500


	//   ....[103]....
        /*05f8*/ 	.word	0x0000dfc0


	//   ....[104]....
        /*05fc*/ 	.word	0x0000dff0


	//   ....[105]....
        /*0600*/ 	.word	0x0000e020


	//   ....[106]....
        /*0604*/ 	.word	0x0000e130


	//   ....[107]....
        /*0608*/ 	.word	0x0000e140


	//   ....[108]....
        /*060c*/ 	.word	0x0000e1d0


	//   ....[109]....
        /*0610*/ 	.word	0x0000e1e0


	//   ....[110]....
        /*0614*/ 	.word	0x0000e1f0


	//   ....[111]....
        /*0618*/ 	.word	0x0000e280


	//   ....[112]....
        /*061c*/ 	.word	0x0000e320


	//   ....[113]....
        /*0620*/ 	.word	0x0000e720


	//   ....[114]....
        /*0624*/ 	.word	0x0000e750


	//   ....[115]....
        /*0628*/ 	.word	0x0000e780


	//   ....[116]....
        /*062c*/ 	.word	0x0000e7e0


	//   ....[117]....
        /*0630*/ 	.word	0x0000e860


	//   ....[118]....
        /*0634*/ 	.word	0x0000e870


	//   ....[119]....
        /*0638*/ 	.word	0x0000e8c0


	//   ....[120]....
        /*063c*/ 	.word	0x0000e900


	//   ....[121]....
        /*0640*/ 	.word	0x0000e910


	//   ....[122]....
        /*0644*/ 	.word	0x0000e9c0


	//   ....[123]....
        /*0648*/ 	.word	0x0000f1c0


	//   ....[124]....
        /*064c*/ 	.word	0x0000f1f0


	//   ....[125]....
        /*0650*/ 	.word	0x0000f220


	//   ....[126]....
        /*0654*/ 	.word	0x0000f260


	//   ....[127]....
        /*0658*/ 	.word	0x0000f2f0


	//   ....[128]....
        /*065c*/ 	.word	0x0000f310


	//   ....[129]....
        /*0660*/ 	.word	0x0000f360


	//   ....[130]....
        /*0664*/ 	.word	0x0000f3b0


	//   ....[131]....
        /*0668*/ 	.word	0x0000fda0


	//   ....[132]....
        /*066c*/ 	.word	0x0000fdb0


	//   ....[133]....
        /*0670*/ 	.word	0x0000fdc0


	//   ....[134]....
        /*0674*/ 	.word	0x0000fe00


	//   ....[135]....
        /*0678*/ 	.word	0x0000fe40


	//   ....[136]....
        /*067c*/ 	.word	0x0000fe50


	//   ....[137]....
        /*0680*/ 	.word	0x0000feb0


	//   ....[138]....
        /*0684*/ 	.word	0x0000fee0


	//   ....[139]....
        /*0688*/ 	.word	0x0000ff20


	//   ....[140]....
        /*068c*/ 	.word	0x0000ff80


	//   ....[141]....
        /*0690*/ 	.word	0x000103a0


	//   ....[142]....
        /*0694*/ 	.word	0x000103b0


	//   ....[143]....
        /*0698*/ 	.word	0x000103c0


	//   ....[144]....
        /*069c*/ 	.word	0x000103d0


	//   ....[145]....
        /*06a0*/ 	.word	0x000103e0


	//   ....[146]....
        /*06a4*/ 	.word	0x00010440


	//   ....[147]....
        /*06a8*/ 	.word	0x00010450


	//   ....[148]....
        /*06ac*/ 	.word	0x00010460


	//   ....[149]....
        /*06b0*/ 	.word	0x000104c0


	//   ....[150]....
        /*06b4*/ 	.word	0x000104e0


	//   ....[151]....
        /*06b8*/ 	.word	0x00011ae0


	//   ....[152]....
        /*06bc*/ 	.word	0x00011b10


	//   ....[153]....
        /*06c0*/ 	.word	0x00011b40


	//   ....[154]....
        /*06c4*/ 	.word	0x00011b50


	//   ....[155]....
        /*06c8*/ 	.word	0x00011b80


	//   ....[156]....
        /*06cc*/ 	.word	0x00011b90


	//   ....[157]....
        /*06d0*/ 	.word	0x00011bc0


	//   ....[158]....
        /*06d4*/ 	.word	0x00011c00


	//   ....[159]....
        /*06d8*/ 	.word	0x00011d40


	//   ....[160]....
        /*06dc*/ 	.word	0x00011d70


	//   ....[161]....
        /*06e0*/ 	.word	0x00011da0


	//   ....[162]....
        /*06e4*/ 	.word	0x00011dd0


	//   ....[163]....
        /*06e8*/ 	.word	0x00011e00


	//   ....[164]....
        /*06ec*/ 	.word	0x00011e40


	//   ....[165]....
        /*06f0*/ 	.word	0x00011ed0


	//   ....[166]....
        /*06f4*/ 	.word	0x00011f10


	//   ....[167]....
        /*06f8*/ 	.word	0x00011fa0


	//   ....[168]....
        /*06fc*/ 	.word	0x000123a0


	//   ....[169]....
        /*0700*/ 	.word	0x000128f0


	//   ....[170]....
        /*0704*/ 	.word	0x000129d0


	//   ....[171]....
        /*0708*/ 	.word	0x00012a90


	//   ....[172]....
        /*070c*/ 	.word	0x00012c20


	//   ....[173]....
        /*0710*/ 	.word	0x00012cb0


	//   ....[174]....
        /*0714*/ 	.word	0x00012d10


	//   ....[175]....
        /*0718*/ 	.word	0x00012e10


	//   ....[176]....
        /*071c*/ 	.word	0x00012e70


	//   ....[177]....
        /*0720*/ 	.word	0x00012f40


	//   ....[178]....
        /*0724*/ 	.word	0x00013000


	//   ....[179]....
        /*0728*/ 	.word	0x000130d0


	//   ....[180]....
        /*072c*/ 	.word	0x00013250


	//   ....[181]....
        /*0730*/ 	.word	0x00013310


	//   ....[182]....
        /*0734*/ 	.word	0x00013430


	//   ....[183]....
        /*0738*/ 	.word	0x00013480


	//   ....[184]....
        /*073c*/ 	.word	0x00013560


	//   ....[185]....
        /*0740*/ 	.word	0x00013610


	//   ....[186]....
        /*0744*/ 	.word	0x00013670


	//   ....[187]....
        /*0748*/ 	.word	0x00013750


	//   ....[188]....
        /*074c*/ 	.word	0x000137c0


	//   ....[189]....
        /*0750*/ 	.word	0x00013890


	//   ....[190]....
        /*0754*/ 	.word	0x00013930


	//   ....[191]....
        /*0758*/ 	.word	0x000139a0


	//   ....[192]....
        /*075c*/ 	.word	0x00013a20


	//   ....[193]....
        /*0760*/ 	.word	0x00013af0


	//   ....[194]....
        /*0764*/ 	.word	0x00013b60


	//   ....[195]....
        /*0768*/ 	.word	0x00013c40


	//   ....[196]....
        /*076c*/ 	.word	0x00013cb0


	//   ....[197]....
        /*0770*/ 	.word	0x00013d80


	//   ....[198]....
        /*0774*/ 	.word	0x00013eb0


	//   ....[199]....
        /*0778*/ 	.word	0x00013f40


	//   ....[200]....
        /*077c*/ 	.word	0x00013fa0


	//   ....[201]....
        /*0780*/ 	.word	0x00014080


	//   ....[202]....
        /*0784*/ 	.word	0x000140e0


	//   ....[203]....
        /*0788*/ 	.word	0x000141b0


	//   ....[204]....
        /*078c*/ 	.word	0x00014210


	//   ....[205]....
        /*0790*/ 	.word	0x000142e0


	//   ....[206]....
        /*0794*/ 	.word	0x00014340


	//   ....[207]....
        /*0798*/ 	.word	0x00014410


	//   ....[208]....
        /*079c*/ 	.word	0x00014500


	//   ....[209]....
        /*07a0*/ 	.word	0x00014590


	//   ....[210]....
        /*07a4*/ 	.word	0x000145f0


	//   ....[211]....
        /*07a8*/ 	.word	0x000146c0


	//   ....[212]....
        /*07ac*/ 	.word	0x00014720


	//   ....[213]....
        /*07b0*/ 	.word	0x000147f0


	//   ....[214]....
        /*07b4*/ 	.word	0x00014850


	//   ....[215]....
        /*07b8*/ 	.word	0x00014920


	//   ....[216]....
        /*07bc*/ 	.word	0x00014980


	//   ....[217]....
        /*07c0*/ 	.word	0x00014a50


	//   ....[218]....
        /*07c4*/ 	.word	0x00014ca0


	//----- nvinfo : EIATTR_REG_RECONFIG
	.align		4
.L_122:
        /*07c8*/ 	.byte	0x01, 0x54
	.zero		2


	//----- nvinfo : EIATTR_SYSCALL_OFFSETS
	.align		4
        /*07cc*/ 	.byte	0x04, 0x46
        /*07ce*/ 	.short	(.L_124 - .L_123)


	//   ....[0]....
.L_123:
        /*07d0*/ 	.word	0x00001920


	//   ....[1]....
        /*07d4*/ 	.word	0x0000d280


	//   ....[2]....
        /*07d8*/ 	.word	0x0000d3f0


	//   ....[3]....
        /*07dc*/ 	.word	0x0000d540


	//   ....[4]....
        /*07e0*/ 	.word	0x0000d680


	//   ....[5]....
        /*07e4*/ 	.word	0x0000ee00


	//----- nvinfo : EIATTR_MBARRIER_INSTR_OFFSETS
	.align		4
.L_124:
        /*07e8*/ 	.byte	0x04, 0x39
        /*07ea*/ 	.short	(.L_126 - .L_125)


	//   ....[0]....
.L_125:
        /*07ec*/ 	.word	0x00000180
        /*07f0*/ 	.word	0x000000ff
        /*07f4*/ 	.word	0x00033400
        /*07f8*/ 	.short	0x0100
        /*07fa*/ 	.byte	0x08
	.zero		1


	//   ....[1]....
        /*07fc*/ 	.word	0x00000190
        /*0800*/ 	.word	0x000000ff
        /*0804*/ 	.word	0x00033420
        /*0808*/ 	.short	0x0100
        /*080a*/ 	.byte	0x08
	.zero		1


	//   ....[2]....
        /*080c*/ 	.word	0x00000280
        /*0810*/ 	.word	0x000000ff
        /*0814*/ 	.word	0x00033430
        /*0818*/ 	.short	0x0100
        /*081a*/ 	.byte	0x08
	.zero		1


	//   ....[3]....
        /*081c*/ 	.word	0x00000290
        /*0820*/ 	.word	0x000000ff
        /*0824*/ 	.word	0x00033440
        /*0828*/ 	.short	0x0100
        /*082a*/ 	.byte	0x08
	.zero		1


	//   ....[4]....
        /*082c*/ 	.word	0x000002a0
        /*0830*/ 	.word	0x000000ff
        /*0834*/ 	.word	0x00033438
        /*0838*/ 	.short	0x0100
        /*083a*/ 	.byte	0x08
	.zero		1


	//   ....[5]....
        /*083c*/ 	.word	0x000002b0
        /*0840*/ 	.word	0x000000ff
        /*0844*/ 	.word	0x00033448
        /*0848*/ 	.short	0x0100
        /*084a*/ 	.byte	0x08
	.zero		1


	//   ....[6]....
        /*084c*/ 	.word	0x000003e0
        /*0850*/ 	.word	0x000000ff
        /*0854*/ 	.word	0x00033450
        /*0858*/ 	.short	0x0100
        /*085a*/ 	.byte	0x08
	.zero		1


	//   ....[7]....
        /*085c*/ 	.word	0x000003f0
        /*0860*/ 	.word	0x000000ff
        /*0864*/ 	.word	0x00033460
        /*0868*/ 	.short	0x0100
        /*086a*/ 	.byte	0x08
	.zero		1


	//   ....[8]....
        /*086c*/ 	.word	0x00000400
        /*0870*/ 	.word	0x000000ff
        /*0874*/ 	.word	0x00033458
        /*0878*/ 	.short	0x0100
        /*087a*/ 	.byte	0x08
	.zero		1


	//   ....[9]....
        /*087c*/ 	.word	0x00000410
        /*0880*/ 	.word	0x000000ff
        /*0884*/ 	.word	0x00033468
        /*0888*/ 	.short	0x0100
        /*088a*/ 	.byte	0x08
	.zero		1


	//   ....[10]....
        /*088c*/ 	.word	0x00000500
        /*0890*/ 	.word	0x000000ff
        /*0894*/ 	.word	0x00033470
        /*0898*/ 	.short	0x0100
        /*089a*/ 	.byte	0x06
	.zero		1


	//   ....[11]....
        /*089c*/ 	.word	0x00000510
        /*08a0*/ 	.word	0x000000ff
        /*08a4*/ 	.word	0x00033480
        /*08a8*/ 	.short	0x0100
        /*08aa*/ 	.byte	0x06
	.zero		1


	//   ....[12]....
        /*08ac*/ 	.word	0x00000520
        /*08b0*/ 	.word	0x000000ff
        /*08b4*/ 	.word	0x00033478
        /*08b8*/ 	.short	0x0100
        /*08ba*/ 	.byte	0x06
	.zero		1


	//   ....[13]....
        /*08bc*/ 	.word	0x00000530
        /*08c0*/ 	.word	0x000000ff
        /*08c4*/ 	.word	0x00033488
        /*08c8*/ 	.short	0x0100
        /*08ca*/ 	.byte	0x06
	.zero		1


	//   ....[14]....
        /*08cc*/ 	.word	0x00000660
        /*08d0*/ 	.word	0x000000ff
        /*08d4*/ 	.word	0x00033490
        /*08d8*/ 	.short	0x0100
        /*08da*/ 	.byte	0x08
	.zero		1


	//   ....[15]....
        /*08dc*/ 	.word	0x00000670
        /*08e0*/ 	.word	0x000000ff
        /*08e4*/ 	.word	0x000334a0
        /*08e8*/ 	.short	0x0100
        /*08ea*/ 	.byte	0x08
	.zero		1


	//   ....[16]....
        /*08ec*/ 	.word	0x00000680
        /*08f0*/ 	.word	0x000000ff
        /*08f4*/ 	.word	0x00033498
        /*08f8*/ 	.short	0x0100
        /*08fa*/ 	.byte	0x08
	.zero		1


	//   ....[17]....
        /*08fc*/ 	.word	0x00000690
        /*0900*/ 	.word	0x000000ff
        /*0904*/ 	.word	0x000334a8
        /*0908*/ 	.short	0x0100
        /*090a*/ 	.byte	0x08
	.zero		1


	//   ....[18]....
        /*090c*/ 	.word	0x000007e0
        /*0910*/ 	.word	0x000000ff
        /*0914*/ 	.word	0x000334b0
        /*0918*/ 	.short	0x0100
        /*091a*/ 	.byte	0x08
	.zero		1


	//   ....[19]....
        /*091c*/ 	.word	0x000007f0
        /*0920*/ 	.word	0x000000ff
        /*0924*/ 	.word	0x000334c0
        /*0928*/ 	.short	0x0100
        /*092a*/ 	.byte	0x08
	.zero		1


	//   ....[20]....
        /*092c*/ 	.word	0x00000800
        /*0930*/ 	.word	0x000000ff
        /*0934*/ 	.word	0x000334b8
        /*0938*/ 	.short	0x0100
        /*093a*/ 	.byte	0x08
	.zero		1


	//   ....[21]....
        /*093c*/ 	.word	0x00000810
        /*0940*/ 	.word	0x000000ff
        /*0944*/ 	.word	0x000334c8
        /*0948*/ 	.short	0x0100
        /*094a*/ 	.byte	0x08
	.zero		1


	//   ....[22]....
        /*094c*/ 	.word	0x000019a0
        /*0950*/ 	.word	0x000000ff
        /*0954*/ 	.word	0x00033400
        /*0958*/ 	.short	0x010a
        /*095a*/ 	.byte	0x30
	.zero		1


	//   ....[23]....
        /*095c*/ 	.word	0x00001a20
        /*0960*/ 	.word	0x00000003
        /*0964*/ 	.word	0x00033430
        /*0968*/ 	.short	0x010a
        /*096a*/ 	.byte	0x3f
	.zero		1


	//   ....[24]....
        /*096c*/ 	.word	0x00001a70
        /*0970*/ 	.word	0x00000003
        /*0974*/ 	.word	0x00033430
        /*0978*/ 	.short	0x010a
        /*097a*/ 	.byte	0x3f
	.zero		1


	//   ....[25]....
        /*097c*/ 	.word	0x00002910
        /*0980*/ 	.word	0x000000ff
        /*0984*/ 	.word	0x00000000
        /*0988*/ 	.short	0x0101
        /*098a*/ 	.byte	0x06
	.zero		1


	//   ....[26]....
        /*098c*/ 	.word	0x000051c0
        /*0990*/ 	.word	0x000000ff
        /*0994*/ 	.word	0x00033430
        /*0998*/ 	.short	0x010a
        /*099a*/ 	.byte	0x06
	.zero		1


	//   ....[27]....
        /*099c*/ 	.word	0x00005200
        /*09a0*/ 	.word	0x000000ff
        /*09a4*/ 	.word	0x00033430
        /*09a8*/ 	.short	0x010a
        /*09aa*/ 	.byte	0x06
	.zero		1


	//   ....[28]....
        /*09ac*/ 	.word	0x00005e50
        /*09b0*/ 	.word	0x000000ff
        /*09b4*/ 	.word	0x00033450
        /*09b8*/ 	.short	0x010a
        /*09ba*/ 	.byte	0x06
	.zero		1


	//   ....[29]....
        /*09bc*/ 	.word	0x00005e90
        /*09c0*/ 	.word	0x000000ff
        /*09c4*/ 	.word	0x00033450
        /*09c8*/ 	.short	0x010a
        /*09ca*/ 	.byte	0x06
	.zero		1


	//   ....[30]....
        /*09cc*/ 	.word	0x000061f0
        /*09d0*/ 	.word	0x000000ff
        /*09d4*/ 	.word	0x00000000
        /*09d8*/ 	.short	0x0101
        /*09da*/ 	.byte	0x06
	.zero		1


	//   ....[31]....
        /*09dc*/ 	.word	0x000077a0
        /*09e0*/ 	.word	0x000000ff
        /*09e4*/ 	.word	0x00000000
        /*09e8*/ 	.short	0x0101
        /*09ea*/ 	.byte	0x06
	.zero		1


	//   ....[32]....
        /*09ec*/ 	.word	0x00008050
        /*09f0*/ 	.word	0x000000ff
        /*09f4*/ 	.word	0x00033450
        /*09f8*/ 	.short	0x010a
        /*09fa*/ 	.byte	0x09
	.zero		1


	//   ....[33]....
        /*09fc*/ 	.word	0x00008090
        /*0a00*/ 	.word	0x000000ff
        /*0a04*/ 	.word	0x00033450
        /*0a08*/ 	.short	0x010a
        /*0a0a*/ 	.byte	0x09
	.zero		1


	//   ....[34]....
        /*0a0c*/ 	.word	0x000088f0
        /*0a10*/ 	.word	0x000000ff
        /*0a14*/ 	.word	0x00000000
        /*0a18*/ 	.short	0x0101
        /*0a1a*/ 	.byte	0x04
	.zero		1


	//   ....[35]....
        /*0a1c*/ 	.word	0x0000ace0
        /*0a20*/ 	.word	0x00000000
        /*0a24*/ 	.word	0x00000000
        /*0a28*/ 	.short	0x0101
        /*0a2a*/ 	.byte	0x3f
	.zero		1


	//   ....[36]....
        /*0a2c*/ 	.word	0x0000dcd0
        /*0a30*/ 	.word	0x00000004
        /*0a34*/ 	.word	0x00033480
        /*0a38*/ 	.short	0x010a
        /*0a3a*/ 	.byte	0x3f
	.zero		1


	//   ....[37]....
        /*0a3c*/ 	.word	0x0000e3f0
        /*0a40*/ 	.word	0x00000004
        /*0a44*/ 	.word	0x00033470
        /*0a48*/ 	.short	0x0107
        /*0a4a*/ 	.byte	0x3f
	.zero		1


	//   ....[38]....
        /*0a4c*/ 	.word	0x0000e4b0
        /*0a50*/ 	.word	0x00000004
        /*0a54*/ 	.word	0x00033470
        /*0a58*/ 	.short	0x0101
        /*0a5a*/ 	.byte	0x3f
	.zero		1


	//   ....[39]....
        /*0a5c*/ 	.word	0x0000e4e0
        /*0a60*/ 	.word	0x00000004
        /*0a64*/ 	.word	0x00033440
        /*0a68*/ 	.short	0x010a
        /*0a6a*/ 	.byte	0x3f
	.zero		1


	//   ....[40]....
        /*0a6c*/ 	.word	0x0000eb20
        /*0a70*/ 	.word	0x00000004
        /*0a74*/ 	.word	0x00033430
        /*0a78*/ 	.short	0x0107
        /*0a7a*/ 	.byte	0x3f
	.zero		1


	//   ....[41]....
        /*0a7c*/ 	.word	0x0000ebf0
        /*0a80*/ 	.word	0x00000004
        /*0a84*/ 	.word	0x00033430
        /*0a88*/ 	.short	0x0101
        /*0a8a*/ 	.byte	0x3f
	.zero		1


	//   ....[42]....
        /*0a8c*/ 	.word	0x0000f4c0
        /*0a90*/ 	.word	0x00000016
        /*0a94*/ 	.word	0x00033400
        /*0a98*/ 	.short	0x0107
        /*0a9a*/ 	.byte	0x3f
	.zero		1


	//   ....[43]....
        /*0a9c*/ 	.word	0x0000f5c0
        /*0aa0*/ 	.word	0x00000016
        /*0aa4*/ 	.word	0x00033400
        /*0aa8*/ 	.short	0x0101
        /*0aaa*/ 	.byte	0x3f
	.zero		1


	//   ....[44]....
        /*0aac*/ 	.word	0x0000f5e0
        /*0ab0*/ 	.word	0x00000016
        /*0ab4*/ 	.word	0x00033420
        /*0ab8*/ 	.short	0x010a
        /*0aba*/ 	.byte	0x3f
	.zero		1


	//   ....[45]....
        /*0abc*/ 	.word	0x0000faf0
        /*0ac0*/ 	.word	0x00000004
        /*0ac4*/ 	.word	0x00033480
        /*0ac8*/ 	.short	0x010a
        /*0aca*/ 	.byte	0x3f
	.zero		1


	//   ....[46]....
        /*0acc*/ 	.word	0x00010020
        /*0ad0*/ 	.word	0x00000004
        /*0ad4*/ 	.word	0x00033470
        /*0ad8*/ 	.short	0x0107
        /*0ada*/ 	.byte	0x3f
	.zero		1


	//   ....[47]....
        /*0adc*/ 	.word	0x000100e0
        /*0ae0*/ 	.word	0x00000004
        /*0ae4*/ 	.word	0x00033470
        /*0ae8*/ 	.short	0x0101
        /*0aea*/ 	.byte	0x3f
	.zero		1


	//   ....[48]....
        /*0aec*/ 	.word	0x00010110
        /*0af0*/ 	.word	0x00000004
        /*0af4*/ 	.word	0x00033440
        /*0af8*/ 	.short	0x010a
        /*0afa*/ 	.byte	0x3f
	.zero		1


	//   ....[49]....
        /*0afc*/ 	.word	0x00010610
        /*0b00*/ 	.word	0x00000004
        /*0b04*/ 	.word	0x00033430
        /*0b08*/ 	.short	0x0107
        /*0b0a*/ 	.byte	0x3f
	.zero		1


	//   ....[50]....
        /*0b0c*/ 	.word	0x000106e0
        /*0b10*/ 	.word	0x00000004
        /*0b14*/ 	.word	0x00033430
        /*0b18*/ 	.short	0x0101
        /*0b1a*/ 	.byte	0x3f
	.zero		1


	//   ....[51]....
        /*0b1c*/ 	.word	0x00010760
        /*0b20*/ 	.word	0x00000000
        /*0b24*/ 	.word	0x00033470
        /*0b28*/ 	.short	0x010a
        /*0b2a*/ 	.byte	0x3f
	.zero		1


	//   ....[52]....
        /*0b2c*/ 	.word	0x000107f0
        /*0b30*/ 	.word	0x00000000
        /*0b34*/ 	.word	0x00033460
        /*0b38*/ 	.short	0x010a
        /*0b3a*/ 	.byte	0x3f
	.zero		1


	//   ....[53]....
        /*0b3c*/ 	.word	0x00010ec0
        /*0b40*/ 	.word	0x00000000
        /*0b44*/ 	.word	0x00033450
        /*0b48*/ 	.short	0x0101
        /*0b4a*/ 	.byte	0x3f
	.zero		1


	//   ....[54]....
        /*0b4c*/ 	.word	0x00010f40
        /*0b50*/ 	.word	0x00000000
        /*0b54*/ 	.word	0x00000000
        /*0b58*/ 	.short	0x0101
        /*0b5a*/ 	.byte	0x3f
	.zero		1


	//   ....[55]....
        /*0b5c*/ 	.word	0x00011100
        /*0b60*/ 	.word	0x00000003
        /*0b64*/ 	.word	0x00033470
        /*0b68*/ 	.short	0x010a
        /*0b6a*/ 	.byte	0x3f
	.zero		1


	//   ....[56]....
        /*0b6c*/ 	.word	0x00011180
        /*0b70*/ 	.word	0x00000003
        /*0b74*/ 	.word	0x00033460
        /*0b78*/ 	.short	0x010a
        /*0b7a*/ 	.byte	0x3f
	.zero		1


	//   ....[57]....
        /*0b7c*/ 	.word	0x00011860
        /*0b80*/ 	.word	0x00000003
        /*0b84*/ 	.word	0x00033450
        /*0b88*/ 	.short	0x0101
        /*0b8a*/ 	.byte	0x3f
	.zero		1


	//   ....[58]....
        /*0b8c*/ 	.word	0x000118e0
        /*0b90*/ 	.word	0x00000000
        /*0b94*/ 	.word	0x00000000
        /*0b98*/ 	.short	0x0101
        /*0b9a*/ 	.byte	0x3f
	.zero		1


	//   ....[59]....
        /*0b9c*/ 	.word	0x00012320
        /*0ba0*/ 	.word	0x00000005
        /*0ba4*/ 	.word	0x00033420
        /*0ba8*/ 	.short	0x010a
        /*0baa*/ 	.byte	0x3f
	.zero		1


	//   ....[60]....
        /*0bac*/ 	.word	0x000124a0
        /*0bb0*/ 	.word	0x00000003
        /*0bb4*/ 	.word	0x00033440
        /*0bb8*/ 	.short	0x010a
        /*0bba*/ 	.byte	0x3f
	.zero		1


	//   ....[61]....
        /*0bbc*/ 	.word	0x00012540
        /*0bc0*/ 	.word	0x00000005
        /*0bc4*/ 	.word	0x00033440
        /*0bc8*/ 	.short	0x010a
        /*0bca*/ 	.byte	0x3f
	.zero		1


	//   ....[62]....
        /*0bcc*/ 	.word	0x00012580
        /*0bd0*/ 	.word	0x00000003
        /*0bd4*/ 	.word	0x00033460
        /*0bd8*/ 	.short	0x010a
        /*0bda*/ 	.byte	0x3f
	.zero		1


	//   ....[63]....
        /*0bdc*/ 	.word	0x000125c0
        /*0be0*/ 	.word	0x00000005
        /*0be4*/ 	.word	0x00033460
        /*0be8*/ 	.short	0x010a
        /*0bea*/ 	.byte	0x3f
	.zero		1


	//   ....[64]....
        /*0bec*/ 	.word	0x00012600
        /*0bf0*/ 	.word	0x00000003
        /*0bf4*/ 	.word	0x00033480
        /*0bf8*/ 	.short	0x010a
        /*0bfa*/ 	.byte	0x3f
	.zero		1


	//   ....[65]....
        /*0bfc*/ 	.word	0x00012640
        /*0c00*/ 	.word	0x00000005
        /*0c04*/ 	.word	0x00033480
        /*0c08*/ 	.short	0x010a
        /*0c0a*/ 	.byte	0x3f
	.zero		1


	//   ....[66]....
        /*0c0c*/ 	.word	0x000126b0
        /*0c10*/ 	.word	0x00000003
        /*0c14*/ 	.word	0x00033400
        /*0c18*/ 	.short	0x010a
        /*0c1a*/ 	.byte	0x3f
	.zero		1


	//   ....[67]....
        /*0c1c*/ 	.word	0x00012700
        /*0c20*/ 	.word	0x00000003
        /*0c24*/ 	.word	0x00033430
        /*0c28*/ 	.short	0x010a
        /*0c2a*/ 	.byte	0x3f
	.zero		1


	//   ....[68]....
        /*0c2c*/ 	.word	0x00012760
        /*0c30*/ 	.word	0x00000005
        /*0c34*/ 	.word	0x00033430
        /*0c38*/ 	.short	0x010a
        /*0c3a*/ 	.byte	0x3f
	.zero		1


	//   ....[69]....
        /*0c3c*/ 	.word	0x000127c0
        /*0c40*/ 	.word	0x00000005
        /*0c44*/ 	.word	0x00033450
        /*0c48*/ 	.short	0x010a
        /*0c4a*/ 	.byte	0x3f
	.zero		1


	//   ....[70]....
        /*0c4c*/ 	.word	0x00012820
        /*0c50*/ 	.word	0x00000007
        /*0c54*/ 	.word	0x00033450
        /*0c58*/ 	.short	0x010a
        /*0c5a*/ 	.byte	0x3f
	.zero		1


	//   ....[71]....
        /*0c5c*/ 	.word	0x00012920
        /*0c60*/ 	.word	0x00000004
        /*0c64*/ 	.word	0x00033480
        /*0c68*/ 	.short	0x010a
        /*0c6a*/ 	.byte	0x3f
	.zero		1


	//   ....[72]....
        /*0c6c*/ 	.word	0x000131a0
        /*0c70*/ 	.word	0x00000004
        /*0c74*/ 	.word	0x00033440
        /*0c78*/ 	.short	0x010a
        /*0c7a*/ 	.byte	0x3f
	.zero		1


	//   ....[73]....
        /*0c7c*/ 	.word	0x00013db0
        /*0c80*/ 	.word	0x00000016
        /*0c84*/ 	.word	0x00033420
        /*0c88*/ 	.short	0x010a
        /*0c8a*/ 	.byte	0x3f
	.zero		1


	//   ....[74]....
        /*0c8c*/ 	.word	0x00013e00
        /*0c90*/ 	.word	0x00000004
        /*0c94*/ 	.word	0x00033480
        /*0c98*/ 	.short	0x010a
        /*0c9a*/ 	.byte	0x3f
	.zero		1


	//   ....[75]....
        /*0c9c*/ 	.word	0x00014450
        /*0ca0*/ 	.word	0x00000004
        /*0ca4*/ 	.word	0x00033440
        /*0ca8*/ 	.short	0x010a
        /*0caa*/ 	.byte	0x3f
	.zero		1


	//   ....[76]....
        /*0cac*/ 	.word	0x00014a80
        /*0cb0*/ 	.word	0x00000000
        /*0cb4*/ 	.word	0x00033470
        /*0cb8*/ 	.short	0x010a
        /*0cba*/ 	.byte	0x3f
	.zero		1


	//   ....[77]....
        /*0cbc*/ 	.word	0x00014ad0
        /*0cc0*/ 	.word	0x00000000
        /*0cc4*/ 	.word	0x00033460
        /*0cc8*/ 	.short	0x010a
        /*0cca*/ 	.byte	0x3f
	.zero		1


	//   ....[78]....
        /*0ccc*/ 	.word	0x00014b20
        /*0cd0*/ 	.word	0x00000003
        /*0cd4*/ 	.word	0x00033470
        /*0cd8*/ 	.short	0x010a
        /*0cda*/ 	.byte	0x3f
	.zero		1


	//   ....[79]....
        /*0cdc*/ 	.word	0x00014b70
        /*0ce0*/ 	.word	0x00000003
        /*0ce4*/ 	.word	0x00033460
        /*0ce8*/ 	.short	0x010a
        /*0cea*/ 	.byte	0x3f
	.zero		1


	//   ....[80]....
        /*0cec*/ 	.word	0x00014bc0
        /*0cf0*/ 	.word	0x00000005
        /*0cf4*/ 	.word	0x00033420
        /*0cf8*/ 	.short	0x010a
        /*0cfa*/ 	.byte	0x3f
	.zero		1


	//   ....[81]....
        /*0cfc*/ 	.word	0x00014d60
        /*0d00*/ 	.word	0x00000003
        /*0d04*/ 	.word	0x00033440
        /*0d08*/ 	.short	0x010a
        /*0d0a*/ 	.byte	0x3f
	.zero		1


	//   ....[82]....
        /*0d0c*/ 	.word	0x00014db0
        /*0d10*/ 	.word	0x00000005
        /*0d14*/ 	.word	0x00033440
        /*0d18*/ 	.short	0x010a
        /*0d1a*/ 	.byte	0x3f
	.zero		1


	//   ....[83]....
        /*0d1c*/ 	.word	0x00014e00
        /*0d20*/ 	.word	0x00000003
        /*0d24*/ 	.word	0x00033460
        /*0d28*/ 	.short	0x010a
        /*0d2a*/ 	.byte	0x3f
	.zero		1


	//   ....[84]....
        /*0d2c*/ 	.word	0x00014e50
        /*0d30*/ 	.word	0x00000005
        /*0d34*/ 	.word	0x00033460
        /*0d38*/ 	.short	0x010a
        /*0d3a*/ 	.byte	0x3f
	.zero		1


	//   ....[85]....
        /*0d3c*/ 	.word	0x00014ea0
        /*0d40*/ 	.word	0x00000003
        /*0d44*/ 	.word	0x00033480
        /*0d48*/ 	.short	0x010a
        /*0d4a*/ 	.byte	0x3f
	.zero		1


	//----- nvinfo : EIATTR_NUM_MBARRIERS
	.align		4
.L_126:
        /*0d4c*/ 	.byte	0x03, 0x38
        /*0d4e*/ 	.short	0x0016


	//----- nvinfo : EIATTR_EXIT_INSTR_OFFSETS
	.align		4
        /*0d50*/ 	.byte	0x04, 0x1c
        /*0d52*/ 	.short	(.L_128 - .L_127)


	//   ....[0]....
.L_127:
        /*0d54*/ 	.word	0x000009c0


	//   ....[1]....
        /*0d58*/ 	.word	0x0000be60


	//   ....[2]....
        /*0d5c*/ 	.word	0x00012690


	//----- nvinfo : EIATTR_MAX_THREADS
	.align		4
.L_128:
        /*0d60*/ 	.byte	0x04, 0x05
        /*0d62*/ 	.short	(.L_130 - .L_129)
.L_129:
        /*0d64*/ 	.word	0x00000180
        /*0d68*/ 	.word	0x00000001
        /*0d6c*/ 	.word	0x00000001


	//----- nvinfo : EIATTR_CRS_STACK_SIZE
	.align		4
.L_130:
        /*0d70*/ 	.byte	0x04, 0x1e
        /*0d72*/ 	.short	(.L_132 - .L_131)
.L_131:
        /*0d74*/ 	.word	0x00000000


	//----- nvinfo : EIATTR_CBANK_PARAM_SIZE
	.align		4
.L_132:
        /*0d78*/ 	.byte	0x03, 0x19
        /*0d7a*/ 	.short	0x0af0


	//----- nvinfo : EIATTR_PARAM_CBANK
	.align		4
        /*0d7c*/ 	.byte	0x04, 0x0a
        /*0d7e*/ 	.short	(.L_134 - .L_133)
	.align		4
.L_133:
        /*0d80*/ 	.word	index@(.nv.constant0._ZN7cutlass13device_kernelIN5flash11enable_sm90INS1_16FlashAttnFwdSm90INS1_25CollectiveMainloopFwdSm90ILi2EN4cute5tupleIJNS5_1CILi1EEES8_S8_EEENS6_IJNS7_ILi128EEENS7_ILi160EEENS7_ILi192EEEEEELi192ENS_12float_e4m3_tEfNS_4arch4Sm90ELb0ELb0ELb0ELb1ELb1ELb0ELb0ELb1ELb1ELb1ELb0ELb0EEENS1_21CollectiveEpilogueFwdINS6_IJSA_SC_SB_EEES9_NS_10bfloat16_tESG_Li256ELb1ELb1ELb0ELb1EEENS1_36VarlenDynamicPersistentTileSchedulerILi128ELi160ELi256ELi128ELb0ELb1ELb1ELb0ELb1ELb1EEEEEEEEEvNT_6ParamsE)
        /*0d84*/ 	.short	0x0210
        /*0d86*/ 	.short	0x0af0


	//----- nvinfo : EIATTR_SW_WAR
	.align		4
.L_134:
        /*0d88*/ 	.byte	0x04, 0x36
        /*0d8a*/ 	.short	(.L_136 - .L_135)
.L_135:
        /*0d8c*/ 	.word	0x00000008
.L_136:


//--------------------- .nv.info._ZN7cutlass13device_kernelIN5flash11enable_sm90INS1_16FlashAttnFwdSm90INS1_25CollectiveMainloopFwdSm90ILi2EN4cute5tupleIJNS5_1CILi1EEES8_S8_EEENS6_IJNS7_ILi128EEENS7_ILi160EEENS7_ILi192EEEEEELi192ENS_12float_e4m3_tEfNS_4arch4Sm90ELb0ELb0ELb0ELb1ELb1ELb1ELb0ELb1ELb1ELb1ELb0ELb0EEENS1_21CollectiveEpilogueFwdINS6_IJSA_SC_SB_EEES9_NS_10bfloat16_tESG_Li256ELb1ELb1ELb0ELb1EEENS1_36VarlenDynamicPersistentTileSchedulerILi128ELi160ELi256ELi128ELb0ELb1ELb1ELb0ELb1ELb1EEEEEEEEEvNT_6ParamsE --------------------------
	.section	.nv.info._ZN7cutlass13device_kernelIN5flash11enable_sm90INS1_16FlashAttnFwdSm90INS1_25CollectiveMainloopFwdSm90ILi2EN4cute5tupleIJNS5_1CILi1EEES8_S8_EEENS6_IJNS7_ILi128EEENS7_ILi160EEENS7_ILi192EEEEEELi192ENS_12float_e4m3_tEfNS_4arch4Sm90ELb0ELb0ELb0ELb1ELb1ELb1ELb0ELb1ELb1ELb1ELb0ELb0EEENS1_21CollectiveEpilogueFwdINS6_IJSA_SC_SB_EEES9_NS_10bfloat16_tESG_Li256ELb1ELb1ELb0ELb1EEENS1_36VarlenDynamicPersistentTileSchedulerILi128ELi160ELi256ELi128ELb0ELb1ELb1ELb0ELb1ELb1EEEEEEEEEvNT_6ParamsE,"",@"SHT_CUDA_INFO"
	.sectionflags	@""
	.align	4


	//----- nvinfo : EIATTR_CUDA_API_VERSION
	.align		4
        /*0000*/ 	.byte	0x04, 0x37
        /*0002*/ 	.short	(.L_138 - .L_137)
.L_137:
        /*0004*/ 	.word	0x00000082


	//----- nvinfo : EIATTR_KPARAM_INFO
	.align		4
.L_138:
        /*0008*/ 	.byte	0x04, 0x17
        /*000a*/ 	.short	(.L_140 - .L_139)
.L_139:
        /*000c*/ 	.word	0x00000000
        /*0010*/ 	.short	0x0000
        /*0012*/ 	.short	0x0070
        /*0014*/ 	.byte	0x00, 0xf0, 0x01, 0x2a


	//----- nvinfo : EIATTR_SPARSE_MMA_MASK
	.align		4
.L_140:
        /*0018*/ 	.byte	0x03, 0x50
        /*001a*/ 	.short	0x0000


	//----- nvinfo : EIATTR_MAXREG_COUNT
	.align		4
        /*001c*/ 	.byte	0x03, 0x1b
        /*001e*/ 	.short	0x00a8


	//----- nvinfo : EIATTR_NUM_BARRIERS
	.align		4
        /*0020*/ 	.byte	0x02, 0x4c
        /*0022*/ 	.byte	0x10
	.zero		1


	//----- nvinfo : EIATTR_EXTERNS
	.align		4
        /*0024*/ 	.byte	0x04, 0x0f
        /*0026*/ 	.short	(.L_142 - .L_141)


	//   ....[0]....
	.align		4
.L_141:
        /*0028*/ 	.word	index@(__assertfail)


	//----- nvinfo : EIATTR_ANNOTATIONS
	.align		4
.L_142:
        /*002c*/ 	.byte	0x04, 0x55
        /*002e*/ 	.short	(.L_144 - .L_143)


	//   ....[0]....
.L_143:
        /* <DEDUP_REMOVED lines=94> */


	//----- nvinfo : EIATTR_MERCURY_ISA_VERSION
	.align		4
.L_144:
        /*0600*/ 	.byte	0x03, 0x5f
        /*0602*/ 	.short	0x0101


	//----- nvinfo : EIATTR_UNUSED_LOAD_BYTE_OFFSET
	.align		4
        /*0604*/ 	.byte	0x04, 0x44
        /*0606*/ 	.short	(.L_146 - .L_145)


	//   ....[0]....
.L_145:
        /*0608*/ 	.word	0x00000a80
        /*060c*/ 	.word	0x0000fff0


	//   ....[1]....
        /*0610*/ 	.word	0x0001f980
        /*0614*/ 	.word	0x0000fff0


	//----- nvinfo : EIATTR_INT_WARP_WIDE_INSTR_OFFSETS
	.align		4
.L_146:
        /*0618*/ 	.byte	0x04, 0x31
        /*061a*/ 	.short	(.L_148 - .L_147)


	//   ....[0]....
.L_147:
        /*061c*/ 	.word	0x00000130


	//   ....[1]....
        /*0620*/ 	.word	0x00000170


	//   ....[2]....
        /*0624*/ 	.word	0x000001e0


	//   ....[3]....
        /*0628*/ 	.word	0x00025490


	//   ....[4]....
        /*062c*/ 	.word	0x00025520


	//   ....[5]....
        /*0630*/ 	.word	0x000294b0


	//   ....[6]....
        /*0634*/ 	.word	0x00029540


	//----- nvinfo : EIATTR_COOP_GROUP_MASK_REGIDS
	.align		4
.L_148:
        /*0638*/ 	.byte	0x04, 0x29
        /*063a*/ 	.short	(.L_150 - .L_149)


	//   ....[0]....
.L_149:
        /*063c*/ 	.word	0xffffffff


	//   ....[1]....
        /*0640*/ 	.word	0xffffffff


	//   ....[2]....
        /*0644*/ 	.word	0xffffffff


	//   ....[3]....
        /*0648*/ 	.word	0xffffffff


	//   ....[4]....
        /*064c*/ 	.word	0xffffffff


	//   ....[5]....
        /*0650*/ 	.word	0xffffffff


	//   ....[6]....
        /*0654*/ 	.word	0xffffffff


	//   ....[7]....
        /*0658*/ 	.word	0xffffffff


	//   ....[8]....
        /*065c*/ 	.word	0xffffffff


	//   ....[9]....
        /*0660*/ 	.word	0xffffffff


	//   ....[10]....
        /*0664*/ 	.word	0xffffffff


	//   ....[11]....
        /*0668*/ 	.word	0xffffffff


	//   ....[12]....
        /*066c*/ 	.word	0xffffffff


	//   ....[13]....
        /*0670*/ 	.word	0xffffffff


	//   ....[14]....
        /*0674*/ 	.word	0xffffffff


	//   ....[15]....
        /*0678*/ 	.word	0xffffffff


	//   ....[16]....
        /*067c*/ 	.word	0xffffffff


	//   ....[17]....
        /*0680*/ 	.word	0xffffffff


	//   ....[18]....
        /*0684*/ 	.word	0xffffffff


	//   ....[19]....
        /*0688*/ 	.word	0xffffffff


	//   ....[20]....
        /*068c*/ 	.word	0xffffffff


	//   ....[21]....
        /*0690*/ 	.word	0xffffffff


	//   ....[22]....
        /*0694*/ 	.word	0xffffffff


	//   ....[23]....
        /*0698*/ 	.word	0xffffffff


	//   ....[24]....
        /*069c*/ 	.word	0xffffffff


	//   ....[25]....
        /*06a0*/ 	.word	0xffffffff


	//   ....[26]....
        /*06a4*/ 	.word	0xffffffff


	//   ....[27]....
        /*06a8*/ 	.word	0xffffffff


	//   ....[28]....
        /*06ac*/ 	.word	0xffffffff


	//   ....[29]....
        /*06b0*/ 	.word	0xffffffff


	//   ....[30]....
        /*06b4*/ 	.word	0xffffffff


	//   ....[31]....
        /*06b8*/ 	.word	0xffffffff


	//   ....[32]....
        /*06bc*/ 	.word	0xffffffff


	//   ....[33]....
        /*06c0*/ 	.word	0xffffffff


	//   ....[34]....
        /*06c4*/ 	.word	0xffffffff


	//   ....[35]....
        /*06c8*/ 	.word	0xffffffff


	//   ....[36]....
        /*06cc*/ 	.word	0xffffffff


	//   ....[37]....
        /*06d0*/ 	.word	0xffffffff


	//   ....[38]....
        /*06d4*/ 	.word	0xffffffff


	//   ....[39]....
        /*06d8*/ 	.word	0xffffffff


	//   ....[40]....
        /*06dc*/ 	.word	0xffffffff


	//   ....[41]....
        /*06e0*/ 	.word	0xffffffff


	//   ....[42]....
        /*06e4*/ 	.word	0xffffffff


	//   ....[43]....
        /*06e8*/ 	.word	0xffffffff


	//   ....[44]....
        /*06ec*/ 	.word	0xffffffff


	//   ....[45]....
        /*06f0*/ 	.word	0xffffffff


	//   ....[46]....
        /*06f4*/ 	.word	0xffffffff


	//   ....[47]....
        /*06f8*/ 	.word	0xffffffff


	//   ....[48]....
        /*06fc*/ 	.word	0xffffffff


	//   ....[49]....
        /*0700*/ 	.word	0xffffffff


	//   ....[50]....
        /*0704*/ 	.word	0xffffffff


	//   ....[51]....
        /*0708*/ 	.word	0xffffffff


	//   ....[52]....
        /*070c*/ 	.word	0xffffffff


	//   ....[53]....
        /*0710*/ 	.word	0xffffffff


	//   ....[54]....
        /*0714*/ 	.word	0xffffffff


	//   ....[55]....
        /*0718*/ 	.word	0xffffffff


	//   ....[56]....
        /*071c*/ 	.word	0xffffffff


	//   ....[57]....
        /*0720*/ 	.word	0xffffffff


	//   ....[58]....
        /*0724*/ 	.word	0xffffffff


	//   ....[59]....
        /*0728*/ 	.word	0xffffffff


	//   ....[60]....
        /*072c*/ 	.word	0xffffffff


	//   ....[61]....
        /*0730*/ 	.word	0xffffffff


	//   ....[62]....
        /*0734*/ 	.word	0xffffffff


	//   ....[63]....
        /*0738*/ 	.word	0xffffffff


	//   ....[64]....
        /*073c*/ 	.word	0xffffffff


	//   ....[65]....
        /*0740*/ 	.word	0xffffffff


	//   ....[66]....
        /*0744*/ 	.word	0xffffffff


	//   ....[67]....
        /*0748*/ 	.word	0xffffffff


	//   ....[68]....
        /*074c*/ 	.word	0xffffffff


	//   ....[69]....
        /*0750*/ 	.word	0xffffffff


	//   ....[70]....
        /*0754*/ 	.word	0xffffffff


	//   ....[71]....
        /*0758*/ 	.word	0xffffffff


	//   ....[72]....
        /*075c*/ 	.word	0xffffffff


	//   ....[73]....
        /*0760*/ 	.word	0xffffffff


	//   ....[74]....
        /*0764*/ 	.word	0xffffffff


	//   ....[75]....
        /*0768*/ 	.word	0xffffffff


	//   ....[76]....
        /*076c*/ 	.word	0xffffffff


	//   ....[77]....
        /*0770*/ 	.word	0xffffffff


	//   ....[78]....
        /*0774*/ 	.word	0xffffffff


	//   ....[79]....
        /*0778*/ 	.word	0xffffffff


	//   ....[80]....
        /*077c*/ 	.word	0xffffffff


	//   ....[81]....
        /*0780*/ 	.word	0xffffffff


	//   ....[82]....
        /*0784*/ 	.word	0xffffffff


	//   ....[83]....
        /*0788*/ 	.word	0xffffffff


	//   ....[84]....
        /*078c*/ 	.word	0xffffffff


	//   ....[85]....
        /*0790*/ 	.word	0xffffffff


	//   ....[86]....
        /*0794*/ 	.word	0xffffffff


	//   ....[87]....
        /*0798*/ 	.word	0xffffffff


	//   ....[88]....
        /*079c*/ 	.word	0xffffffff


	//   ....[89]....
        /*07a0*/ 	.word	0xffffffff


	//   ....[90]....
        /*07a4*/ 	.word	0xffffffff


	//   ....[91]....
        /*07a8*/ 	.word	0xffffffff


	//   ....[92]....
        /*07ac*/ 	.word	0xffffffff


	//   ....[93]....
        /*07b0*/ 	.word	0xffffffff


	//   ....[94]....
        /*07b4*/ 	.word	0xffffffff


	//   ....[95]....
        /*07b8*/ 	.word	0xffffffff


	//   ....[96]....
        /*07bc*/ 	.word	0xffffffff


	//   ....[97]....
        /*07c0*/ 	.word	0xffffffff


	//   ....[98]....
        /*07c4*/ 	.word	0xffffffff


	//   ....[99]....
        /*07c8*/ 	.word	0xffffffff


	//   ....[100]....
        /*07cc*/ 	.word	0xffffffff


	//   ....[101]....
        /*07d0*/ 	.word	0xffffffff


	//   ....[102]....
        /*07d4*/ 	.word	0xffffffff


	//   ....[103]....
        /*07d8*/ 	.word	0xffffffff


	//   ....[104]....
        /*07dc*/ 	.word	0xffffffff


	//   ....[105]....
        /*07e0*/ 	.word	0xffffffff


	//   ....[106]....
        /*07e4*/ 	.word	0xffffffff


	//   ....[107]....
        /*07e8*/ 	.word	0xffffffff


	//   ....[108]....
        /*07ec*/ 	.word	0xffffffff


	//   ....[109]....
        /*07f0*/ 	.word	0xffffffff


	//   ....[110]....
        /*07f4*/ 	.word	0xffffffff


	//   ....[111]....
        /*07f8*/ 	.word	0xffffffff


	//   ....[112]....
        /*07fc*/ 	.word	0xffffffff


	//   ....[113]....
        /*0800*/ 	.word	0xffffffff


	//   ....[114]....
        /*0804*/ 	.word	0xffffffff


	//   ....[115]....
        /*0808*/ 	.word	0xffffffff


	//   ....[116]....
        /*080c*/ 	.word	0xffffffff


	//   ....[117]....
        /*0810*/ 	.word	0xffffffff


	//   ....[118]....
        /*0814*/ 	.word	0xffffffff


	//   ....[119]....
        /*0818*/ 	.word	0xffffffff


	//   ....[120]....
        /*081c*/ 	.word	0xffffffff


	//   ....[121]....
        /*0820*/ 	.word	0xffffffff


	//   ....[122]....
        /*0824*/ 	.word	0xffffffff


	//   ....[123]....
        /*0828*/ 	.word	0xffffffff


	//   ....[124]....
        /*082c*/ 	.word	0xffffffff


	//   ....[125]....
        /*0830*/ 	.word	0xffffffff


	//   ....[126]....
        /*0834*/ 	.word	0xffffffff


	//   ....[127]....
        /*0838*/ 	.word	0xffffffff


	//   ....[128]....
        /*083c*/ 	.word	0xffffffff


	//   ....[129]....
        /*0840*/ 	.word	0xffffffff


	//   ....[130]....
        /*0844*/ 	.word	0xffffffff


	//   ....[131]....
        /*0848*/ 	.word	0xffffffff


	//   ....[132]....
        /*084c*/ 	.word	0xffffffff


	//   ....[133]....
        /*0850*/ 	.word	0xffffffff


	//   ....[134]....
        /*0854*/ 	.word	0xffffffff


	//   ....[135]....
        /*0858*/ 	.word	0xffffffff


	//   ....[136]....
        /*085c*/ 	.word	0xffffffff


	//   ....[137]....
        /*0860*/ 	.word	0xffffffff


	//   ....[138]....
        /*0864*/ 	.word	0xffffffff


	//   ....[139]....
        /*0868*/ 	.word	0xffffffff


	//   ....[140]....
        /*086c*/ 	.word	0xffffffff


	//   ....[141]....
        /*0870*/ 	.word	0xffffffff


	//   ....[142]....
        /*0874*/ 	.word	0xffffffff


	//   ....[143]....
        /*0878*/ 	.word	0xffffffff


	//   ....[144]....
        /*087c*/ 	.word	0xffffffff


	//   ....[145]....
        /*0880*/ 	.word	0xffffffff


	//   ....[146]....
        /*0884*/ 	.word	0xffffffff


	//   ....[147]....
        /*0888*/ 	.word	0xffffffff


	//   ....[148]....
        /*088c*/ 	.word	0xffffffff


	//   ....[149]....
        /*0890*/ 	.word	0xffffffff


	//   ....[150]....
        /*0894*/ 	.word	0xffffffff


	//   ....[151]....
        /*0898*/ 	.word	0xffffffff


	//   ....[152]....
        /*089c*/ 	.word	0xffffffff


	//   ....[153]....
        /*08a0*/ 	.word	0xffffffff


	//   ....[154]....
        /*08a4*/ 	.word	0xffffffff


	//   ....[155]....
        /*08a8*/ 	.word	0xffffffff


	//   ....[156]....
        /*08ac*/ 	.word	0xffffffff


	//   ....[157]....
        /*08b0*/ 	.word	0xffffffff


	//   ....[158]....
        /*08b4*/ 	.word	0xffffffff


	//   ....[159]....
        /*08b8*/ 	.word	0xffffffff


	//   ....[160]....
        /*08bc*/ 	.word	0xffffffff


	//   ....[161]....
        /*08c0*/ 	.word	0xffffffff


	//   ....[162]....
        /*08c4*/ 	.word	0xffffffff


	//   ....[163]....
        /*08c8*/ 	.word	0xffffffff


	//   ....[164]....
        /*08cc*/ 	.word	0xffffffff


	//   ....[165]....
        /*08d0*/ 	.word	0xffffffff


	//   ....[166]....
        /*08d4*/ 	.word	0xffffffff


	//   ....[167]....
        /*08d8*/ 	.word	0xffffffff


	//   ....[168]....
        /*08dc*/ 	.word	0xffffffff


	//   ....[169]....
        /*08e0*/ 	.word	0xffffffff


	//   ....[170]....
        /*08e4*/ 	.word	0xffffffff


	//   ....[171]....
        /*08e8*/ 	.word	0xffffffff


	//   ....[172]....
        /*08ec*/ 	.word	0xffffffff


	//   ....[173]....
        /*08f0*/ 	.word	0xffffffff


	//   ....[174]....
        /*08f4*/ 	.word	0xffffffff


	//   ....[175]....
        /*08f8*/ 	.word	0xffffffff


	//   ....[176]....
        /*08fc*/ 	.word	0xffffffff


	//   ....[177]....
        /*0900*/ 	.word	0xffffffff


	//   ....[178]....
        /*0904*/ 	.word	0xffffffff


	//   ....[179]....
        /*0908*/ 	.word	0xffffffff


	//   ....[180]....
        /*090c*/ 	.word	0xffffffff


	//   ....[181]....
        /*0910*/ 	.word	0xffffffff


	//   ....[182]....
        /*0914*/ 	.word	0xffffffff


	//   ....[183]....
        /*0918*/ 	.word	0xffffffff


	//   ....[184]....
        /*091c*/ 	.word	0xffffffff


	//   ....[185]....
        /*0920*/ 	.word	0xffffffff


	//   ....[186]....
        /*0924*/ 	.word	0xffffffff


	//   ....[187]....
        /*0928*/ 	.word	0xffffffff


	//   ....[188]....
        /*092c*/ 	.word	0xffffffff


	//   ....[189]....
        /*0930*/ 	.word	0xffffffff


	//   ....[190]....
        /*0934*/ 	.word	0xffffffff


	//   ....[191]....
        /*0938*/ 	.word	0xffffffff


	//   ....[192]....
        /*093c*/ 	.word	0xffffffff


	//   ....[193]....
        /*0940*/ 	.word	0xffffffff


	//   ....[194]....
        /*0944*/ 	.word	0xffffffff


	//   ....[195]....
        /*0948*/ 	.word	0x0500000f


	//   ....[196]....
        /*094c*/ 	.word	0x0500000f


	//   ....[197]....
        /*0950*/ 	.word	0x0500000f


	//   ....[198]....
        /*0954*/ 	.word	0x0500000f


	//   ....[199]....
        /*0958*/ 	.word	0x0500000f


	//   ....[200]....
        /*095c*/ 	.word	0x0500000f


	//   ....[201]....
        /*0960*/ 	.word	0x0500000f


	//   ....[202]....
        /*0964*/ 	.word	0x0500000f


	//   ....[203]....
        /*0968*/ 	.word	0x0500000f


	//   ....[204]....
        /*096c*/ 	.word	0x0500000f


	//   ....[205]....
        /*0970*/ 	.word	0x0500000f


	//   ....[206]....
        /*0974*/ 	.word	0x0500000f


	//   ....[207]....
        /*0978*/ 	.word	0x0500000f


	//   ....[208]....
        /*097c*/ 	.word	0x0500000f


	//   ....[209]....
        /*0980*/ 	.word	0x0500000f


	//   ....[210]....
        /*0984*/ 	.word	0x0500000f


	//   ....[211]....
        /*0988*/ 	.word	0x0500000f


	//   ....[212]....
        /*098c*/ 	.word	0x0500000f


	//   ....[213]....
        /*0990*/ 	.word	0x0500000f


	//   ....[214]....
        /*0994*/ 	.word	0x0500000f


	//   ....[215]....
        /*0998*/ 	.word	0x0500000f


	//   ....[216]....
        /*099c*/ 	.word	0x0500000f


	//   ....[217]....
        /*09a0*/ 	.word	0x0500000f


	//   ....[218]....
        /*09a4*/ 	.word	0x0500000f


	//   ....[219]....
        /*09a8*/ 	.word	0x0500000f


	//   ....[220]....
        /*09ac*/ 	.word	0x0500000f


	//   ....[221]....
        /*09b0*/ 	.word	0x0500000f


	//   ....[222]....
        /*09b4*/ 	.word	0x0500000f


	//   ....[223]....
        /*09b8*/ 	.word	0x0500000f


	//   ....[224]....
        /*09bc*/ 	.word	0x0500000f


	//   ....[225]....
        /*09c0*/ 	.word	0x0500000f


	//   ....[226]....
        /*09c4*/ 	.word	0x0500000f


	//   ....[227]....
        /*09c8*/ 	.word	0x0500000f


	//   ....[228]....
        /*09cc*/ 	.word	0x0500000f


	//   ....[229]....
        /*09d0*/ 	.word	0x0500000f


	//   ....[230]....
        /*09d4*/ 	.word	0x0500000f


	//   ....[231]....
        /*09d8*/ 	.word	0x0500000f


	//   ....[232]....
        /*09dc*/ 	.word	0x0500000f


	//   ....[233]....
        /*09e0*/ 	.word	0x0500000f


	//   ....[234]....
        /*09e4*/ 	.word	0x0500000f


	//   ....[235]....
        /*09e8*/ 	.word	0x0500000f


	//   ....[236]....
        /*09ec*/ 	.word	0x0500000f


	//   ....[237]....
        /*09f0*/ 	.word	0x0500000f


	//   ....[238]....
        /*09f4*/ 	.word	0x0500000f


	//   ....[239]....
        /*09f8*/ 	.word	0x0500000f


	//   ....[240]....
        /*09fc*/ 	.word	0x0500000f


	//   ....[241]....
        /*0a00*/ 	.word	0x0500000f


	//   ....[242]....
        /*0a04*/ 	.word	0x0500000f


	//   ....[243]....
        /*0a08*/ 	.word	0x0500000f


	//   ....[244]....
        /*0a0c*/ 	.word	0x0500000f


	//   ....[245]....
        /*0a10*/ 	.word	0x0500000f


	//   ....[246]....
        /*0a14*/ 	.word	0x0500000f


	//   ....[247]....
        /*0a18*/ 	.word	0x0500000f


	//   ....[248]....
        /*0a1c*/ 	.word	0x0500000f


	//   ....[249]....
        /*0a20*/ 	.word	0x0500000f


	//   ....[250]....
        /*0a24*/ 	.word	0x0500000f


	//   ....[251]....
        /*0a28*/ 	.word	0x0500000f


	//   ....[252]....
        /*0a2c*/ 	.word	0x0500000f


	//   ....[253]....
        /*0a30*/ 	.word	0x0500000f


	//   ....[254]....
        /*0a34*/ 	.word	0x0500000f


	//   ....[255]....
        /*0a38*/ 	.word	0x0500000f


	//   ....[0]....
        /*0a3c*/ 	.word	0x0500000f


	//   ....[1]....
        /*0a40*/ 	.word	0x0500000f


	//   ....[2]....
        /*0a44*/ 	.word	0x0500000f


	//   ....[3]....
        /*0a48*/ 	.word	0x0500000f


	//   ....[4]....
        /*0a4c*/ 	.word	0x0500000f


	//   ....[5]....
        /*0a50*/ 	.word	0x0500000f


	//   ....[6]....
        /*0a54*/ 	.word	0x0500000f


	//   ....[7]....
        /*0a58*/ 	.word	0x0500000f


	//   ....[8]....
        /*0a5c*/ 	.word	0x0500000f


	//   ....[9]....
        /*0a60*/ 	.word	0x0500000f


	//   ....[10]....
        /*0a64*/ 	.word	0x0500000f


	//   ....[11]....
        /*0a68*/ 	.word	0x0500000f


	//   ....[12]....
        /*0a6c*/ 	.word	0x0500000f


	//   ....[13]....
        /*0a70*/ 	.word	0x0500000f


	//   ....[14]....
        /*0a74*/ 	.word	0x0500000f


	//   ....[15]....
        /*0a78*/ 	.word	0x0500000f


	//   ....[16]....
        /*0a7c*/ 	.word	0x0500000f


	//   ....[17]....
        /*0a80*/ 	.word	0x0500000f


	//   ....[18]....
        /*0a84*/ 	.word	0x0500000f


	//   ....[19]....
        /*0a88*/ 	.word	0x0500000f


	//   ....[20]....
        /*0a8c*/ 	.word	0x0500000f


	//   ....[21]....
        /*0a90*/ 	.word	0x0500000f


	//   ....[22]....
        /*0a94*/ 	.word	0x0500000f


	//   ....[23]....
        /*0a98*/ 	.word	0x0500000f


	//   ....[24]....
        /*0a9c*/ 	.word	0x0500000f


	//   ....[25]....
        /*0aa0*/ 	.word	0x0500000f


	//   ....[26]....
        /*0aa4*/ 	.word	0x0500000f


	//   ....[27]....
        /*0aa8*/ 	.word	0x0500000f


	//   ....[28]....
        /*0aac*/ 	.word	0x0500000f


	//   ....[29]....
        /*0ab0*/ 	.word	0x0500000f


	//   ....[30]....
        /*0ab4*/ 	.word	0x0500000f


	//   ....[31]....
        /*0ab8*/ 	.word	0x0500000f


	//   ....[32]....
        /*0abc*/ 	.word	0x0500000f


	//   ....[33]....
        /*0ac0*/ 	.word	0x0500000f


	//   ....[34]....
        /*0ac4*/ 	.word	0x0500000f


	//   ....[35]....
        /*0ac8*/ 	.word	0x0500000f


	//   ....[36]....
        /*0acc*/ 	.word	0x0500000f


	//   ....[37]....
        /*0ad0*/ 	.word	0x0500000f


	//   ....[38]....
        /*0ad4*/ 	.word	0x0500000f


	//   ....[39]....
        /*0ad8*/ 	.word	0x0500000f


	//   ....[40]....
        /*0adc*/ 	.word	0x0500000f


	//   ....[41]....
        /*0ae0*/ 	.word	0x0500000f


	//   ....[42]....
        /*0ae4*/ 	.word	0x0500000f


	//   ....[43]....
        /*0ae8*/ 	.word	0x0500000f


	//   ....[44]....
        /*0aec*/ 	.word	0x0500000f


	//   ....[45]....
        /*0af0*/ 	.word	0x0500000f


	//   ....[46]....
        /*0af4*/ 	.word	0x0500000f


	//   ....[47]....
        /*0af8*/ 	.word	0x0500000f


	//   ....[48]....
        /*0afc*/ 	.word	0x0500000f


	//   ....[49]....
        /*0b00*/ 	.word	0x0500000f


	//   ....[50]....
        /*0b04*/ 	.word	0x0500000f


	//   ....[51]....
        /*0b08*/ 	.word	0x0500000f


	//   ....[52]....
        /*0b0c*/ 	.word	0x0500000f


	//   ....[53]....
        /*0b10*/ 	.word	0x0500000f


	//   ....[54]....
        /*0b14*/ 	.word	0x0500000f


	//   ....[55]....
        /*0b18*/ 	.word	0x0500000f


	//   ....[56]....
        /*0b1c*/ 	.word	0x0500000f


	//   ....[57]....
        /*0b20*/ 	.word	0x0500000f


	//   ....[58]....
        /*0b24*/ 	.word	0x0500000f


	//   ....[59]....
        /*0b28*/ 	.word	0x0500000f


	//   ....[60]....
        /*0b2c*/ 	.word	0x0500000f


	//   ....[61]....
        /*0b30*/ 	.word	0x0500000f


	//   ....[62]....
        /*0b34*/ 	.word	0x0500000f


	//   ....[63]....
        /*0b38*/ 	.word	0x0500000f


	//   ....[64]....
        /*0b3c*/ 	.word	0x0500000f


	//   ....[65]....
        /*0b40*/ 	.word	0x0500000f


	//   ....[66]....
        /*0b44*/ 	.word	0x0500000f


	//   ....[67]....
        /*0b48*/ 	.word	0x0500000f


	//   ....[68]....
        /*0b4c*/ 	.word	0x0500000f


	//   ....[69]....
        /*0b50*/ 	.word	0x0500000f


	//   ....[70]....
        /*0b54*/ 	.word	0x0500000f


	//   ....[71]....
        /*0b58*/ 	.word	0x0500000f


	//   ....[72]....
        /*0b5c*/ 	.word	0x0500000f


	//   ....[73]....
        /*0b60*/ 	.word	0x0500000f


	//   ....[74]....
        /*0b64*/ 	.word	0x0500000f


	//   ....[75]....
        /*0b68*/ 	.word	0x0500000f


	//   ....[76]....
        /*0b6c*/ 	.word	0x0500000f


	//   ....[77]....
        /*0b70*/ 	.word	0x0500000f


	//   ....[78]....
        /*0b74*/ 	.word	0x0500000f


	//   ....[79]....
        /*0b78*/ 	.word	0x0500000f


	//   ....[80]....
        /*0b7c*/ 	.word	0x0500000f


	//   ....[81]....
        /*0b80*/ 	.word	0x0500000f


	//   ....[82]....
        /*0b84*/ 	.word	0x0500000f


	//   ....[83]....
        /*0b88*/ 	.word	0x0500000f


	//----- nvinfo : EIATTR_COOP_GROUP_INSTR_OFFSETS
	.align		4
.L_150:
        /*0b8c*/ 	.byte	0x04, 0x28
        /*0b8e*/ 	.short	(.L_152 - .L_151)


	//   ....[0]....
.L_151:
        /*0b90*/ 	.word	0x00000070


	//   ....[1]....
        /*0b94*/ 	.word	0x00000140


	//   ....[2]....
        /*0b98*/ 	.word	0x00000190


	//   ....[3]....
        /*0b9c*/ 	.word	0x000003c0


	//   ....[4]....
        /*0ba0*/ 	.word	0x00000520


	//   ....[5]....
        /*0ba4*/ 	.word	0x00000640


	//   ....[6]....
        /*0ba8*/ 	.word	0x000007a0


	//   ....[7]....
        /*0bac*/ 	.word	0x00003410


	//   ....[8]....
        /*0bb0*/ 	.word	0x00003420


	//   ....[9]....
        /*0bb4*/ 	.word	0x00006070


	//   ....[10]....
        /*0bb8*/ 	.word	0x00006080


	//   ....[11]....
        /*0bbc*/ 	.word	0x000095b0


	//   ....[12]....
        /*0bc0*/ 	.word	0x000095c0


	//   ....[13]....
        /*0bc4*/ 	.word	0x0000c440


	//   ....[14]....
        /*0bc8*/ 	.word	0x0000c450


	//   ....[15]....
        /*0bcc*/ 	.word	0x0000f550


	//   ....[16]....
        /*0bd0*/ 	.word	0x0000f560


	//   ....[17]....
        /*0bd4*/ 	.word	0x0000f810


	//   ....[18]....
        /*0bd8*/ 	.word	0x0000f820


	//   ....[19]....
        /*0bdc*/ 	.word	0x0000fdd0


	//   ....[20]....
        /*0be0*/ 	.word	0x0000fdf0


	//   ....[21]....
        /*0be4*/ 	.word	0x00010030


	//   ....[22]....
        /*0be8*/ 	.word	0x00010050


	//   ....[23]....
        /*0bec*/ 	.word	0x00010ab0


	//   ....[24]....
        /*0bf0*/ 	.word	0x00011040


	//   ....[25]....
        /*0bf4*/ 	.word	0x00011050


	//   ....[26]....
        /*0bf8*/ 	.word	0x00011060


	//   ....[27]....
        /*0bfc*/ 	.word	0x00011070


	//   ....[28]....
        /*0c00*/ 	.word	0x00014680


	//   ....[29]....
        /*0c04*/ 	.word	0x00014690


	//   ....[30]....
        /*0c08*/ 	.word	0x000146a0


	//   ....[31]....
        /*0c0c*/ 	.word	0x000146b0


	//   ....[32]....
        /*0c10*/ 	.word	0x00019900


	//   ....[33]....
        /*0c14*/ 	.word	0x000199a0


	//   ....[34]....
        /*0c18*/ 	.word	0x0001a0a0


	//   ....[35]....
        /*0c1c*/ 	.word	0x0001a140


	//   ....[36]....
        /*0c20*/ 	.word	0x0001cfa0


	//   ....[37]....
        /*0c24*/ 	.word	0x0001cfc0


	//   ....[38]....
        /*0c28*/ 	.word	0x0001d290


	//   ....[39]....
        /*0c2c*/ 	.word	0x0001d2b0


	//   ....[40]....
        /*0c30*/ 	.word	0x0001efa0


	//   ....[41]....
        /*0c34*/ 	.word	0x0001efb0


	//   ....[42]....
        /*0c38*/ 	.word	0x0001f030


	//   ....[43]....
        /*0c3c*/ 	.word	0x0001f040


	//   ....[44]....
        /*0c40*/ 	.word	0x000202b0


	//   ....[45]....
        /*0c44*/ 	.word	0x000202f0


	//   ....[46]....
        /*0c48*/ 	.word	0x00020320


	//   ....[47]....
        /*0c4c*/ 	.word	0x00020350


	//   ....[48]....
        /*0c50*/ 	.word	0x00020380


	//   ....[49]....
        /*0c54*/ 	.word	0x000203b0


	//   ....[50]....
        /*0c58*/ 	.word	0x000203e0


	//   ....[51]....
        /*0c5c*/ 	.word	0x00020410


	//   ....[52]....
        /*0c60*/ 	.word	0x00020440


	//   ....[53]....
        /*0c64*/ 	.word	0x00020470


	//   ....[54]....
        /*0c68*/ 	.word	0x000204a0


	//   ....[55]....
        /*0c6c*/ 	.word	0x000204d0


	//   ....[56]....
        /*0c70*/ 	.word	0x00020500


	//   ....[57]....
        /*0c74*/ 	.word	0x00020530


	//   ....[58]....
        /*0c78*/ 	.word	0x00020560


	//   ....[59]....
        /*0c7c*/ 	.word	0x00020590


	//   ....[60]....
        /*0c80*/ 	.word	0x000205c0


	//   ....[61]....
        /*0c84*/ 	.word	0x000205f0


	//   ....[62]....
        /*0c88*/ 	.word	0x00020620


	//   ....[63]....
        /*0c8c*/ 	.word	0x00020650


	//   ....[64]....
        /*0c90*/ 	.word	0x00020680


	//   ....[65]....
        /*0c94*/ 	.word	0x000206b0


	//   ....[66]....
        /*0c98*/ 	.word	0x000206e0


	//   ....[67]....
        /*0c9c*/ 	.word	0x00020710


	//   ....[68]....
        /*0ca0*/ 	.word	0x00020740


	//   ....[69]....
        /*0ca4*/ 	.word	0x00020770


	//   ....[70]....
        /*0ca8*/ 	.word	0x000207a0


	//   ....[71]....
        /*0cac*/ 	.word	0x000207d0


	//   ....[72]....
        /*0cb0*/ 	.word	0x00020800


	//   ....[73]....
        /*0cb4*/ 	.word	0x00020830


	//   ....[74]....
        /*0cb8*/ 	.word	0x00020860


	//   ....[75]....
        /*0cbc*/ 	.word	0x00020880


	//   ....[76]....
        /*0cc0*/ 	.word	0x000208a0


	//   ....[77]....
        /*0cc4*/ 	.word	0x000208b0


	//   ....[78]....
        /*0cc8*/ 	.word	0x000208e0


	//   ....[79]....
        /*0ccc*/ 	.word	0x00020900


	//   ....[80]....
        /*0cd0*/ 	.word	0x00020930


	//   ....[81]....
        /*0cd4*/ 	.word	0x00020950


	//   ....[82]....
        /*0cd8*/ 	.word	0x00020970


	//   ....[83]....
        /*0cdc*/ 	.word	0x000209a0


	//   ....[84]....
        /*0ce0*/ 	.word	0x000209d0


	//   ....[85]....
        /*0ce4*/ 	.word	0x000209f0


	//   ....[86]....
        /*0ce8*/ 	.word	0x00020a20


	//   ....[87]....
        /*0cec*/ 	.word	0x00020a50


	//   ....[88]....
        /*0cf0*/ 	.word	0x00020a80


	//   ....[89]....
        /*0cf4*/ 	.word	0x00020ab0


	//   ....[90]....
        /*0cf8*/ 	.word	0x00020ae0


	//   ....[91]....
        /*0cfc*/ 	.word	0x00020af0


	//   ....[92]....
        /*0d00*/ 	.word	0x000212f0


	//   ....[93]....
        /*0d04*/ 	.word	0x00021350


	//   ....[94]....
        /*0d08*/ 	.word	0x00021450


	//   ....[95]....
        /*0d0c*/ 	.word	0x00021480


	//   ....[96]....
        /*0d10*/ 	.word	0x00021ac0


	//   ....[97]....
        /*0d14*/ 	.word	0x00021af0


	//   ....[98]....
        /*0d18*/ 	.word	0x00021c30


	//   ....[99]....
        /*0d1c*/ 	.word	0x00021c50


	//   ....[100]....
        /*0d20*/ 	.word	0x00021d50


	//   ....[101]....
        /*0d24*/ 	.word	0x00021d70


	//   ....[102]....
        /*0d28*/ 	.word	0x00021e80


	//   ....[103]....
        /*0d2c*/ 	.word	0x00021ea0


	//   ....[104]....
        /*0d30*/ 	.word	0x000227c0


	//   ....[105]....
        /*0d34*/ 	.word	0x000227d0


	//   ....[106]....
        /*0d38*/ 	.word	0x00022930


	//   ....[107]....
        /*0d3c*/ 	.word	0x00022940


	//   ....[108]....
        /*0d40*/ 	.word	0x00022a90


	//   ....[109]....
        /*0d44*/ 	.word	0x00022aa0


	//   ....[110]....
        /*0d48*/ 	.word	0x00022bf0


	//   ....[111]....
        /*0d4c*/ 	.word	0x00022c00


	//   ....[112]....
        /*0d50*/ 	.word	0x00022da0


	//   ....[113]....
        /*0d54*/ 	.word	0x00022f50


	//   ....[114]....
        /*0d58*/ 	.word	0x00022f80


	//   ....[115]....
        /*0d5c*/ 	.word	0x00022fb0


	//   ....[116]....
        /*0d60*/ 	.word	0x00022fe0


	//   ....[117]....
        /*0d64*/ 	.word	0x00023010


	//   ....[118]....
        /*0d68*/ 	.word	0x00023040


	//   ....[119]....
        /*0d6c*/ 	.word	0x000231b0


	//   ....[120]....
        /*0d70*/ 	.word	0x000231e0


	//   ....[121]....
        /*0d74*/ 	.word	0x00023210


	//   ....[122]....
        /*0d78*/ 	.word	0x00023240


	//   ....[123]....
        /*0d7c*/ 	.word	0x00023270


	//   ....[124]....
        /*0d80*/ 	.word	0x000232a0


	//   ....[125]....
        /*0d84*/ 	.word	0x00023330


	//   ....[126]....
        /*0d88*/ 	.word	0x00023360


	//   ....[127]....
        /*0d8c*/ 	.word	0x000233e0


	//   ....[128]....
        /*0d90*/ 	.word	0x00024050


	//   ....[129]....
        /*0d94*/ 	.word	0x00026400


	//   ....[130]....
        /*0d98*/ 	.word	0x00026430


	//   ....[131]....
        /*0d9c*/ 	.word	0x00026570


	//   ....[132]....
        /*0da0*/ 	.word	0x00026580


	//   ....[133]....
        /*0da4*/ 	.word	0x00026610


	//   ....[134]....
        /*0da8*/ 	.word	0x00026620


	//   ....[135]....
        /*0dac*/ 	.word	0x00026630


	//   ....[136]....
        /*0db0*/ 	.word	0x000266c0


	//   ....[137]....
        /*0db4*/ 	.word	0x00026760


	//   ....[138]....
        /*0db8*/ 	.word	0x00026770


	//   ....[139]....
        /*0dbc*/ 	.word	0x00026ba0


	//   ....[140]....
        /*0dc0*/ 	.word	0x00026be0


	//   ....[141]....
        /*0dc4*/ 	.word	0x00026c10


	//   ....[142]....
        /*0dc8*/ 	.word	0x00026cf0


	//   ....[143]....
        /*0dcc*/ 	.word	0x00026d00


	//   ....[144]....
        /*0dd0*/ 	.word	0x00026d90


	//   ....[145]....
        /*0dd4*/ 	.word	0x00026da0


	//   ....[146]....
        /*0dd8*/ 	.word	0x00026db0


	//   ....[147]....
        /*0ddc*/ 	.word	0x00026dc0


	//   ....[148]....
        /*0de0*/ 	.word	0x00026ea0


	//   ....[149]....
        /*0de4*/ 	.word	0x00027660


	//   ....[150]....
        /*0de8*/ 	.word	0x00027690


	//   ....[151]....
        /*0dec*/ 	.word	0x000276c0


	//   ....[152]....
        /*0df0*/ 	.word	0x00027770


	//   ....[153]....
        /*0df4*/ 	.word	0x00027780


	//   ....[154]....
        /*0df8*/ 	.word	0x00027820


	//   ....[155]....
        /*0dfc*/ 	.word	0x00027830


	//   ....[156]....
        /*0e00*/ 	.word	0x00027840


	//   ....[157]....
        /*0e04*/ 	.word	0x00028250


	//   ....[158]....
        /*0e08*/ 	.word	0x00028260


	//   ....[159]....
        /*0e0c*/ 	.word	0x00028270


	//   ....[160]....
        /*0e10*/ 	.word	0x000282b0


	//   ....[161]....
        /*0e14*/ 	.word	0x000282f0


	//   ....[162]....
        /*0e18*/ 	.word	0x00028300


	//   ....[163]....
        /*0e1c*/ 	.word	0x00028360


	//   ....[164]....
        /*0e20*/ 	.word	0x00028390


	//   ....[165]....
        /*0e24*/ 	.word	0x000283d0


	//   ....[166]....
        /*0e28*/ 	.word	0x00028430


	//   ....[167]....
        /*0e2c*/ 	.word	0x00028860


	//   ....[168]....
        /*0e30*/ 	.word	0x00028870


	//   ....[169]....
        /*0e34*/ 	.word	0x00028880


	//   ....[170]....
        /*0e38*/ 	.word	0x00028890


	//   ....[171]....
        /*0e3c*/ 	.word	0x000288a0


	//   ....[172]....
        /*0e40*/ 	.word	0x00028900


	//   ....[173]....
        /*0e44*/ 	.word	0x00028910


	//   ....[174]....
        /*0e48*/ 	.word	0x00028970


	//   ....[175]....
        /*0e4c*/ 	.word	0x000289a0


	//   ....[176]....
        /*0e50*/ 	.word	0x000289e0


	//   ....[177]....
        /*0e54*/ 	.word	0x00029fa0


	//   ....[178]....
        /*0e58*/ 	.word	0x00029fd0


	//   ....[179]....
        /*0e5c*/ 	.word	0x0002a000


	//   ....[180]....
        /*0e60*/ 	.word	0x0002a030


	//   ....[181]....
        /*0e64*/ 	.word	0x0002a060


	//   ....[182]....
        /*0e68*/ 	.word	0x0002a090


	//   ....[183]....
        /*0e6c*/ 	.word	0x0002a0c0


	//   ....[184]....
        /*0e70*/ 	.word	0x0002a0f0


	//   ....[185]....
        /*0e74*/ 	.word	0x0002a270


	//   ....[186]....
        /*0e78*/ 	.word	0x0002a2a0


	//   ....[187]....
        /*0e7c*/ 	.word	0x0002a2d0


	//   ....[188]....
        /*0e80*/ 	.word	0x0002a300


	//   ....[189]....
        /*0e84*/ 	.word	0x0002a330


	//   ....[190]....
        /*0e88*/ 	.word	0x0002a360


	//   ....[191]....
        /*0e8c*/ 	.word	0x0002a420


	//   ....[192]....
        /*0e90*/ 	.word	0x0002a440


	//   ....[193]....
        /*0e94*/ 	.word	0x0002a4b0


	//   ....[194]....
        /*0e98*/ 	.word	0x0002a940


	//   ....[195]....
        /*0e9c*/ 	.word	0x0002ace0


	//   ....[196]....
        /*0ea0*/ 	.word	0x0002ad70


	//   ....[197]....
        /*0ea4*/ 	.word	0x0002ae10


	//   ....[198]....
        /*0ea8*/ 	.word	0x0002aea0


	//   ....[199]....
        /*0eac*/ 	.word	0x0002af90


	//   ....[200]....
        /*0eb0*/ 	.word	0x0002b020


	//   ....[201]....
        /*0eb4*/ 	.word	0x0002b0c0


	//   ....[202]....
        /*0eb8*/ 	.word	0x0002b150


	//   ....[203]....
        /*0ebc*/ 	.word	0x0002b240


	//   ....[204]....
        /*0ec0*/ 	.word	0x0002b2d0


	//   ....[205]....
        /*0ec4*/ 	.word	0x0002b370


	//   ....[206]....
        /*0ec8*/ 	.word	0x0002b400


	//   ....[207]....
        /*0ecc*/ 	.word	0x0002b4e0


	//   ....[208]....
        /*0ed0*/ 	.word	0x0002b590


	//   ....[209]....
        /*0ed4*/ 	.word	0x0002b620


	//   ....[210]....
        /*0ed8*/ 	.word	0x0002b670


	//   ....[211]....
        /*0edc*/ 	.word	0x0002b6c0


	//   ....[212]....
        /*0ee0*/ 	.word	0x0002b7a0


	//   ....[213]....
        /*0ee4*/ 	.word	0x0002b830


	//   ....[214]....
        /*0ee8*/ 	.word	0x0002b880


	//   ....[215]....
        /*0eec*/ 	.word	0x0002b8d0


	//   ....[216]....
        /*0ef0*/ 	.word	0x0002bb10


	//   ....[217]....
        /*0ef4*/ 	.word	0x0002bc40


	//   ....[218]....
        /*0ef8*/ 	.word	0x0002bd60


	//   ....[219]....
        /*0efc*/ 	.word	0x0002be90


	//   ....[220]....
        /*0f00*/ 	.word	0x0002bf50


	//   ....[221]....
        /*0f04*/ 	.word	0x0002bfd0


	//   ....[222]....
        /*0f08*/ 	.word	0x0002c030


	//   ....[223]....
        /*0f0c*/ 	.word	0x0002c0b0


	//   ....[224]....
        /*0f10*/ 	.word	0x0002c110


	//   ....[225]....
        /*0f14*/ 	.word	0x0002c190


	//   ....[226]....
        /*0f18*/ 	.word	0x0002c1f0


	//   ....[227]....
        /*0f1c*/ 	.word	0x0002c270


	//   ....[228]....
        /*0f20*/ 	.word	0x0002c2d0


	//   ....[229]....
        /*0f24*/ 	.word	0x0002c350


	//   ....[230]....
        /*0f28*/ 	.word	0x0002c3b0


	//   ....[231]....
        /*0f2c*/ 	.word	0x0002c410


	//   ....[232]....
        /*0f30*/ 	.word	0x0002c470


	//   ....[233]....
        /*0f34*/ 	.word	0x0002c4d0


	//   ....[234]....
        /*0f38*/ 	.word	0x0002c530


	//   ....[235]....
        /*0f3c*/ 	.word	0x0002c590


	//   ....[236]....
        /*0f40*/ 	.word	0x0002c5f0


	//   ....[237]....
        /*0f44*/ 	.word	0x0002c660


	//   ....[238]....
        /*0f48*/ 	.word	0x0002c6c0


	//   ....[239]....
        /*0f4c*/ 	.word	0x0002c750


	//   ....[240]....
        /*0f50*/ 	.word	0x0002c7b0


	//   ....[241]....
        /*0f54*/ 	.word	0x0002c810


	//   ....[242]....
        /*0f58*/ 	.word	0x0002c870


	//   ....[243]....
        /*0f5c*/ 	.word	0x0002c910


	//   ....[244]....
        /*0f60*/ 	.word	0x0002c970


	//   ....[245]....
        /*0f64*/ 	.word	0x0002ca00


	//   ....[246]....
        /*0f68*/ 	.word	0x0002ca60


	//   ....[247]....
        /*0f6c*/ 	.word	0x0002cae0


	//   ....[248]....
        /*0f70*/ 	.word	0x0002cb40


	//   ....[249]....
        /*0f74*/ 	.word	0x0002cba0


	//   ....[250]....
        /*0f78*/ 	.word	0x0002cc00


	//   ....[251]....
        /*0f7c*/ 	.word	0x0002cc80


	//   ....[252]....
        /*0f80*/ 	.word	0x0002cce0


	//   ....[253]....
        /*0f84*/ 	.word	0x0002cd60


	//   ....[254]....
        /*0f88*/ 	.word	0x0002cdc0


	//   ....[255]....
        /*0f8c*/ 	.word	0x0002ce20


	//   ....[0]....
        /*0f90*/ 	.word	0x0002ce80


	//   ....[1]....
        /*0f94*/ 	.word	0x0002cef0


	//   ....[2]....
        /*0f98*/ 	.word	0x0002cf50


	//   ....[3]....
        /*0f9c*/ 	.word	0x0002cfd0


	//   ....[4]....
        /*0fa0*/ 	.word	0x0002d030


	//   ....[5]....
        /*0fa4*/ 	.word	0x0002d0a0


	//   ....[6]....
        /*0fa8*/ 	.word	0x0002d110


	//   ....[7]....
        /*0fac*/ 	.word	0x0002d180


	//   ....[8]....
        /*0fb0*/ 	.word	0x0002d2d0


	//   ....[9]....
        /*0fb4*/ 	.word	0x0002d320


	//   ....[10]....
        /*0fb8*/ 	.word	0x0002d3b0


	//   ....[11]....
        /*0fbc*/ 	.word	0x0002d440


	//   ....[12]....
        /*0fc0*/ 	.word	0x0002d4d0


	//   ....[13]....
        /*0fc4*/ 	.word	0x0002d560


	//   ....[14]....
        /*0fc8*/ 	.word	0x0002d5f0


	//   ....[15]....
        /*0fcc*/ 	.word	0x0002d680


	//   ....[16]....
        /*0fd0*/ 	.word	0x0002d740


	//   ....[17]....
        /*0fd4*/ 	.word	0x0002da20


	//   ....[18]....
        /*0fd8*/ 	.word	0x0002db20


	//   ....[19]....
        /*0fdc*/ 	.word	0x0002dbe0


	//   ....[20]....
        /*0fe0*/ 	.word	0x0002dd70


	//   ....[21]....
        /*0fe4*/ 	.word	0x0002de00


	//   ....[22]....
        /*0fe8*/ 	.word	0x0002de60


	//   ....[23]....
        /*0fec*/ 	.word	0x0002df60


	//   ....[24]....
        /*0ff0*/ 	.word	0x0002dfc0


	//   ....[25]....
        /*0ff4*/ 	.word	0x0002e090


	//   ....[26]....
        /*0ff8*/ 	.word	0x0002e150


	//   ....[27]....
        /*0ffc*/ 	.word	0x0002e260


	//   ....[28]....
        /*1000*/ 	.word	0x0002e380


	//   ....[29]....
        /*1004*/ 	.word	0x0002e440


	//   ....[30]....
        /*1008*/ 	.word	0x0002e590


	//   ....[31]....
        /*100c*/ 	.word	0x0002e5e0


	//   ....[32]....
        /*1010*/ 	.word	0x0002e6e0


	//   ....[33]....
        /*1014*/ 	.word	0x0002e790


	//   ....[34]....
        /*1018*/ 	.word	0x0002e7f0


	//   ....[35]....
        /*101c*/ 	.word	0x0002e8d0


	//   ....[36]....
        /*1020*/ 	.word	0x0002e980


	//   ....[37]....
        /*1024*/ 	.word	0x0002ea50


	//   ....[38]....
        /*1028*/ 	.word	0x0002eb00


	//   ....[39]....
        /*102c*/ 	.word	0x0002eb70


	//   ....[40]....
        /*1030*/ 	.word	0x0002ebd0


	//   ....[41]....
        /*1034*/ 	.word	0x0002ecf0


	//   ....[42]....
        /*1038*/ 	.word	0x0002ed50


	//   ....[43]....
        /*103c*/ 	.word	0x0002ee60


	//   ....[44]....
        /*1040*/ 	.word	0x0002eec0


	//   ....[45]....
        /*1044*/ 	.word	0x0002efc0


	//   ....[46]....
        /*1048*/ 	.word	0x0002f0f0


	//   ....[47]....
        /*104c*/ 	.word	0x0002f180


	//   ....[48]....
        /*1050*/ 	.word	0x0002f1e0


	//   ....[49]....
        /*1054*/ 	.word	0x0002f2c0


	//   ....[50]....
        /*1058*/ 	.word	0x0002f320


	//   ....[51]....
        /*105c*/ 	.word	0x0002f3f0


	//   ....[52]....
        /*1060*/ 	.word	0x0002f450


	//   ....[53]....
        /*1064*/ 	.word	0x0002f520


	//   ....[54]....
        /*1068*/ 	.word	0x0002f580


	//   ....[55]....
        /*106c*/ 	.word	0x0002f650


	//   ....[56]....
        /*1070*/ 	.word	0x0002f740


	//   ....[57]....
        /*1074*/ 	.word	0x0002f7d0


	//   ....[58]....
        /*1078*/ 	.word	0x0002f830


	//   ....[59]....
        /*107c*/ 	.word	0x0002f900


	//   ....[60]....
        /*1080*/ 	.word	0x0002f960


	//   ....[61]....
        /*1084*/ 	.word	0x0002fa30


	//   ....[62]....
        /*1088*/ 	.word	0x0002fa90


	//   ....[63]....
        /*108c*/ 	.word	0x0002fb60


	//   ....[64]....
        /*1090*/ 	.word	0x0002fbc0


	//   ....[65]....
        /*1094*/ 	.word	0x0002fc90


	//   ....[66]....
        /*1098*/ 	.word	0x0002fe60


	//   ....[67]....
        /*109c*/ 	.word	0x0002ff00


	//   ....[68]....
        /*10a0*/ 	.word	0x00030020


	//   ....[69]....
        /*10a4*/ 	.word	0x00030090


	//   ....[70]....
        /*10a8*/ 	.word	0x00030100


	//   ....[71]....
        /*10ac*/ 	.word	0x00030170


	//   ....[72]....
        /*10b0*/ 	.word	0x000301e0


	//   ....[73]....
        /*10b4*/ 	.word	0x00030260


	//   ....[74]....
        /*10b8*/ 	.word	0x000302f0


	//   ....[75]....
        /*10bc*/ 	.word	0x00030380


	//   ....[76]....
        /*10c0*/ 	.word	0x000303f0


	//   ....[77]....
        /*10c4*/ 	.word	0x00030460


	//   ....[78]....
        /*10c8*/ 	.word	0x000304d0


	//   ....[79]....
        /*10cc*/ 	.word	0x00030550


	//   ....[80]....
        /*10d0*/ 	.word	0x000305c0


	//   ....[81]....
        /*10d4*/ 	.word	0x00030660


	//   ....[82]....
        /*10d8*/ 	.word	0x000306f0


	//   ....[83]....
        /*10dc*/ 	.word	0x00030810


	//----- nvinfo : EIATTR_REG_RECONFIG
	.align		4
.L_152:
        /*10e0*/ 	.byte	0x01, 0x54
	.zero		2


	//----- nvinfo : EIATTR_SYSCALL_OFFSETS
	.align		4
        /*10e4*/ 	.byte	0x04, 0x46
        /*10e6*/ 	.short	(.L_154 - .L_153)


	//   ....[0]....
.L_153:
        /*10e8*/ 	.word	0x000019d0


	//   ....[1]....
        /*10ec*/ 	.word	0x00001b20


	//   ....[2]....
        /*10f0*/ 	.word	0x00010c40


	//   ....[3]....
        /*10f4*/ 	.word	0x00010f70


	//   ....[4]....
        /*10f8*/ 	.word	0x00025680


	//   ....[5]....
        /*10fc*/ 	.word	0x000257f0


	//   ....[6]....
        /*1100*/ 	.word	0x00025940


	//   ....[7]....
        /*1104*/ 	.word	0x00025a80


	//   ....[8]....
        /*1108*/ 	.word	0x000272c0


	//----- nvinfo : EIATTR_MBARRIER_INSTR_OFFSETS
	.align		4
.L_154:
        /*110c*/ 	.byte	0x04, 0x39
        /*110e*/ 	.short	(.L_156 - .L_155)


	//   ....[0]....
.L_155:
        /*1110*/ 	.word	0x00000270
        /*1114*/ 	.word	0x000000ff
        /*1118*/ 	.word	0x00033400
        /*111c*/ 	.short	0x0100
        /*111e*/ 	.byte	0x08
	.zero		1


	//   ....[1]....
        /*1120*/ 	.word	0x00000280
        /*1124*/ 	.word	0x000000ff
        /*1128*/ 	.word	0x00033420
        /*112c*/ 	.short	0x0100
        /*112e*/ 	.byte	0x08
	.zero		1


	//   ....[2]....
        /*1130*/ 	.word	0x00000370
        /*1134*/ 	.word	0x000000ff
        /*1138*/ 	.word	0x00033430
        /*113c*/ 	.short	0x0100
        /*113e*/ 	.byte	0x08
	.zero		1


	//   ....[3]....
        /*1140*/ 	.word	0x00000380
        /*1144*/ 	.word	0x000000ff
        /*1148*/ 	.word	0x00033440
        /*114c*/ 	.short	0x0100
        /*114e*/ 	.byte	0x08
	.zero		1


	//   ....[4]....
        /*1150*/ 	.word	0x00000390
        /*1154*/ 	.word	0x000000ff
        /*1158*/ 	.word	0x00033438
        /*115c*/ 	.short	0x0100
        /*115e*/ 	.byte	0x08
	.zero		1


	//   ....[5]....
        /*1160*/ 	.word	0x000003a0
        /*1164*/ 	.word	0x000000ff
        /*1168*/ 	.word	0x00033448
        /*116c*/ 	.short	0x0100
        /*116e*/ 	.byte	0x08
	.zero		1


	//   ....[6]....
        /*1170*/ 	.word	0x000004d0
        /*1174*/ 	.word	0x000000ff
        /*1178*/ 	.word	0x00033450
        /*117c*/ 	.short	0x0100
        /*117e*/ 	.byte	0x08
	.zero		1


	//   ....[7]....
        /*1180*/ 	.word	0x000004e0
        /*1184*/ 	.word	0x000000ff
        /*1188*/ 	.word	0x00033460
        /*118c*/ 	.short	0x0100
        /*118e*/ 	.byte	0x08
	.zero		1


	//   ....[8]....
        /*1190*/ 	.word	0x000004f0
        /*1194*/ 	.word	0x000000ff
        /*1198*/ 	.word	0x00033458
        /*119c*/ 	.short	0x0100
        /*119e*/ 	.byte	0x08
	.zero		1


	//   ....[9]....
        /*11a0*/ 	.word	0x00000500
        /*11a4*/ 	.word	0x000000ff
        /*11a8*/ 	.word	0x00033468
        /*11ac*/ 	.short	0x0100
        /*11ae*/ 	.byte	0x08
	.zero		1


	//   ....[10]....
        /*11b0*/ 	.word	0x000005f0
        /*11b4*/ 	.word	0x000000ff
        /*11b8*/ 	.word	0x00033470
        /*11bc*/ 	.short	0x0100
        /*11be*/ 	.byte	0x06
	.zero		1


	//   ....[11]....
        /*11c0*/ 	.word	0x00000600
        /*11c4*/ 	.word	0x000000ff
        /*11c8*/ 	.word	0x00033480
        /*11cc*/ 	.short	0x0100
        /*11ce*/ 	.byte	0x06
	.zero		1


	//   ....[12]....
        /*11d0*/ 	.word	0x00000610
        /*11d4*/ 	.word	0x000000ff
        /*11d8*/ 	.word	0x00033478
        /*11dc*/ 	.short	0x0100
        /*11de*/ 	.byte	0x06
	.zero		1


	//   ....[13]....
        /*11e0*/ 	.word	0x00000620
        /*11e4*/ 	.word	0x000000ff
        /*11e8*/ 	.word	0x00033488
        /*11ec*/ 	.short	0x0100
        /*11ee*/ 	.byte	0x06
	.zero		1


	//   ....[14]....
        /*11f0*/ 	.word	0x00000750
        /*11f4*/ 	.word	0x000000ff
        /*11f8*/ 	.word	0x00033490
        /*11fc*/ 	.short	0x0100
        /*11fe*/ 	.byte	0x08
	.zero		1


	//   ....[15]....
        /*1200*/ 	.word	0x00000760
        /*1204*/ 	.word	0x000000ff
        /*1208*/ 	.word	0x000334a0
        /*120c*/ 	.short	0x0100
        /*120e*/ 	.byte	0x08
	.zero		1


	//   ....[16]....
        /*1210*/ 	.word	0x00000770
        /*1214*/ 	.word	0x000000ff
        /*1218*/ 	.word	0x00033498
        /*121c*/ 	.short	0x0100
        /*121e*/ 	.byte	0x08
	.zero		1


	//   ....[17]....
        /*1220*/ 	.word	0x00000780
        /*1224*/ 	.word	0x000000ff
        /*1228*/ 	.word	0x000334a8
        /*122c*/ 	.short	0x0100
        /*122e*/ 	.byte	0x08
	.zero		1


	//   ....[18]....
        /*1230*/ 	.word	0x000008c0
        /*1234*/ 	.word	0x000000ff
        /*1238*/ 	.word	0x000334b0
        /*123c*/ 	.short	0x0100
        /*123e*/ 	.byte	0x08
	.zero		1


	//   ....[19]....
        /*1240*/ 	.word	0x000008d0
        /*1244*/ 	.word	0x000000ff
        /*1248*/ 	.word	0x000334c0
        /*124c*/ 	.short	0x0100
        /*124e*/ 	.byte	0x08
	.zero		1


	//   ....[20]....
        /*1250*/ 	.word	0x000008e0
        /*1254*/ 	.word	0x000000ff
        /*1258*/ 	.word	0x000334b8
        /*125c*/ 	.short	0x0100
        /*125e*/ 	.byte	0x08
	.zero		1


	//   ....[21]....
        /*1260*/ 	.word	0x000008f0
        /*1264*/ 	.word	0x000000ff
        /*1268*/ 	.word	0x000334c8
        /*126c*/ 	.short	0x0100
        /*126e*/ 	.byte	0x08
	.zero		1


	//   ....[22]....
        /*1270*/ 	.word	0x000033c0
        /*1274*/ 	.word	0x0000005d
        /*1278*/ 	.word	0x00033490
        /*127c*/ 	.short	0x010a
        /*127e*/ 	.byte	0x3f
	.zero		1


	//   ....[23]....
        /*1280*/ 	.word	0x00009550
        /*1284*/ 	.word	0x0000005d
        /*1288*/ 	.word	0x00033490
        /*128c*/ 	.short	0x010a
        /*128e*/ 	.byte	0x3f
	.zero		1


	//   ....[24]....
        /*1290*/ 	.word	0x0000f350
        /*1294*/ 	.word	0x0000005d
        /*1298*/ 	.word	0x00033490
        /*129c*/ 	.short	0x010a
        /*129e*/ 	.byte	0x3f
	.zero		1


	//   ....[25]....
        /*12a0*/ 	.word	0x0000fb80
        /*12a4*/ 	.word	0x0000000b
        /*12a8*/ 	.word	0x00000000
        /*12ac*/ 	.short	0x0101
        /*12ae*/ 	.byte	0x3f
	.zero		1


	//   ....[26]....
        /*12b0*/ 	.word	0x0000fbc0
        /*12b4*/ 	.word	0x0000005d
        /*12b8*/ 	.word	0x000334b0
        /*12bc*/ 	.short	0x010a
        /*12be*/ 	.byte	0x3f
	.zero		1


	//   ....[27]....
        /*12c0*/ 	.word	0x00010370
        /*12c4*/ 	.word	0x0000005d
        /*12c8*/ 	.word	0x00000000
        /*12cc*/ 	.short	0x0101
        /*12ce*/ 	.byte	0x3f
	.zero		1


	//   ....[28]....
        /*12d0*/ 	.word	0x00010cd0
        /*12d4*/ 	.word	0x00000012
        /*12d8*/ 	.word	0x00033400
        /*12dc*/ 	.short	0x010a
        /*12de*/ 	.byte	0x3f
	.zero		1


	//   ....[29]....
        /*12e0*/ 	.word	0x00010d20
        /*12e4*/ 	.word	0x00000012
        /*12e8*/ 	.word	0x00033400
        /*12ec*/ 	.short	0x010a
        /*12ee*/ 	.byte	0x3f
	.zero		1


	//   ....[30]....
        /*12f0*/ 	.word	0x00011650
        /*12f4*/ 	.word	0x00000012
        /*12f8*/ 	.word	0x00033400
        /*12fc*/ 	.short	0x010a
        /*12fe*/ 	.byte	0x3f
	.zero		1


	//   ....[31]....
        /*1300*/ 	.word	0x00014ae0
        /*1304*/ 	.word	0x00000012
        /*1308*/ 	.word	0x00033400
        /*130c*/ 	.short	0x010a
        /*130e*/ 	.byte	0x3f
	.zero		1


	//   ....[32]....
        /*1310*/ 	.word	0x00017c70
        /*1314*/ 	.word	0x00000000
        /*1318*/ 	.word	0x00033430
        /*131c*/ 	.short	0x010a
        /*131e*/ 	.byte	0x3f
	.zero		1


	//   ....[33]....
        /*1320*/ 	.word	0x00017cc0
        /*1324*/ 	.word	0x00000000
        /*1328*/ 	.word	0x00033430
        /*132c*/ 	.short	0x010a
        /*132e*/ 	.byte	0x3f
	.zero		1


	//   ....[34]....
        /*1330*/ 	.word	0x0001a3f0
        /*1334*/ 	.word	0x00000029
        /*1338*/ 	.word	0x00000000
        /*133c*/ 	.short	0x0101
        /*133e*/ 	.byte	0x3f
	.zero		1


	//   ....[35]....
        /*1340*/ 	.word	0x0001b820
        /*1344*/ 	.word	0x00000005
        /*1348*/ 	.word	0x00033430
        /*134c*/ 	.short	0x010a
        /*134e*/ 	.byte	0x3f
	.zero		1


	//   ....[36]....
        /*1350*/ 	.word	0x0001b870
        /*1354*/ 	.word	0x00000005
        /*1358*/ 	.word	0x00033430
        /*135c*/ 	.short	0x010a
        /*135e*/ 	.byte	0x3f
	.zero		1


	//   ....[37]....
        /*1360*/ 	.word	0x0001c980
        /*1364*/ 	.word	0x00000004
        /*1368*/ 	.word	0x00033450
        /*136c*/ 	.short	0x010a
        /*136e*/ 	.byte	0x3f
	.zero		1


	//   ....[38]....
        /*1370*/ 	.word	0x0001c9c0
        /*1374*/ 	.word	0x00000004
        /*1378*/ 	.word	0x00033450
        /*137c*/ 	.short	0x010a
        /*137e*/ 	.byte	0x3f
	.zero		1


	//   ....[39]....
        /*1380*/ 	.word	0x0001cd20
        /*1384*/ 	.word	0x00000003
        /*1388*/ 	.word	0x00000000
        /*138c*/ 	.short	0x0101
        /*138e*/ 	.byte	0x3f
	.zero		1


	//   ....[40]....
        /*1390*/ 	.word	0x0001e340
        /*1394*/ 	.word	0x00000000
        /*1398*/ 	.word	0x00000000
        /*139c*/ 	.short	0x0101
        /*139e*/ 	.byte	0x3f
	.zero		1


	//   ....[41]....
        /*13a0*/ 	.word	0x0001ec00
        /*13a4*/ 	.word	0x0000000d
        /*13a8*/ 	.word	0x00033450
        /*13ac*/ 	.short	0x010a
        /*13ae*/ 	.byte	0x3f
	.zero		1


	//   ....[42]....
        /*13b0*/ 	.word	0x0001ec80
        /*13b4*/ 	.word	0x0000000d
        /*13b8*/ 	.word	0x00033450
        /*13bc*/ 	.short	0x010a
        /*13be*/ 	.byte	0x3f
	.zero		1


	//   ....[43]....
        /*13c0*/ 	.word	0x0001f2d0
        /*13c4*/ 	.word	0x00000002
        /*13c8*/ 	.word	0x00000000
        /*13cc*/ 	.short	0x0101
        /*13ce*/ 	.byte	0x3f
	.zero		1


	//   ....[44]....
        /*13d0*/ 	.word	0x00021b30
        /*13d4*/ 	.word	0x00000000
        /*13d8*/ 	.word	0x00000000
        /*13dc*/ 	.short	0x0101
        /*13de*/ 	.byte	0x3f
	.zero		1


	//   ....[45]....
        /*13e0*/ 	.word	0x00024130
        /*13e4*/ 	.word	0x00000016
        /*13e8*/ 	.word	0x00033420
        /*13ec*/ 	.short	0x010a
        /*13ee*/ 	.byte	0x3f
	.zero		1


	//   ....[46]....
        /*13f0*/ 	.word	0x000241c0
        /*13f4*/ 	.word	0x00000009
        /*13f8*/ 	.word	0x000334a0
        /*13fc*/ 	.short	0x010a
        /*13fe*/ 	.byte	0x3f
	.zero		1


	//   ....[47]....
        /*1400*/ 	.word	0x00024610
        /*1404*/ 	.word	0x00000009
        /*1408*/ 	.word	0x000334c0
        /*140c*/ 	.short	0x010a
        /*140e*/ 	.byte	0x3f
	.zero		1


	//   ....[48]....
        /*1410*/ 	.word	0x00024b20
        /*1414*/ 	.word	0x00000006
        /*1418*/ 	.word	0x000334a0
        /*141c*/ 	.short	0x010a
        /*141e*/ 	.byte	0x3f
	.zero		1


	//   ....[49]....
        /*1420*/ 	.word	0x00024f60
        /*1424*/ 	.word	0x00000006
        /*1428*/ 	.word	0x000334c0
        /*142c*/ 	.short	0x010a
        /*142e*/ 	.byte	0x3f
	.zero		1


	//   ....[50]....
        /*1430*/ 	.word	0x000260c0
        /*1434*/ 	.word	0x00000004
        /*1438*/ 	.word	0x00033480
        /*143c*/ 	.short	0x010a
        /*143e*/ 	.byte	0x3f
	.zero		1


	//   ....[51]....
        /*1440*/ 	.word	0x00026840
        /*1444*/ 	.word	0x00000004
        /*1448*/ 	.word	0x00033470
        /*144c*/ 	.short	0x0107
        /*144e*/ 	.byte	0x3f
	.zero		1


	//   ....[52]....
        /*1450*/ 	.word	0x00026900
        /*1454*/ 	.word	0x00000004
        /*1458*/ 	.word	0x00033470
        /*145c*/ 	.short	0x0101
        /*145e*/ 	.byte	0x3f
	.zero		1


	//   ....[53]....
        /*1460*/ 	.word	0x00026950
        /*1464*/ 	.word	0x00000004
        /*1468*/ 	.word	0x00033440
        /*146c*/ 	.short	0x010a
        /*146e*/ 	.byte	0x3f
	.zero		1


	//   ....[54]....
        /*1470*/ 	.word	0x00026fd0
        /*1474*/ 	.word	0x00000004
        /*1478*/ 	.word	0x00033430
        /*147c*/ 	.short	0x0107
        /*147e*/ 	.byte	0x3f
	.zero		1


	//   ....[55]....
        /*1480*/ 	.word	0x000270b0
        /*1484*/ 	.word	0x00000004
        /*1488*/ 	.word	0x00033430
        /*148c*/ 	.short	0x0101
        /*148e*/ 	.byte	0x3f
	.zero		1


	//   ....[56]....
        /*1490*/ 	.word	0x000279a0
        /*1494*/ 	.word	0x00000016
        /*1498*/ 	.word	0x00033400
        /*149c*/ 	.short	0x0107
        /*149e*/ 	.byte	0x3f
	.zero		1


	//   ....[57]....
        /*14a0*/ 	.word	0x00027aa0
        /*14a4*/ 	.word	0x00000016
        /*14a8*/ 	.word	0x00033400
        /*14ac*/ 	.short	0x0101
        /*14ae*/ 	.byte	0x3f
	.zero		1


	//   ....[58]....
        /*14b0*/ 	.word	0x00027ac0
        /*14b4*/ 	.word	0x00000016
        /*14b8*/ 	.word	0x00033420
        /*14bc*/ 	.short	0x010a
        /*14be*/ 	.byte	0x3f
	.zero		1


	//   ....[59]....
        /*14c0*/ 	.word	0x00027f90
        /*14c4*/ 	.word	0x00000004
        /*14c8*/ 	.word	0x00033480
        /*14cc*/ 	.short	0x010a
        /*14ce*/ 	.byte	0x3f
	.zero		1


	//   ....[60]....
        /*14d0*/ 	.word	0x000284d0
        /*14d4*/ 	.word	0x00000004
        /*14d8*/ 	.word	0x00033470
        /*14dc*/ 	.short	0x0107
        /*14de*/ 	.byte	0x3f
	.zero		1


	//   ....[61]....
        /*14e0*/ 	.word	0x00028590
        /*14e4*/ 	.word	0x00000004
        /*14e8*/ 	.word	0x00033470
        /*14ec*/ 	.short	0x0101
        /*14ee*/ 	.byte	0x3f
	.zero		1


	//   ....[62]....
        /*14f0*/ 	.word	0x000285c0
        /*14f4*/ 	.word	0x00000004
        /*14f8*/ 	.word	0x00033440
        /*14fc*/ 	.short	0x010a
        /*14fe*/ 	.byte	0x3f
	.zero		1


	//   ....[63]....
        /*1500*/ 	.word	0x00028ad0
        /*1504*/ 	.word	0x00000004
        /*1508*/ 	.word	0x00033430
        /*150c*/ 	.short	0x0107
        /*150e*/ 	.byte	0x3f
	.zero		1


	//   ....[64]....
        /*1510*/ 	.word	0x00028ba0
        /*1514*/ 	.word	0x00000004
        /*1518*/ 	.word	0x00033430
        /*151c*/ 	.short	0x0101
        /*151e*/ 	.byte	0x3f
	.zero		1


	//   ....[65]....
        /*1520*/ 	.word	0x00028c20
        /*1524*/ 	.word	0x00000000
        /*1528*/ 	.word	0x00033470
        /*152c*/ 	.short	0x010a
        /*152e*/ 	.byte	0x3f
	.zero		1


	//   ....[66]....
        /*1530*/ 	.word	0x00028cb0
        /*1534*/ 	.word	0x00000000
        /*1538*/ 	.word	0x00033460
        /*153c*/ 	.short	0x010a
        /*153e*/ 	.byte	0x3f
	.zero		1


	//   ....[67]....
        /*1540*/ 	.word	0x00029380
        /*1544*/ 	.word	0x00000000
        /*1548*/ 	.word	0x00033450
        /*154c*/ 	.short	0x0101
        /*154e*/ 	.byte	0x3f
	.zero		1


	//   ....[68]....
        /*1550*/ 	.word	0x00029410
        /*1554*/ 	.word	0x00000000
        /*1558*/ 	.word	0x00000000
        /*155c*/ 	.short	0x0101
        /*155e*/ 	.byte	0x3f
	.zero		1


	//   ....[69]....
        /*1560*/ 	.word	0x000295d0
        /*1564*/ 	.word	0x00000003
        /*1568*/ 	.word	0x00033470
        /*156c*/ 	.short	0x010a
        /*156e*/ 	.byte	0x3f
	.zero		1


	//   ....[70]....
        /*1570*/ 	.word	0x00029650
        /*1574*/ 	.word	0x00000003
        /*1578*/ 	.word	0x00033460
        /*157c*/ 	.short	0x010a
        /*157e*/ 	.byte	0x3f
	.zero		1


	//   ....[71]....
        /*1580*/ 	.word	0x00029d30
        /*1584*/ 	.word	0x00000003
        /*1588*/ 	.word	0x00033450
        /*158c*/ 	.short	0x0101
        /*158e*/ 	.byte	0x3f
	.zero		1


	//   ....[72]....
        /*1590*/ 	.word	0x00029de0
        /*1594*/ 	.word	0x00000003
        /*1598*/ 	.word	0x00000000
        /*159c*/ 	.short	0x0101
        /*159e*/ 	.byte	0x3f
	.zero		1


	//   ....[73]....
        /*15a0*/ 	.word	0x0002a8c0
        /*15a4*/ 	.word	0x00000005
        /*15a8*/ 	.word	0x00033420
        /*15ac*/ 	.short	0x010a
        /*15ae*/ 	.byte	0x3f
	.zero		1


	//   ....[74]....
        /*15b0*/ 	.word	0x0002aa30
        /*15b4*/ 	.word	0x00000003
        /*15b8*/ 	.word	0x00033440
        /*15bc*/ 	.short	0x010a
        /*15be*/ 	.byte	0x3f
	.zero		1


	//   ....[75]....
        /*15c0*/ 	.word	0x0002aad0
        /*15c4*/ 	.word	0x0000001d
        /*15c8*/ 	.word	0x00033440
        /*15cc*/ 	.short	0x010a
        /*15ce*/ 	.byte	0x3f
	.zero		1


	//   ....[76]....
        /*15d0*/ 	.word	0x0002ab10
        /*15d4*/ 	.word	0x00000003
        /*15d8*/ 	.word	0x00033460
        /*15dc*/ 	.short	0x010a
        /*15de*/ 	.byte	0x3f
	.zero		1


	//   ....[77]....
        /*15e0*/ 	.word	0x0002ab50
        /*15e4*/ 	.word	0x0000001d
        /*15e8*/ 	.word	0x00033460
        /*15ec*/ 	.short	0x010a
        /*15ee*/ 	.byte	0x3f
	.zero		1


	//   ....[78]....
        /*15f0*/ 	.word	0x0002ab90
        /*15f4*/ 	.word	0x00000003
        /*15f8*/ 	.word	0x00033480
        /*15fc*/ 	.short	0x010a
        /*15fe*/ 	.byte	0x3f
	.zero		1


	//   ....[79]....
        /*1600*/ 	.word	0x0002abd0
        /*1604*/ 	.word	0x0000001d
        /*1608*/ 	.word	0x00033480
        /*160c*/ 	.short	0x010a
        /*160e*/ 	.byte	0x3f
	.zero		1


	//   ....[80]....
        /*1610*/ 	.word	0x0002ac30
        /*1614*/ 	.word	0x0000005d
        /*1618*/ 	.word	0x00033490
        /*161c*/ 	.short	0x010a
        /*161e*/ 	.byte	0x3f
	.zero		1


	//   ....[81]....
        /*1620*/ 	.word	0x0002aee0
        /*1624*/ 	.word	0x0000005d
        /*1628*/ 	.word	0x00033490
        /*162c*/ 	.short	0x010a
        /*162e*/ 	.byte	0x3f
	.zero		1


	//   ....[82]....
        /*1630*/ 	.word	0x0002b190
        /*1634*/ 	.word	0x0000005d
        /*1638*/ 	.word	0x00033490
        /*163c*/ 	.short	0x010a
        /*163e*/ 	.byte	0x3f
	.zero		1


	//   ....[83]....
        /*1640*/ 	.word	0x0002b440
        /*1644*/ 	.word	0x0000005d
        /*1648*/ 	.word	0x000334b0
        /*164c*/ 	.short	0x010a
        /*164e*/ 	.byte	0x3f
	.zero		1


	//   ....[84]....
        /*1650*/ 	.word	0x0002b6f0
        /*1654*/ 	.word	0x00000012
        /*1658*/ 	.word	0x00033400
        /*165c*/ 	.short	0x010a
        /*165e*/ 	.byte	0x3f
	.zero		1


	//   ....[85]....
        /*1660*/ 	.word	0x0002b900
        /*1664*/ 	.word	0x00000012
        /*1668*/ 	.word	0x00033400
        /*166c*/ 	.short	0x010a
        /*166e*/ 	.byte	0x3f
	.zero		1


	//   ....[86]....
        /*1670*/ 	.word	0x0002b950
        /*1674*/ 	.word	0x00000000
        /*1678*/ 	.word	0x00033430
        /*167c*/ 	.short	0x010a
        /*167e*/ 	.byte	0x3f
	.zero		1


	//   ....[87]....
        /*1680*/ 	.word	0x0002b9a0
        /*1684*/ 	.word	0x00000005
        /*1688*/ 	.word	0x00033430
        /*168c*/ 	.short	0x010a
        /*168e*/ 	.byte	0x3f
	.zero		1


	//   ....[88]....
        /*1690*/ 	.word	0x0002b9f0
        /*1694*/ 	.word	0x00000004
        /*1698*/ 	.word	0x00033450
        /*169c*/ 	.short	0x010a
        /*169e*/ 	.byte	0x3f
	.zero		1


	//   ....[89]....
        /*16a0*/ 	.word	0x0002ba40
        /*16a4*/ 	.word	0x0000000d
        /*16a8*/ 	.word	0x00033450
        /*16ac*/ 	.short	0x010a
        /*16ae*/ 	.byte	0x3f
	.zero		1


	//   ....[90]....
        /*16b0*/ 	.word	0x0002d800
        /*16b4*/ 	.word	0x00000016
        /*16b8*/ 	.word	0x00033420
        /*16bc*/ 	.short	0x010a
        /*16be*/ 	.byte	0x3f
	.zero		1


	//   ....[91]....
        /*16c0*/ 	.word	0x0002d850
        /*16c4*/ 	.word	0x00000009
        /*16c8*/ 	.word	0x000334a0
        /*16cc*/ 	.short	0x010a
        /*16ce*/ 	.byte	0x3f
	.zero		1


	//   ....[92]....
        /*16d0*/ 	.word	0x0002d8a0
        /*16d4*/ 	.word	0x00000009
        /*16d8*/ 	.word	0x000334c0
        /*16dc*/ 	.short	0x010a
        /*16de*/ 	.byte	0x3f
	.zero		1


	//   ....[93]....
        /*16e0*/ 	.word	0x0002d8f0
        /*16e4*/ 	.word	0x00000006
        /*16e8*/ 	.word	0x000334a0
        /*16ec*/ 	.short	0x010a
        /*16ee*/ 	.byte	0x3f
	.zero		1


	//   ....[94]....
        /*16f0*/ 	.word	0x0002d940
        /*16f4*/ 	.word	0x00000006
        /*16f8*/ 	.word	0x000334c0
        /*16fc*/ 	.short	0x010a
        /*16fe*/ 	.byte	0x3f
	.zero		1


	//   ....[95]....
        /*1700*/ 	.word	0x0002da70
        /*1704*/ 	.word	0x00000004
        /*1708*/ 	.word	0x00033480
        /*170c*/ 	.short	0x010a
        /*170e*/ 	.byte	0x3f
	.zero		1


	//   ....[96]....
        /*1710*/ 	.word	0x0002e2d0
        /*1714*/ 	.word	0x00000004
        /*1718*/ 	.word	0x00033440
        /*171c*/ 	.short	0x010a
        /*171e*/ 	.byte	0x3f
	.zero		1


	//   ....[97]....
        /*1720*/ 	.word	0x0002eff0
        /*1724*/ 	.word	0x00000016
        /*1728*/ 	.word	0x00033420
        /*172c*/ 	.short	0x010a
        /*172e*/ 	.byte	0x3f
	.zero		1


	//   ....[98]....
        /*1730*/ 	.word	0x0002f040
        /*1734*/ 	.word	0x00000004
        /*1738*/ 	.word	0x00033480
        /*173c*/ 	.short	0x010a
        /*173e*/ 	.byte	0x3f
	.zero		1


	//   ....[99]....
        /*1740*/ 	.word	0x0002f690
        /*1744*/ 	.word	0x00000004
        /*1748*/ 	.word	0x00033440
        /*174c*/ 	.short	0x010a
        /*174e*/ 	.byte	0x3f
	.zero		1


	//   ....[100]....
        /*1750*/ 	.word	0x0002fcc0
        /*1754*/ 	.word	0x00000000
        /*1758*/ 	.word	0x00033470
        /*175c*/ 	.short	0x010a
        /*175e*/ 	.byte	0x3f
	.zero		1


	//   ....[101]....
        /*1760*/ 	.word	0x0002fd10
        /*1764*/ 	.word	0x00000000
        /*1768*/ 	.word	0x00033460
        /*176c*/ 	.short	0x010a
        /*176e*/ 	.byte	0x3f
	.zero		1


	//   ....[102]....
        /*1770*/ 	.word	0x0002fd60
        /*1774*/ 	.word	0x00000003
        /*1778*/ 	.word	0x00033470
        /*177c*/ 	.short	0x010a
        /*177e*/ 	.byte	0x3f
	.zero		1


	//   ....[103]....
        /*1780*/ 	.word	0x0002fdb0
        /*1784*/ 	.word	0x00000003
        /*1788*/ 	.word	0x00033460
        /*178c*/ 	.short	0x010a
        /*178e*/ 	.byte	0x3f
	.zero		1


	//   ....[104]....
        /*1790*/ 	.word	0x00030730
        /*1794*/ 	.word	0x00000005
        /*1798*/ 	.word	0x00033420
        /*179c*/ 	.short	0x010a
        /*179e*/ 	.byte	0x3f
	.zero		1


	//   ....[105]....
        /*17a0*/ 	.word	0x000308d0
        /*17a4*/ 	.word	0x00000003
        /*17a8*/ 	.word	0x00033440
        /*17ac*/ 	.short	0x010a
        /*17ae*/ 	.byte	0x3f
	.zero		1


	//   ....[106]....
        /*17b0*/ 	.word	0x00030920
        /*17b4*/ 	.word	0x0000001d
        /*17b8*/ 	.word	0x00033440
        /*17bc*/ 	.short	0x010a
        /*17be*/ 	.byte	0x3f
	.zero		1


	//   ....[107]....
        /*17c0*/ 	.word	0x00030970
        /*17c4*/ 	.word	0x00000003
        /*17c8*/ 	.word	0x00033460
        /*17cc*/ 	.short	0x010a
        /*17ce*/ 	.byte	0x3f
	.zero		1


	//   ....[108]....
        /*17d0*/ 	.word	0x000309c0
        /*17d4*/ 	.word	0x0000001d
        /*17d8*/ 	.word	0x00033460
        /*17dc*/ 	.short	0x010a
        /*17de*/ 	.byte	0x3f
	.zero		1


	//   ....[109]....
        /*17e0*/ 	.word	0x00030a10
        /*17e4*/ 	.word	0x00000003
        /*17e8*/ 	.word	0x00033480
        /*17ec*/ 	.short	0x010a
        /*17ee*/ 	.byte	0x3f
	.zero		1


	//----- nvinfo : EIATTR_NUM_MBARRIERS
	.align		4
.L_156:
        /*17f0*/ 	.byte	0x03, 0x38
        /*17f2*/ 	.short	0x0016


	//----- nvinfo : EIATTR_EXIT_INSTR_OFFSETS
	.align		4
        /*17f4*/ 	.byte	0x04, 0x1c
        /*17f6*/ 	.short	(.L_158 - .L_157)


	//   ....[0]....
.L_157:
        /*17f8*/ 	.word	0x0002ac20


	//----- nvinfo : EIATTR_MAX_THREADS
	.align		4
.L_158:
        /*17fc*/ 	.byte	0x04, 0x05
        /*17fe*/ 	.short	(.L_160 - .L_159)
.L_159:
        /*1800*/ 	.word	0x00000180
        /*1804*/ 	.word	0x00000001
        /*1808*/ 	.word	0x00000001


	//----- nvinfo : EIATTR_CRS_STACK_SIZE
	.align		4
.L_160:
        /*180c*/ 	.byte	0x04, 0x1e
        /*180e*/ 	.short	(.L_162 - .L_161)
.L_161:
        /*1810*/ 	.word	0x00000000


	//----- nvinfo : EIATTR_CBANK_PARAM_SIZE
	.align		4
.L_162:
        /*1814*/ 	.byte	0x03, 0x19
        /*1816*/ 	.short	0x0af0


	//----- nvinfo : EIATTR_PARAM_CBANK
	.align		4
        /*1818*/ 	.byte	0x04, 0x0a
        /*181a*/ 	.short	(.L_164 - .L_163)
	.align		4
.L_163:
        /*181c*/ 	.word	index@(.nv.constant0._ZN7cutlass13device_kernelIN5flash11enable_sm90INS1_16FlashAttnFwdSm90INS1_25CollectiveMainloopFwdSm90ILi2EN4cute5tupleIJNS5_1CILi1EEES8_S8_EEENS6_IJNS7_ILi128EEENS7_ILi160EEENS7_ILi192EEEEEELi192ENS_12float_e4m3_tEfNS_4arch4Sm90ELb0ELb0ELb0ELb1ELb1ELb1ELb0ELb1ELb1ELb1ELb0ELb0EEENS1_21CollectiveEpilogueFwdINS6_IJSA_SC_SB_EEES9_NS_10bfloat16_tESG_Li256ELb1ELb1ELb0ELb1EEENS1_36VarlenDynamicPersistentTileSchedulerILi128ELi160ELi256ELi128ELb0ELb1ELb1ELb0ELb1ELb1EEEEEEEEEvNT_6ParamsE)
        /*1820*/ 	.short	0x0210
        /*1822*/ 	.short	0x0af0


	//----- nvinfo : EIATTR_SW_WAR
	.align		4
.L_164:
        /*1824*/ 	.byte	0x04, 0x36
        /*1826*/ 	.short	(.L_166 - .L_165)
.L_165:
        /*1828*/ 	.word	0x00000008
.L_166:


//--------------------- .nv.info._ZN7cutlass13device_kernelIN5flash11enable_sm90INS1_16FlashAttnFwdSm90INS1_25CollectiveMainloopFwdSm90ILi2EN4cute5tupleIJNS5_1CILi1EEES8_S8_EEENS6_IJNS7_ILi128EEESA_NS7_ILi192EEEEEELi192ENS_12float_e4m3_tEfNS_4arch4Sm90ELb0ELb1ELb0ELb0ELb1ELb0ELb0ELb1ELb1ELb1ELb0ELb0EEENS1_21CollectiveEpilogueFwdINS6_IJSA_SB_SA_EEES9_NS_10bfloat16_tESF_Li256ELb0ELb1ELb0ELb1EEENS1_30DynamicPersistentTileSchedulerILi256ELi128ELb0ELb1ELb1EEEEEEEEEvNT_6ParamsE --------------------------
	.section	.nv.info._ZN7cutlass13device_kernelIN5flash11enable_sm90INS1_16FlashAttnFwdSm90INS1_25CollectiveMainloopFwdSm90ILi2EN4cute5tupleIJNS5_1CILi1EEES8_S8_EEENS6_IJNS7_ILi128EEESA_NS7_ILi192EEEEEELi192ENS_12float_e4m3_tEfNS_4arch4Sm90ELb0ELb1ELb0ELb0ELb1ELb0ELb0ELb1ELb1ELb1ELb0ELb0EEENS1_21CollectiveEpilogueFwdINS6_IJSA_SB_SA_EEES9_NS_10bfloat16_tESF_Li256ELb0ELb1ELb0ELb1EEENS1_30DynamicPersistentTileSchedulerILi256ELi128ELb0ELb1ELb1EEEEEEEEEvNT_6ParamsE,"",@"SHT_CUDA_INFO"
	.sectionflags	@""
	.align	4


	//----- nvinfo : EIATTR_CUDA_API_VERSION
	.align		4
        /*0000*/ 	.byte	0x04, 0x37
        /*0002*/ 	.short	(.L_168 - .L_167)
.L_167:
        /*0004*/ 	.word	0x00000082


	//----- nvinfo : EIATTR_KPARAM_INFO
	.align		4
.L_168:
        /*0008*/ 	.byte	0x04, 0x17
        /*000a*/ 	.short	(.L_170 - .L_169)
.L_169:
        /*000c*/ 	.word	0x00000000
        /*0010*/ 	.short	0x0000
        /*0012*/ 	.short	0x0070
        /*0014*/ 	.byte	0x00, 0xf0, 0x01, 0x2a


	//----- nvinfo : EIATTR_SPARSE_MMA_MASK
	.align		4
.L_170:
        /*0018*/ 	.byte	0x03, 0x50
        /*001a*/ 	.short	0x0000


	//----- nvinfo : EIATTR_MAXREG_COUNT
	.align		4
        /*001c*/ 	.byte	0x03, 0x1b
        /*001e*/ 	.short	0x00a8


	//----- nvinfo : EIATTR_NUM_BARRIERS
	.align		4
        /*0020*/ 	.byte	0x02, 0x4c
        /*0022*/ 	.byte	0x10
	.zero		1


	//----- nvinfo : EIATTR_EXTERNS
	.align		4
        /*0024*/ 	.byte	0x04, 0x0f
        /*0026*/ 	.short	(.L_172 - .L_171)


	//   ....[0]....
	.align		4
.L_171:
        /*0028*/ 	.word	index@(__assertfail)


	//----- nvinfo : EIATTR_ANNOTATIONS
	.align		4
.L_172:
        /*002c*/ 	.byte	0x04, 0x55
        /*002e*/ 	.short	(.L_174 - .L_173)


	//   ....[0]....
.L_173:
        /*0030*/ 	.word	0x00000001
        /*0034*/ 	.byte	0x70, 0x11, 0x01, 0x00, 0x01, 0x00, 0x00, 0x00, 0x80, 0x15, 0x01, 0x00, 0x01, 0x00, 0x00, 0x00
        /*0044*/ 	.byte	0xc0, 0x15, 0x01, 0x00, 0x01, 0x00, 0x00, 0x00, 0xc0, 0x17, 0x01, 0x00, 0x01, 0x00, 0x00, 0x00
        /*0054*/ 	.byte	0xc0, 0x20, 0x01, 0x00, 0x01, 0x00, 0x00, 0x00, 0x20, 0x3d, 0x01, 0x00, 0x01, 0x00, 0x00, 0x00
        /*0064*/ 	.byte	0x40, 0x3d, 0x01, 0x00, 0x01, 0x00, 0x00, 0x00, 0xd0, 0x52, 0x01, 0x00, 0x01, 0x00, 0x00, 0x00
        /*0074*/ 	.byte	0x70, 0x5a, 0x01, 0x00, 0x01, 0x00, 0x00, 0x00, 0x00, 0x5b, 0x01, 0x00, 0x01, 0x00, 0x00, 0x00
        /*0084*/ 	.byte	0x90, 0x5b, 0x01, 0x00, 0x01, 0x00, 0x00, 0x00, 0xb0, 0x5b, 0x01, 0x00, 0x01, 0x00, 0x00, 0x00
        /*0094*/ 	.byte	0xf0, 0x5b, 0x01, 0x00


	//----- nvinfo : EIATTR_MERCURY_ISA_VERSION
	.align		4
.L_174:
        /*0098*/ 	.byte	0x03, 0x5f
        /*009a*/ 	.short	0x0101


	//----- nvinfo : EIATTR_INT_WARP_WIDE_INSTR_OFFSETS
	.align		4
        /*009c*/ 	.byte	0x04, 0x31
        /*009e*/ 	.short	(.L_176 - .L_175)


	//   ....[0]....
.L_175:
        /*00a0*/ 	.word	0x000000c0


	//   ....[1]....
        /*00a4*/ 	.word	0x000000d0


	//   ....[2]....
        /*00a8*/ 	.word	0x00000170


	//   ....[3]....
        /*00ac*/ 	.word	0x00012010


	//   ....[4]....
        /*00b0*/ 	.word	0x000120a0


	//   ....[5]....
        /*00b4*/ 	.word	0x00015220


	//   ....[6]....
        /*00b8*/ 	.word	0x000152b0


	//----- nvinfo : EIATTR_COOP_GROUP_MASK_REGIDS
	.align		4
.L_176:
        /*00bc*/ 	.byte	0x04, 0x29
        /*00be*/ 	.short	(.L_178 - .L_177)


	//   ....[0]....
.L_177:
        /*00c0*/ 	.word	0xffffffff


	//   ....[1]....
        /*00c4*/ 	.word	0xffffffff


	//   ....[2]....
        /*00c8*/ 	.word	0xffffffff


	//   ....[3]....
        /*00cc*/ 	.word	0xffffffff


	//   ....[4]....
        /*00d0*/ 	.word	0xffffffff


	//   ....[5]....
        /*00d4*/ 	.word	0xffffffff


	//   ....[6]....
        /*00d8*/ 	.word	0xffffffff


	//   ....[7]....
        /*00dc*/ 	.word	0xffffffff


	//   ....[8]....
        /*00e0*/ 	.word	0xffffffff


	//   ....[9]....
        /*00e4*/ 	.word	0xffffffff


	//   ....[10]....
        /*00e8*/ 	.word	0xffffffff


	//   ....[11]....
        /*00ec*/ 	.word	0xffffffff


	//   ....[12]....
        /*00f0*/ 	.word	0xffffffff


	//   ....[13]....
        /*00f4*/ 	.word	0xffffffff


	//   ....[14]....
        /*00f8*/ 	.word	0xffffffff


	//   ....[15]....
        /*00fc*/ 	.word	0xffffffff


	//   ....[16]....
        /*0100*/ 	.word	0xffffffff


	//   ....[17]....
        /*0104*/ 	.word	0xffffffff


	//   ....[18]....
        /*0108*/ 	.word	0xffffffff


	//   ....[19]....
        /*010c*/ 	.word	0xffffffff


	//   ....[20]....
        /*0110*/ 	.word	0xffffffff


	//   ....[21]....
        /*0114*/ 	.word	0xffffffff


	//   ....[22]....
        /*0118*/ 	.word	0xffffffff


	//   ....[23]....
        /*011c*/ 	.word	0xffffffff


	//   ....[24]....
        /*0120*/ 	.word	0xffffffff


	//   ....[25]....
        /*0124*/ 	.word	0xffffffff


	//   ....[26]....
        /*0128*/ 	.word	0xffffffff


	//   ....[27]....
        /*012c*/ 	.word	0xffffffff


	//   ....[28]....
        /*0130*/ 	.word	0xffffffff


	//   ....[29]....
        /*0134*/ 	.word	0xffffffff


	//   ....[30]....
        /*0138*/ 	.word	0xffffffff


	//   ....[31]....
        /*013c*/ 	.word	0xffffffff


	//   ....[32]....
        /*0140*/ 	.word	0xffffffff


	//   ....[33]....
        /*0144*/ 	.word	0xffffffff


	//   ....[34]....
        /*0148*/ 	.word	0xffffffff


	//   ....[35]....
        /*014c*/ 	.word	0xffffffff


	//   ....[36]....
        /*0150*/ 	.word	0xffffffff


	//   ....[37]....
        /*0154*/ 	.word	0xffffffff


	//   ....[38]....
        /*0158*/ 	.word	0xffffffff


	//   ....[39]....
        /*015c*/ 	.word	0xffffffff


	//   ....[40]....
        /*0160*/ 	.word	0xffffffff


	//   ....[41]....
        /*0164*/ 	.word	0xffffffff


	//   ....[42]....
        /*0168*/ 	.word	0xffffffff


	//   ....[43]....
        /*016c*/ 	.word	0xffffffff


	//   ....[44]....
        /*0170*/ 	.word	0xffffffff


	//   ....[45]....
        /*0174*/ 	.word	0xffffffff


	//   ....[46]....
        /*0178*/ 	.word	0xffffffff


	//   ....[47]....
        /*017c*/ 	.word	0xffffffff


	//   ....[48]....
        /*0180*/ 	.word	0xffffffff


	//   ....[49]....
        /*0184*/ 	.word	0xffffffff


	//   ....[50]....
        /*0188*/ 	.word	0xffffffff


	//   ....[51]....
        /*018c*/ 	.word	0xffffffff


	//   ....[52]....
        /*0190*/ 	.word	0xffffffff


	//   ....[53]....
        /*0194*/ 	.word	0xffffffff


	//   ....[54]....
        /*0198*/ 	.word	0xffffffff


	//   ....[55]....
        /*019c*/ 	.word	0xffffffff


	//   ....[56]....
        /*01a0*/ 	.word	0xffffffff


	//   ....[57]....
        /*01a4*/ 	.word	0xffffffff


	//   ....[58]....
        /*01a8*/ 	.word	0xffffffff


	//   ....[59]....
        /*01ac*/ 	.word	0xffffffff


	//   ....[60]....
        /*01b0*/ 	.word	0xffffffff


	//   ....[61]....
        /*01b4*/ 	.word	0xffffffff


	//   ....[62]....
        /*01b8*/ 	.word	0xffffffff


	//   ....[63]....
        /*01bc*/ 	.word	0xffffffff


	//   ....[64]....
        /*01c0*/ 	.word	0xffffffff


	//   ....[65]....
        /*01c4*/ 	.word	0xffffffff


	//   ....[66]....
        /*01c8*/ 	.word	0xffffffff


	//   ....[67]....
        /*01cc*/ 	.word	0xffffffff


	//   ....[68]....
        /*01d0*/ 	.word	0xffffffff


	//   ....[69]....
        /*01d4*/ 	.word	0xffffffff


	//   ....[70]....
        /*01d8*/ 	.word	0xffffffff


	//   ....[71]....
        /*01dc*/ 	.word	0xffffffff


	//   ....[72]....
        /*01e0*/ 	.word	0xffffffff


	//   ....[73]....
        /*01e4*/ 	.word	0xffffffff


	//   ....[74]....
        /*01e8*/ 	.word	0xffffffff


	//   ....[75]....
        /*01ec*/ 	.word	0xffffffff


	//   ....[76]....
        /*01f0*/ 	.word	0xffffffff


	//   ....[77]....
        /*01f4*/ 	.word	0xffffffff


	//   ....[78]....
        /*01f8*/ 	.word	0xffffffff


	//   ....[79]....
        /*01fc*/ 	.word	0xffffffff


	//   ....[80]....
        /*0200*/ 	.word	0xffffffff


	//   ....[81]....
        /*0204*/ 	.word	0xffffffff


	//   ....[82]....
        /*0208*/ 	.word	0xffffffff


	//   ....[83]....
        /*020c*/ 	.word	0xffffffff


	//   ....[84]....
        /*0210*/ 	.word	0xffffffff


	//   ....[85]....
        /*0214*/ 	.word	0xffffffff


	//   ....[86]....
        /*0218*/ 	.word	0xffffffff


	//   ....[87]....
        /*021c*/ 	.word	0xffffffff


	//   ....[88]....
        /*0220*/ 	.word	0xffffffff


	//   ....[89]....
        /*0224*/ 	.word	0xffffffff


	//   ....[90]....
        /*0228*/ 	.word	0xffffffff


	//   ....[91]....
        /*022c*/ 	.word	0xffffffff


	//   ....[92]....
        /*0230*/ 	.word	0xffffffff


	//   ....[93]....
        /*0234*/ 	.word	0xffffffff


	//   ....[94]....
        /*0238*/ 	.word	0xffffffff


	//   ....[95]....
        /*023c*/ 	.word	0xffffffff


	//   ....[96]....
        /*0240*/ 	.word	0xffffffff


	//   ....[97]....
        /*0244*/ 	.word	0xffffffff


	//   ....[98]....
        /*0248*/ 	.word	0xffffffff


	//   ....[99]....
        /*024c*/ 	.word	0xffffffff


	//   ....[100]....
        /*0250*/ 	.word	0xffffffff


	//   ....[101]....
        /*0254*/ 	.word	0xffffffff


	//   ....[102]....
        /*0258*/ 	.word	0xffffffff


	//   ....[103]....
        /*025c*/ 	.word	0xffffffff


	//   ....[104]....
        /*0260*/ 	.word	0xffffffff


	//   ....[105]....
        /*0264*/ 	.word	0xffffffff


	//   ....[106]....
        /*0268*/ 	.word	0xffffffff


	//   ....[107]....
        /*026c*/ 	.word	0xffffffff


	//   ....[108]....
        /*0270*/ 	.word	0xffffffff


	//   ....[109]....
        /*0274*/ 	.word	0xffffffff


	//   ....[110]....
        /*0278*/ 	.word	0xffffffff


	//   ....[111]....
        /*027c*/ 	.word	0xffffffff


	//   ....[112]....
        /*0280*/ 	.word	0xffffffff


	//   ....[113]....
        /*0284*/ 	.word	0xffffffff


	//   ....[114]....
        /*0288*/ 	.word	0xffffffff


	//   ....[115]....
        /*028c*/ 	.word	0xffffffff


	//   ....[116]....
        /*0290*/ 	.word	0xffffffff


	//   ....[117]....
        /*0294*/ 	.word	0xffffffff


	//   ....[118]....
        /*0298*/ 	.word	0xffffffff


	//   ....[119]....
        /*029c*/ 	.word	0xffffffff


	//   ....[120]....
        /*02a0*/ 	.word	0xffffffff


	//   ....[121]....
        /*02a4*/ 	.word	0xffffffff


	//   ....[122]....
        /*02a8*/ 	.word	0xffffffff


	//   ....[123]....
        /*02ac*/ 	.word	0xffffffff


	//   ....[124]....
        /*02b0*/ 	.word	0xffffffff


	//   ....[125]....
        /*02b4*/ 	.word	0xffffffff


	//   ....[126]....
        /*02b8*/ 	.word	0xffffffff


	//   ....[127]....
        /*02bc*/ 	.word	0xffffffff


	//   ....[128]....
        /*02c0*/ 	.word	0xffffffff


	//   ....[129]....
        /*02c4*/ 	.word	0xffffffff


	//   ....[130]....
        /*02c8*/ 	.word	0xffffffff


	//   ....[131]....
        /*02cc*/ 	.word	0xffffffff


	//   ....[132]....
        /*02d0*/ 	.word	0xffffffff


	//   ....[133]....
        /*02d4*/ 	.word	0xffffffff


	//   ....[134]....
        /*02d8*/ 	.word	0xffffffff


	//   ....[135]....
        /*02dc*/ 	.word	0xffffffff


	//   ....[136]....
        /*02e0*/ 	.word	0xffffffff


	//   ....[137]....
        /*02e4*/ 	.word	0xffffffff


	//   ....[138]....
        /*02e8*/ 	.word	0xffffffff


	//   ....[139]....
        /*02ec*/ 	.word	0xffffffff


	//   ....[140]....
        /*02f0*/ 	.word	0xffffffff


	//   ....[141]....
        /*02f4*/ 	.word	0xffffffff


	//   ....[142]....
        /*02f8*/ 	.word	0xffffffff


	//   ....[143]....
        /*02fc*/ 	.word	0xffffffff


	//   ....[144]....
        /*0300*/ 	.word	0x0500000f


	//   ....[145]....
        /*0304*/ 	.word	0x0500000f


	//   ....[146]....
        /*0308*/ 	.word	0x0500000f


	//   ....[147]....
        /*030c*/ 	.word	0x0500000f


	//   ....[148]....
        /*0310*/ 	.word	0x0500000f


	//   ....[149]....
        /*0314*/ 	.word	0x0500000f


	//   ....[150]....
        /*0318*/ 	.word	0x0500000f


	//   ....[151]....
        /*031c*/ 	.word	0x0500000f


	//   ....[152]....
        /*0320*/ 	.word	0x0500000f


	//   ....[153]....
        /*0324*/ 	.word	0x0500000f


	//   ....[154]....
        /*0328*/ 	.word	0x0500000f


	//   ....[155]....
        /*032c*/ 	.word	0x0500000f


	//   ....[156]....
        /*0330*/ 	.word	0x0500000f


	//   ....[157]....
        /*0334*/ 	.word	0x0500000f


	//   ....[158]....
        /*0338*/ 	.word	0x0500000f


	//   ....[159]....
        /*033c*/ 	.word	0x0500000f


	//   ....[160]....
        /*0340*/ 	.word	0x0500000f


	//   ....[161]....
        /*0344*/ 	.word	0x0500000f


	//   ....[162]....
        /*0348*/ 	.word	0x0500000f


	//   ....[163]....
        /*034c*/ 	.word	0x0500000f


	//   ....[164]....
        /*0350*/ 	.word	0x0500000f


	//   ....[165]....
        /*0354*/ 	.word	0x0500000f


	//   ....[166]....
        /*0358*/ 	.word	0x0500000f


	//   ....[167]....
        /*035c*/ 	.word	0x0500000f


	//   ....[168]....
        /*0360*/ 	.word	0x0500000f


	//   ....[169]....
        /*0364*/ 	.word	0x0500000f


	//   ....[170]....
        /*0368*/ 	.word	0x0500000f


	//   ....[171]....
        /*036c*/ 	.word	0x0500000f


	//   ....[172]....
        /*0370*/ 	.word	0x0500000f


	//   ....[173]....
        /*0374*/ 	.word	0x0500000f


	//   ....[174]....
        /*0378*/ 	.word	0x0500000f


	//   ....[175]....
        /*037c*/ 	.word	0x0500000f


	//   ....[176]....
        /*0380*/ 	.word	0x0500000f


	//   ....[177]....
        /*0384*/ 	.word	0x0500000f


	//   ....[178]....
        /*0388*/ 	.word	0x0500000f


	//   ....[179]....
        /*038c*/ 	.word	0x0500000f


	//   ....[180]....
        /*0390*/ 	.word	0x0500000f


	//   ....[181]....
        /*0394*/ 	.word	0x0500000f


	//   ....[182]....
        /*0398*/ 	.word	0x0500000f


	//   ....[183]....
        /*039c*/ 	.word	0x0500000f


	//   ....[184]....
        /*03a0*/ 	.word	0x0500000f


	//   ....[185]....
        /*03a4*/ 	.word	0x0500000f


	//----- nvinfo : EIATTR_COOP_GROUP_INSTR_OFFSETS
	.align		4
.L_178:
        /*03a8*/ 	.byte	0x04, 0x28
        /*03aa*/ 	.short	(.L_180 - .L_179)


	//   ....[0]....
.L_179:
        /*03ac*/ 	.word	0x00000080


	//   ....[1]....
        /*03b0*/ 	.word	0x00000090


	//   ....[2]....
        /*03b4*/ 	.word	0x000002d0


	//   ....[3]....
        /*03b8*/ 	.word	0x00000430


	//   ....[4]....
        /*03bc*/ 	.word	0x00000550


	//   ....[5]....
        /*03c0*/ 	.word	0x000006b0


	//   ....[6]....
        /*03c4*/ 	.word	0x00001b80


	//   ....[7]....
        /*03c8*/ 	.word	0x00002340


	//   ....[8]....
        /*03cc*/ 	.word	0x00002590


	//   ....[9]....
        /*03d0*/ 	.word	0x00003750


	//   ....[10]....
        /*03d4*/ 	.word	0x00003860


	//   ....[11]....
        /*03d8*/ 	.word	0x00004130


	//   ....[12]....
        /*03dc*/ 	.word	0x000041a0


	//   ....[13]....
        /*03e0*/ 	.word	0x000058c0


	//   ....[14]....
        /*03e4*/ 	.word	0x00005ae0


	//   ....[15]....
        /*03e8*/ 	.word	0x000066d0


	//   ....[16]....
        /*03ec*/ 	.word	0x000067d0


	//   ....[17]....
        /*03f0*/ 	.word	0x00007040


	//   ....[18]....
        /*03f4*/ 	.word	0x000070c0


	//   ....[19]....
        /*03f8*/ 	.word	0x00009010


	//   ....[20]....
        /*03fc*/ 	.word	0x00009020


	//   ....[21]....
        /*0400*/ 	.word	0x00009050


	//   ....[22]....
        /*0404*/ 	.word	0x00009060


	//   ....[23]....
        /*0408*/ 	.word	0x0000ad90


	//   ....[24]....
        /*040c*/ 	.word	0x0000afb0


	//   ....[25]....
        /*0410*/ 	.word	0x0000bba0


	//   ....[26]....
        /*0414*/ 	.word	0x0000bca0


	//   ....[27]....
        /*0418*/ 	.word	0x0000c510


	//   ....[28]....
        /*041c*/ 	.word	0x0000c590


	//   ....[29]....
        /*0420*/ 	.word	0x0000db70


	//   ....[30]....
        /*0424*/ 	.word	0x0000db80


	//   ....[31]....
        /*0428*/ 	.word	0x0000dbb0


	//   ....[32]....
        /*042c*/ 	.word	0x0000dbc0


	//   ....[33]....
        /*0430*/ 	.word	0x0000f3e0


	//   ....[34]....
        /*0434*/ 	.word	0x0000f410


	//   ....[35]....
        /*0438*/ 	.word	0x0000f450


	//   ....[36]....
        /*043c*/ 	.word	0x0000f480


	//   ....[37]....
        /*0440*/ 	.word	0x0000f4c0


	//   ....[38]....
        /*0444*/ 	.word	0x0000f4f0


	//   ....[39]....
        /*0448*/ 	.word	0x0000f520


	//   ....[40]....
        /*044c*/ 	.word	0x0000f550


	//   ....[41]....
        /*0450*/ 	.word	0x0000f580


	//   ....[42]....
        /*0454*/ 	.word	0x0000f5b0


	//   ....[43]....
        /*0458*/ 	.word	0x0000f5e0


	//   ....[44]....
        /*045c*/ 	.word	0x0000f610


	//   ....[45]....
        /*0460*/ 	.word	0x0000f650


	//   ....[46]....
        /*0464*/ 	.word	0x0000f680


	//   ....[47]....
        /*0468*/ 	.word	0x0000f690


	//   ....[48]....
        /*046c*/ 	.word	0x0000f6a0


	//   ....[49]....
        /*0470*/ 	.word	0x0000f6c0


	//   ....[50]....
        /*0474*/ 	.word	0x0000f6d0


	//   ....[51]....
        /*0478*/ 	.word	0x0000f6e0


	//   ....[52]....
        /*047c*/ 	.word	0x0000f710


	//   ....[53]....
        /*0480*/ 	.word	0x0000f740


	//   ....[54]....
        /*0484*/ 	.word	0x0000f750


	//   ....[55]....
        /*0488*/ 	.word	0x0000f760


	//   ....[56]....
        /*048c*/ 	.word	0x0000f770


	//   ....[57]....
        /*0490*/ 	.word	0x0000f780


	//   ....[58]....
        /*0494*/ 	.word	0x0000f7a0


	//   ....[59]....
        /*0498*/ 	.word	0x0000f7b0


	//   ....[60]....
        /*049c*/ 	.word	0x0000f7c0


	//   ....[61]....
        /*04a0*/ 	.word	0x0000f7d0


	//   ....[62]....
        /*04a4*/ 	.word	0x0000f7e0


	//   ....[63]....
        /*04a8*/ 	.word	0x0000f7f0


	//   ....[64]....
        /*04ac*/ 	.word	0x0000f800


	//   ....[65]....
        /*04b0*/ 	.word	0x0000f810


	//   ....[66]....
        /*04b4*/ 	.word	0x0000f820


	//   ....[67]....
        /*04b8*/ 	.word	0x0000f830


	//   ....[68]....
        /*04bc*/ 	.word	0x0000f840


	//   ....[69]....
        /*04c0*/ 	.word	0x0000f850


	//   ....[70]....
        /*04c4*/ 	.word	0x0000f860


	//   ....[71]....
        /*04c8*/ 	.word	0x0000f870


	//   ....[72]....
        /*04cc*/ 	.word	0x0000f880


	//   ....[73]....
        /*04d0*/ 	.word	0x0000f890


	//   ....[74]....
        /*04d4*/ 	.word	0x0000f8a0


	//   ....[75]....
        /*04d8*/ 	.word	0x0000f8b0


	//   ....[76]....
        /*04dc*/ 	.word	0x0000f8c0


	//   ....[77]....
        /*04e0*/ 	.word	0x0000f8d0


	//   ....[78]....
        /*04e4*/ 	.word	0x0000f8e0


	//   ....[79]....
        /*04e8*/ 	.word	0x0000f8f0


	//   ....[80]....
        /*04ec*/ 	.word	0x0000f900


	//   ....[81]....
        /*04f0*/ 	.word	0x0000fc10


	//   ....[82]....
        /*04f4*/ 	.word	0x0000fc40


	//   ....[83]....
        /*04f8*/ 	.word	0x0000fc70


	//   ....[84]....
        /*04fc*/ 	.word	0x0000fca0


	//   ....[85]....
        /*0500*/ 	.word	0x000101c0


	//   ....[86]....
        /*0504*/ 	.word	0x000101f0


	//   ....[87]....
        /*0508*/ 	.word	0x000102f0


	//   ....[88]....
        /*050c*/ 	.word	0x00010310


	//   ....[89]....
        /*0510*/ 	.word	0x00010410


	//   ....[90]....
        /*0514*/ 	.word	0x00010430


	//   ....[91]....
        /*0518*/ 	.word	0x00010540


	//   ....[92]....
        /*051c*/ 	.word	0x00010560


	//   ....[93]....
        /*0520*/ 	.word	0x00010c40


	//   ....[94]....
        /*0524*/ 	.word	0x00010c60


	//   ....[95]....
        /*0528*/ 	.word	0x00010d60


	//   ....[96]....
        /*052c*/ 	.word	0x00010d80


	//   ....[97]....
        /*0530*/ 	.word	0x00010e80


	//   ....[98]....
        /*0534*/ 	.word	0x00010ea0


	//   ....[99]....
        /*0538*/ 	.word	0x00010fb0


	//   ....[100]....
        /*053c*/ 	.word	0x00010fd0


	//   ....[101]....
        /*0540*/ 	.word	0x000111a0


	//   ....[102]....
        /*0544*/ 	.word	0x00012be0


	//   ....[103]....
        /*0548*/ 	.word	0x00012c10


	//   ....[104]....
        /*054c*/ 	.word	0x00012c40


	//   ....[105]....
        /*0550*/ 	.word	0x00012ce0


	//   ....[106]....
        /*0554*/ 	.word	0x00012cf0


	//   ....[107]....
        /*0558*/ 	.word	0x00012d80


	//   ....[108]....
        /*055c*/ 	.word	0x00012d90


	//   ....[109]....
        /*0560*/ 	.word	0x00012da0


	//   ....[110]....
        /*0564*/ 	.word	0x00013190


	//   ....[111]....
        /*0568*/ 	.word	0x000131b0


	//   ....[112]....
        /*056c*/ 	.word	0x000131c0


	//   ....[113]....
        /*0570*/ 	.word	0x000131d0


	//   ....[114]....
        /*0574*/ 	.word	0x00013220


	//   ....[115]....
        /*0578*/ 	.word	0x000132a0


	//   ....[116]....
        /*057c*/ 	.word	0x000132c0


	//   ....[117]....
        /*0580*/ 	.word	0x00013340


	//   ....[118]....
        /*0584*/ 	.word	0x000139e0


	//   ....[119]....
        /*0588*/ 	.word	0x00013a00


	//   ....[120]....
        /*058c*/ 	.word	0x00013a30


	//   ....[121]....
        /*0590*/ 	.word	0x00013a70


	//   ....[122]....
        /*0594*/ 	.word	0x00013af0


	//   ....[123]....
        /*0598*/ 	.word	0x00013b20


	//   ....[124]....
        /*059c*/ 	.word	0x00013ba0


	//   ....[125]....
        /*05a0*/ 	.word	0x00013bc0


	//   ....[126]....
        /*05a4*/ 	.word	0x000142e0


	//   ....[127]....
        /*05a8*/ 	.word	0x00014300


	//   ....[128]....
        /*05ac*/ 	.word	0x00014310


	//   ....[129]....
        /*05b0*/ 	.word	0x00014370


	//   ....[130]....
        /*05b4*/ 	.word	0x00014380


	//   ....[131]....
        /*05b8*/ 	.word	0x000143e0


	//   ....[132]....
        /*05bc*/ 	.word	0x00014410


	//   ....[133]....
        /*05c0*/ 	.word	0x00014450


	//   ....[134]....
        /*05c4*/ 	.word	0x00014780


	//   ....[135]....
        /*05c8*/ 	.word	0x00014790


	//   ....[136]....
        /*05cc*/ 	.word	0x000147a0


	//   ....[137]....
        /*05d0*/ 	.word	0x000147c0


	//   ....[138]....
        /*05d4*/ 	.word	0x00014820


	//   ....[139]....
        /*05d8*/ 	.word	0x00014840


	//   ....[140]....
        /*05dc*/ 	.word	0x00014880


	//   ....[141]....
        /*05e0*/ 	.word	0x000148a0


	//   ....[142]....
        /*05e4*/ 	.word	0x00015b70


	//   ....[143]....
        /*05e8*/ 	.word	0x00015d10


	//   ....[144]....
        /*05ec*/ 	.word	0x000163e0


	//   ....[145]....
        /*05f0*/ 	.word	0x000164c0


	//   ....[146]....
        /*05f4*/ 	.word	0x00016580


	//   ....[147]....
        /*05f8*/ 	.word	0x000165e0


	//   ....[148]....
        /*05fc*/ 	.word	0x000166f0


	//   ....[149]....
        /*0600*/ 	.word	0x00016750


	//   ....[150]....
        /*0604*/ 	.word	0x00016850


	//   ....[151]....
        /*0608*/ 	.word	0x000168b0


	//   ....[152]....
        /*060c*/ 	.word	0x000169a0


	//   ....[153]....
        /*0610*/ 	.word	0x00016ae0


	//   ....[154]....
        /*0614*/ 	.word	0x00016b90


	//   ....[155]....
        /*0618*/ 	.word	0x00016c60


	//   ....[156]....
        /*061c*/ 	.word	0x00016d10


	//   ....[157]....
        /*0620*/ 	.word	0x00016d80


	//   ....[158]....
        /*0624*/ 	.word	0x00016e50


	//   ....[159]....
        /*0628*/ 	.word	0x00016ec0


	//   ....[160]....
        /*062c*/ 	.word	0x00016fa0


	//   ....[161]....
        /*0630*/ 	.word	0x00017030


	//   ....[162]....
        /*0634*/ 	.word	0x000170a0


	//   ....[163]....
        /*0638*/ 	.word	0x00017120


	//   ....[164]....
        /*063c*/ 	.word	0x000171e0


	//   ....[165]....
        /*0640*/ 	.word	0x00017250


	//   ....[166]....
        /*0644*/ 	.word	0x00017340


	//   ....[167]....
        /*0648*/ 	.word	0x000173b0


	//   ....[168]....
        /*064c*/ 	.word	0x00017480


	//   ....[169]....
        /*0650*/ 	.word	0x000175b0


	//   ....[170]....
        /*0654*/ 	.word	0x00017650


	//   ....[171]....
        /*0658*/ 	.word	0x000176b0


	//   ....[172]....
        /*065c*/ 	.word	0x00017780


	//   ....[173]....
        /*0660*/ 	.word	0x000177e0


	//   ....[174]....
        /*0664*/ 	.word	0x000178b0


	//   ....[175]....
        /*0668*/ 	.word	0x00017910


	//   ....[176]....
        /*066c*/ 	.word	0x000179e0


	//   ....[177]....
        /*0670*/ 	.word	0x00017ad0


	//   ....[178]....
        /*0674*/ 	.word	0x00017b60


	//   ....[179]....
        /*0678*/ 	.word	0x00017bc0


	//   ....[180]....
        /*067c*/ 	.word	0x00017c80


	//   ....[181]....
        /*0680*/ 	.word	0x00017ce0


	//   ....[182]....
        /*0684*/ 	.word	0x00017da0


	//   ....[183]....
        /*0688*/ 	.word	0x00017e00


	//   ....[184]....
        /*068c*/ 	.word	0x00017ec0


	//   ....[185]....
        /*0690*/ 	.word	0x00018110


	//----- nvinfo : EIATTR_REG_RECONFIG
	.align		4
.L_180:
        /*0694*/ 	.byte	0x01, 0x54
	.zero		2


	//----- nvinfo : EIATTR_SYSCALL_OFFSETS
	.align		4
        /*0698*/ 	.byte	0x04, 0x46
        /*069a*/ 	.short	(.L_182 - .L_181)


	//   ....[0]....
.L_181:
        /*069c*/ 	.word	0x00001d60


	//   ....[1]....
        /*06a0*/ 	.word	0x00012210


	//   ....[2]....
        /*06a4*/ 	.word	0x00012380


	//   ....[3]....
        /*06a8*/ 	.word	0x000124d0


	//   ....[4]....
        /*06ac*/ 	.word	0x00012610


	//   ....[5]....
        /*06b0*/ 	.word	0x00013650


	//----- nvinfo : EIATTR_MBARRIER_INSTR_OFFSETS
	.align		4
.L_182:
        /*06b4*/ 	.byte	0x04, 0x39
        /*06b6*/ 	.short	(.L_184 - .L_183)


	//   ....[0]....
.L_183:
        /*06b8*/ 	.word	0x00000180
        /*06bc*/ 	.word	0x000000ff
        /*06c0*/ 	.word	0x0002a800
        /*06c4*/ 	.short	0x0100
        /*06c6*/ 	.byte	0x08
	.zero		1


	//   ....[1]....
        /*06c8*/ 	.word	0x00000190
        /*06cc*/ 	.word	0x000000ff
        /*06d0*/ 	.word	0x0002a820
        /*06d4*/ 	.short	0x0100
        /*06d6*/ 	.byte	0x08
	.zero		1


	//   ....[2]....
        /*06d8*/ 	.word	0x00000280
        /*06dc*/ 	.word	0x000000ff
        /*06e0*/ 	.word	0x0002a830
        /*06e4*/ 	.short	0x0100
        /*06e6*/ 	.byte	0x08
	.zero		1


	//   ....[3]....
        /*06e8*/ 	.word	0x00000290
        /*06ec*/ 	.word	0x000000ff
        /*06f0*/ 	.word	0x0002a840
        /*06f4*/ 	.short	0x0100
        /*06f6*/ 	.byte	0x08
	.zero		1


	//   ....[4]....
        /*06f8*/ 	.word	0x000002a0
        /*06fc*/ 	.word	0x000000ff
        /*0700*/ 	.word	0x0002a838
        /*0704*/ 	.short	0x0100
        /*0706*/ 	.byte	0x08
	.zero		1


	//   ....[5]....
        /*0708*/ 	.word	0x000002b0
        /*070c*/ 	.word	0x000000ff
        /*0710*/ 	.word	0x0002a848
        /*0714*/ 	.short	0x0100
        /*0716*/ 	.byte	0x08
	.zero		1


	//   ....[6]....
        /*0718*/ 	.word	0x000003e0
        /*071c*/ 	.word	0x000000ff
        /*0720*/ 	.word	0x0002a850
        /*0724*/ 	.short	0x0100
        /*0726*/ 	.byte	0x08
	.zero		1


	//   ....[7]....
        /*0728*/ 	.word	0x000003f0
        /*072c*/ 	.word	0x000000ff
        /*0730*/ 	.word	0x0002a860
        /*0734*/ 	.short	0x0100
        /*0736*/ 	.byte	0x08
	.zero		1


	//   ....[8]....
        /*0738*/ 	.word	0x00000400
        /*073c*/ 	.word	0x000000ff
        /*0740*/ 	.word	0x0002a858
        /*0744*/ 	.short	0x0100
        /*0746*/ 	.byte	0x08
	.zero		1


	//   ....[9]....
        /*0748*/ 	.word	0x00000410
        /*074c*/ 	.word	0x000000ff
        /*0750*/ 	.word	0x0002a868
        /*0754*/ 	.short	0x0100
        /*0756*/ 	.byte	0x08
	.zero		1


	//   ....[10]....
        /*0758*/ 	.word	0x00000500
        /*075c*/ 	.word	0x000000ff
        /*0760*/ 	.word	0x0002a870
        /*0764*/ 	.short	0x0100
        /*0766*/ 	.byte	0x06
	.zero		1


	//   ....[11]....
        /*0768*/ 	.word	0x00000510
        /*076c*/ 	.word	0x000000ff
        /*0770*/ 	.word	0x0002a880
        /*0774*/ 	.short	0x0100
        /*0776*/ 	.byte	0x06
	.zero		1


	//   ....[12]....
        /*0778*/ 	.word	0x00000520
        /*077c*/ 	.word	0x000000ff
        /*0780*/ 	.word	0x0002a878
        /*0784*/ 	.short	0x0100
        /*0786*/ 	.byte	0x06
	.zero		1


	//   ....[13]....
        /*0788*/ 	.word	0x00000530
        /*078c*/ 	.word	0x000000ff
        /*0790*/ 	.word	0x0002a888
        /*0794*/ 	.short	0x0100
        /*0796*/ 	.byte	0x06
	.zero		1


	//   ....[14]....
        /*0798*/ 	.word	0x00000660
        /*079c*/ 	.word	0x000000ff
        /*07a0*/ 	.word	0x0002a890
        /*07a4*/ 	.short	0x0100
        /*07a6*/ 	.byte	0x08
	.zero		1


	//   ....[15]....
        /*07a8*/ 	.word	0x00000670
        /*07ac*/ 	.word	0x000000ff
        /*07b0*/ 	.word	0x0002a8a0
        /*07b4*/ 	.short	0x0100
        /*07b6*/ 	.byte	0x08
	.zero		1


	//   ....[16]....
        /*07b8*/ 	.word	0x00000680
        /*07bc*/ 	.word	0x000000ff
        /*07c0*/ 	.word	0x0002a898
        /*07c4*/ 	.short	0x0100
        /*07c6*/ 	.byte	0x08
	.zero		1


	//   ....[17]....
        /*07c8*/ 	.word	0x00000690
        /*07cc*/ 	.word	0x000000ff
        /*07d0*/ 	.word	0x0002a8a8
        /*07d4*/ 	.short	0x0100
        /*07d6*/ 	.byte	0x08
	.zero		1


	//   ....[18]....
        /*07d8*/ 	.word	0x000007e0
        /*07dc*/ 	.word	0x000000ff
        /*07e0*/ 	.word	0x0002a8b0
        /*07e4*/ 	.short	0x0100
        /*07e6*/ 	.byte	0x08
	.zero		1


	//   ....[19]....
        /*07e8*/ 	.word	0x000007f0
        /*07ec*/ 	.word	0x000000ff
        /*07f0*/ 	.word	0x0002a8c0
        /*07f4*/ 	.short	0x0100
        /*07f6*/ 	.byte	0x08
	.zero		1


	//   ....[20]....
        /*07f8*/ 	.word	0x00000800
        /*07fc*/ 	.word	0x000000ff
        /*0800*/ 	.word	0x0002a8b8
        /*0804*/ 	.short	0x0100
        /*0806*/ 	.byte	0x08
	.zero		1


	//   ....[21]....
        /*0808*/ 	.word	0x00000810
        /*080c*/ 	.word	0x000000ff
        /*0810*/ 	.word	0x0002a8c8
        /*0814*/ 	.short	0x0100
        /*0816*/ 	.byte	0x08
	.zero		1


	//   ....[22]....
        /*0818*/ 	.word	0x00001de0
        /*081c*/ 	.word	0x000000ff
        /*0820*/ 	.word	0x0002a800
        /*0824*/ 	.short	0x010a
        /*0826*/ 	.byte	0x24
	.zero		1


	//   ....[23]....
        /*0828*/ 	.word	0x00001e60
        /*082c*/ 	.word	0x00000003
        /*0830*/ 	.word	0x0002a830
        /*0834*/ 	.short	0x010a
        /*0836*/ 	.byte	0x3f
	.zero		1


	//   ....[24]....
        /*0838*/ 	.word	0x00001ea0
        /*083c*/ 	.word	0x00000003
        /*0840*/ 	.word	0x0002a830
        /*0844*/ 	.short	0x010a
        /*0846*/ 	.byte	0x3f
	.zero		1


	//   ....[25]....
        /*0848*/ 	.word	0x00002350
        /*084c*/ 	.word	0x000000ff
        /*0850*/ 	.word	0x00000000
        /*0854*/ 	.short	0x0101
        /*0856*/ 	.byte	0x06
	.zero		1


	//   ....[26]....
        /*0858*/ 	.word	0x00005240
        /*085c*/ 	.word	0x000000ff
        /*0860*/ 	.word	0x0002a830
        /*0864*/ 	.short	0x010a
        /*0866*/ 	.byte	0x06
	.zero		1


	//   ....[27]....
        /*0868*/ 	.word	0x00005280
        /*086c*/ 	.word	0x000000ff
        /*0870*/ 	.word	0x0002a830
        /*0874*/ 	.short	0x010a
        /*0876*/ 	.byte	0x06
	.zero		1


	//   ....[28]....
        /*0878*/ 	.word	0x00005550
        /*087c*/ 	.word	0x000000ff
        /*0880*/ 	.word	0x0002a850
        /*0884*/ 	.short	0x010a
        /*0886*/ 	.byte	0x06
	.zero		1


	//   ....[29]....
        /*0888*/ 	.word	0x00005590
        /*088c*/ 	.word	0x000000ff
        /*0890*/ 	.word	0x0002a850
        /*0894*/ 	.short	0x010a
        /*0896*/ 	.byte	0x06
	.zero		1


	//   ....[30]....
        /*0898*/ 	.word	0x00005880
        /*089c*/ 	.word	0x000000ff
        /*08a0*/ 	.word	0x00000000
        /*08a4*/ 	.short	0x0101
        /*08a6*/ 	.byte	0x06
	.zero		1


	//   ....[31]....
        /*08a8*/ 	.word	0x00007b70
        /*08ac*/ 	.word	0x000000ff
        /*08b0*/ 	.word	0x00000000
        /*08b4*/ 	.short	0x0101
        /*08b6*/ 	.byte	0x06
	.zero		1


	//   ....[32]....
        /*08b8*/ 	.word	0x00008660
        /*08bc*/ 	.word	0x000000ff
        /*08c0*/ 	.word	0x0002a830
        /*08c4*/ 	.short	0x010a
        /*08c6*/ 	.byte	0x06
	.zero		1


	//   ....[33]....
        /*08c8*/ 	.word	0x000086a0
        /*08cc*/ 	.word	0x000000ff
        /*08d0*/ 	.word	0x0002a830
        /*08d4*/ 	.short	0x010a
        /*08d6*/ 	.byte	0x06
	.zero		1


	//   ....[34]....
        /*08d8*/ 	.word	0x00008970
        /*08dc*/ 	.word	0x000000ff
        /*08e0*/ 	.word	0x0002a850
        /*08e4*/ 	.short	0x010a
        /*08e6*/ 	.byte	0x06
	.zero		1


	//   ....[35]....
        /*08e8*/ 	.word	0x000089b0
        /*08ec*/ 	.word	0x000000ff
        /*08f0*/ 	.word	0x0002a850
        /*08f4*/ 	.short	0x010a
        /*08f6*/ 	.byte	0x06
	.zero		1


	//   ....[36]....
        /*08f8*/ 	.word	0x00008cb0
        /*08fc*/ 	.word	0x000000ff
        /*0900*/ 	.word	0x00000000
        /*0904*/ 	.short	0x0101
        /*0906*/ 	.byte	0x06
	.zero		1


	//   ....[37]....
        /*0908*/ 	.word	0x00009e60
        /*090c*/ 	.word	0x000000ff
        /*0910*/ 	.word	0x00000000
        /*0914*/ 	.short	0x0101
        /*0916*/ 	.byte	0x06
	.zero		1


	//   ....[38]....
        /*0918*/ 	.word	0x0000a750
        /*091c*/ 	.word	0x000000ff
        /*0920*/ 	.word	0x0002a830
        /*0924*/ 	.short	0x010a
        /*0926*/ 	.byte	0x06
	.zero		1


	//   ....[39]....
        /*0928*/ 	.word	0x0000a790
        /*092c*/ 	.word	0x000000ff
        /*0930*/ 	.word	0x0002a830
        /*0934*/ 	.short	0x010a
        /*0936*/ 	.byte	0x06
	.zero		1


	//   ....[40]....
        /*0938*/ 	.word	0x0000aa30
        /*093c*/ 	.word	0x000000ff
        /*0940*/ 	.word	0x0002a850
        /*0944*/ 	.short	0x010a
        /*0946*/ 	.byte	0x06
	.zero		1


	//   ....[41]....
        /*0948*/ 	.word	0x0000aa70
        /*094c*/ 	.word	0x000000ff
        /*0950*/ 	.word	0x0002a850
        /*0954*/ 	.short	0x010a
        /*0956*/ 	.byte	0x06
	.zero		1


	//   ....[42]....
        /*0958*/ 	.word	0x0000ad50
        /*095c*/ 	.word	0x000000ff
        /*0960*/ 	.word	0x00000000
        /*0964*/ 	.short	0x0101
        /*0966*/ 	.byte	0x06
	.zero		1


	//   ....[43]....
        /*0968*/ 	.word	0x0000d040
        /*096c*/ 	.word	0x000000ff
        /*0970*/ 	.word	0x00000000
        /*0974*/ 	.short	0x0101
        /*0976*/ 	.byte	0x06
	.zero		1


	//   ....[44]....
        /*0978*/ 	.word	0x0000d830
        /*097c*/ 	.word	0x000000ff
        /*0980*/ 	.word	0x0002a850
        /*0984*/ 	.short	0x010a
        /*0986*/ 	.byte	0x09
	.zero		1


	//   ....[45]....
        /*0988*/ 	.word	0x0000d870
        /*098c*/ 	.word	0x000000ff
        /*0990*/ 	.word	0x0002a850
        /*0994*/ 	.short	0x010a
        /*0996*/ 	.byte	0x09
	.zero		1


	//   ....[46]....
        /*0998*/ 	.word	0x0000df40
        /*099c*/ 	.word	0x000000ff
        /*09a0*/ 	.word	0x00000000
        /*09a4*/ 	.short	0x0101
        /*09a6*/ 	.byte	0x04
	.zero		1


	//   ....[47]....
        /*09a8*/ 	.word	0x000101b0
        /*09ac*/ 	.word	0x00000000
        /*09b0*/ 	.word	0x00000000
        /*09b4*/ 	.short	0x0101
        /*09b6*/ 	.byte	0x3f
	.zero		1


	//   ....[48]....
        /*09b8*/ 	.word	0x00012a00
        /*09bc*/ 	.word	0x00000004
        /*09c0*/ 	.word	0x0002a880
        /*09c4*/ 	.short	0x010a
        /*09c6*/ 	.byte	0x3f
	.zero		1


	//   ....[49]....
        /*09c8*/ 	.word	0x00012f20
        /*09cc*/ 	.word	0x00000004
        /*09d0*/ 	.word	0x0002a870
        /*09d4*/ 	.short	0x0107
        /*09d6*/ 	.byte	0x3f
	.zero		1


	//   ....[50]....
        /*09d8*/ 	.word	0x00012fe0
        /*09dc*/ 	.word	0x00000004
        /*09e0*/ 	.word	0x0002a870
        /*09e4*/ 	.short	0x0101
        /*09e6*/ 	.byte	0x3f
	.zero		1


	//   ....[51]....
        /*09e8*/ 	.word	0x00013010
        /*09ec*/ 	.word	0x00000004
        /*09f0*/ 	.word	0x0002a840
        /*09f4*/ 	.short	0x010a
        /*09f6*/ 	.byte	0x3f
	.zero		1


	//   ....[52]....
        /*09f8*/ 	.word	0x00013430
        /*09fc*/ 	.word	0x00000004
        /*0a00*/ 	.word	0x0002a830
        /*0a04*/ 	.short	0x0107
        /*0a06*/ 	.byte	0x3f
	.zero		1


	//   ....[53]....
        /*0a08*/ 	.word	0x00013500
        /*0a0c*/ 	.word	0x00000004
        /*0a10*/ 	.word	0x0002a830
        /*0a14*/ 	.short	0x0101
        /*0a16*/ 	.byte	0x3f
	.zero		1


	//   ....[54]....
        /*0a18*/ 	.word	0x00013cb0
        /*0a1c*/ 	.word	0x00000011
        /*0a20*/ 	.word	0x0002a800
        /*0a24*/ 	.short	0x0107
        /*0a26*/ 	.byte	0x3f
	.zero		1


	//   ....[55]....
        /*0a28*/ 	.word	0x00013da0
        /*0a2c*/ 	.word	0x00000011
        /*0a30*/ 	.word	0x0002a800
        /*0a34*/ 	.short	0x0101
        /*0a36*/ 	.byte	0x3f
	.zero		1


	//   ....[56]....
        /*0a38*/ 	.word	0x00013dc0
        /*0a3c*/ 	.word	0x00000011
        /*0a40*/ 	.word	0x0002a820
        /*0a44*/ 	.short	0x010a
        /*0a46*/ 	.byte	0x3f
	.zero		1


	//   ....[57]....
        /*0a48*/ 	.word	0x00014140
        /*0a4c*/ 	.word	0x00000000
        /*0a50*/ 	.word	0x0002a880
        /*0a54*/ 	.short	0x010a
        /*0a56*/ 	.byte	0x3f
	.zero		1


	//   ....[58]....
        /*0a58*/ 	.word	0x000144f0
        /*0a5c*/ 	.word	0x00000000
        /*0a60*/ 	.word	0x0002a870
        /*0a64*/ 	.short	0x0107
        /*0a66*/ 	.byte	0x3f
	.zero		1


	//   ....[59]....
        /*0a68*/ 	.word	0x000145b0
        /*0a6c*/ 	.word	0x00000000
        /*0a70*/ 	.word	0x0002a870
        /*0a74*/ 	.short	0x0101
        /*0a76*/ 	.byte	0x3f
	.zero		1


	//   ....[60]....
        /*0a78*/ 	.word	0x000145e0
        /*0a7c*/ 	.word	0x00000000
        /*0a80*/ 	.word	0x0002a840
        /*0a84*/ 	.short	0x010a
        /*0a86*/ 	.byte	0x3f
	.zero		1


	//   ....[61]....
        /*0a88*/ 	.word	0x00014980
        /*0a8c*/ 	.word	0x00000000
        /*0a90*/ 	.word	0x0002a830
        /*0a94*/ 	.short	0x0107
        /*0a96*/ 	.byte	0x3f
	.zero		1


	//   ....[62]....
        /*0a98*/ 	.word	0x00014a40
        /*0a9c*/ 	.word	0x00000000
        /*0aa0*/ 	.word	0x0002a830
        /*0aa4*/ 	.short	0x0101
        /*0aa6*/ 	.byte	0x3f
	.zero		1


	//   ....[63]....
        /*0aa8*/ 	.word	0x00014ad0
        /*0aac*/ 	.word	0x00000000
        /*0ab0*/ 	.word	0x0002a870
        /*0ab4*/ 	.short	0x010a
        /*0ab6*/ 	.byte	0x3f
	.zero		1


	//   ....[64]....
        /*0ab8*/ 	.word	0x00014b60
        /*0abc*/ 	.word	0x00000000
        /*0ac0*/ 	.word	0x0002a860
        /*0ac4*/ 	.short	0x010a
        /*0ac6*/ 	.byte	0x3f
	.zero		1


	//   ....[65]....
        /*0ac8*/ 	.word	0x00015110
        /*0acc*/ 	.word	0x00000000
        /*0ad0*/ 	.word	0x0002a850
        /*0ad4*/ 	.short	0x0101
        /*0ad6*/ 	.byte	0x3f
	.zero		1


	//   ....[66]....
        /*0ad8*/ 	.word	0x00015190
        /*0adc*/ 	.word	0x00000000
        /*0ae0*/ 	.word	0x00000000
        /*0ae4*/ 	.short	0x0101
        /*0ae6*/ 	.byte	0x3f
	.zero		1


	//   ....[67]....
        /*0ae8*/ 	.word	0x00015360
        /*0aec*/ 	.word	0x00000003
        /*0af0*/ 	.word	0x0002a870
        /*0af4*/ 	.short	0x010a
        /*0af6*/ 	.byte	0x3f
	.zero		1


	//   ....[68]....
        /*0af8*/ 	.word	0x000153f0
        /*0afc*/ 	.word	0x00000003
        /*0b00*/ 	.word	0x0002a860
        /*0b04*/ 	.short	0x010a
        /*0b06*/ 	.byte	0x3f
	.zero		1


	//   ....[69]....
        /*0b08*/ 	.word	0x000159a0
        /*0b0c*/ 	.word	0x00000003
        /*0b10*/ 	.word	0x0002a850
        /*0b14*/ 	.short	0x0101
        /*0b16*/ 	.byte	0x3f
	.zero		1


	//   ....[70]....
        /*0b18*/ 	.word	0x00015a20
        /*0b1c*/ 	.word	0x00000000
        /*0b20*/ 	.word	0x00000000
        /*0b24*/ 	.short	0x0101
        /*0b26*/ 	.byte	0x3f
	.zero		1


	//   ....[71]....
        /*0b28*/ 	.word	0x00015c90
        /*0b2c*/ 	.word	0x00000005
        /*0b30*/ 	.word	0x0002a820
        /*0b34*/ 	.short	0x010a
        /*0b36*/ 	.byte	0x3f
	.zero		1


	//   ....[72]....
        /*0b38*/ 	.word	0x00015e10
        /*0b3c*/ 	.word	0x00000003
        /*0b40*/ 	.word	0x0002a840
        /*0b44*/ 	.short	0x010a
        /*0b46*/ 	.byte	0x3f
	.zero		1


	//   ....[73]....
        /*0b48*/ 	.word	0x00015eb0
        /*0b4c*/ 	.word	0x00000005
        /*0b50*/ 	.word	0x0002a840
        /*0b54*/ 	.short	0x010a
        /*0b56*/ 	.byte	0x3f
	.zero		1


	//   ....[74]....
        /*0b58*/ 	.word	0x00015ef0
        /*0b5c*/ 	.word	0x00000003
        /*0b60*/ 	.word	0x0002a860
        /*0b64*/ 	.short	0x010a
        /*0b66*/ 	.byte	0x3f
	.zero		1


	//   ....[75]....
        /*0b68*/ 	.word	0x00015f30
        /*0b6c*/ 	.word	0x00000005
        /*0b70*/ 	.word	0x0002a860
        /*0b74*/ 	.short	0x010a
        /*0b76*/ 	.byte	0x3f
	.zero		1


	//   ....[76]....
        /*0b78*/ 	.word	0x00015f70
        /*0b7c*/ 	.word	0x00000003
        /*0b80*/ 	.word	0x0002a880
        /*0b84*/ 	.short	0x010a
        /*0b86*/ 	.byte	0x3f
	.zero		1


	//   ....[77]....
        /*0b88*/ 	.word	0x00015fb0
        /*0b8c*/ 	.word	0x00000005
        /*0b90*/ 	.word	0x0002a880
        /*0b94*/ 	.short	0x010a
        /*0b96*/ 	.byte	0x3f
	.zero		1


	//   ....[78]....
        /*0b98*/ 	.word	0x00016020
        /*0b9c*/ 	.word	0x00000003
        /*0ba0*/ 	.word	0x0002a800
        /*0ba4*/ 	.short	0x010a
        /*0ba6*/ 	.byte	0x3f
	.zero		1


	//   ....[79]....
        /*0ba8*/ 	.word	0x00016070
        /*0bac*/ 	.word	0x00000003
        /*0bb0*/ 	.word	0x0002a830
        /*0bb4*/ 	.short	0x010a
        /*0bb6*/ 	.byte	0x3f
	.zero		1


	//   ....[80]....
        /*0bb8*/ 	.word	0x000160d0
        /*0bbc*/ 	.word	0x00000005
        /*0bc0*/ 	.word	0x0002a830
        /*0bc4*/ 	.short	0x010a
        /*0bc6*/ 	.byte	0x3f
	.zero		1


	//   ....[81]....
        /*0bc8*/ 	.word	0x00016130
        /*0bcc*/ 	.word	0x00000005
        /*0bd0*/ 	.word	0x0002a850
        /*0bd4*/ 	.short	0x010a
        /*0bd6*/ 	.byte	0x3f
	.zero		1


	//   ....[82]....
        /*0bd8*/ 	.word	0x00016190
        /*0bdc*/ 	.word	0x00000009
        /*0be0*/ 	.word	0x0002a830
        /*0be4*/ 	.short	0x010a
        /*0be6*/ 	.byte	0x3f
	.zero		1


	//   ....[83]....
        /*0be8*/ 	.word	0x000161f0
        /*0bec*/ 	.word	0x00000009
        /*0bf0*/ 	.word	0x0002a850
        /*0bf4*/ 	.short	0x010a
        /*0bf6*/ 	.byte	0x3f
	.zero		1


	//   ....[84]....
        /*0bf8*/ 	.word	0x00016250
        /*0bfc*/ 	.word	0x00000007
        /*0c00*/ 	.word	0x0002a830
        /*0c04*/ 	.short	0x010a
        /*0c06*/ 	.byte	0x3f
	.zero		1


	//   ....[85]....
        /*0c08*/ 	.word	0x000162b0
        /*0c0c*/ 	.word	0x00000007
        /*0c10*/ 	.word	0x0002a850
        /*0c14*/ 	.short	0x010a
        /*0c16*/ 	.byte	0x3f
	.zero		1


	//   ....[86]....
        /*0c18*/ 	.word	0x00016310
        /*0c1c*/ 	.word	0x00000005
        /*0c20*/ 	.word	0x0002a850
        /*0c24*/ 	.short	0x010a
        /*0c26*/ 	.byte	0x3f
	.zero		1


	//   ....[87]....
        /*0c28*/ 	.word	0x00016410
        /*0c2c*/ 	.word	0x00000004
        /*0c30*/ 	.word	0x0002a880
        /*0c34*/ 	.short	0x010a
        /*0c36*/ 	.byte	0x3f
	.zero		1


	//   ....[88]....
        /*0c38*/ 	.word	0x00016a30
        /*0c3c*/ 	.word	0x00000004
        /*0c40*/ 	.word	0x0002a840
        /*0c44*/ 	.short	0x010a
        /*0c46*/ 	.byte	0x3f
	.zero		1


	//   ....[89]....
        /*0c48*/ 	.word	0x000174b0
        /*0c4c*/ 	.word	0x00000011
        /*0c50*/ 	.word	0x0002a820
        /*0c54*/ 	.short	0x010a
        /*0c56*/ 	.byte	0x3f
	.zero		1


	//   ....[90]....
        /*0c58*/ 	.word	0x00017500
        /*0c5c*/ 	.word	0x00000000
        /*0c60*/ 	.word	0x0002a880
        /*0c64*/ 	.short	0x010a
        /*0c66*/ 	.byte	0x3f
	.zero		1


	//   ....[91]....
        /*0c68*/ 	.word	0x00017a20
        /*0c6c*/ 	.word	0x00000000
        /*0c70*/ 	.word	0x0002a840
        /*0c74*/ 	.short	0x010a
        /*0c76*/ 	.byte	0x3f
	.zero		1


	//   ....[92]....
        /*0c78*/ 	.word	0x00017ef0
        /*0c7c*/ 	.word	0x00000000
        /*0c80*/ 	.word	0x0002a870
        /*0c84*/ 	.short	0x010a
        /*0c86*/ 	.byte	0x3f
	.zero		1


	//   ....[93]....
        /*0c88*/ 	.word	0x00017f40
        /*0c8c*/ 	.word	0x00000000
        /*0c90*/ 	.word	0x0002a860
        /*0c94*/ 	.short	0x010a
        /*0c96*/ 	.byte	0x3f
	.zero		1


	//   ....[94]....
        /*0c98*/ 	.word	0x00017f90
        /*0c9c*/ 	.word	0x00000003
        /*0ca0*/ 	.word	0x0002a870
        /*0ca4*/ 	.short	0x010a
        /*0ca6*/ 	.byte	0x3f
	.zero		1


	//   ....[95]....
        /*0ca8*/ 	.word	0x00017fe0
        /*0cac*/ 	.word	0x00000003
        /*0cb0*/ 	.word	0x0002a860
        /*0cb4*/ 	.short	0x010a
        /*0cb6*/ 	.byte	0x3f
	.zero		1


	//   ....[96]....
        /*0cb8*/ 	.word	0x00018030
        /*0cbc*/ 	.word	0x00000005
        /*0cc0*/ 	.word	0x0002a820
        /*0cc4*/ 	.short	0x010a
        /*0cc6*/ 	.byte	0x3f
	.zero		1


	//   ....[97]....
        /*0cc8*/ 	.word	0x000181d0
        /*0ccc*/ 	.word	0x00000003
        /*0cd0*/ 	.word	0x0002a840
        /*0cd4*/ 	.short	0x010a
        /*0cd6*/ 	.byte	0x3f
	.zero		1


	//   ....[98]....
        /*0cd8*/ 	.word	0x00018220
        /*0cdc*/ 	.word	0x00000005
        /*0ce0*/ 	.word	0x0002a840
        /*0ce4*/ 	.short	0x010a
        /*0ce6*/ 	.byte	0x3f
	.zero		1


	//   ....[99]....
        /*0ce8*/ 	.word	0x00018270
        /*0cec*/ 	.word	0x00000003
        /*0cf0*/ 	.word	0x0002a860
        /*0cf4*/ 	.short	0x010a
        /*0cf6*/ 	.byte	0x3f
	.zero		1


	//   ....[100]....
        /*0cf8*/ 	.word	0x000182c0
        /*0cfc*/ 	.word	0x00000005
        /*0d00*/ 	.word	0x0002a860
        /*0d04*/ 	.short	0x010a
        /*0d06*/ 	.byte	0x3f
	.zero		1


	//   ....[101]....
        /*0d08*/ 	.word	0x00018310
        /*0d0c*/ 	.word	0x00000003
        /*0d10*/ 	.word	0x0002a880
        /*0d14*/ 	.short	0x010a
        /*0d16*/ 	.byte	0x3f
	.zero		1


	//----- nvinfo : EIATTR_NUM_MBARRIERS
	.align		4
.L_184:
        /*0d18*/ 	.byte	0x03, 0x38
        /*0d1a*/ 	.short	0x0016


	//----- nvinfo : EIATTR_EXIT_INSTR_OFFSETS
	.align		4
        /*0d1c*/ 	.byte	0x04, 0x1c
        /*0d1e*/ 	.short	(.L_186 - .L_185)


	//   ....[0]....
.L_185:
        /*0d20*/ 	.word	0x00000990


	//   ....[1]....
        /*0d24*/ 	.word	0x00011110


	//   ....[2]....
        /*0d28*/ 	.word	0x00016000


	//----- nvinfo : EIATTR_MAX_THREADS
	.align		4
.L_186:
        /*0d2c*/ 	.byte	0x04, 0x05
        /*0d2e*/ 	.short	(.L_188 - .L_187)
.L_187:
        /*0d30*/ 	.word	0x00000180
        /*0d34*/ 	.word	0x00000001
        /*0d38*/ 	.word	0x00000001


	//----- nvinfo : EIATTR_CRS_STACK_SIZE
	.align		4
.L_188:
        /*0d3c*/ 	.byte	0x04, 0x1e
        /*0d3e*/ 	.short	(.L_190 - .L_189)
.L_189:
        /*0d40*/ 	.word	0x00000000


	//----- nvinfo : EIATTR_CBANK_PARAM_SIZE
	.align		4
.L_190:
        /*0d44*/ 	.byte	0x03, 0x19
        /*0d46*/ 	.short	0x0af0


	//----- nvinfo : EIATTR_PARAM_CBANK
	.align		4
        /*0d48*/ 	.byte	0x04, 0x0a
        /*0d4a*/ 	.short	(.L_192 - .L_191)
	.align		4
.L_191:
        /*0d4c*/ 	.word	index@(.nv.constant0._ZN7cutlass13device_kernelIN5flash11enable_sm90INS1_16FlashAttnFwdSm90INS1_25CollectiveMainloopFwdSm90ILi2EN4cute5tupleIJNS5_1CILi1EEES8_S8_EEENS6_IJNS7_ILi128EEESA_NS7_ILi192EEEEEELi192ENS_12float_e4m3_tEfNS_4arch4Sm90ELb0ELb1ELb0ELb0ELb1ELb0ELb0ELb1ELb1ELb1ELb0ELb0EEENS1_21CollectiveEpilogueFwdINS6_IJSA_SB_SA_EEES9_NS_10bfloat16_tESF_Li256ELb0ELb1ELb0ELb1EEENS1_30DynamicPersistentTileSchedulerILi256ELi128ELb0ELb1ELb1EEEEEEEEEvNT_6ParamsE)
        /*0d50*/ 	.short	0x0210
        /*0d52*/ 	.short	0x0af0


	//----- nvinfo : EIATTR_SW_WAR
	.align		4
.L_192:
        /*0d54*/ 	.byte	0x04, 0x36
        /*0d56*/ 	.short	(.L_194 - .L_193)
.L_193:
        /*0d58*/ 	.word	0x00000008
.L_194:


//--------------------- .nv.info._ZN7cutlass13device_kernelIN5flash11enable_sm90INS1_16FlashAttnFwdSm90INS1_25CollectiveMainloopFwdSm90ILi2EN4cute5tupleIJNS5_1CILi1EEES8_S8_EEENS6_IJNS7_ILi128EEESA_NS7_ILi192EEEEEELi192ENS_12float_e4m3_tEfNS_4arch4Sm90ELb0ELb1ELb0ELb1ELb1ELb0ELb0ELb1ELb1ELb1ELb0ELb0EEENS1_21CollectiveEpilogueFwdINS6_IJSA_SB_SA_EEES9_NS_10bfloat16_tESF_Li256ELb1ELb1ELb0ELb1EEENS1_36VarlenDynamicPersistentTileSchedulerILi128ELi128ELi256ELi128ELb0ELb1ELb1ELb1ELb0ELb1EEEEEEEEEvNT_6ParamsE --------------------------
	.section	.nv.info._ZN7cutlass13device_kernelIN5flash11enable_sm90INS1_16FlashAttnFwdSm90INS1_25CollectiveMainloopFwdSm90ILi2EN4cute5tupleIJNS5_1CILi1EEES8_S8_EEENS6_IJNS7_ILi128EEESA_NS7_ILi192EEEEEELi192ENS_12float_e4m3_tEfNS_4arch4Sm90ELb0ELb1ELb0ELb1ELb1ELb0ELb0ELb1ELb1ELb1ELb0ELb0EEENS1_21CollectiveEpilogueFwdINS6_IJSA_SB_SA_EEES9_NS_10bfloat16_tESF_Li256ELb1ELb1ELb0ELb1EEENS1_36VarlenDynamicPersistentTileSchedulerILi128ELi128ELi256ELi128ELb0ELb1ELb1ELb1ELb0ELb1EEEEEEEEEvNT_6ParamsE,"",@"SHT_CUDA_INFO"
	.sectionflags	@""
	.align	4


	//----- nvinfo : EIATTR_CUDA_API_VERSION
	.align		4
        /*0000*/ 	.byte	0x04, 0x37
        /*0002*/ 	.short	(.L_196 - .L_195)
.L_195:
        /*0004*/ 	.word	0x00000082


	//----- nvinfo : EIATTR_KPARAM_INFO
	.align		4
.L_196:
        /*0008*/ 	.byte	0x04, 0x17
        /*000a*/ 	.short	(.L_198 - .L_197)
.L_197:
        /*000c*/ 	.word	0x00000000
        /*0010*/ 	.short	0x0000
        /*0012*/ 	.short	0x0070
        /*0014*/ 	.byte	0x00, 0xf0, 0x01, 0x2a


	//----- nvinfo : EIATTR_SPARSE_MMA_MASK
	.align		4
.L_198:
        /*0018*/ 	.byte	0x03, 0x50
        /*001a*/ 	.short	0x0000


	//----- nvinfo : EIATTR_MAXREG_COUNT
	.align		4
        /*001c*/ 	.byte	0x03, 0x1b
        /*001e*/ 	.short	0x00a8


	//----- nvinfo : EIATTR_NUM_BARRIERS
	.align		4
        /*0020*/ 	.byte	0x02, 0x4c
        /*0022*/ 	.byte	0x10
	.zero		1


	//----- nvinfo : EIATTR_EXTERNS
	.align		4
        /*0024*/ 	.byte	0x04, 0x0f
        /*0026*/ 	.short	(.L_200 - .L_199)


	//   ....[0]....
	.align		4
.L_199:
        /*0028*/ 	.word	index@(__assertfail)


	//----- nvinfo : EIATTR_ANNOTATIONS
	.align		4
.L_200:
        /*002c*/ 	.byte	0x04, 0x55
        /*002e*/ 	.short	(.L_202 - .L_201)


	//   ....[0]....
.L_201:
        /*0030*/ 	.word	0x00000001
        /*0034*/ 	.byte	0xf0, 0x21, 0x01, 0x00, 0x01, 0x00, 0x00, 0x00, 0x90, 0x22, 0x01, 0x00, 0x01, 0x00, 0x00, 0x00
        /*0044*/ 	.byte	0x10, 0x25, 0x01, 0x00, 0x01, 0x00, 0x00, 0x00, 0xa0, 0x44, 0x01, 0x00, 0x01, 0x00, 0x00, 0x00
        /*0054*/ 	.byte	0xe0, 0x45, 0x01, 0x00, 0x01, 0x00, 0x00, 0x00, 0x20, 0x46, 0x01, 0x00, 0x01, 0x00, 0x00, 0x00
        /*0064*/ 	.byte	0x30, 0x4d, 0x01, 0x00, 0x01, 0x00, 0x00, 0x00, 0x50, 0x4d, 0x01, 0x00, 0x01, 0x00, 0x00, 0x00
        /*0074*/ 	.byte	0xe0, 0x75, 0x01, 0x00


	//----- nvinfo : EIATTR_MERCURY_ISA_VERSION
	.align		4
.L_202:
        /*0078*/ 	.byte	0x03, 0x5f
        /*007a*/ 	.short	0x0101


	//----- nvinfo : EIATTR_UNUSED_LOAD_BYTE_OFFSET
	.align		4
        /*007c*/ 	.byte	0x04, 0x44
        /*007e*/ 	.short	(.L_204 - .L_203)


	//   ....[0]....
.L_203:
        /*0080*/ 	.word	0x00000980
        /*0084*/ 	.word	0x0000fff0


	//   ....[1]....
        /*0088*/ 	.word	0x0000e600
        /*008c*/ 	.word	0x0000fff0


	//----- nvinfo : EIATTR_INT_WARP_WIDE_INSTR_OFFSETS
	.align		4
.L_204:
        /*0090*/ 	.byte	0x04, 0x31
        /*0092*/ 	.short	(.L_206 - .L_205)


	//   ....[0]....
.L_205:
        /*0094*/ 	.word	0x000000c0


	//   ....[1]....
        /*0098*/ 	.word	0x000000d0


	//   ....[2]....
        /*009c*/ 	.word	0x00000170


	//   ....[3]....
        /*00a0*/ 	.word	0x00012e70


	//   ....[4]....
        /*00a4*/ 	.word	0x00012f00


	//   ....[5]....
        /*00a8*/ 	.word	0x00016290


	//   ....[6]....
        /*00ac*/ 	.word	0x00016320


	//----- nvinfo : EIATTR_COOP_GROUP_MASK_REGIDS
	.align		4
.L_206:
        /*00b0*/ 	.byte	0x04, 0x29
        /*00b2*/ 	.short	(.L_208 - .L_207)


	//   ....[0]....
.L_207:
        /*00b4*/ 	.word	0xffffffff


	//   ....[1]....
        /*00b8*/ 	.word	0xffffffff


	//   ....[2]....
        /*00bc*/ 	.word	0xffffffff


	//   ....[3]....
        /*00c0*/ 	.word	0xffffffff


	//   ....[4]....
        /*00c4*/ 	.word	0xffffffff


	//   ....[5]....
        /*00c8*/ 	.word	0xffffffff


	//   ....[6]....
        /*00cc*/ 	.word	0xffffffff


	//   ....[7]....
        /*00d0*/ 	.word	0xffffffff


	//   ....[8]....
        /*00d4*/ 	.word	0xffffffff


	//   ....[9]....
        /*00d8*/ 	.word	0xffffffff


	//   ....[10]....
        /*00dc*/ 	.word	0xffffffff


	//   ....[11]....
        /*00e0*/ 	.word	0xffffffff


	//   ....[12]....
        /*00e4*/ 	.word	0xffffffff


	//   ....[13]....
        /*00e8*/ 	.word	0xffffffff


	//   ....[14]....
        /*00ec*/ 	.word	0xffffffff


	//   ....[15]....
        /*00f0*/ 	.word	0xffffffff


	//   ....[16]....
        /*00f4*/ 	.word	0xffffffff


	//   ....[17]....
        /*00f8*/ 	.word	0xffffffff


	//   ....[18]....
        /*00fc*/ 	.word	0xffffffff


	//   ....[19]....
        /*0100*/ 	.word	0xffffffff


	//   ....[20]....
        /*0104*/ 	.word	0xffffffff


	//   ....[21]....
        /*0108*/ 	.word	0xffffffff


	//   ....[22]....
        /*010c*/ 	.word	0xffffffff


	//   ....[23]....
        /*0110*/ 	.word	0xffffffff


	//   ....[24]....
        /*0114*/ 	.word	0xffffffff


	//   ....[25]....
        /*0118*/ 	.word	0xffffffff


	//   ....[26]....
        /*011c*/ 	.word	0xffffffff


	//   ....[27]....
        /*0120*/ 	.word	0xffffffff


	//   ....[28]....
        /*0124*/ 	.word	0xffffffff


	//   ....[29]....
        /*0128*/ 	.word	0xffffffff


	//   ....[30]....
        /*012c*/ 	.word	0xffffffff


	//   ....[31]....
        /*0130*/ 	.word	0xffffffff


	//   ....[32]....
        /*0134*/ 	.word	0xffffffff


	//   ....[33]....
        /*0138*/ 	.word	0xffffffff


	//   ....[34]....
        /*013c*/ 	.word	0xffffffff


	//   ....[35]....
        /*0140*/ 	.word	0xffffffff


	//   ....[36]....
        /*0144*/ 	.word	0xffffffff


	//   ....[37]....
        /*0148*/ 	.word	0xffffffff


	//   ....[38]....
        /*014c*/ 	.word	0xffffffff


	//   ....[39]....
        /*0150*/ 	.word	0xffffffff


	//   ....[40]....
        /*0154*/ 	.word	0xffffffff


	//   ....[41]....
        /*0158*/ 	.word	0xffffffff


	//   ....[42]....
        /*015c*/ 	.word	0xffffffff


	//   ....[43]....
        /*0160*/ 	.word	0xffffffff


	//   ....[44]....
        /*0164*/ 	.word	0xffffffff


	//   ....[45]....
        /*0168*/ 	.word	0xffffffff


	//   ....[46]....
        /*016c*/ 	.word	0xffffffff


	//   ....[47]....
        /*0170*/ 	.word	0xffffffff


	//   ....[48]....
        /*0174*/ 	.word	0xffffffff


	//   ....[49]....
        /*0178*/ 	.word	0xffffffff


	//   ....[50]....
        /*017c*/ 	.word	0xffffffff


	//   ....[51]....
        /*0180*/ 	.word	0xffffffff


	//   ....[52]....
        /*0184*/ 	.word	0xffffffff


	//   ....[53]....
        /*0188*/ 	.word	0xffffffff


	//   ....[54]....
        /*018c*/ 	.word	0xffffffff


	//   ....[55]....
        /*0190*/ 	.word	0xffffffff


	//   ....[56]....
        /*0194*/ 	.word	0xffffffff


	//   ....[57]....
        /*0198*/ 	.word	0xffffffff


	//   ....[58]....
        /*019c*/ 	.word	0xffffffff


	//   ....[59]....
        /*01a0*/ 	.word	0xffffffff


	//   ....[60]....
        /*01a4*/ 	.word	0xffffffff


	//   ....[61]....
        /*01a8*/ 	.word	0xffffffff


	//   ....[62]....
        /*01ac*/ 	.word	0xffffffff


	//   ....[63]....
        /*01b0*/ 	.word	0xffffffff


	//   ....[64]....
        /*01b4*/ 	.word	0xffffffff


	//   ....[65]....
        /*01b8*/ 	.word	0xffffffff


	//   ....[66]....
        /*01bc*/ 	.word	0xffffffff


	//   ....[67]....
        /*01c0*/ 	.word	0xffffffff


	//   ....[68]....
        /*01c4*/ 	.word	0xffffffff


	//   ....[69]....
        /*01c8*/ 	.word	0xffffffff


	//   ....[70]....
        /*01cc*/ 	.word	0xffffffff


	//   ....[71]....
        /*01d0*/ 	.word	0xffffffff


	//   ....[72]....
        /*01d4*/ 	.word	0xffffffff


	//   ....[73]....
        /*01d8*/ 	.word	0xffffffff


	//   ....[74]....
        /*01dc*/ 	.word	0xffffffff


	//   ....[75]....
        /*01e0*/ 	.word	0xffffffff


	//   ....[76]....
        /*01e4*/ 	.word	0xffffffff


	//   ....[77]....
        /*01e8*/ 	.word	0xffffffff


	//   ....[78]....
        /*01ec*/ 	.word	0xffffffff


	//   ....[79]....
        /*01f0*/ 	.word	0xffffffff


	//   ....[80]....
        /*01f4*/ 	.word	0xffffffff


	//   ....[81]....
        /*01f8*/ 	.word	0xffffffff


	//   ....[82]....
        /*01fc*/ 	.word	0xffffffff


	//   ....[83]....
        /*0200*/ 	.word	0xffffffff


	//   ....[84]....
        /*0204*/ 	.word	0xffffffff


	//   ....[85]....
        /*0208*/ 	.word	0xffffffff


	//   ....[86]....
        /*020c*/ 	.word	0xffffffff


	//   ....[87]....
        /*0210*/ 	.word	0xffffffff


	//   ....[88]....
        /*0214*/ 	.word	0xffffffff


	//   ....[89]....
        /*0218*/ 	.word	0xffffffff


	//   ....[90]....
        /*021c*/ 	.word	0xffffffff


	//   ....[91]....
        /*0220*/ 	.word	0xffffffff


	//   ....[92]....
        /*0224*/ 	.word	0xffffffff


	//   ....[93]....
        /*0228*/ 	.word	0xffffffff


	//   ....[94]....
        /*022c*/ 	.word	0xffffffff


	//   ....[95]....
        /*0230*/ 	.word	0xffffffff


	//   ....[96]....
        /*0234*/ 	.word	0xffffffff


	//   ....[97]....
        /*0238*/ 	.word	0xffffffff


	//   ....[98]....
        /*023c*/ 	.word	0xffffffff


	//   ....[99]....
        /*0240*/ 	.word	0xffffffff


	//   ....[100]....
        /*0244*/ 	.word	0xffffffff


	//   ....[101]....
        /*0248*/ 	.word	0xffffffff


	//   ....[102]....
        /*024c*/ 	.word	0xffffffff


	//   ....[103]....
        /*0250*/ 	.word	0xffffffff


	//   ....[104]....
        /*0254*/ 	.word	0xffffffff


	//   ....[105]....
        /*0258*/ 	.word	0xffffffff


	//   ....[106]....
        /*025c*/ 	.word	0xffffffff


	//   ....[107]....
        /*0260*/ 	.word	0xffffffff


	//   ....[108]....
        /*0264*/ 	.word	0xffffffff


	//   ....[109]....
        /*0268*/ 	.word	0xffffffff


	//   ....[110]....
        /*026c*/ 	.word	0xffffffff


	//   ....[111]....
        /*0270*/ 	.word	0xffffffff


	//   ....[112]....
        /*0274*/ 	.word	0xffffffff


	//   ....[113]....
        /*0278*/ 	.word	0xffffffff


	//   ....[114]....
        /*027c*/ 	.word	0xffffffff


	//   ....[115]....
        /*0280*/ 	.word	0xffffffff


	//   ....[116]....
        /*0284*/ 	.word	0xffffffff


	//   ....[117]....
        /*0288*/ 	.word	0xffffffff


	//   ....[118]....
        /*028c*/ 	.word	0xffffffff


	//   ....[119]....
        /*0290*/ 	.word	0xffffffff


	//   ....[120]....
        /*0294*/ 	.word	0xffffffff


	//   ....[121]....
        /*0298*/ 	.word	0xffffffff


	//   ....[122]....
        /*029c*/ 	.word	0xffffffff


	//   ....[123]....
        /*02a0*/ 	.word	0xffffffff


	//   ....[124]....
        /*02a4*/ 	.word	0xffffffff


	//   ....[125]....
        /*02a8*/ 	.word	0xffffffff


	//   ....[126]....
        /*02ac*/ 	.word	0xffffffff


	//   ....[127]....
        /*02b0*/ 	.word	0xffffffff


	//   ....[128]....
        /*02b4*/ 	.word	0xffffffff


	//   ....[129]....
        /*02b8*/ 	.word	0xffffffff


	//   ....[130]....
        /*02bc*/ 	.word	0xffffffff


	//   ....[131]....
        /*02c0*/ 	.word	0xffffffff


	//   ....[132]....
        /*02c4*/ 	.word	0xffffffff


	//   ....[133]....
        /*02c8*/ 	.word	0xffffffff


	//   ....[134]....
        /*02cc*/ 	.word	0xffffffff


	//   ....[135]....
        /*02d0*/ 	.word	0xffffffff


	//   ....[136]....
        /*02d4*/ 	.word	0xffffffff


	//   ....[137]....
        /*02d8*/ 	.word	0xffffffff


	//   ....[138]....
        /*02dc*/ 	.word	0xffffffff


	//   ....[139]....
        /*02e0*/ 	.word	0xffffffff


	//   ....[140]....
        /*02e4*/ 	.word	0xffffffff


	//   ....[141]....
        /*02e8*/ 	.word	0xffffffff


	//   ....[142]....
        /*02ec*/ 	.word	0xffffffff


	//   ....[143]....
        /*02f0*/ 	.word	0xffffffff


	//   ....[144]....
        /*02f4*/ 	.word	0xffffffff


	//   ....[145]....
        /*02f8*/ 	.word	0xffffffff


	//   ....[146]....
        /*02fc*/ 	.word	0xffffffff


	//   ....[147]....
        /*0300*/ 	.word	0xffffffff


	//   ....[148]....
        /*0304*/ 	.word	0xffffffff


	//   ....[149]....
        /*0308*/ 	.word	0xffffffff


	//   ....[150]....
        /*030c*/ 	.word	0xffffffff


	//   ....[151]....
        /*0310*/ 	.word	0xffffffff


	//   ....[152]....
        /*0314*/ 	.word	0xffffffff


	//   ....[153]....
        /*0318*/ 	.word	0xffffffff


	//   ....[154]....
        /*031c*/ 	.word	0xffffffff


	//   ....[155]....
        /*0320*/ 	.word	0xffffffff


	//   ....[156]....
        /*0324*/ 	.word	0xffffffff


	//   ....[157]....
        /*0328*/ 	.word	0xffffffff


	//   ....[158]....
        /*032c*/ 	.word	0xffffffff


	//   ....[159]....
        /*0330*/ 	.word	0xffffffff


	//   ....[160]....
        /*0334*/ 	.word	0xffffffff


	//   ....[161]....
        /*0338*/ 	.word	0xffffffff


	//   ....[162]....
        /*033c*/ 	.word	0xffffffff


	//   ....[163]....
        /*0340*/ 	.word	0xffffffff


	//   ....[164]....
        /*0344*/ 	.word	0xffffffff


	//   ....[165]....
        /*0348*/ 	.word	0xffffffff


	//   ....[166]....
        /*034c*/ 	.word	0xffffffff


	//   ....[167]....
        /*0350*/ 	.word	0xffffffff


	//   ....[168]....
        /*0354*/ 	.word	0xffffffff


	//   ....[169]....
        /*0358*/ 	.word	0xffffffff


	//   ....[170]....
        /*035c*/ 	.word	0xffffffff


	//   ....[171]....
        /*0360*/ 	.word	0xffffffff


	//   ....[172]....
        /*0364*/ 	.word	0xffffffff


	//   ....[173]....
        /*0368*/ 	.word	0xffffffff


	//   ....[174]....
        /*036c*/ 	.word	0xffffffff


	//   ....[175]....
        /*0370*/ 	.word	0x0500000f


	//   ....[176]....
        /*0374*/ 	.word	0x0500000f


	//   ....[177]....
        /*0378*/ 	.word	0x0500000f


	//   ....[178]....
        /*037c*/ 	.word	0x0500000f


	//   ....[179]....
        /*0380*/ 	.word	0x0500000f


	//   ....[180]....
        /*0384*/ 	.word	0x0500000f


	//   ....[181]....
        /*0388*/ 	.word	0x0500000f


	//   ....[182]....
        /*038c*/ 	.word	0x0500000f


	//   ....[183]....
        /*0390*/ 	.word	0x0500000f


	//   ....[184]....
        /*0394*/ 	.word	0x0500000f


	//   ....[185]....
        /*0398*/ 	.word	0x0500000f


	//   ....[186]....
        /*039c*/ 	.word	0x0500000f


	//   ....[187]....
        /*03a0*/ 	.word	0x0500000f


	//   ....[188]....
        /*03a4*/ 	.word	0x0500000f


	//   ....[189]....
        /*03a8*/ 	.word	0x0500000f


	//   ....[190]....
        /*03ac*/ 	.word	0x0500000f


	//   ....[191]....
        /*03b0*/ 	.word	0x0500000f


	//   ....[192]....
        /*03b4*/ 	.word	0x0500000f


	//   ....[193]....
        /*03b8*/ 	.word	0x0500000f


	//   ....[194]....
        /*03bc*/ 	.word	0x0500000f


	//   ....[195]....
        /*03c0*/ 	.word	0x0500000f


	//   ....[196]....
        /*03c4*/ 	.word	0x0500000f


	//   ....[197]....
        /*03c8*/ 	.word	0x0500000f


	//   ....[198]....
        /*03cc*/ 	.word	0x0500000f


	//   ....[199]....
        /*03d0*/ 	.word	0x0500000f


	//   ....[200]....
        /*03d4*/ 	.word	0x0500000f


	//   ....[201]....
        /*03d8*/ 	.word	0x0500000f


	//   ....[202]....
        /*03dc*/ 	.word	0x0500000f


	//   ....[203]....
        /*03e0*/ 	.word	0x0500000f


	//   ....[204]....
        /*03e4*/ 	.word	0x0500000f


	//   ....[205]....
        /*03e8*/ 	.word	0x0500000f


	//   ....[206]....
        /*03ec*/ 	.word	0x0500000f


	//   ....[207]....
        /*03f0*/ 	.word	0x0500000f


	//   ....[208]....
        /*03f4*/ 	.word	0x0500000f


	//   ....[209]....
        /*03f8*/ 	.word	0x0500000f


	//   ....[210]....
        /*03fc*/ 	.word	0x0500000f


	//   ....[211]....
        /*0400*/ 	.word	0x0500000f


	//   ....[212]....
        /*0404*/ 	.word	0x0500000f


	//   ....[213]....
        /*0408*/ 	.word	0x0500000f


	//   ....[214]....
        /*040c*/ 	.word	0x0500000f


	//   ....[215]....
        /*0410*/ 	.word	0x0500000f


	//   ....[216]....
        /*0414*/ 	.word	0x0500000f


	//----- nvinfo : EIATTR_COOP_GROUP_INSTR_OFFSETS
	.align		4
.L_208:
        /*0418*/ 	.byte	0x04, 0x28
        /*041a*/ 	.short	(.L_210 - .L_209)


	//   ....[0]....
.L_209:
        /*041c*/ 	.word	0x00000080


	//   ....[1]....
        /*0420*/ 	.word	0x00000090


	//   ....[2]....
        /*0424*/ 	.word	0x000002d0


	//   ....[3]....
        /*0428*/ 	.word	0x00000430


	//   ....[4]....
        /*042c*/ 	.word	0x00000550


	//   ....[5]....
        /*0430*/ 	.word	0x000006b0


	//   ....[6]....
        /*0434*/ 	.word	0x00001d00


	//   ....[7]....
        /*0438*/ 	.word	0x000024b0


	//   ....[8]....
        /*043c*/ 	.word	0x00003080


	//   ....[9]....
        /*0440*/ 	.word	0x000038b0


	//   ....[10]....
        /*0444*/ 	.word	0x000039c0


	//   ....[11]....
        /*0448*/ 	.word	0x00004290


	//   ....[12]....
        /*044c*/ 	.word	0x00004300


	//   ....[13]....
        /*0450*/ 	.word	0x00005a10


	//   ....[14]....
        /*0454*/ 	.word	0x00005c20


	//   ....[15]....
        /*0458*/ 	.word	0x00006810


	//   ....[16]....
        /*045c*/ 	.word	0x00006910


	//   ....[17]....
        /*0460*/ 	.word	0x00007180


	//   ....[18]....
        /*0464*/ 	.word	0x00007200


	//   ....[19]....
        /*0468*/ 	.word	0x00009180


	//   ....[20]....
        /*046c*/ 	.word	0x00009190


	//   ....[21]....
        /*0470*/ 	.word	0x000091c0


	//   ....[22]....
        /*0474*/ 	.word	0x000091d0


	//   ....[23]....
        /*0478*/ 	.word	0x0000aef0


	//   ....[24]....
        /*047c*/ 	.word	0x0000b100


	//   ....[25]....
        /*0480*/ 	.word	0x0000bcf0


	//   ....[26]....
        /*0484*/ 	.word	0x0000bdf0


	//   ....[27]....
        /*0488*/ 	.word	0x0000c660


	//   ....[28]....
        /*048c*/ 	.word	0x0000c6e0


	//   ....[29]....
        /*0490*/ 	.word	0x0000dcb0


	//   ....[30]....
        /*0494*/ 	.word	0x0000dcc0


	//   ....[31]....
        /*0498*/ 	.word	0x0000dcf0


	//   ....[32]....
        /*049c*/ 	.word	0x0000dd00


	//   ....[33]....
        /*04a0*/ 	.word	0x0000f170


	//   ....[34]....
        /*04a4*/ 	.word	0x0000f1a0


	//   ....[35]....
        /*04a8*/ 	.word	0x0000f1d0


	//   ....[36]....
        /*04ac*/ 	.word	0x0000f200


	//   ....[37]....
        /*04b0*/ 	.word	0x0000f230


	//   ....[38]....
        /*04b4*/ 	.word	0x0000f250


	//   ....[39]....
        /*04b8*/ 	.word	0x0000f260


	//   ....[40]....
        /*04bc*/ 	.word	0x0000f270


	//   ....[41]....
        /*04c0*/ 	.word	0x0000f280


	//   ....[42]....
        /*04c4*/ 	.word	0x0000f290


	//   ....[43]....
        /*04c8*/ 	.word	0x0000f2a0


	//   ....[44]....
        /*04cc*/ 	.word	0x0000f2d0


	//   ....[45]....
        /*04d0*/ 	.word	0x0000f300


	//   ....[46]....
        /*04d4*/ 	.word	0x0000f330


	//   ....[47]....
        /*04d8*/ 	.word	0x0000f360


	//   ....[48]....
        /*04dc*/ 	.word	0x0000f370


	//   ....[49]....
        /*04e0*/ 	.word	0x0000f380


	//   ....[50]....
        /*04e4*/ 	.word	0x0000f3b0


	//   ....[51]....
        /*04e8*/ 	.word	0x0000f3e0


	//   ....[52]....
        /*04ec*/ 	.word	0x0000f3f0


	//   ....[53]....
        /*04f0*/ 	.word	0x0000f400


	//   ....[54]....
        /*04f4*/ 	.word	0x0000f430


	//   ....[55]....
        /*04f8*/ 	.word	0x0000f460


	//   ....[56]....
        /*04fc*/ 	.word	0x0000f470


	//   ....[57]....
        /*0500*/ 	.word	0x0000f480


	//   ....[58]....
        /*0504*/ 	.word	0x0000f490


	//   ....[59]....
        /*0508*/ 	.word	0x0000f4a0


	//   ....[60]....
        /*050c*/ 	.word	0x0000f4b0


	//   ....[61]....
        /*0510*/ 	.word	0x0000f4c0


	//   ....[62]....
        /*0514*/ 	.word	0x0000f4d0


	//   ....[63]....
        /*0518*/ 	.word	0x0000f4e0


	//   ....[64]....
        /*051c*/ 	.word	0x0000f4f0


	//   ....[65]....
        /*0520*/ 	.word	0x0000f500


	//   ....[66]....
        /*0524*/ 	.word	0x0000f510


	//   ....[67]....
        /*0528*/ 	.word	0x0000f520


	//   ....[68]....
        /*052c*/ 	.word	0x0000f530


	//   ....[69]....
        /*0530*/ 	.word	0x0000f550


	//   ....[70]....
        /*0534*/ 	.word	0x0000f580


	//   ....[71]....
        /*0538*/ 	.word	0x0000f5b0


	//   ....[72]....
        /*053c*/ 	.word	0x0000f5e0


	//   ....[73]....
        /*0540*/ 	.word	0x0000f610


	//   ....[74]....
        /*0544*/ 	.word	0x0000f630


	//   ....[75]....
        /*0548*/ 	.word	0x0000f640


	//   ....[76]....
        /*054c*/ 	.word	0x0000f650


	//   ....[77]....
        /*0550*/ 	.word	0x0000f680


	//   ....[78]....
        /*0554*/ 	.word	0x0000f690


	//   ....[79]....
        /*0558*/ 	.word	0x0000f6c0


	//   ....[80]....
        /*055c*/ 	.word	0x0000f700


	//   ....[81]....
        /*0560*/ 	.word	0x0000fd90


	//   ....[82]....
        /*0564*/ 	.word	0x0000fdd0


	//   ....[83]....
        /*0568*/ 	.word	0x0000fe00


	//   ....[84]....
        /*056c*/ 	.word	0x0000fe30


	//   ....[85]....
        /*0570*/ 	.word	0x00010560


	//   ....[86]....
        /*0574*/ 	.word	0x00010590


	//   ....[87]....
        /*0578*/ 	.word	0x00010690


	//   ....[88]....
        /*057c*/ 	.word	0x000106b0


	//   ....[89]....
        /*0580*/ 	.word	0x000107b0


	//   ....[90]....
        /*0584*/ 	.word	0x000107d0


	//   ....[91]....
        /*0588*/ 	.word	0x000108e0


	//   ....[92]....
        /*058c*/ 	.word	0x00010900


	//   ....[93]....
        /*0590*/ 	.word	0x00011210


	//   ....[94]....
        /*0594*/ 	.word	0x00011230


	//   ....[95]....
        /*0598*/ 	.word	0x00011330


	//   ....[96]....
        /*059c*/ 	.word	0x00011350


	//   ....[97]....
        /*05a0*/ 	.word	0x00011450


	//   ....[98]....
        /*05a4*/ 	.word	0x00011470


	//   ....[99]....
        /*05a8*/ 	.word	0x00011580


	//   ....[100]....
        /*05ac*/ 	.word	0x000115a0


	//   ....[101]....
        /*05b0*/ 	.word	0x00011730


	//   ....[102]....
        /*05b4*/ 	.word	0x000118c0


	//   ....[103]....
        /*05b8*/ 	.word	0x000118f0


	//   ....[104]....
        /*05bc*/ 	.word	0x00011920


	//   ....[105]....
        /*05c0*/ 	.word	0x00011950


	//   ....[106]....
        /*05c4*/ 	.word	0x00011980


	//   ....[107]....
        /*05c8*/ 	.word	0x000119c0


	//   ....[108]....
        /*05cc*/ 	.word	0x00011b10


	//   ....[109]....
        /*05d0*/ 	.word	0x00011b40


	//   ....[110]....
        /*05d4*/ 	.word	0x00011b70


	//   ....[111]....
        /*05d8*/ 	.word	0x00011ba0


	//   ....[112]....
        /*05dc*/ 	.word	0x00011bd0


	//   ....[113]....
        /*05e0*/ 	.word	0x00011c10


	//   ....[114]....
        /*05e4*/ 	.word	0x00011ca0


	//   ....[115]....
        /*05e8*/ 	.word	0x00011d00


	//   ....[116]....
        /*05ec*/ 	.word	0x00011d90


	//   ....[117]....
        /*05f0*/ 	.word	0x00013a70


	//   ....[118]....
        /*05f4*/ 	.word	0x00013aa0


	//   ....[119]....
        /*05f8*/ 	.word	0x00013bd0


	//   ....[120]....
        /*05fc*/ 	.word	0x00013be0


	//   ....[121]....
        /*0600*/ 	.word	0x00013c70


	//   ....[122]....
        /*0604*/ 	.word	0x00013c80


	//   ....[123]....
        /*0608*/ 	.word	0x00013c90


	//   ....[124]....
        /*060c*/ 	.word	0x00013d30


	//   ....[125]....
        /*0610*/ 	.word	0x000140b0


	//   ....[126]....
        /*0614*/ 	.word	0x000140d0


	//   ....[127]....
        /*0618*/ 	.word	0x000140f0


	//   ....[128]....
        /*061c*/ 	.word	0x00014160


	//   ....[129]....
        /*0620*/ 	.word	0x00014170


	//   ....[130]....
        /*0624*/ 	.word	0x000141c0


	//   ....[131]....
        /*0628*/ 	.word	0x00014200


	//   ....[132]....
        /*062c*/ 	.word	0x00014210


	//   ....[133]....
        /*0630*/ 	.word	0x000149b0


	//   ....[134]....
        /*0634*/ 	.word	0x000149e0


	//   ....[135]....
        /*0638*/ 	.word	0x00014a40


	//   ....[136]....
        /*063c*/ 	.word	0x00014aa0


	//   ....[137]....
        /*0640*/ 	.word	0x00014af0


	//   ....[138]....
        /*0644*/ 	.word	0x00014b40


	//   ....[139]....
        /*0648*/ 	.word	0x00014b60


	//   ....[140]....
        /*064c*/ 	.word	0x00014ba0


	//   ....[141]....
        /*0650*/ 	.word	0x00015310


	//   ....[142]....
        /*0654*/ 	.word	0x00015320


	//   ....[143]....
        /*0658*/ 	.word	0x00015360


	//   ....[144]....
        /*065c*/ 	.word	0x000153a0


	//   ....[145]....
        /*0660*/ 	.word	0x000153b0


	//   ....[146]....
        /*0664*/ 	.word	0x00015410


	//   ....[147]....
        /*0668*/ 	.word	0x00015440


	//   ....[148]....
        /*066c*/ 	.word	0x00015480


	//   ....[149]....
        /*0670*/ 	.word	0x000157e0


	//   ....[150]....
        /*0674*/ 	.word	0x000157f0


	//   ....[151]....
        /*0678*/ 	.word	0x00015800


	//   ....[152]....
        /*067c*/ 	.word	0x00015860


	//   ....[153]....
        /*0680*/ 	.word	0x00015870


	//   ....[154]....
        /*0684*/ 	.word	0x000158d0


	//   ....[155]....
        /*0688*/ 	.word	0x00015900


	//   ....[156]....
        /*068c*/ 	.word	0x00015940


	//   ....[157]....
        /*0690*/ 	.word	0x00016c60


	//   ....[158]....
        /*0694*/ 	.word	0x00016c90


	//   ....[159]....
        /*0698*/ 	.word	0x00016cc0


	//   ....[160]....
        /*069c*/ 	.word	0x00016cf0


	//   ....[161]....
        /*06a0*/ 	.word	0x00016d00


	//   ....[162]....
        /*06a4*/ 	.word	0x00016d20


	//   ....[163]....
        /*06a8*/ 	.word	0x00016d40


	//   ....[164]....
        /*06ac*/ 	.word	0x00016d80


	//   ....[165]....
        /*06b0*/ 	.word	0x00016eb0


	//   ....[166]....
        /*06b4*/ 	.word	0x00016ee0


	//   ....[167]....
        /*06b8*/ 	.word	0x00016f20


	//   ....[168]....
        /*06bc*/ 	.word	0x00016f50


	//   ....[169]....
        /*06c0*/ 	.word	0x00016f80


	//   ....[170]....
        /*06c4*/ 	.word	0x00016fb0


	//   ....[171]....
        /*06c8*/ 	.word	0x00017050


	//   ....[172]....
        /*06cc*/ 	.word	0x000170c0


	//   ....[173]....
        /*06d0*/ 	.word	0x00017150


	//   ....[174]....
        /*06d4*/ 	.word	0x00017700


	//   ....[175]....
        /*06d8*/ 	.word	0x00017dd0


	//   ....[176]....
        /*06dc*/ 	.word	0x00017eb0


	//   ....[177]....
        /*06e0*/ 	.word	0x00017f70


	//   ....[178]....
        /*06e4*/ 	.word	0x000180f0


	//   ....[179]....
        /*06e8*/ 	.word	0x00018180


	//   ....[180]....
        /*06ec*/ 	.word	0x000181e0


	//   ....[181]....
        /*06f0*/ 	.word	0x000182e0


	//   ....[182]....
        /*06f4*/ 	.word	0x00018340


	//   ....[183]....
        /*06f8*/ 	.word	0x00018410


	//   ....[184]....
        /*06fc*/ 	.word	0x00018590


	//   ....[185]....
        /*0700*/ 	.word	0x00018620


	//   ....[186]....
        /*0704*/ 	.word	0x000186f0


	//   ....[187]....
        /*0708*/ 	.word	0x000187a0


	//   ....[188]....
        /*070c*/ 	.word	0x00018800


	//   ....[189]....
        /*0710*/ 	.word	0x000188e0


	//   ....[190]....
        /*0714*/ 	.word	0x00018940


	//   ....[191]....
        /*0718*/ 	.word	0x00018a20


	//   ....[192]....
        /*071c*/ 	.word	0x00018ac0


	//   ....[193]....
        /*0720*/ 	.word	0x00018b30


	//   ....[194]....
        /*0724*/ 	.word	0x00018bb0


	//   ....[195]....
        /*0728*/ 	.word	0x00018c80


	//   ....[196]....
        /*072c*/ 	.word	0x00018d00


	//   ....[197]....
        /*0730*/ 	.word	0x00018dd0


	//   ....[198]....
        /*0734*/ 	.word	0x00018e50


	//   ....[199]....
        /*0738*/ 	.word	0x00018f10


	//   ....[200]....
        /*073c*/ 	.word	0x00019040


	//   ....[201]....
        /*0740*/ 	.word	0x000190d0


	//   ....[202]....
        /*0744*/ 	.word	0x00019130


	//   ....[203]....
        /*0748*/ 	.word	0x00019210


	//   ....[204]....
        /*074c*/ 	.word	0x00019270


	//   ....[205]....
        /*0750*/ 	.word	0x00019340


	//   ....[206]....
        /*0754*/ 	.word	0x000193a0


	//   ....[207]....
        /*0758*/ 	.word	0x00019470


	//   ....[208]....
        /*075c*/ 	.word	0x00019560


	//   ....[209]....
        /*0760*/ 	.word	0x000195f0


	//   ....[210]....
        /*0764*/ 	.word	0x00019650


	//   ....[211]....
        /*0768*/ 	.word	0x00019720


	//   ....[212]....
        /*076c*/ 	.word	0x00019780


	//   ....[213]....
        /*0770*/ 	.word	0x00019850


	//   ....[214]....
        /*0774*/ 	.word	0x000198b0


	//   ....[215]....
        /*0778*/ 	.word	0x00019980


	//   ....[216]....
        /*077c*/ 	.word	0x00019be0


	//----- nvinfo : EIATTR_REG_RECONFIG
	.align		4
.L_210:
        /*0780*/ 	.byte	0x01, 0x54
	.zero		2


	//----- nvinfo : EIATTR_SYSCALL_OFFSETS
	.align		4
        /*0784*/ 	.byte	0x04, 0x46
        /*0786*/ 	.short	(.L_212 - .L_211)


	//   ....[0]....
.L_211:
        /*0788*/ 	.word	0x00001ee0


	//   ....[1]....
        /*078c*/ 	.word	0x00013060


	//   ....[2]....
        /*0790*/ 	.word	0x000131d0


	//   ....[3]....
        /*0794*/ 	.word	0x00013320


	//   ....[4]....
        /*0798*/ 	.word	0x00013460


	//   ....[5]....
        /*079c*/ 	.word	0x000145c0


	//----- nvinfo : EIATTR_MBARRIER_INSTR_OFFSETS
	.align		4
.L_212:
        /*07a0*/ 	.byte	0x04, 0x39
        /*07a2*/ 	.short	(.L_214 - .L_213)


	//   ....[0]....
.L_213:
        /*07a4*/ 	.word	0x00000180
        /*07a8*/ 	.word	0x000000ff
        /*07ac*/ 	.word	0x0002a800
        /*07b0*/ 	.short	0x0100
        /*07b2*/ 	.byte	0x08
	.zero		1


	//   ....[1]....
        /*07b4*/ 	.word	0x00000190
        /*07b8*/ 	.word	0x000000ff
        /*07bc*/ 	.word	0x0002a820
        /*07c0*/ 	.short	0x0100
        /*07c2*/ 	.byte	0x08
	.zero		1


	//   ....[2]....
        /*07c4*/ 	.word	0x00000280
        /*07c8*/ 	.word	0x000000ff
        /*07cc*/ 	.word	0x0002a830
        /*07d0*/ 	.short	0x0100
        /*07d2*/ 	.byte	0x08
	.zero		1


	//   ....[3]....
        /*07d4*/ 	.word	0x00000290
        /*07d8*/ 	.word	0x000000ff
        /*07dc*/ 	.word	0x0002a840
        /*07e0*/ 	.short	0x0100
        /*07e2*/ 	.byte	0x08
	.zero		1


	//   ....[4]....
        /*07e4*/ 	.word	0x000002a0
        /*07e8*/ 	.word	0x000000ff
        /*07ec*/ 	.word	0x0002a838
        /*07f0*/ 	.short	0x0100
        /*07f2*/ 	.byte	0x08
	.zero		1


	//   ....[5]....
        /*07f4*/ 	.word	0x000002b0
        /*07f8*/ 	.word	0x000000ff
        /*07fc*/ 	.word	0x0002a848
        /*0800*/ 	.short	0x0100
        /*0802*/ 	.byte	0x08
	.zero		1


	//   ....[6]....
        /*0804*/ 	.word	0x000003e0
        /*0808*/ 	.word	0x000000ff
        /*080c*/ 	.word	0x0002a850
        /*0810*/ 	.short	0x0100
        /*0812*/ 	.byte	0x08
	.zero		1


	//   ....[7]....
        /*0814*/ 	.word	0x000003f0
        /*0818*/ 	.word	0x000000ff
        /*081c*/ 	.word	0x0002a860
        /*0820*/ 	.short	0x0100
        /*0822*/ 	.byte	0x08
	.zero		1


	//   ....[8]....
        /*0824*/ 	.word	0x00000400
        /*0828*/ 	.word	0x000000ff
        /*082c*/ 	.word	0x0002a858
        /*0830*/ 	.short	0x0100
        /*0832*/ 	.byte	0x08
	.zero		1


	//   ....[9]....
        /*0834*/ 	.word	0x00000410
        /*0838*/ 	.word	0x000000ff
        /*083c*/ 	.word	0x0002a868
        /*0840*/ 	.short	0x0100
        /*0842*/ 	.byte	0x08
	.zero		1


	//   ....[10]....
        /*0844*/ 	.word	0x00000500
        /*0848*/ 	.word	0x000000ff
        /*084c*/ 	.word	0x0002a870
        /*0850*/ 	.short	0x0100
        /*0852*/ 	.byte	0x06
	.zero		1


	//   ....[11]....
        /*0854*/ 	.word	0x00000510
        /*0858*/ 	.word	0x000000ff
        /*085c*/ 	.word	0x0002a880
        /*0860*/ 	.short	0x0100
        /*0862*/ 	.byte	0x06
	.zero		1


	//   ....[12]....
        /*0864*/ 	.word	0x00000520
        /*0868*/ 	.word	0x000000ff
        /*086c*/ 	.word	0x0002a878
        /*0870*/ 	.short	0x0100
        /*0872*/ 	.byte	0x06
	.zero		1


	//   ....[13]....
        /*0874*/ 	.word	0x00000530
        /*0878*/ 	.word	0x000000ff
        /*087c*/ 	.word	0x0002a888
        /*0880*/ 	.short	0x0100
        /*0882*/ 	.byte	0x06
	.zero		1


	//   ....[14]....
        /*0884*/ 	.word	0x00000660
        /*0888*/ 	.word	0x000000ff
        /*088c*/ 	.word	0x0002a890
        /*0890*/ 	.short	0x0100
        /*0892*/ 	.byte	0x08
	.zero		1


	//   ....[15]....
        /*0894*/ 	.word	0x00000670
        /*0898*/ 	.word	0x000000ff
        /*089c*/ 	.word	0x0002a8a0
        /*08a0*/ 	.short	0x0100
        /*08a2*/ 	.byte	0x08
	.zero		1


	//   ....[16]....
        /*08a4*/ 	.word	0x00000680
        /*08a8*/ 	.word	0x000000ff
        /*08ac*/ 	.word	0x0002a898
        /*08b0*/ 	.short	0x0100
        /*08b2*/ 	.byte	0x08
	.zero		1


	//   ....[17]....
        /*08b4*/ 	.word	0x00000690
        /*08b8*/ 	.word	0x000000ff
        /*08bc*/ 	.word	0x0002a8a8
        /*08c0*/ 	.short	0x0100
        /*08c2*/ 	.byte	0x08
	.zero		1


	//   ....[18]....
        /*08c4*/ 	.word	0x000007e0
        /*08c8*/ 	.word	0x000000ff
        /*08cc*/ 	.word	0x0002a8b0
        /*08d0*/ 	.short	0x0100
        /*08d2*/ 	.byte	0x08
	.zero		1


	//   ....[19]....
        /*08d4*/ 	.word	0x000007f0
        /*08d8*/ 	.word	0x000000ff
        /*08dc*/ 	.word	0x0002a8c0
        /*08e0*/ 	.short	0x0100
        /*08e2*/ 	.byte	0x08
	.zero		1


	//   ....[20]....
        /*08e4*/ 	.word	0x00000800
        /*08e8*/ 	.word	0x000000ff
        /*08ec*/ 	.word	0x0002a8b8
        /*08f0*/ 	.short	0x0100
        /*08f2*/ 	.byte	0x08
	.zero		1


	//   ....[21]....
        /*08f4*/ 	.word	0x00000810
        /*08f8*/ 	.word	0x000000ff
        /*08fc*/ 	.word	0x0002a8c8
        /*0900*/ 	.short	0x0100
        /*0902*/ 	.byte	0x08
	.zero		1


	//   ....[22]....
        /*0904*/ 	.word	0x00001f60
        /*0908*/ 	.word	0x000000ff
        /*090c*/ 	.word	0x0002a800
        /*0910*/ 	.short	0x010a
        /*0912*/ 	.byte	0x24
	.zero		1


	//   ....[23]....
        /*0914*/ 	.word	0x00001fe0
        /*0918*/ 	.word	0x00000003
        /*091c*/ 	.word	0x0002a830
        /*0920*/ 	.short	0x010a
        /*0922*/ 	.byte	0x3f
	.zero		1


	//   ....[24]....
        /*0924*/ 	.word	0x00002020
        /*0928*/ 	.word	0x00000003
        /*092c*/ 	.word	0x0002a830
        /*0930*/ 	.short	0x010a
        /*0932*/ 	.byte	0x3f
	.zero		1


	//   ....[25]....
        /*0934*/ 	.word	0x000024c0
        /*0938*/ 	.word	0x000000ff
        /*093c*/ 	.word	0x00000000
        /*0940*/ 	.short	0x0101
        /*0942*/ 	.byte	0x06
	.zero		1


	//   ....[26]....
        /*0944*/ 	.word	0x000053a0
        /*0948*/ 	.word	0x000000ff
        /*094c*/ 	.word	0x0002a830
        /*0950*/ 	.short	0x010a
        /*0952*/ 	.byte	0x06
	.zero		1


	//   ....[27]....
        /*0954*/ 	.word	0x000053e0
        /*0958*/ 	.word	0x000000ff
        /*095c*/ 	.word	0x0002a830
        /*0960*/ 	.short	0x010a
        /*0962*/ 	.byte	0x06
	.zero		1


	//   ....[28]....
        /*0964*/ 	.word	0x000056b0
        /*0968*/ 	.word	0x000000ff
        /*096c*/ 	.word	0x0002a850
        /*0970*/ 	.short	0x010a
        /*0972*/ 	.byte	0x06
	.zero		1


	//   ....[29]....
        /*0974*/ 	.word	0x000056f0
        /*0978*/ 	.word	0x000000ff
        /*097c*/ 	.word	0x0002a850
        /*0980*/ 	.short	0x010a
        /*0982*/ 	.byte	0x06
	.zero		1


	//   ....[30]....
        /*0984*/ 	.word	0x000059d0
        /*0988*/ 	.word	0x000000ff
        /*098c*/ 	.word	0x00000000
        /*0990*/ 	.short	0x0101
        /*0992*/ 	.byte	0x06
	.zero		1


	//   ....[31]....
        /*0994*/ 	.word	0x00007cb0
        /*0998*/ 	.word	0x000000ff
        /*099c*/ 	.word	0x00000000
        /*09a0*/ 	.short	0x0101
        /*09a2*/ 	.byte	0x06
	.zero		1


	//   ....[32]....
        /*09a4*/ 	.word	0x000087d0
        /*09a8*/ 	.word	0x000000ff
        /*09ac*/ 	.word	0x0002a830
        /*09b0*/ 	.short	0x010a
        /*09b2*/ 	.byte	0x06
	.zero		1


	//   ....[33]....
        /*09b4*/ 	.word	0x00008810
        /*09b8*/ 	.word	0x000000ff
        /*09bc*/ 	.word	0x0002a830
        /*09c0*/ 	.short	0x010a
        /*09c2*/ 	.byte	0x06
	.zero		1


	//   ....[34]....
        /*09c4*/ 	.word	0x00008ae0
        /*09c8*/ 	.word	0x000000ff
        /*09cc*/ 	.word	0x0002a850
        /*09d0*/ 	.short	0x010a
        /*09d2*/ 	.byte	0x06
	.zero		1


	//   ....[35]....
        /*09d4*/ 	.word	0x00008b20
        /*09d8*/ 	.word	0x000000ff
        /*09dc*/ 	.word	0x0002a850
        /*09e0*/ 	.short	0x010a
        /*09e2*/ 	.byte	0x06
	.zero		1


	//   ....[36]....
        /*09e4*/ 	.word	0x00008e20
        /*09e8*/ 	.word	0x000000ff
        /*09ec*/ 	.word	0x00000000
        /*09f0*/ 	.short	0x0101
        /*09f2*/ 	.byte	0x06
	.zero		1


	//   ....[37]....
        /*09f4*/ 	.word	0x00009fd0
        /*09f8*/ 	.word	0x000000ff
        /*09fc*/ 	.word	0x00000000
        /*0a00*/ 	.short	0x0101
        /*0a02*/ 	.byte	0x06
	.zero		1


	//   ....[38]....
        /*0a04*/ 	.word	0x0000a8b0
        /*0a08*/ 	.word	0x000000ff
        /*0a0c*/ 	.word	0x0002a830
        /*0a10*/ 	.short	0x010a
        /*0a12*/ 	.byte	0x06
	.zero		1


	//   ....[39]....
        /*0a14*/ 	.word	0x0000a8f0
        /*0a18*/ 	.word	0x000000ff
        /*0a1c*/ 	.word	0x0002a830
        /*0a20*/ 	.short	0x010a
        /*0a22*/ 	.byte	0x06
	.zero		1


	//   ....[40]....
        /*0a24*/ 	.word	0x0000ab90
        /*0a28*/ 	.word	0x000000ff
        /*0a2c*/ 	.word	0x0002a850
        /*0a30*/ 	.short	0x010a
        /*0a32*/ 	.byte	0x06
	.zero		1


	//   ....[41]....
        /*0a34*/ 	.word	0x0000abd0
        /*0a38*/ 	.word	0x000000ff
        /*0a3c*/ 	.word	0x0002a850
        /*0a40*/ 	.short	0x010a
        /*0a42*/ 	.byte	0x06
	.zero		1


	//   ....[42]....
        /*0a44*/ 	.word	0x0000aeb0
        /*0a48*/ 	.word	0x000000ff
        /*0a4c*/ 	.word	0x00000000
        /*0a50*/ 	.short	0x0101
        /*0a52*/ 	.byte	0x06
	.zero		1


	//   ....[43]....
        /*0a54*/ 	.word	0x0000d190
        /*0a58*/ 	.word	0x000000ff
        /*0a5c*/ 	.word	0x00000000
        /*0a60*/ 	.short	0x0101
        /*0a62*/ 	.byte	0x06
	.zero		1


	//   ....[44]....
        /*0a64*/ 	.word	0x0000d980
        /*0a68*/ 	.word	0x000000ff
        /*0a6c*/ 	.word	0x0002a850
        /*0a70*/ 	.short	0x010a
        /*0a72*/ 	.byte	0x09
	.zero		1


	//   ....[45]....
        /*0a74*/ 	.word	0x0000d9c0
        /*0a78*/ 	.word	0x000000ff
        /*0a7c*/ 	.word	0x0002a850
        /*0a80*/ 	.short	0x010a
        /*0a82*/ 	.byte	0x09
	.zero		1


	//   ....[46]....
        /*0a84*/ 	.word	0x0000e080
        /*0a88*/ 	.word	0x000000ff
        /*0a8c*/ 	.word	0x00000000
        /*0a90*/ 	.short	0x0101
        /*0a92*/ 	.byte	0x04
	.zero		1


	//   ....[47]....
        /*0a94*/ 	.word	0x00010550
        /*0a98*/ 	.word	0x00000000
        /*0a9c*/ 	.word	0x00000000
        /*0aa0*/ 	.short	0x0101
        /*0aa2*/ 	.byte	0x3f
	.zero		1


	//   ....[48]....
        /*0aa4*/ 	.word	0x000138a0
        /*0aa8*/ 	.word	0x00000004
        /*0aac*/ 	.word	0x0002a880
        /*0ab0*/ 	.short	0x010a
        /*0ab2*/ 	.byte	0x3f
	.zero		1


	//   ....[49]....
        /*0ab4*/ 	.word	0x00013e00
        /*0ab8*/ 	.word	0x00000004
        /*0abc*/ 	.word	0x0002a870
        /*0ac0*/ 	.short	0x0107
        /*0ac2*/ 	.byte	0x3f
	.zero		1


	//   ....[50]....
        /*0ac4*/ 	.word	0x00013ec0
        /*0ac8*/ 	.word	0x00000004
        /*0acc*/ 	.word	0x0002a870
        /*0ad0*/ 	.short	0x0101
        /*0ad2*/ 	.byte	0x3f
	.zero		1


	//   ....[51]....
        /*0ad4*/ 	.word	0x00013ef0
        /*0ad8*/ 	.word	0x00000004
        /*0adc*/ 	.word	0x0002a840
        /*0ae0*/ 	.short	0x010a
        /*0ae2*/ 	.byte	0x3f
	.zero		1


	//   ....[52]....
        /*0ae4*/ 	.word	0x00014330
        /*0ae8*/ 	.word	0x00000004
        /*0aec*/ 	.word	0x0002a830
        /*0af0*/ 	.short	0x0107
        /*0af2*/ 	.byte	0x3f
	.zero		1


	//   ....[53]....
        /*0af4*/ 	.word	0x000143f0
        /*0af8*/ 	.word	0x00000004
        /*0afc*/ 	.word	0x0002a830
        /*0b00*/ 	.short	0x0101
        /*0b02*/ 	.byte	0x3f
	.zero		1


	//   ....[54]....
        /*0b04*/ 	.word	0x00014cb0
        /*0b08*/ 	.word	0x00000016
        /*0b0c*/ 	.word	0x0002a800
        /*0b10*/ 	.short	0x0107
        /*0b12*/ 	.byte	0x3f
	.zero		1


	//   ....[55]....
        /*0b14*/ 	.word	0x00014db0
        /*0b18*/ 	.word	0x00000016
        /*0b1c*/ 	.word	0x0002a800
        /*0b20*/ 	.short	0x0101
        /*0b22*/ 	.byte	0x3f
	.zero		1


	//   ....[56]....
        /*0b24*/ 	.word	0x00014dd0
        /*0b28*/ 	.word	0x00000016
        /*0b2c*/ 	.word	0x0002a820
        /*0b30*/ 	.short	0x010a
        /*0b32*/ 	.byte	0x3f
	.zero		1


	//   ....[57]....
        /*0b34*/ 	.word	0x00015140
        /*0b38*/ 	.word	0x00000004
        /*0b3c*/ 	.word	0x0002a880
        /*0b40*/ 	.short	0x010a
        /*0b42*/ 	.byte	0x3f
	.zero		1


	//   ....[58]....
        /*0b44*/ 	.word	0x00015520
        /*0b48*/ 	.word	0x00000004
        /*0b4c*/ 	.word	0x0002a870
        /*0b50*/ 	.short	0x0107
        /*0b52*/ 	.byte	0x3f
	.zero		1


	//   ....[59]....
        /*0b54*/ 	.word	0x000155e0
        /*0b58*/ 	.word	0x00000004
        /*0b5c*/ 	.word	0x0002a870
        /*0b60*/ 	.short	0x0101
        /*0b62*/ 	.byte	0x3f
	.zero		1


	//   ....[60]....
        /*0b64*/ 	.word	0x00015610
        /*0b68*/ 	.word	0x00000004
        /*0b6c*/ 	.word	0x0002a840
        /*0b70*/ 	.short	0x010a
        /*0b72*/ 	.byte	0x3f
	.zero		1


	//   ....[61]....
        /*0b74*/ 	.word	0x000159e0
        /*0b78*/ 	.word	0x00000004
        /*0b7c*/ 	.word	0x0002a830
        /*0b80*/ 	.short	0x0107
        /*0b82*/ 	.byte	0x3f
	.zero		1


	//   ....[62]....
        /*0b84*/ 	.word	0x00015ab0
        /*0b88*/ 	.word	0x00000004
        /*0b8c*/ 	.word	0x0002a830
        /*0b90*/ 	.short	0x0101
        /*0b92*/ 	.byte	0x3f
	.zero		1


	//   ....[63]....
        /*0b94*/ 	.word	0x00015b30
        /*0b98*/ 	.word	0x00000000
        /*0b9c*/ 	.word	0x0002a870
        /*0ba0*/ 	.short	0x010a
        /*0ba2*/ 	.byte	0x3f
	.zero		1


	//   ....[64]....
        /*0ba4*/ 	.word	0x00015bc0
        /*0ba8*/ 	.word	0x00000000
        /*0bac*/ 	.word	0x0002a860
        /*0bb0*/ 	.short	0x010a
        /*0bb2*/ 	.byte	0x3f
	.zero		1


	//   ....[65]....
        /*0bb4*/ 	.word	0x00016170
        /*0bb8*/ 	.word	0x00000000
        /*0bbc*/ 	.word	0x0002a850
        /*0bc0*/ 	.short	0x0101
        /*0bc2*/ 	.byte	0x3f
	.zero		1


	//   ....[66]....
        /*0bc4*/ 	.word	0x000161f0
        /*0bc8*/ 	.word	0x00000003
        /*0bcc*/ 	.word	0x00000000
        /*0bd0*/ 	.short	0x0101
        /*0bd2*/ 	.byte	0x3f
	.zero		1


	//   ....[67]....
        /*0bd4*/ 	.word	0x000163b0
        /*0bd8*/ 	.word	0x0000000c
        /*0bdc*/ 	.word	0x0002a870
        /*0be0*/ 	.short	0x010a
        /*0be2*/ 	.byte	0x3f
	.zero		1


	//   ....[68]....
        /*0be4*/ 	.word	0x00016430
        /*0be8*/ 	.word	0x0000000c
        /*0bec*/ 	.word	0x0002a860
        /*0bf0*/ 	.short	0x010a
        /*0bf2*/ 	.byte	0x3f
	.zero		1


	//   ....[69]....
        /*0bf4*/ 	.word	0x000169f0
        /*0bf8*/ 	.word	0x0000000c
        /*0bfc*/ 	.word	0x0002a850
        /*0c00*/ 	.short	0x0101
        /*0c02*/ 	.byte	0x3f
	.zero		1


	//   ....[70]....
        /*0c04*/ 	.word	0x00016a70
        /*0c08*/ 	.word	0x00000003
        /*0c0c*/ 	.word	0x00000000
        /*0c10*/ 	.short	0x0101
        /*0c12*/ 	.byte	0x3f
	.zero		1


	//   ....[71]....
        /*0c14*/ 	.word	0x00017680
        /*0c18*/ 	.word	0x00000004
        /*0c1c*/ 	.word	0x0002a820
        /*0c20*/ 	.short	0x010a
        /*0c22*/ 	.byte	0x3f
	.zero		1


	//   ....[72]....
        /*0c24*/ 	.word	0x00017800
        /*0c28*/ 	.word	0x00000005
        /*0c2c*/ 	.word	0x0002a840
        /*0c30*/ 	.short	0x010a
        /*0c32*/ 	.byte	0x3f
	.zero		1


	//   ....[73]....
        /*0c34*/ 	.word	0x000178a0
        /*0c38*/ 	.word	0x00000017
        /*0c3c*/ 	.word	0x0002a840
        /*0c40*/ 	.short	0x010a
        /*0c42*/ 	.byte	0x3f
	.zero		1


	//   ....[74]....
        /*0c44*/ 	.word	0x000178e0
        /*0c48*/ 	.word	0x00000005
        /*0c4c*/ 	.word	0x0002a860
        /*0c50*/ 	.short	0x010a
        /*0c52*/ 	.byte	0x3f
	.zero		1


	//   ....[75]....
        /*0c54*/ 	.word	0x00017920
        /*0c58*/ 	.word	0x00000017
        /*0c5c*/ 	.word	0x0002a860
        /*0c60*/ 	.short	0x010a
        /*0c62*/ 	.byte	0x3f
	.zero		1


	//   ....[76]....
        /*0c64*/ 	.word	0x00017960
        /*0c68*/ 	.word	0x00000005
        /*0c6c*/ 	.word	0x0002a880
        /*0c70*/ 	.short	0x010a
        /*0c72*/ 	.byte	0x3f
	.zero		1


	//   ....[77]....
        /*0c74*/ 	.word	0x000179a0
        /*0c78*/ 	.word	0x00000017
        /*0c7c*/ 	.word	0x0002a880
        /*0c80*/ 	.short	0x010a
        /*0c82*/ 	.byte	0x3f
	.zero		1


	//   ....[78]....
        /*0c84*/ 	.word	0x00017a10
        /*0c88*/ 	.word	0x00000003
        /*0c8c*/ 	.word	0x0002a800
        /*0c90*/ 	.short	0x010a
        /*0c92*/ 	.byte	0x3f
	.zero		1


	//   ....[79]....
        /*0c94*/ 	.word	0x00017a60
        /*0c98*/ 	.word	0x00000003
        /*0c9c*/ 	.word	0x0002a830
        /*0ca0*/ 	.short	0x010a
        /*0ca2*/ 	.byte	0x3f
	.zero		1


	//   ....[80]....
        /*0ca4*/ 	.word	0x00017ac0
        /*0ca8*/ 	.word	0x00000007
        /*0cac*/ 	.word	0x0002a830
        /*0cb0*/ 	.short	0x010a
        /*0cb2*/ 	.byte	0x3f
	.zero		1


	//   ....[81]....
        /*0cb4*/ 	.word	0x00017b20
        /*0cb8*/ 	.word	0x00000007
        /*0cbc*/ 	.word	0x0002a850
        /*0cc0*/ 	.short	0x010a
        /*0cc2*/ 	.byte	0x3f
	.zero		1


	//   ....[82]....
        /*0cc4*/ 	.word	0x00017b80
        /*0cc8*/ 	.word	0x00000007
        /*0ccc*/ 	.word	0x0002a830
        /*0cd0*/ 	.short	0x010a
        /*0cd2*/ 	.byte	0x3f
	.zero		1


	//   ....[83]....
        /*0cd4*/ 	.word	0x00017be0
        /*0cd8*/ 	.word	0x00000007
        /*0cdc*/ 	.word	0x0002a850
        /*0ce0*/ 	.short	0x010a
        /*0ce2*/ 	.byte	0x3f
	.zero		1


	//   ....[84]....
        /*0ce4*/ 	.word	0x00017c40
        /*0ce8*/ 	.word	0x00000007
        /*0cec*/ 	.word	0x0002a830
        /*0cf0*/ 	.short	0x010a
        /*0cf2*/ 	.byte	0x3f
	.zero		1


	//   ....[85]....
        /*0cf4*/ 	.word	0x00017ca0
        /*0cf8*/ 	.word	0x00000007
        /*0cfc*/ 	.word	0x0002a850
        /*0d00*/ 	.short	0x010a
        /*0d02*/ 	.byte	0x3f
	.zero		1


	//   ....[86]....
        /*0d04*/ 	.word	0x00017d00
        /*0d08*/ 	.word	0x00000005
        /*0d0c*/ 	.word	0x0002a850
        /*0d10*/ 	.short	0x010a
        /*0d12*/ 	.byte	0x3f
	.zero		1


	//   ....[87]....
        /*0d14*/ 	.word	0x00017e00
        /*0d18*/ 	.word	0x00000004
        /*0d1c*/ 	.word	0x0002a880
        /*0d20*/ 	.short	0x010a
        /*0d22*/ 	.byte	0x3f
	.zero		1


	//   ....[88]....
        /*0d24*/ 	.word	0x000184e0
        /*0d28*/ 	.word	0x00000004
        /*0d2c*/ 	.word	0x0002a840
        /*0d30*/ 	.short	0x010a
        /*0d32*/ 	.byte	0x3f
	.zero		1


	//   ....[89]....
        /*0d34*/ 	.word	0x00018f40
        /*0d38*/ 	.word	0x00000016
        /*0d3c*/ 	.word	0x0002a820
        /*0d40*/ 	.short	0x010a
        /*0d42*/ 	.byte	0x3f
	.zero		1


	//   ....[90]....
        /*0d44*/ 	.word	0x00018f90
        /*0d48*/ 	.word	0x00000004
        /*0d4c*/ 	.word	0x0002a880
        /*0d50*/ 	.short	0x010a
        /*0d52*/ 	.byte	0x3f
	.zero		1


	//   ....[91]....
        /*0d54*/ 	.word	0x000194b0
        /*0d58*/ 	.word	0x00000004
        /*0d5c*/ 	.word	0x0002a840
        /*0d60*/ 	.short	0x010a
        /*0d62*/ 	.byte	0x3f
	.zero		1


	//   ....[92]....
        /*0d64*/ 	.word	0x000199c0
        /*0d68*/ 	.word	0x00000000
        /*0d6c*/ 	.word	0x0002a870
        /*0d70*/ 	.short	0x010a
        /*0d72*/ 	.byte	0x3f
	.zero		1


	//   ....[93]....
        /*0d74*/ 	.word	0x00019a10
        /*0d78*/ 	.word	0x00000000
        /*0d7c*/ 	.word	0x0002a860
        /*0d80*/ 	.short	0x010a
        /*0d82*/ 	.byte	0x3f
	.zero		1


	//   ....[94]....
        /*0d84*/ 	.word	0x00019a60
        /*0d88*/ 	.word	0x0000000c
        /*0d8c*/ 	.word	0x0002a870
        /*0d90*/ 	.short	0x010a
        /*0d92*/ 	.byte	0x3f
	.zero		1


	//   ....[95]....
        /*0d94*/ 	.word	0x00019ab0
        /*0d98*/ 	.word	0x0000000c
        /*0d9c*/ 	.word	0x0002a860
        /*0da0*/ 	.short	0x010a
        /*0da2*/ 	.byte	0x3f
	.zero		1


	//   ....[96]....
        /*0da4*/ 	.word	0x00019b00
        /*0da8*/ 	.word	0x00000004
        /*0dac*/ 	.word	0x0002a820
        /*0db0*/ 	.short	0x010a
        /*0db2*/ 	.byte	0x3f
	.zero		1


	//   ....[97]....
        /*0db4*/ 	.word	0x00019ca0
        /*0db8*/ 	.word	0x00000005
        /*0dbc*/ 	.word	0x0002a840
        /*0dc0*/ 	.short	0x010a
        /*0dc2*/ 	.byte	0x3f
	.zero		1


	//   ....[98]....
        /*0dc4*/ 	.word	0x00019cf0
        /*0dc8*/ 	.word	0x00000017
        /*0dcc*/ 	.word	0x0002a840
        /*0dd0*/ 	.short	0x010a
        /*0dd2*/ 	.byte	0x3f
	.zero		1


	//   ....[99]....
        /*0dd4*/ 	.word	0x00019d40
        /*0dd8*/ 	.word	0x00000005
        /*0ddc*/ 	.word	0x0002a860
        /*0de0*/ 	.short	0x010a
        /*0de2*/ 	.byte	0x3f
	.zero		1


	//   ....[100]....
        /*0de4*/ 	.word	0x00019d90
        /*0de8*/ 	.word	0x00000017
        /*0dec*/ 	.word	0x0002a860
        /*0df0*/ 	.short	0x010a
        /*0df2*/ 	.byte	0x3f
	.zero		1


	//   ....[101]....
        /*0df4*/ 	.word	0x00019de0
        /*0df8*/ 	.word	0x00000005
        /*0dfc*/ 	.word	0x0002a880
        /*0e00*/ 	.short	0x010a
        /*0e02*/ 	.byte	0x3f
	.zero		1


	//----- nvinfo : EIATTR_NUM_MBARRIERS
	.align		4
.L_214:
        /*0e04*/ 	.byte	0x03, 0x38
        /*0e06*/ 	.short	0x0016


	//----- nvinfo : EIATTR_EXIT_INSTR_OFFSETS
	.align		4
        /*0e08*/ 	.byte	0x04, 0x1c
        /*0e0a*/ 	.short	(.L_216 - .L_215)


	//   ....[0]....
.L_215:
        /*0e0c*/ 	.word	0x000009c0


	//   ....[1]....
        /*0e10*/ 	.word	0x000116e0


	//   ....[2]....
        /*0e14*/ 	.word	0x000179f0


	//----- nvinfo : EIATTR_MAX_THREADS
	.align		4
.L_216:
        /*0e18*/ 	.byte	0x04, 0x05
        /*0e1a*/ 	.short	(.L_218 - .L_217)
.L_217:
        /*0e1c*/ 	.word	0x00000180
        /*0e20*/ 	.word	0x00000001
        /*0e24*/ 	.word	0x00000001


	//----- nvinfo : EIATTR_CRS_STACK_SIZE
	.align		4
.L_218:
        /*0e28*/ 	.byte	0x04, 0x1e
        /*0e2a*/ 	.short	(.L_220 - .L_219)
.L_219:
        /*0e2c*/ 	.word	0x00000000


	//----- nvinfo : EIATTR_CBANK_PARAM_SIZE
	.align		4
.L_220:
        /*0e30*/ 	.byte	0x03, 0x19
        /*0e32*/ 	.short	0x0af0


	//----- nvinfo : EIATTR_PARAM_CBANK
	.align		4
        /*0e34*/ 	.byte	0x04, 0x0a
        /*0e36*/ 	.short	(.L_222 - .L_221)
	.align		4
.L_221:
        /*0e38*/ 	.word	index@(.nv.constant0._ZN7cutlass13device_kernelIN5flash11enable_sm90INS1_16FlashAttnFwdSm90INS1_25CollectiveMainloopFwdSm90ILi2EN4cute5tupleIJNS5_1CILi1EEES8_S8_EEENS6_IJNS7_ILi128EEESA_NS7_ILi192EEEEEELi192ENS_12float_e4m3_tEfNS_4arch4Sm90ELb0ELb1ELb0ELb1ELb1ELb0ELb0ELb1ELb1ELb1ELb0ELb0EEENS1_21CollectiveEpilogueFwdINS6_IJSA_SB_SA_EEES9_NS_10bfloat16_tESF_Li256ELb1ELb1ELb0ELb1EEENS1_36VarlenDynamicPersistentTileSchedulerILi128ELi128ELi256ELi128ELb0ELb1ELb1ELb1ELb0ELb1EEEEEEEEEvNT_6ParamsE)
        /*0e3c*/ 	.short	0x0210
        /*0e3e*/ 	.short	0x0af0


	//----- nvinfo : EIATTR_SW_WAR
	.align		4
.L_222:
        /*0e40*/ 	.byte	0x04, 0x36
        /*0e42*/ 	.short	(.L_224 - .L_223)
.L_223:
        /*0e44*/ 	.word	0x00000008
.L_224:


//--------------------- .nv.info._ZN7cutlass13device_kernelIN5flash11enable_sm90INS1_16FlashAttnFwdSm90INS1_25CollectiveMainloopFwdSm90ILi2EN4cute5tupleIJNS5_1CILi1EEES8_S8_EEENS6_IJNS7_ILi128EEESA_NS7_ILi192EEEEEELi192ENS_12float_e4m3_tEfNS_4arch4Sm90ELb0ELb1ELb0ELb1ELb1ELb1ELb0ELb1ELb1ELb1ELb0ELb0EEENS1_21CollectiveEpilogueFwdINS6_IJSA_SB_SA_EEES9_NS_10bfloat16_tESF_Li256ELb1ELb1ELb0ELb1EEENS1_36VarlenDynamicPersistentTileSchedulerILi128ELi128ELi256ELi128ELb0ELb1ELb1ELb1ELb0ELb1EEEEEEEEEvNT_6ParamsE --------------------------
	.section	.nv.info._ZN7cutlass13device_kernelIN5flash11enable_sm90INS1_16FlashAttnFwdSm90INS1_25CollectiveMainloopFwdSm90ILi2EN4cute5tupleIJNS5_1CILi1EEES8_S8_EEENS6_IJNS7_ILi128EEESA_NS7_ILi192EEEEEELi192ENS_12float_e4m3_tEfNS_4arch4Sm90ELb0ELb1ELb0ELb1ELb1ELb1ELb0ELb1ELb1ELb1ELb0ELb0EEENS1_21CollectiveEpilogueFwdINS6_IJSA_SB_SA_EEES9_NS_10bfloat16_tESF_Li256ELb1ELb1ELb0ELb1EEENS1_36VarlenDynamicPersistentTileSchedulerILi128ELi128ELi256ELi128ELb0ELb1ELb1ELb1ELb0ELb1EEEEEEEEEvNT_6ParamsE,"",@"SHT_CUDA_INFO"
	.sectionflags	@""
	.align	4


	//----- nvinfo : EIATTR_CUDA_API_VERSION
	.align		4
        /*0000*/ 	.byte	0x04, 0x37
        /*0002*/ 	.short	(.L_226 - .L_225)
.L_225:
        /*0004*/ 	.word	0x00000082


	//----- nvinfo : EIATTR_KPARAM_INFO
	.align		4
.L_226:
        /*0008*/ 	.byte	0x04, 0x17
        /*000a*/ 	.short	(.L_228 - .L_227)
.L_227:
        /*000c*/ 	.word	0x00000000
        /*0010*/ 	.short	0x0000
        /*0012*/ 	.short	0x0070
        /*0014*/ 	.byte	0x00, 0xf0, 0x01, 0x2a


	//----- nvinfo : EIATTR_SPARSE_MMA_MASK
	.align		4
.L_228:
        /*0018*/ 	.byte	0x03, 0x50
        /*001a*/ 	.short	0x0000


	//----- nvinfo : EIATTR_MAXREG_COUNT
	.align		4
        /*001c*/ 	.byte	0x03, 0x1b
        /*001e*/ 	.short	0x00a8


	//----- nvinfo : EIATTR_NUM_BARRIERS
	.align		4
        /*0020*/ 	.byte	0x02, 0x4c
        /*0022*/ 	.byte	0x10
	.zero		1


	//----- nvinfo : EIATTR_EXTERNS
	.align		4
        /*0024*/ 	.byte	0x04, 0x0f
        /*0026*/ 	.short	(.L_230 - .L_229)


	//   ....[0]....
	.align		4
.L_229:
        /*0028*/ 	.word	index@(__assertfail)


	//----- nvinfo : EIATTR_ANNOTATIONS
	.align		4
.L_230:
        /*002c*/ 	.byte	0x04, 0x55
        /*002e*/ 	.short	(.L_232 - .L_231)


	//   ....[0]....
.L_231:
        /* <DEDUP_REMOVED lines=38> */
        /*0284*/ 	.byte	0x90, 0xc7, 0x02, 0x00


	//----- nvinfo : EIATTR_MERCURY_ISA_VERSION
	.align		4
.L_232:
        /*0288*/ 	.byte	0x03, 0x5f
        /*028a*/ 	.short	0x0101


	//----- nvinfo : EIATTR_UNUSED_LOAD_BYTE_OFFSET
	.align		4
        /*028c*/ 	.byte	0x04, 0x44
        /*028e*/ 	.short	(.L_234 - .L_233)


	//   ....[0]....
.L_233:
        /*0290*/ 	.word	0x00000a90
        /*0294*/ 	.word	0x0000fff0


	//   ....[1]....
        /*0298*/ 	.word	0x0001e1f0
        /*029c*/ 	.word	0x0000fff0


	//----- nvinfo : EIATTR_INT_WARP_WIDE_INSTR_OFFSETS
	.align		4
.L_234:
        /*02a0*/ 	.byte	0x04, 0x31
        /*02a2*/ 	.short	(.L_236 - .L_235)


	//   ....[0]....
.L_235:
        /*02a4*/ 	.word	0x00000130


	//   ....[1]....
        /*02a8*/ 	.word	0x00000170


	//   ....[2]....
        /*02ac*/ 	.word	0x000001e0


	//   ....[3]....
        /*02b0*/ 	.word	0x00024730


	//   ....[4]....
        /*02b4*/ 	.word	0x000247c0


	//   ....[5]....
        /*02b8*/ 	.word	0x00027c50


	//   ....[6]....
        /*02bc*/ 	.word	0x00027ce0


	//----- nvinfo : EIATTR_COOP_GROUP_MASK_REGIDS
	.align		4
.L_236:
        /*02c0*/ 	.byte	0x04, 0x29
        /*02c2*/ 	.short	(.L_238 - .L_237)


	//   ....[0]....
.L_237:
        /*02c4*/ 	.word	0xffffffff


	//   ....[1]....
        /*02c8*/ 	.word	0xffffffff


	//   ....[2]....
        /*02cc*/ 	.word	0xffffffff


	//   ....[3]....
        /*02d0*/ 	.word	0xffffffff


	//   ....[4]....
        /*02d4*/ 	.word	0xffffffff


	//   ....[5]....
        /*02d8*/ 	.word	0xffffffff


	//   ....[6]....
        /*02dc*/ 	.word	0xffffffff


	//   ....[7]....
        /*02e0*/ 	.word	0xffffffff


	//   ....[8]....
        /*02e4*/ 	.word	0xffffffff


	//   ....[9]....
        /*02e8*/ 	.word	0xffffffff


	//   ....[10]....
        /*02ec*/ 	.word	0xffffffff


	//   ....[11]....
        /*02f0*/ 	.word	0xffffffff


	//   ....[12]....
        /*02f4*/ 	.word	0xffffffff


	//   ....[13]....
        /*02f8*/ 	.word	0xffffffff


	//   ....[14]....
        /*02fc*/ 	.word	0xffffffff


	//   ....[15]....
        /*0300*/ 	.word	0xffffffff


	//   ....[16]....
        /*0304*/ 	.word	0xffffffff


	//   ....[17]....
        /*0308*/ 	.word	0xffffffff


	//   ....[18]....
        /*030c*/ 	.word	0xffffffff


	//   ....[19]....
        /*0310*/ 	.word	0xffffffff


	//   ....[20]....
        /*0314*/ 	.word	0xffffffff


	//   ....[21]....
        /*0318*/ 	.word	0xffffffff


	//   ....[22]....
        /*031c*/ 	.word	0xffffffff


	//   ....[23]....
        /*0320*/ 	.word	0xffffffff


	//   ....[24]....
        /*0324*/ 	.word	0xffffffff


	//   ....[25]....
        /*0328*/ 	.word	0xffffffff


	//   ....[26]....
        /*032c*/ 	.word	0xffffffff


	//   ....[27]....
        /*0330*/ 	.word	0xffffffff


	//   ....[28]....
        /*0334*/ 	.word	0xffffffff


	//   ....[29]....
        /*0338*/ 	.word	0xffffffff


	//   ....[30]....
        /*033c*/ 	.word	0xffffffff


	//   ....[31]....
        /*0340*/ 	.word	0xffffffff


	//   ....[32]....
        /*0344*/ 	.word	0xffffffff


	//   ....[33]....
        /*0348*/ 	.word	0xffffffff


	//   ....[34]....
        /*034c*/ 	.word	0xffffffff


	//   ....[35]....
        /*0350*/ 	.word	0xffffffff


	//   ....[36]....
        /*0354*/ 	.word	0xffffffff


	//   ....[37]....
        /*0358*/ 	.word	0xffffffff


	//   ....[38]....
        /*035c*/ 	.word	0xffffffff


	//   ....[39]....
        /*0360*/ 	.word	0xffffffff


	//   ....[40]....
        /*0364*/ 	.word	0xffffffff


	//   ....[41]....
        /*0368*/ 	.word	0xffffffff


	//   ....[42]....
        /*036c*/ 	.word	0xffffffff


	//   ....[43]....
        /*0370*/ 	.word	0xffffffff


	//   ....[44]....
        /*0374*/ 	.word	0xffffffff


	//   ....[45]....
        /*0378*/ 	.word	0xffffffff


	//   ....[46]....
        /*037c*/ 	.word	0xffffffff


	//   ....[47]....
        /*0380*/ 	.word	0xffffffff


	//   ....[48]....
        /*0384*/ 	.word	0xffffffff


	//   ....[49]....
        /*0388*/ 	.word	0xffffffff


	//   ....[50]....
        /*038c*/ 	.word	0xffffffff


	//   ....[51]....
        /*0390*/ 	.word	0xffffffff


	//   ....[52]....
        /*0394*/ 	.word	0xffffffff


	//   ....[53]....
        /*0398*/ 	.word	0xffffffff


	//   ....[54]....
        /*039c*/ 	.word	0xffffffff


	//   ....[55]....
        /*03a0*/ 	.word	0xffffffff


	//   ....[56]....
        /*03a4*/ 	.word	0xffffffff


	//   ....[57]....
        /*03a8*/ 	.word	0xffffffff


	//   ....[58]....
        /*03ac*/ 	.word	0xffffffff


	//   ....[59]....
        /*03b0*/ 	.word	0xffffffff


	//   ....[60]....
        /*03b4*/ 	.word	0xffffffff


	//   ....[61]....
        /*03b8*/ 	.word	0xffffffff


	//   ....[62]....
        /*03bc*/ 	.word	0xffffffff


	//   ....[63]....
        /*03c0*/ 	.word	0xffffffff


	//   ....[64]....
        /*03c4*/ 	.word	0xffffffff


	//   ....[65]....
        /*03c8*/ 	.word	0xffffffff


	//   ....[66]....
        /*03cc*/ 	.word	0xffffffff


	//   ....[67]....
        /*03d0*/ 	.word	0xffffffff


	//   ....[68]....
        /*03d4*/ 	.word	0xffffffff


	//   ....[69]....
        /*03d8*/ 	.word	0xffffffff


	//   ....[70]....
        /*03dc*/ 	.word	0xffffffff


	//   ....[71]....
        /*03e0*/ 	.word	0xffffffff


	//   ....[72]....
        /*03e4*/ 	.word	0xffffffff


	//   ....[73]....
        /*03e8*/ 	.word	0xffffffff


	//   ....[74]....
        /*03ec*/ 	.word	0xffffffff


	//   ....[75]....
        /*03f0*/ 	.word	0xffffffff


	//   ....[76]....
        /*03f4*/ 	.word	0xffffffff


	//   ....[77]....
        /*03f8*/ 	.word	0xffffffff


	//   ....[78]....
        /*03fc*/ 	.word	0xffffffff


	//   ....[79]....
        /*0400*/ 	.word	0xffffffff


	//   ....[80]....
        /*0404*/ 	.word	0xffffffff


	//   ....[81]....
        /*0408*/ 	.word	0xffffffff


	//   ....[82]....
        /*040c*/ 	.word	0xffffffff


	//   ....[83]....
        /*0410*/ 	.word	0xffffffff


	//   ....[84]....
        /*0414*/ 	.word	0xffffffff


	//   ....[85]....
        /*0418*/ 	.word	0xffffffff


	//   ....[86]....
        /*041c*/ 	.word	0xffffffff


	//   ....[87]....
        /*0420*/ 	.word	0xffffffff


	//   ....[88]....
        /*0424*/ 	.word	0xffffffff


	//   ....[89]....
        /*0428*/ 	.word	0xffffffff


	//   ....[90]....
        /*042c*/ 	.word	0xffffffff


	//   ....[91]....
        /*0430*/ 	.word	0xffffffff


	//   ....[92]....
        /*0434*/ 	.word	0xffffffff


	//   ....[93]....
        /*0438*/ 	.word	0xffffffff


	//   ....[94]....
        /*043c*/ 	.word	0xffffffff


	//   ....[95]....
        /*0440*/ 	.word	0xffffffff


	//   ....[96]....
        /*0444*/ 	.word	0xffffffff


	//   ....[97]....
        /*0448*/ 	.word	0xffffffff


	//   ....[98]....
        /*044c*/ 	.word	0xffffffff


	//   ....[99]....
        /*0450*/ 	.word	0xffffffff


	//   ....[100]....
        /*0454*/ 	.word	0xffffffff


	//   ....[101]....
        /*0458*/ 	.word	0xffffffff


	//   ....[102]....
        /*045c*/ 	.word	0xffffffff


	//   ....[103]....
        /*0460*/ 	.word	0xffffffff


	//   ....[104]....
        /*0464*/ 	.word	0xffffffff


	//   ....[105]....
        /*0468*/ 	.word	0xffffffff


	//   ....[106]....
        /*046c*/ 	.word	0xffffffff


	//   ....[107]....
        /*0470*/ 	.word	0xffffffff


	//   ....[108]....
        /*0474*/ 	.word	0xffffffff


	//   ....[109]....
        /*0478*/ 	.word	0xffffffff


	//   ....[110]....
        /*047c*/ 	.word	0xffffffff


	//   ....[111]....
        /*0480*/ 	.word	0xffffffff


	//   ....[112]....
        /*0484*/ 	.word	0xffffffff


	//   ....[113]....
        /*0488*/ 	.word	0xffffffff


	//   ....[114]....
        /*048c*/ 	.word	0xffffffff


	//   ....[115]....
        /*0490*/ 	.word	0xffffffff


	//   ....[116]....
        /*0494*/ 	.word	0xffffffff


	//   ....[117]....
        /*0498*/ 	.word	0xffffffff


	//   ....[118]....
        /*049c*/ 	.word	0xffffffff


	//   ....[119]....
        /*04a0*/ 	.word	0xffffffff


	//   ....[120]....
        /*04a4*/ 	.word	0xffffffff


	//   ....[121]....
        /*04a8*/ 	.word	0xffffffff


	//   ....[122]....
        /*04ac*/ 	.word	0xffffffff


	//   ....[123]....
        /*04b0*/ 	.word	0xffffffff


	//   ....[124]....
        /*04b4*/ 	.word	0xffffffff


	//   ....[125]....
        /*04b8*/ 	.word	0xffffffff


	//   ....[126]....
        /*04bc*/ 	.word	0xffffffff


	//   ....[127]....
        /*04c0*/ 	.word	0xffffffff


	//   ....[128]....
        /*04c4*/ 	.word	0xffffffff


	//   ....[129]....
        /*04c8*/ 	.word	0xffffffff


	//   ....[130]....
        /*04cc*/ 	.word	0xffffffff


	//   ....[131]....
        /*04d0*/ 	.word	0xffffffff


	//   ....[132]....
        /*04d4*/ 	.word	0xffffffff


	//   ....[133]....
        /*04d8*/ 	.word	0xffffffff


	//   ....[134]....
        /*04dc*/ 	.word	0xffffffff


	//   ....[135]....
        /*04e0*/ 	.word	0xffffffff


	//   ....[136]....
        /*04e4*/ 	.word	0xffffffff


	//   ....[137]....
        /*04e8*/ 	.word	0xffffffff


	//   ....[138]....
        /*04ec*/ 	.word	0xffffffff


	//   ....[139]....
        /*04f0*/ 	.word	0xffffffff


	//   ....[140]....
        /*04f4*/ 	.word	0xffffffff


	//   ....[141]....
        /*04f8*/ 	.word	0xffffffff


	//   ....[142]....
        /*04fc*/ 	.word	0xffffffff


	//   ....[143]....
        /*0500*/ 	.word	0xffffffff


	//   ....[144]....
        /*0504*/ 	.word	0xffffffff


	//   ....[145]....
        /*0508*/ 	.word	0xffffffff


	//   ....[146]....
        /*050c*/ 	.word	0xffffffff


	//   ....[147]....
        /*0510*/ 	.word	0xffffffff


	//   ....[148]....
        /*0514*/ 	.word	0xffffffff


	//   ....[149]....
        /*0518*/ 	.word	0xffffffff


	//   ....[150]....
        /*051c*/ 	.word	0xffffffff


	//   ....[151]....
        /*0520*/ 	.word	0xffffffff


	//   ....[152]....
        /*0524*/ 	.word	0xffffffff


	//   ....[153]....
        /*0528*/ 	.word	0xffffffff


	//   ....[154]....
        /*052c*/ 	.word	0xffffffff


	//   ....[155]....
        /*0530*/ 	.word	0xffffffff


	//   ....[156]....
        /*0534*/ 	.word	0xffffffff


	//   ....[157]....
        /*0538*/ 	.word	0xffffffff


	//   ....[158]....
        /*053c*/ 	.word	0xffffffff


	//   ....[159]....
        /*0540*/ 	.word	0xffffffff


	//   ....[160]....
        /*0544*/ 	.word	0xffffffff


	//   ....[161]....
        /*0548*/ 	.word	0xffffffff


	//   ....[162]....
        /*054c*/ 	.word	0xffffffff


	//   ....[163]....
        /*0550*/ 	.word	0xffffffff


	//   ....[164]....
        /*0554*/ 	.word	0xffffffff


	//   ....[165]....
        /*0558*/ 	.word	0xffffffff


	//   ....[166]....
        /*055c*/ 	.word	0xffffffff


	//   ....[167]....
        /*0560*/ 	.word	0xffffffff


	//   ....[168]....
        /*0564*/ 	.word	0xffffffff


	//   ....[169]....
        /*0568*/ 	.word	0xffffffff


	//   ....[170]....
        /*056c*/ 	.word	0xffffffff


	//   ....[171]....
        /*0570*/ 	.word	0xffffffff


	//   ....[172]....
        /*0574*/ 	.word	0xffffffff


	//   ....[173]....
        /*0578*/ 	.word	0xffffffff


	//   ....[174]....
        /*057c*/ 	.word	0xffffffff


	//   ....[175]....
        /*0580*/ 	.word	0xffffffff


	//   ....[176]....
        /*0584*/ 	.word	0xffffffff


	//   ....[177]....
        /*0588*/ 	.word	0xffffffff


	//   ....[178]....
        /*058c*/ 	.word	0xffffffff


	//   ....[179]....
        /*0590*/ 	.word	0xffffffff


	//   ....[180]....
        /*0594*/ 	.word	0xffffffff


	//   ....[181]....
        /*0598*/ 	.word	0xffffffff


	//   ....[182]....
        /*059c*/ 	.word	0xffffffff


	//   ....[183]....
        /*05a0*/ 	.word	0xffffffff


	//   ....[184]....
        /*05a4*/ 	.word	0xffffffff


	//   ....[185]....
        /*05a8*/ 	.word	0xffffffff


	//   ....[186]....
        /*05ac*/ 	.word	0xffffffff


	//   ....[187]....
        /*05b0*/ 	.word	0xffffffff


	//   ....[188]....
        /*05b4*/ 	.word	0xffffffff


	//   ....[189]....
        /*05b8*/ 	.word	0xffffffff


	//   ....[190]....
        /*05bc*/ 	.word	0xffffffff


	//   ....[191]....
        /*05c0*/ 	.word	0xffffffff


	//   ....[192]....
        /*05c4*/ 	.word	0xffffffff


	//   ....[193]....
        /*05c8*/ 	.word	0x0500000f


	//   ....[194]....
        /*05cc*/ 	.word	0x0500000f


	//   ....[195]....
        /*05d0*/ 	.word	0x0500000f


	//   ....[196]....
        /*05d4*/ 	.word	0x0500000f


	//   ....[197]....
        /*05d8*/ 	.word	0x0500000f


	//   ....[198]....
        /*05dc*/ 	.word	0x0500000f


	//   ....[199]....
        /*05e0*/ 	.word	0x0500000f


	//   ....[200]....
        /*05e4*/ 	.word	0x0500000f


	//   ....[201]....
        /*05e8*/ 	.word	0x0500000f


	//   ....[202]....
        /*05ec*/ 	.word	0x0500000f


	//   ....[203]....
        /*05f0*/ 	.word	0x0500000f


	//   ....[204]....
        /*05f4*/ 	.word	0x0500000f


	//   ....[205]....
        /*05f8*/ 	.word	0x0500000f


	//   ....[206]....
        /*05fc*/ 	.word	0x0500000f


	//   ....[207]....
        /*0600*/ 	.word	0x0500000f


	//   ....[208]....
        /*0604*/ 	.word	0x0500000f


	//   ....[209]....
        /*0608*/ 	.word	0x0500000f


	//   ....[210]....
        /*060c*/ 	.word	0x0500000f


	//   ....[211]....
        /*0610*/ 	.word	0x0500000f


	//   ....[212]....
        /*0614*/ 	.word	0x0500000f


	//   ....[213]....
        /*0618*/ 	.word	0x0500000f


	//   ....[214]....
        /*061c*/ 	.word	0x0500000f


	//   ....[215]....
        /*0620*/ 	.word	0x0500000f


	//   ....[216]....
        /*0624*/ 	.word	0x0500000f


	//   ....[217]....
        /*0628*/ 	.word	0x0500000f


	//   ....[218]....
        /*062c*/ 	.word	0x0500000f


	//   ....[219]....
        /*0630*/ 	.word	0x0500000f


	//   ....[220]....
        /*0634*/ 	.word	0x0500000f


	//   ....[221]....
        /*0638*/ 	.word	0x0500000f


	//   ....[222]....
        /*063c*/ 	.word	0x0500000f


	//   ....[223]....
        /*0640*/ 	.word	0x0500000f


	//   ....[224]....
        /*0644*/ 	.word	0x0500000f


	//   ....[225]....
        /*0648*/ 	.word	0x0500000f


	//   ....[226]....
        /*064c*/ 	.word	0x0500000f


	//   ....[227]....
        /*0650*/ 	.word	0x0500000f


	//   ....[228]....
        /*0654*/ 	.word	0x0500000f


	//   ....[229]....
        /*0658*/ 	.word	0x0500000f


	//   ....[230]....
        /*065c*/ 	.word	0x0500000f


	//   ....[231]....
        /*0660*/ 	.word	0x0500000f


	//   ....[232]....
        /*0664*/ 	.word	0x0500000f


	//   ....[233]....
        /*0668*/ 	.word	0x0500000f


	//   ....[234]....
        /*066c*/ 	.word	0x0500000f


	//   ....[235]....
        /*0670*/ 	.word	0x0500000f


	//   ....[236]....
        /*0674*/ 	.word	0x0500000f


	//   ....[237]....
        /*0678*/ 	.word	0x0500000f


	//   ....[238]....
        /*067c*/ 	.word	0x0500000f


	//   ....[239]....
        /*0680*/ 	.word	0x0500000f


	//   ....[240]....
        /*0684*/ 	.word	0x0500000f


	//   ....[241]....
        /*0688*/ 	.word	0x0500000f


	//   ....[242]....
        /*068c*/ 	.word	0x0500000f


	//   ....[243]....
        /*0690*/ 	.word	0x0500000f


	//   ....[244]....
        /*0694*/ 	.word	0x0500000f


	//   ....[245]....
        /*0698*/ 	.word	0x0500000f


	//   ....[246]....
        /*069c*/ 	.word	0x0500000f


	//   ....[247]....
        /*06a0*/ 	.word	0x0500000f


	//   ....[248]....
        /*06a4*/ 	.word	0x0500000f


	//   ....[249]....
        /*06a8*/ 	.word	0x0500000f


	//   ....[250]....
        /*06ac*/ 	.word	0x0500000f


	//   ....[251]....
        /*06b0*/ 	.word	0x0500000f


	//   ....[252]....
        /*06b4*/ 	.word	0x0500000f


	//   ....[253]....
        /*06b8*/ 	.word	0x0500000f


	//   ....[254]....
        /*06bc*/ 	.word	0x0500000f


	//   ....[255]....
        /*06c0*/ 	.word	0x0500000f


	//   ....[0]....
        /*06c4*/ 	.word	0x0500000f


	//   ....[1]....
        /*06c8*/ 	.word	0x0500000f


	//   ....[2]....
        /*06cc*/ 	.word	0x0500000f


	//   ....[3]....
        /*06d0*/ 	.word	0x0500000f


	//   ....[4]....
        /*06d4*/ 	.word	0x0500000f


	//   ....[5]....
        /*06d8*/ 	.word	0x0500000f


	//   ....[6]....
        /*06dc*/ 	.word	0x0500000f


	//   ....[7]....
        /*06e0*/ 	.word	0x0500000f


	//   ....[8]....
        /*06e4*/ 	.word	0x0500000f


	//   ....[9]....
        /*06e8*/ 	.word	0x0500000f


	//   ....[10]....
        /*06ec*/ 	.word	0x0500000f


	//   ....[11]....
        /*06f0*/ 	.word	0x0500000f


	//   ....[12]....
        /*06f4*/ 	.word	0x0500000f


	//   ....[13]....
        /*06f8*/ 	.word	0x0500000f


	//   ....[14]....
        /*06fc*/ 	.word	0x0500000f


	//   ....[15]....
        /*0700*/ 	.word	0x0500000f


	//   ....[16]....
        /*0704*/ 	.word	0x0500000f


	//   ....[17]....
        /*0708*/ 	.word	0x0500000f


	//   ....[18]....
        /*070c*/ 	.word	0x0500000f


	//   ....[19]....
        /*0710*/ 	.word	0x0500000f


	//   ....[20]....
        /*0714*/ 	.word	0x0500000f


	//   ....[21]....
        /*0718*/ 	.word	0x0500000f


	//   ....[22]....
        /*071c*/ 	.word	0x0500000f


	//   ....[23]....
        /*0720*/ 	.word	0x0500000f


	//   ....[24]....
        /*0724*/ 	.word	0x0500000f


	//   ....[25]....
        /*0728*/ 	.word	0x0500000f


	//   ....[26]....
        /*072c*/ 	.word	0x0500000f


	//   ....[27]....
        /*0730*/ 	.word	0x0500000f


	//   ....[28]....
        /*0734*/ 	.word	0x0500000f


	//   ....[29]....
        /*0738*/ 	.word	0x0500000f


	//   ....[30]....
        /*073c*/ 	.word	0x0500000f


	//   ....[31]....
        /*0740*/ 	.word	0x0500000f


	//   ....[32]....
        /*0744*/ 	.word	0x0500000f


	//   ....[33]....
        /*0748*/ 	.word	0x0500000f


	//   ....[34]....
        /*074c*/ 	.word	0x0500000f


	//   ....[35]....
        /*0750*/ 	.word	0x0500000f


	//   ....[36]....
        /*0754*/ 	.word	0x0500000f


	//   ....[37]....
        /*0758*/ 	.word	0x0500000f


	//   ....[38]....
        /*075c*/ 	.word	0x0500000f


	//   ....[39]....
        /*0760*/ 	.word	0x0500000f


	//   ....[40]....
        /*0764*/ 	.word	0x0500000f


	//   ....[41]....
        /*0768*/ 	.word	0x0500000f


	//   ....[42]....
        /*076c*/ 	.word	0x0500000f


	//   ....[43]....
        /*0770*/ 	.word	0x0500000f


	//   ....[44]....
        /*0774*/ 	.word	0x0500000f


	//   ....[45]....
        /*0778*/ 	.word	0x0500000f


	//   ....[46]....
        /*077c*/ 	.word	0x0500000f


	//   ....[47]....
        /*0780*/ 	.word	0x0500000f


	//   ....[48]....
        /*0784*/ 	.word	0x0500000f


	//   ....[49]....
        /*0788*/ 	.word	0x0500000f


	//   ....[50]....
        /*078c*/ 	.word	0x0500000f


	//   ....[51]....
        /*0790*/ 	.word	0x0500000f


	//   ....[52]....
        /*0794*/ 	.word	0x0500000f


	//   ....[53]....
        /*0798*/ 	.word	0x0500000f


	//   ....[54]....
        /*079c*/ 	.word	0x0500000f


	//   ....[55]....
        /*07a0*/ 	.word	0x0500000f


	//   ....[56]....
        /*07a4*/ 	.word	0x0500000f


	//   ....[57]....
        /*07a8*/ 	.word	0x0500000f


	//   ....[58]....
        /*07ac*/ 	.word	0x0500000f


	//   ....[59]....
        /*07b0*/ 	.word	0x0500000f


	//   ....[60]....
        /*07b4*/ 	.word	0x0500000f


	//   ....[61]....
        /*07b8*/ 	.word	0x0500000f


	//   ....[62]....
        /*07bc*/ 	.word	0x0500000f


	//   ....[63]....
        /*07c0*/ 	.word	0x0500000f


	//   ....[64]....
        /*07c4*/ 	.word	0x0500000f


	//   ....[65]....
        /*07c8*/ 	.word	0x0500000f


	//   ....[66]....
        /*07cc*/ 	.word	0x0500000f


	//   ....[67]....
        /*07d0*/ 	.word	0x0500000f


	//----- nvinfo : EIATTR_COOP_GROUP_INSTR_OFFSETS
	.align		4
.L_238:
        /*07d4*/ 	.byte	0x04, 0x28
        /*07d6*/ 	.short	(.L_240 - .L_239)


	//   ....[0]....
.L_239:
        /*07d8*/ 	.word	0x00000070


	//   ....[1]....
        /*07dc*/ 	.word	0x00000140


	//   ....[2]....
        /*07e0*/ 	.word	0x00000190


	//   ....[3]....
        /*07e4*/ 	.word	0x000003c0


	//   ....[4]....
        /*07e8*/ 	.word	0x00000520


	//   ....[5]....
        /*07ec*/ 	.word	0x00000640


	//   ....[6]....
        /*07f0*/ 	.word	0x000007a0


	//   ....[7]....
        /*07f4*/ 	.word	0x00003080


	//   ....[8]....
        /*07f8*/ 	.word	0x00003090


	//   ....[9]....
        /*07fc*/ 	.word	0x00006070


	//   ....[10]....
        /*0800*/ 	.word	0x00006080


	//   ....[11]....
        /*0804*/ 	.word	0x00009100


	//   ....[12]....
        /*0808*/ 	.word	0x00009110


	//   ....[13]....
        /*080c*/ 	.word	0x000095c0


	//   ....[14]....
        /*0810*/ 	.word	0x000095e0


	//   ....[15]....
        /*0814*/ 	.word	0x0000a490


	//   ....[16]....
        /*0818*/ 	.word	0x0000ab50


	//   ....[17]....
        /*081c*/ 	.word	0x0000ab60


	//   ....[18]....
        /*0820*/ 	.word	0x0000ab70


	//   ....[19]....
        /*0824*/ 	.word	0x0000ab80


	//   ....[20]....
        /*0828*/ 	.word	0x0000e1d0


	//   ....[21]....
        /*082c*/ 	.word	0x0000e1e0


	//   ....[22]....
        /*0830*/ 	.word	0x0000e1f0


	//   ....[23]....
        /*0834*/ 	.word	0x0000e200


	//   ....[24]....
        /*0838*/ 	.word	0x00011c70


	//   ....[25]....
        /*083c*/ 	.word	0x00012890


	//   ....[26]....
        /*0840*/ 	.word	0x00012ff0


	//   ....[27]....
        /*0844*/ 	.word	0x000130f0


	//   ....[28]....
        /*0848*/ 	.word	0x00013910


	//   ....[29]....
        /*084c*/ 	.word	0x000139a0


	//   ....[30]....
        /*0850*/ 	.word	0x00015210


	//   ....[31]....
        /*0854*/ 	.word	0x00015470


	//   ....[32]....
        /*0858*/ 	.word	0x00016050


	//   ....[33]....
        /*085c*/ 	.word	0x00016220


	//   ....[34]....
        /*0860*/ 	.word	0x000168e0


	//   ....[35]....
        /*0864*/ 	.word	0x00016a10


	//   ....[36]....
        /*0868*/ 	.word	0x000189c0


	//   ....[37]....
        /*086c*/ 	.word	0x000189e0


	//   ....[38]....
        /*0870*/ 	.word	0x00018f00


	//   ....[39]....
        /*0874*/ 	.word	0x00018f60


	//   ....[40]....
        /*0878*/ 	.word	0x0001aa40


	//   ....[41]....
        /*087c*/ 	.word	0x0001ac70


	//   ....[42]....
        /*0880*/ 	.word	0x0001b830


	//   ....[43]....
        /*0884*/ 	.word	0x0001b930


	//   ....[44]....
        /*0888*/ 	.word	0x0001c230


	//   ....[45]....
        /*088c*/ 	.word	0x0001c290


	//   ....[46]....
        /*0890*/ 	.word	0x0001d840


	//   ....[47]....
        /*0894*/ 	.word	0x0001d8a0


	//   ....[48]....
        /*0898*/ 	.word	0x0001d8c0


	//   ....[49]....
        /*089c*/ 	.word	0x0001d8e0


	//   ....[50]....
        /*08a0*/ 	.word	0x0001eac0


	//   ....[51]....
        /*08a4*/ 	.word	0x0001eaf0


	//   ....[52]....
        /*08a8*/ 	.word	0x0001eb20


	//   ....[53]....
        /*08ac*/ 	.word	0x0001eb50


	//   ....[54]....
        /*08b0*/ 	.word	0x0001eb80


	//   ....[55]....
        /*08b4*/ 	.word	0x0001ebb0


	//   ....[56]....
        /*08b8*/ 	.word	0x0001ebe0


	//   ....[57]....
        /*08bc*/ 	.word	0x0001ec10


	//   ....[58]....
        /*08c0*/ 	.word	0x0001ec40


	//   ....[59]....
        /*08c4*/ 	.word	0x0001ec70


	//   ....[60]....
        /*08c8*/ 	.word	0x0001eca0


	//   ....[61]....
        /*08cc*/ 	.word	0x0001ecd0


	//   ....[62]....
        /*08d0*/ 	.word	0x0001ed00


	//   ....[63]....
        /*08d4*/ 	.word	0x0001ed30


	//   ....[64]....
        /*08d8*/ 	.word	0x0001ed60


	//   ....[65]....
        /*08dc*/ 	.word	0x0001ed90


	//   ....[66]....
        /*08e0*/ 	.word	0x0001edc0


	//   ....[67]....
        /*08e4*/ 	.word	0x0001edf0


	//   ....[68]....
        /*08e8*/ 	.word	0x0001ee20


	//   ....[69]....
        /*08ec*/ 	.word	0x0001ee50


	//   ....[70]....
        /*08f0*/ 	.word	0x0001ee80


	//   ....[71]....
        /*08f4*/ 	.word	0x0001eeb0


	//   ....[72]....
        /*08f8*/ 	.word	0x0001eee0


	//   ....[73]....
        /*08fc*/ 	.word	0x0001ef10


	//   ....[74]....
        /*0900*/ 	.word	0x0001ef40


	//   ....[75]....
        /*0904*/ 	.word	0x0001ef70


	//   ....[76]....
        /*0908*/ 	.word	0x0001efa0


	//   ....[77]....
        /*090c*/ 	.word	0x0001efd0


	//   ....[78]....
        /*0910*/ 	.word	0x0001f000


	//   ....[79]....
        /*0914*/ 	.word	0x0001f030


	//   ....[80]....
        /*0918*/ 	.word	0x0001f060


	//   ....[81]....
        /*091c*/ 	.word	0x0001f090


	//   ....[82]....
        /*0920*/ 	.word	0x0001f0c0


	//   ....[83]....
        /*0924*/ 	.word	0x0001f0f0


	//   ....[84]....
        /*0928*/ 	.word	0x0001f120


	//   ....[85]....
        /*092c*/ 	.word	0x0001f140


	//   ....[86]....
        /*0930*/ 	.word	0x0001f150


	//   ....[87]....
        /*0934*/ 	.word	0x0001f160


	//   ....[88]....
        /*0938*/ 	.word	0x0001f190


	//   ....[89]....
        /*093c*/ 	.word	0x0001f1c0


	//   ....[90]....
        /*0940*/ 	.word	0x0001f1f0


	//   ....[91]....
        /*0944*/ 	.word	0x0001f220


	//   ....[92]....
        /*0948*/ 	.word	0x0001f250


	//   ....[93]....
        /*094c*/ 	.word	0x0001f280


	//   ....[94]....
        /*0950*/ 	.word	0x0001f2b0


	//   ....[95]....
        /*0954*/ 	.word	0x0001f2c0


	//   ....[96]....
        /*0958*/ 	.word	0x0001f2d0


	//   ....[97]....
        /*095c*/ 	.word	0x0001f2e0


	//   ....[98]....
        /*0960*/ 	.word	0x0001faa0


	//   ....[99]....
        /*0964*/ 	.word	0x0001fae0


	//   ....[100]....
        /*0968*/ 	.word	0x0001fbe0


	//   ....[101]....
        /*096c*/ 	.word	0x0001fc40


	//   ....[102]....
        /*0970*/ 	.word	0x00020210


	//   ....[103]....
        /*0974*/ 	.word	0x00020230


	//   ....[104]....
        /*0978*/ 	.word	0x00020350


	//   ....[105]....
        /*097c*/ 	.word	0x00020370


	//   ....[106]....
        /*0980*/ 	.word	0x00020470


	//   ....[107]....
        /*0984*/ 	.word	0x00020490


	//   ....[108]....
        /*0988*/ 	.word	0x000205a0


	//   ....[109]....
        /*098c*/ 	.word	0x000205c0


	//   ....[110]....
        /*0990*/ 	.word	0x00020e60


	//   ....[111]....
        /*0994*/ 	.word	0x00020e70


	//   ....[112]....
        /*0998*/ 	.word	0x00021040


	//   ....[113]....
        /*099c*/ 	.word	0x00021050


	//   ....[114]....
        /*09a0*/ 	.word	0x00021210


	//   ....[115]....
        /*09a4*/ 	.word	0x00021220


	//   ....[116]....
        /*09a8*/ 	.word	0x000213e0


	//   ....[117]....
        /*09ac*/ 	.word	0x000213f0


	//   ....[118]....
        /*09b0*/ 	.word	0x00021600


	//   ....[119]....
        /*09b4*/ 	.word	0x000217d0


	//   ....[120]....
        /*09b8*/ 	.word	0x00021800


	//   ....[121]....
        /*09bc*/ 	.word	0x00021830


	//   ....[122]....
        /*09c0*/ 	.word	0x00021860


	//   ....[123]....
        /*09c4*/ 	.word	0x00021890


	//   ....[124]....
        /*09c8*/ 	.word	0x000218c0


	//   ....[125]....
        /*09cc*/ 	.word	0x00021a30


	//   ....[126]....
        /*09d0*/ 	.word	0x00021a60


	//   ....[127]....
        /*09d4*/ 	.word	0x00021a90


	//   ....[128]....
        /*09d8*/ 	.word	0x00021ac0


	//   ....[129]....
        /*09dc*/ 	.word	0x00021af0


	//   ....[130]....
        /*09e0*/ 	.word	0x00021b20


	//   ....[131]....
        /*09e4*/ 	.word	0x00021bb0


	//   ....[132]....
        /*09e8*/ 	.word	0x00021c10


	//   ....[133]....
        /*09ec*/ 	.word	0x00021ca0


	//   ....[134]....
        /*09f0*/ 	.word	0x00022ed0


	//   ....[135]....
        /*09f4*/ 	.word	0x00025330


	//   ....[136]....
        /*09f8*/ 	.word	0x00025350


	//   ....[137]....
        /*09fc*/ 	.word	0x00025440


	//   ....[138]....
        /*0a00*/ 	.word	0x00025450


	//   ....[139]....
        /*0a04*/ 	.word	0x000254e0


	//   ....[140]....
        /*0a08*/ 	.word	0x000254f0


	//   ....[141]....
        /*0a0c*/ 	.word	0x00025580


	//   ....[142]....
        /*0a10*/ 	.word	0x000255a0


	//   ....[143]....
        /*0a14*/ 	.word	0x00025970


	//   ....[144]....
        /*0a18*/ 	.word	0x00025990


	//   ....[145]....
        /*0a1c*/ 	.word	0x00025a30


	//   ....[146]....
        /*0a20*/ 	.word	0x00025a40


	//   ....[147]....
        /*0a24*/ 	.word	0x00025ad0


	//   ....[148]....
        /*0a28*/ 	.word	0x00025ae0


	//   ....[149]....
        /*0a2c*/ 	.word	0x00025af0


	//   ....[150]....
        /*0a30*/ 	.word	0x00025b00


	//   ....[151]....
        /*0a34*/ 	.word	0x00026320


	//   ....[152]....
        /*0a38*/ 	.word	0x00026350


	//   ....[153]....
        /*0a3c*/ 	.word	0x00026410


	//   ....[154]....
        /*0a40*/ 	.word	0x00026430


	//   ....[155]....
        /*0a44*/ 	.word	0x000264d0


	//   ....[156]....
        /*0a48*/ 	.word	0x000264f0


	//   ....[157]....
        /*0a4c*/ 	.word	0x00026500


	//   ....[158]....
        /*0a50*/ 	.word	0x00026510


	//   ....[159]....
        /*0a54*/ 	.word	0x00026ca0


	//   ....[160]....
        /*0a58*/ 	.word	0x00026cb0


	//   ....[161]....
        /*0a5c*/ 	.word	0x00026cf0


	//   ....[162]....
        /*0a60*/ 	.word	0x00026d30


	//   ....[163]....
        /*0a64*/ 	.word	0x00026d40


	//   ....[164]....
        /*0a68*/ 	.word	0x00026da0


	//   ....[165]....
        /*0a6c*/ 	.word	0x00026dd0


	//   ....[166]....
        /*0a70*/ 	.word	0x00026e10


	//   ....[167]....
        /*0a74*/ 	.word	0x00027170


	//   ....[168]....
        /*0a78*/ 	.word	0x00027180


	//   ....[169]....
        /*0a7c*/ 	.word	0x00027190


	//   ....[170]....
        /*0a80*/ 	.word	0x000271f0


	//   ....[171]....
        /*0a84*/ 	.word	0x00027200


	//   ....[172]....
        /*0a88*/ 	.word	0x00027260


	//   ....[173]....
        /*0a8c*/ 	.word	0x00027290


	//   ....[174]....
        /*0a90*/ 	.word	0x000272d0


	//   ....[175]....
        /*0a94*/ 	.word	0x00028640


	//   ....[176]....
        /*0a98*/ 	.word	0x00028690


	//   ....[177]....
        /*0a9c*/ 	.word	0x000286c0


	//   ....[178]....
        /*0aa0*/ 	.word	0x000286f0


	//   ....[179]....
        /*0aa4*/ 	.word	0x00028700


	//   ....[180]....
        /*0aa8*/ 	.word	0x00028730


	//   ....[181]....
        /*0aac*/ 	.word	0x00028760


	//   ....[182]....
        /*0ab0*/ 	.word	0x00028790


	//   ....[183]....
        /*0ab4*/ 	.word	0x00028910


	//   ....[184]....
        /*0ab8*/ 	.word	0x00028940


	//   ....[185]....
        /*0abc*/ 	.word	0x00028970


	//   ....[186]....
        /*0ac0*/ 	.word	0x000289a0


	//   ....[187]....
        /*0ac4*/ 	.word	0x000289d0


	//   ....[188]....
        /*0ac8*/ 	.word	0x00028a00


	//   ....[189]....
        /*0acc*/ 	.word	0x00028ac0


	//   ....[190]....
        /*0ad0*/ 	.word	0x00028ae0


	//   ....[191]....
        /*0ad4*/ 	.word	0x00028b50


	//   ....[192]....
        /*0ad8*/ 	.word	0x000291f0


	//   ....[193]....
        /*0adc*/ 	.word	0x00029590


	//   ....[194]....
        /*0ae0*/ 	.word	0x00029620


	//   ....[195]....
        /*0ae4*/ 	.word	0x00029700


	//   ....[196]....
        /*0ae8*/ 	.word	0x00029790


	//   ....[197]....
        /*0aec*/ 	.word	0x00029870


	//   ....[198]....
        /*0af0*/ 	.word	0x00029900


	//   ....[199]....
        /*0af4*/ 	.word	0x00029a30


	//   ....[200]....
        /*0af8*/ 	.word	0x00029ad0


	//   ....[201]....
        /*0afc*/ 	.word	0x00029b60


	//   ....[202]....
        /*0b00*/ 	.word	0x00029bb0


	//   ....[203]....
        /*0b04*/ 	.word	0x00029c00


	//   ....[204]....
        /*0b08*/ 	.word	0x00029cd0


	//   ....[205]....
        /*0b0c*/ 	.word	0x00029d60


	//   ....[206]....
        /*0b10*/ 	.word	0x00029db0


	//   ....[207]....
        /*0b14*/ 	.word	0x00029e00


	//   ....[208]....
        /*0b18*/ 	.word	0x0002a1b0


	//   ....[209]....
        /*0b1c*/ 	.word	0x0002a2e0


	//   ....[210]....
        /*0b20*/ 	.word	0x0002a410


	//   ....[211]....
        /*0b24*/ 	.word	0x0002a540


	//   ....[212]....
        /*0b28*/ 	.word	0x0002a5d0


	//   ....[213]....
        /*0b2c*/ 	.word	0x0002a650


	//   ....[214]....
        /*0b30*/ 	.word	0x0002a6b0


	//   ....[215]....
        /*0b34*/ 	.word	0x0002a710


	//   ....[216]....
        /*0b38*/ 	.word	0x0002a770


	//   ....[217]....
        /*0b3c*/ 	.word	0x0002a7f0


	//   ....[218]....
        /*0b40*/ 	.word	0x0002a850


	//   ....[219]....
        /*0b44*/ 	.word	0x0002a8d0


	//   ....[220]....
        /*0b48*/ 	.word	0x0002a930


	//   ....[221]....
        /*0b4c*/ 	.word	0x0002a9b0


	//   ....[222]....
        /*0b50*/ 	.word	0x0002aa10


	//   ....[223]....
        /*0b54*/ 	.word	0x0002aa90


	//   ....[224]....
        /*0b58*/ 	.word	0x0002aaf0


	//   ....[225]....
        /*0b5c*/ 	.word	0x0002ab70


	//   ....[226]....
        /*0b60*/ 	.word	0x0002abd0


	//   ....[227]....
        /*0b64*/ 	.word	0x0002ac50


	//   ....[228]....
        /*0b68*/ 	.word	0x0002acb0


	//   ....[229]....
        /*0b6c*/ 	.word	0x0002ad30


	//   ....[230]....
        /*0b70*/ 	.word	0x0002ad90


	//   ....[231]....
        /*0b74*/ 	.word	0x0002ae10


	//   ....[232]....
        /*0b78*/ 	.word	0x0002ae70


	//   ....[233]....
        /*0b7c*/ 	.word	0x0002aef0


	//   ....[234]....
        /*0b80*/ 	.word	0x0002af50


	//   ....[235]....
        /*0b84*/ 	.word	0x0002afd0


	//   ....[236]....
        /*0b88*/ 	.word	0x0002b030


	//   ....[237]....
        /*0b8c*/ 	.word	0x0002b090


	//   ....[238]....
        /*0b90*/ 	.word	0x0002b0f0


	//   ....[239]....
        /*0b94*/ 	.word	0x0002b150


	//   ....[240]....
        /*0b98*/ 	.word	0x0002b1b0


	//   ....[241]....
        /*0b9c*/ 	.word	0x0002b230


	//   ....[242]....
        /*0ba0*/ 	.word	0x0002b290


	//   ....[243]....
        /*0ba4*/ 	.word	0x0002b310


	//   ....[244]....
        /*0ba8*/ 	.word	0x0002b370


	//   ....[245]....
        /*0bac*/ 	.word	0x0002b3f0


	//   ....[246]....
        /*0bb0*/ 	.word	0x0002b450


	//   ....[247]....
        /*0bb4*/ 	.word	0x0002b4d0


	//   ....[248]....
        /*0bb8*/ 	.word	0x0002b530


	//   ....[249]....
        /*0bbc*/ 	.word	0x0002b5b0


	//   ....[250]....
        /*0bc0*/ 	.word	0x0002b610


	//   ....[251]....
        /*0bc4*/ 	.word	0x0002b670


	//   ....[252]....
        /*0bc8*/ 	.word	0x0002b6d0


	//   ....[253]....
        /*0bcc*/ 	.word	0x0002b750


	//   ....[254]....
        /*0bd0*/ 	.word	0x0002b7c0


	//   ....[255]....
        /*0bd4*/ 	.word	0x0002b840


	//   ....[0]....
        /*0bd8*/ 	.word	0x0002b950


	//   ....[1]....
        /*0bdc*/ 	.word	0x0002b9a0


	//   ....[2]....
        /*0be0*/ 	.word	0x0002ba30


	//   ....[3]....
        /*0be4*/ 	.word	0x0002bac0


	//   ....[4]....
        /*0be8*/ 	.word	0x0002bb50


	//   ....[5]....
        /*0bec*/ 	.word	0x0002bbe0


	//   ....[6]....
        /*0bf0*/ 	.word	0x0002bc70


	//   ....[7]....
        /*0bf4*/ 	.word	0x0002bd00


	//   ....[8]....
        /*0bf8*/ 	.word	0x0002bdc0


	//   ....[9]....
        /*0bfc*/ 	.word	0x0002c0a0


	//   ....[10]....
        /*0c00*/ 	.word	0x0002c190


	//   ....[11]....
        /*0c04*/ 	.word	0x0002c220


	//   ....[12]....
        /*0c08*/ 	.word	0x0002c3b0


	//   ....[13]....
        /*0c0c*/ 	.word	0x0002c450


	//   ....[14]....
        /*0c10*/ 	.word	0x0002c4e0


	//   ....[15]....
        /*0c14*/ 	.word	0x0002c5b0


	//   ....[16]....
        /*0c18*/ 	.word	0x0002c610


	//   ....[17]....
        /*0c1c*/ 	.word	0x0002c660


	//   ....[18]....
        /*0c20*/ 	.word	0x0002c860


	//   ....[19]....
        /*0c24*/ 	.word	0x0002c8f0


	//   ....[20]....
        /*0c28*/ 	.word	0x0002c9f0


	//   ....[21]....
        /*0c2c*/ 	.word	0x0002caa0


	//   ....[22]....
        /*0c30*/ 	.word	0x0002cb00


	//   ....[23]....
        /*0c34*/ 	.word	0x0002cc00


	//   ....[24]....
        /*0c38*/ 	.word	0x0002cc60


	//   ....[25]....
        /*0c3c*/ 	.word	0x0002cd00


	//   ....[26]....
        /*0c40*/ 	.word	0x0002ce10


	//   ....[27]....
        /*0c44*/ 	.word	0x0002ce80


	//   ....[28]....
        /*0c48*/ 	.word	0x0002cee0


	//   ....[29]....
        /*0c4c*/ 	.word	0x0002cff0


	//   ....[30]....
        /*0c50*/ 	.word	0x0002d050


	//   ....[31]....
        /*0c54*/ 	.word	0x0002d170


	//   ....[32]....
        /*0c58*/ 	.word	0x0002d1d0


	//   ....[33]....
        /*0c5c*/ 	.word	0x0002d270


	//   ....[34]....
        /*0c60*/ 	.word	0x0002d410


	//   ....[35]....
        /*0c64*/ 	.word	0x0002d4a0


	//   ....[36]....
        /*0c68*/ 	.word	0x0002d500


	//   ....[37]....
        /*0c6c*/ 	.word	0x0002d5e0


	//   ....[38]....
        /*0c70*/ 	.word	0x0002d640


	//   ....[39]....
        /*0c74*/ 	.word	0x0002d710


	//   ....[40]....
        /*0c78*/ 	.word	0x0002d770


	//   ....[41]....
        /*0c7c*/ 	.word	0x0002d840


	//   ....[42]....
        /*0c80*/ 	.word	0x0002d930


	//   ....[43]....
        /*0c84*/ 	.word	0x0002d9c0


	//   ....[44]....
        /*0c88*/ 	.word	0x0002da20


	//   ....[45]....
        /*0c8c*/ 	.word	0x0002daf0


	//   ....[46]....
        /*0c90*/ 	.word	0x0002db50


	//   ....[47]....
        /*0c94*/ 	.word	0x0002dc20


	//   ....[48]....
        /*0c98*/ 	.word	0x0002dc80


	//   ....[49]....
        /*0c9c*/ 	.word	0x0002dd50


	//   ....[50]....
        /*0ca0*/ 	.word	0x0002df30


	//   ....[51]....
        /*0ca4*/ 	.word	0x0002dfd0


	//   ....[52]....
        /*0ca8*/ 	.word	0x0002e0f0


	//   ....[53]....
        /*0cac*/ 	.word	0x0002e160


	//   ....[54]....
        /*0cb0*/ 	.word	0x0002e1d0


	//   ....[55]....
        /*0cb4*/ 	.word	0x0002e240


	//   ....[56]....
        /*0cb8*/ 	.word	0x0002e2b0


	//   ....[57]....
        /*0cbc*/ 	.word	0x0002e330


	//   ....[58]....
        /*0cc0*/ 	.word	0x0002e3c0


	//   ....[59]....
        /*0cc4*/ 	.word	0x0002e450


	//   ....[60]....
        /*0cc8*/ 	.word	0x0002e4c0


	//   ....[61]....
        /*0ccc*/ 	.word	0x0002e530


	//   ....[62]....
        /*0cd0*/ 	.word	0x0002e5a0


	//   ....[63]....
        /*0cd4*/ 	.word	0x0002e620


	//   ....[64]....
        /*0cd8*/ 	.word	0x0002e690


	//   ....[65]....
        /*0cdc*/ 	.word	0x0002e730


	//   ....[66]....
        /*0ce0*/ 	.word	0x0002e7c0


	//   ....[67]....
        /*0ce4*/ 	.word	0x0002e8e0


	//----- nvinfo : EIATTR_REG_RECONFIG
	.align		4
.L_240:
        /*0ce8*/ 	.byte	0x01, 0x54
	.zero		2


	//----- nvinfo : EIATTR_SYSCALL_OFFSETS
	.align		4
        /*0cec*/ 	.byte	0x04, 0x46
        /*0cee*/ 	.short	(.L_242 - .L_241)


	//   ....[0]....
.L_241:
        /*0cf0*/ 	.word	0x00001e50


	//   ....[1]....
        /*0cf4*/ 	.word	0x00001fa0


	//   ....[2]....
        /*0cf8*/ 	.word	0x0000a620


	//   ....[3]....
        /*0cfc*/ 	.word	0x0000a930


	//   ....[4]....
        /*0d00*/ 	.word	0x00024920


	//   ....[5]....
        /*0d04*/ 	.word	0x00024ab0


	//   ....[6]....
        /*0d08*/ 	.word	0x00024c00


	//   ....[7]....
        /*0d0c*/ 	.word	0x00024d50


	//   ....[8]....
        /*0d10*/ 	.word	0x00025f70


	//----- nvinfo : EIATTR_MBARRIER_INSTR_OFFSETS
	.align		4
.L_242:
        /*0d14*/ 	.byte	0x04, 0x39
        /*0d16*/ 	.short	(.L_244 - .L_243)


	//   ....[0]....
.L_243:
        /*0d18*/ 	.word	0x00000270
        /*0d1c*/ 	.word	0x000000ff
        /*0d20*/ 	.word	0x0002a800
        /*0d24*/ 	.short	0x0100
        /*0d26*/ 	.byte	0x08
	.zero		1


	//   ....[1]....
        /*0d28*/ 	.word	0x00000280
        /*0d2c*/ 	.word	0x000000ff
        /*0d30*/ 	.word	0x0002a820
        /*0d34*/ 	.short	0x0100
        /*0d36*/ 	.byte	0x08
	.zero		1


	//   ....[2]....
        /*0d38*/ 	.word	0x00000370
        /*0d3c*/ 	.word	0x000000ff
        /*0d40*/ 	.word	0x0002a830
        /*0d44*/ 	.short	0x0100
        /*0d46*/ 	.byte	0x08
	.zero		1


	//   ....[3]....
        /*0d48*/ 	.word	0x00000380
        /*0d4c*/ 	.word	0x000000ff
        /*0d50*/ 	.word	0x0002a840
        /*0d54*/ 	.short	0x0100
        /*0d56*/ 	.byte	0x08
	.zero		1


	//   ....[4]....
        /*0d58*/ 	.word	0x00000390
        /*0d5c*/ 	.word	0x000000ff
        /*0d60*/ 	.word	0x0002a838
        /*0d64*/ 	.short	0x0100
        /*0d66*/ 	.byte	0x08
	.zero		1


	//   ....[5]....
        /*0d68*/ 	.word	0x000003a0
        /*0d6c*/ 	.word	0x000000ff
        /*0d70*/ 	.word	0x0002a848
        /*0d74*/ 	.short	0x0100
        /*0d76*/ 	.byte	0x08
	.zero		1


	//   ....[6]....
        /*0d78*/ 	.word	0x000004d0
        /*0d7c*/ 	.word	0x000000ff
        /*0d80*/ 	.word	0x0002a850
        /*0d84*/ 	.short	0x0100
        /*0d86*/ 	.byte	0x08
	.zero		1


	//   ....[7]....
        /*0d88*/ 	.word	0x000004e0
        /*0d8c*/ 	.word	0x000000ff
        /*0d90*/ 	.word	0x0002a860
        /*0d94*/ 	.short	0x0100
        /*0d96*/ 	.byte	0x08
	.zero		1


	//   ....[8]....
        /*0d98*/ 	.word	0x000004f0
        /*0d9c*/ 	.word	0x000000ff
        /*0da0*/ 	.word	0x0002a858
        /*0da4*/ 	.short	0x0100
        /*0da6*/ 	.byte	0x08
	.zero		1


	//   ....[9]....
        /*0da8*/ 	.word	0x00000500
        /*0dac*/ 	.word	0x000000ff
        /*0db0*/ 	.word	0x0002a868
        /*0db4*/ 	.short	0x0100
        /*0db6*/ 	.byte	0x08
	.zero		1


	//   ....[10]....
        /*0db8*/ 	.word	0x000005f0
        /*0dbc*/ 	.word	0x000000ff
        /*0dc0*/ 	.word	0x0002a870
        /*0dc4*/ 	.short	0x0100
        /*0dc6*/ 	.byte	0x06
	.zero		1


	//   ....[11]....
        /*0dc8*/ 	.word	0x00000600
        /*0dcc*/ 	.word	0x000000ff
        /*0dd0*/ 	.word	0x0002a880
        /*0dd4*/ 	.short	0x0100
        /*0dd6*/ 	.byte	0x06
	.zero		1


	//   ....[12]....
        /*0dd8*/ 	.word	0x00000610
        /*0ddc*/ 	.word	0x000000ff
        /*0de0*/ 	.word	0x0002a878
        /*0de4*/ 	.short	0x0100
        /*0de6*/ 	.byte	0x06
	.zero		1


	//   ....[13]....
        /*0de8*/ 	.word	0x00000620
        /*0dec*/ 	.word	0x000000ff
        /*0df0*/ 	.word	0x0002a888
        /*0df4*/ 	.short	0x0100
        /*0df6*/ 	.byte	0x06
	.zero		1


	//   ....[14]....
        /*0df8*/ 	.word	0x00000750
        /*0dfc*/ 	.word	0x000000ff
        /*0e00*/ 	.word	0x0002a890
        /*0e04*/ 	.short	0x0100
        /*0e06*/ 	.byte	0x08
	.zero		1


	//   ....[15]....
        /*0e08*/ 	.word	0x00000760
        /*0e0c*/ 	.word	0x000000ff
        /*0e10*/ 	.word	0x0002a8a0
        /*0e14*/ 	.short	0x0100
        /*0e16*/ 	.byte	0x08
	.zero		1


	//   ....[16]....
        /*0e18*/ 	.word	0x00000770
        /*0e1c*/ 	.word	0x000000ff
        /*0e20*/ 	.word	0x0002a898
        /*0e24*/ 	.short	0x0100
        /*0e26*/ 	.byte	0x08
	.zero		1


	//   ....[17]....
        /*0e28*/ 	.word	0x00000780
        /*0e2c*/ 	.word	0x000000ff
        /*0e30*/ 	.word	0x0002a8a8
        /*0e34*/ 	.short	0x0100
        /*0e36*/ 	.byte	0x08
	.zero		1


	//   ....[18]....
        /*0e38*/ 	.word	0x000008c0
        /*0e3c*/ 	.word	0x000000ff
        /*0e40*/ 	.word	0x0002a8b0
        /*0e44*/ 	.short	0x0100
        /*0e46*/ 	.byte	0x08
	.zero		1


	//   ....[19]....
        /*0e48*/ 	.word	0x000008d0
        /*0e4c*/ 	.word	0x000000ff
        /*0e50*/ 	.word	0x0002a8c0
        /*0e54*/ 	.short	0x0100
        /*0e56*/ 	.byte	0x08
	.zero		1


	//   ....[20]....
        /*0e58*/ 	.word	0x000008e0
        /*0e5c*/ 	.word	0x000000ff
        /*0e60*/ 	.word	0x0002a8b8
        /*0e64*/ 	.short	0x0100
        /*0e66*/ 	.byte	0x08
	.zero		1


	//   ....[21]....
        /*0e68*/ 	.word	0x000008f0
        /*0e6c*/ 	.word	0x000000ff
        /*0e70*/ 	.word	0x0002a8c8
        /*0e74*/ 	.short	0x0100
        /*0e76*/ 	.byte	0x08
	.zero		1


	//   ....[22]....
        /*0e78*/ 	.word	0x00003030
        /*0e7c*/ 	.word	0x00000052
        /*0e80*/ 	.word	0x0002a890
        /*0e84*/ 	.short	0x010a
        /*0e86*/ 	.byte	0x3f
	.zero		1


	//   ....[23]....
        /*0e88*/ 	.word	0x00006020
        /*0e8c*/ 	.word	0x00000052
        /*0e90*/ 	.word	0x0002a890
        /*0e94*/ 	.short	0x010a
        /*0e96*/ 	.byte	0x3f
	.zero		1


	//   ....[24]....
        /*0e98*/ 	.word	0x00008f60
        /*0e9c*/ 	.word	0x00000052
        /*0ea0*/ 	.word	0x0002a890
        /*0ea4*/ 	.short	0x010a
        /*0ea6*/ 	.byte	0x3f
	.zero		1


	//   ....[25]....
        /*0ea8*/ 	.word	0x00009420
        /*0eac*/ 	.word	0x00000004
        /*0eb0*/ 	.word	0x00000000
        /*0eb4*/ 	.short	0x0101
        /*0eb6*/ 	.byte	0x3f
	.zero		1


	//   ....[26]....
        /*0eb8*/ 	.word	0x00009460
        /*0ebc*/ 	.word	0x00000052
        /*0ec0*/ 	.word	0x0002a8b0
        /*0ec4*/ 	.short	0x010a
        /*0ec6*/ 	.byte	0x3f
	.zero		1


	//   ....[27]....
        /*0ec8*/ 	.word	0x00009900
        /*0ecc*/ 	.word	0x00000052
        /*0ed0*/ 	.word	0x00000000
        /*0ed4*/ 	.short	0x0101
        /*0ed6*/ 	.byte	0x3f
	.zero		1


	//   ....[28]....
        /*0ed8*/ 	.word	0x0000a6b0
        /*0edc*/ 	.word	0x00000010
        /*0ee0*/ 	.word	0x0002a800
        /*0ee4*/ 	.short	0x010a
        /*0ee6*/ 	.byte	0x3f
	.zero		1


	//   ....[29]....
        /*0ee8*/ 	.word	0x0000a700
        /*0eec*/ 	.word	0x00000010
        /*0ef0*/ 	.word	0x0002a800
        /*0ef4*/ 	.short	0x010a
        /*0ef6*/ 	.byte	0x3f
	.zero		1


	//   ....[30]....
        /*0ef8*/ 	.word	0x0000b0f0
        /*0efc*/ 	.word	0x00000010
        /*0f00*/ 	.word	0x0002a800
        /*0f04*/ 	.short	0x010a
        /*0f06*/ 	.byte	0x3f
	.zero		1


	//   ....[31]....
        /*0f08*/ 	.word	0x0000e620
        /*0f0c*/ 	.word	0x00000010
        /*0f10*/ 	.word	0x0002a800
        /*0f14*/ 	.short	0x010a
        /*0f16*/ 	.byte	0x3f
	.zero		1


	//   ....[32]....
        /*0f18*/ 	.word	0x00011740
        /*0f1c*/ 	.word	0x0000000b
        /*0f20*/ 	.word	0x0002a830
        /*0f24*/ 	.short	0x010a
        /*0f26*/ 	.byte	0x3f
	.zero		1


	//   ....[33]....
        /*0f28*/ 	.word	0x00011780
        /*0f2c*/ 	.word	0x0000000b
        /*0f30*/ 	.word	0x0002a830
        /*0f34*/ 	.short	0x010a
        /*0f36*/ 	.byte	0x3f
	.zero		1


	//   ....[34]....
        /*0f38*/ 	.word	0x00011cb0
        /*0f3c*/ 	.word	0x00000000
        /*0f40*/ 	.word	0x00000000
        /*0f44*/ 	.short	0x0101
        /*0f46*/ 	.byte	0x3f
	.zero		1


	//   ....[35]....
        /*0f48*/ 	.word	0x00014af0
        /*0f4c*/ 	.word	0x00000009
        /*0f50*/ 	.word	0x0002a830
        /*0f54*/ 	.short	0x010a
        /*0f56*/ 	.byte	0x3f
	.zero		1


	//   ....[36]....
        /*0f58*/ 	.word	0x00014b40
        /*0f5c*/ 	.word	0x00000009
        /*0f60*/ 	.word	0x0002a830
        /*0f64*/ 	.short	0x010a
        /*0f66*/ 	.byte	0x3f
	.zero		1


	//   ....[37]....
        /*0f68*/ 	.word	0x00014e90
        /*0f6c*/ 	.word	0x00000009
        /*0f70*/ 	.word	0x0002a850
        /*0f74*/ 	.short	0x010a
        /*0f76*/ 	.byte	0x3f
	.zero		1


	//   ....[38]....
        /*0f78*/ 	.word	0x00014ed0
        /*0f7c*/ 	.word	0x00000009
        /*0f80*/ 	.word	0x0002a850
        /*0f84*/ 	.short	0x010a
        /*0f86*/ 	.byte	0x3f
	.zero		1


	//   ....[39]....
        /*0f88*/ 	.word	0x00015240
        /*0f8c*/ 	.word	0x00000008
        /*0f90*/ 	.word	0x00000000
        /*0f94*/ 	.short	0x0101
        /*0f96*/ 	.byte	0x3f
	.zero		1


	//   ....[40]....
        /*0f98*/ 	.word	0x000174e0
        /*0f9c*/ 	.word	0x0000000f
        /*0fa0*/ 	.word	0x00000000
        /*0fa4*/ 	.short	0x0101
        /*0fa6*/ 	.byte	0x3f
	.zero		1


	//   ....[41]....
        /*0fa8*/ 	.word	0x000180d0
        /*0fac*/ 	.word	0x00000003
        /*0fb0*/ 	.word	0x0002a830
        /*0fb4*/ 	.short	0x010a
        /*0fb6*/ 	.byte	0x3f
	.zero		1


	//   ....[42]....
        /*0fb8*/ 	.word	0x00018120
        /*0fbc*/ 	.word	0x00000003
        /*0fc0*/ 	.word	0x0002a830
        /*0fc4*/ 	.short	0x010a
        /*0fc6*/ 	.byte	0x3f
	.zero		1


	//   ....[43]....
        /*0fc8*/ 	.word	0x000184a0
        /*0fcc*/ 	.word	0x00000003
        /*0fd0*/ 	.word	0x0002a850
        /*0fd4*/ 	.short	0x010a
        /*0fd6*/ 	.byte	0x3f
	.zero		1


	//   ....[44]....
        /*0fd8*/ 	.word	0x000184e0
        /*0fdc*/ 	.word	0x00000003
        /*0fe0*/ 	.word	0x0002a850
        /*0fe4*/ 	.short	0x010a
        /*0fe6*/ 	.byte	0x3f
	.zero		1


	//   ....[45]....
        /*0fe8*/ 	.word	0x000187b0
        /*0fec*/ 	.word	0x00000000
        /*0ff0*/ 	.word	0x00000000
        /*0ff4*/ 	.short	0x0101
        /*0ff6*/ 	.byte	0x3f
	.zero		1


	//   ....[46]....
        /*0ff8*/ 	.word	0x000199c0
        /*0ffc*/ 	.word	0x0000000c
        /*1000*/ 	.word	0x00000000
        /*1004*/ 	.short	0x0101
        /*1006*/ 	.byte	0x3f
	.zero		1


	//   ....[47]....
        /*1008*/ 	.word	0x0001a2d0
        /*100c*/ 	.word	0x00000003
        /*1010*/ 	.word	0x0002a830
        /*1014*/ 	.short	0x010a
        /*1016*/ 	.byte	0x3f
	.zero		1


	//   ....[48]....
        /*1018*/ 	.word	0x0001a320
        /*101c*/ 	.word	0x00000003
        /*1020*/ 	.word	0x0002a830
        /*1024*/ 	.short	0x010a
        /*1026*/ 	.byte	0x3f
	.zero		1


	//   ....[49]....
        /*1028*/ 	.word	0x0001a6a0
        /*102c*/ 	.word	0x00000003
        /*1030*/ 	.word	0x0002a850
        /*1034*/ 	.short	0x010a
        /*1036*/ 	.byte	0x3f
	.zero		1


	//   ....[50]....
        /*1038*/ 	.word	0x0001a6e0
        /*103c*/ 	.word	0x00000003
        /*1040*/ 	.word	0x0002a850
        /*1044*/ 	.short	0x010a
        /*1046*/ 	.byte	0x3f
	.zero		1


	//   ....[51]....
        /*1048*/ 	.word	0x0001aa60
        /*104c*/ 	.word	0x00000000
        /*1050*/ 	.word	0x00000000
        /*1054*/ 	.short	0x0101
        /*1056*/ 	.byte	0x3f
	.zero		1


	//   ....[52]....
        /*1058*/ 	.word	0x0001ccf0
        /*105c*/ 	.word	0x0000000c
        /*1060*/ 	.word	0x00000000
        /*1064*/ 	.short	0x0101
        /*1066*/ 	.byte	0x3f
	.zero		1


	//   ....[53]....
        /*1068*/ 	.word	0x0001d530
        /*106c*/ 	.word	0x00000004
        /*1070*/ 	.word	0x0002a850
        /*1074*/ 	.short	0x010a
        /*1076*/ 	.byte	0x3f
	.zero		1


	//   ....[54]....
        /*1078*/ 	.word	0x0001d5b0
        /*107c*/ 	.word	0x00000004
        /*1080*/ 	.word	0x0002a850
        /*1084*/ 	.short	0x010a
        /*1086*/ 	.byte	0x3f
	.zero		1


	//   ....[55]....
        /*1088*/ 	.word	0x0001db80
        /*108c*/ 	.word	0x00000002
        /*1090*/ 	.word	0x00000000
        /*1094*/ 	.short	0x0101
        /*1096*/ 	.byte	0x3f
	.zero		1


	//   ....[56]....
        /*1098*/ 	.word	0x00020220
        /*109c*/ 	.word	0x00000000
        /*10a0*/ 	.word	0x00000000
        /*10a4*/ 	.short	0x0101
        /*10a6*/ 	.byte	0x3f
	.zero		1


	//   ....[57]....
        /*10a8*/ 	.word	0x00022fb0
        /*10ac*/ 	.word	0x00000016
        /*10b0*/ 	.word	0x0002a820
        /*10b4*/ 	.short	0x010a
        /*10b6*/ 	.byte	0x3f
	.zero		1


	//   ....[58]....
        /*10b8*/ 	.word	0x00023040
        /*10bc*/ 	.word	0x0000000c
        /*10c0*/ 	.word	0x0002a8a0
        /*10c4*/ 	.short	0x010a
        /*10c6*/ 	.byte	0x3f
	.zero		1


	//   ....[59]....
        /*10c8*/ 	.word	0x00023490
        /*10cc*/ 	.word	0x0000000c
        /*10d0*/ 	.word	0x0002a8c0
        /*10d4*/ 	.short	0x010a
        /*10d6*/ 	.byte	0x3f
	.zero		1


	//   ....[60]....
        /*10d8*/ 	.word	0x000239a0
        /*10dc*/ 	.word	0x00000006
        /*10e0*/ 	.word	0x0002a8a0
        /*10e4*/ 	.short	0x010a
        /*10e6*/ 	.byte	0x3f
	.zero		1


	//   ....[61]....
        /*10e8*/ 	.word	0x00023de0
        /*10ec*/ 	.word	0x00000006
        /*10f0*/ 	.word	0x0002a8c0
        /*10f4*/ 	.short	0x010a
        /*10f6*/ 	.byte	0x3f
	.zero		1


	//   ....[62]....
        /*10f8*/ 	.word	0x00025170
        /*10fc*/ 	.word	0x00000004
        /*1100*/ 	.word	0x0002a880
        /*1104*/ 	.short	0x010a
        /*1106*/ 	.byte	0x3f
	.zero		1


	//   ....[63]....
        /*1108*/ 	.word	0x000256c0
        /*110c*/ 	.word	0x00000004
        /*1110*/ 	.word	0x0002a870
        /*1114*/ 	.short	0x0107
        /*1116*/ 	.byte	0x3f
	.zero		1


	//   ....[64]....
        /*1118*/ 	.word	0x00025780
        /*111c*/ 	.word	0x00000004
        /*1120*/ 	.word	0x0002a870
        /*1124*/ 	.short	0x0101
        /*1126*/ 	.byte	0x3f
	.zero		1


	//   ....[65]....
        /*1128*/ 	.word	0x000257b0
        /*112c*/ 	.word	0x00000004
        /*1130*/ 	.word	0x0002a840
        /*1134*/ 	.short	0x010a
        /*1136*/ 	.byte	0x3f
	.zero		1


	//   ....[66]....
        /*1138*/ 	.word	0x00025c50
        /*113c*/ 	.word	0x00000004
        /*1140*/ 	.word	0x0002a830
        /*1144*/ 	.short	0x0107
        /*1146*/ 	.byte	0x3f
	.zero		1


	//   ....[67]....
        /*1148*/ 	.word	0x00025d20
        /*114c*/ 	.word	0x00000004
        /*1150*/ 	.word	0x0002a830
        /*1154*/ 	.short	0x0101
        /*1156*/ 	.byte	0x3f
	.zero		1


	//   ....[68]....
        /*1158*/ 	.word	0x00026670
        /*115c*/ 	.word	0x00000016
        /*1160*/ 	.word	0x0002a800
        /*1164*/ 	.short	0x0107
        /*1166*/ 	.byte	0x3f
	.zero		1


	//   ....[69]....
        /*1168*/ 	.word	0x00026780
        /*116c*/ 	.word	0x00000016
        /*1170*/ 	.word	0x0002a800
        /*1174*/ 	.short	0x0101
        /*1176*/ 	.byte	0x3f
	.zero		1


	//   ....[70]....
        /*1178*/ 	.word	0x000267a0
        /*117c*/ 	.word	0x00000016
        /*1180*/ 	.word	0x0002a820
        /*1184*/ 	.short	0x010a
        /*1186*/ 	.byte	0x3f
	.zero		1


	//   ....[71]....
        /*1188*/ 	.word	0x00026ad0
        /*118c*/ 	.word	0x00000004
        /*1190*/ 	.word	0x0002a880
        /*1194*/ 	.short	0x010a
        /*1196*/ 	.byte	0x3f
	.zero		1


	//   ....[72]....
        /*1198*/ 	.word	0x00026eb0
        /*119c*/ 	.word	0x00000004
        /*11a0*/ 	.word	0x0002a870
        /*11a4*/ 	.short	0x0107
        /*11a6*/ 	.byte	0x3f
	.zero		1


	//   ....[73]....
        /*11a8*/ 	.word	0x00026f70
        /*11ac*/ 	.word	0x00000004
        /*11b0*/ 	.word	0x0002a870
        /*11b4*/ 	.short	0x0101
        /*11b6*/ 	.byte	0x3f
	.zero		1


	//   ....[74]....
        /*11b8*/ 	.word	0x00026fa0
        /*11bc*/ 	.word	0x00000004
        /*11c0*/ 	.word	0x0002a840
        /*11c4*/ 	.short	0x010a
        /*11c6*/ 	.byte	0x3f
	.zero		1


	//   ....[75]....
        /*11c8*/ 	.word	0x00027370
        /*11cc*/ 	.word	0x00000004
        /*11d0*/ 	.word	0x0002a830
        /*11d4*/ 	.short	0x0107
        /*11d6*/ 	.byte	0x3f
	.zero		1


	//   ....[76]....
        /*11d8*/ 	.word	0x00027440
        /*11dc*/ 	.word	0x00000004
        /*11e0*/ 	.word	0x0002a830
        /*11e4*/ 	.short	0x0101
        /*11e6*/ 	.byte	0x3f
	.zero		1


	//   ....[77]....
        /*11e8*/ 	.word	0x000274c0
        /*11ec*/ 	.word	0x00000003
        /*11f0*/ 	.word	0x0002a870
        /*11f4*/ 	.short	0x010a
        /*11f6*/ 	.byte	0x3f
	.zero		1


	//   ....[78]....
        /*11f8*/ 	.word	0x00027550
        /*11fc*/ 	.word	0x00000003
        /*1200*/ 	.word	0x0002a860
        /*1204*/ 	.short	0x010a
        /*1206*/ 	.byte	0x3f
	.zero		1


	//   ....[79]....
        /*1208*/ 	.word	0x00027b30
        /*120c*/ 	.word	0x00000003
        /*1210*/ 	.word	0x0002a850
        /*1214*/ 	.short	0x0101
        /*1216*/ 	.byte	0x3f
	.zero		1


	//   ....[80]....
        /*1218*/ 	.word	0x00027bb0
        /*121c*/ 	.word	0x00000003
        /*1220*/ 	.word	0x00000000
        /*1224*/ 	.short	0x0101
        /*1226*/ 	.byte	0x3f
	.zero		1


	//   ....[81]....
        /*1228*/ 	.word	0x00027d70
        /*122c*/ 	.word	0x0000000c
        /*1230*/ 	.word	0x0002a870
        /*1234*/ 	.short	0x010a
        /*1236*/ 	.byte	0x3f
	.zero		1


	//   ....[82]....
        /*1238*/ 	.word	0x00027df0
        /*123c*/ 	.word	0x0000000c
        /*1240*/ 	.word	0x0002a860
        /*1244*/ 	.short	0x010a
        /*1246*/ 	.byte	0x3f
	.zero		1


	//   ....[83]....
        /*1248*/ 	.word	0x000283e0
        /*124c*/ 	.word	0x0000000c
        /*1250*/ 	.word	0x0002a850
        /*1254*/ 	.short	0x0101
        /*1256*/ 	.byte	0x3f
	.zero		1


	//   ....[84]....
        /*1258*/ 	.word	0x00028460
        /*125c*/ 	.word	0x00000003
        /*1260*/ 	.word	0x00000000
        /*1264*/ 	.short	0x0101
        /*1266*/ 	.byte	0x3f
	.zero		1


	//   ....[85]....
        /*1268*/ 	.word	0x00029170
        /*126c*/ 	.word	0x00000005
        /*1270*/ 	.word	0x0002a820
        /*1274*/ 	.short	0x010a
        /*1276*/ 	.byte	0x3f
	.zero		1


	//   ....[86]....
        /*1278*/ 	.word	0x000292e0
        /*127c*/ 	.word	0x00000003
        /*1280*/ 	.word	0x0002a840
        /*1284*/ 	.short	0x010a
        /*1286*/ 	.byte	0x3f
	.zero		1


	//   ....[87]....
        /*1288*/ 	.word	0x00029380
        /*128c*/ 	.word	0x00000017
        /*1290*/ 	.word	0x0002a840
        /*1294*/ 	.short	0x010a
        /*1296*/ 	.byte	0x3f
	.zero		1


	//   ....[88]....
        /*1298*/ 	.word	0x000293c0
        /*129c*/ 	.word	0x00000003
        /*12a0*/ 	.word	0x0002a860
        /*12a4*/ 	.short	0x010a
        /*12a6*/ 	.byte	0x3f
	.zero		1


	//   ....[89]....
        /*12a8*/ 	.word	0x00029400
        /*12ac*/ 	.word	0x00000017
        /*12b0*/ 	.word	0x0002a860
        /*12b4*/ 	.short	0x010a
        /*12b6*/ 	.byte	0x3f
	.zero		1


	//   ....[90]....
        /*12b8*/ 	.word	0x00029440
        /*12bc*/ 	.word	0x00000003
        /*12c0*/ 	.word	0x0002a880
        /*12c4*/ 	.short	0x010a
        /*12c6*/ 	.byte	0x3f
	.zero		1


	//   ....[91]....
        /*12c8*/ 	.word	0x00029480
        /*12cc*/ 	.word	0x00000017
        /*12d0*/ 	.word	0x0002a880
        /*12d4*/ 	.short	0x010a
        /*12d6*/ 	.byte	0x3f
	.zero		1


	//   ....[92]....
        /*12d8*/ 	.word	0x000294e0
        /*12dc*/ 	.word	0x00000052
        /*12e0*/ 	.word	0x0002a890
        /*12e4*/ 	.short	0x010a
        /*12e6*/ 	.byte	0x3f
	.zero		1


	//   ....[93]....
        /*12e8*/ 	.word	0x00029650
        /*12ec*/ 	.word	0x00000052
        /*12f0*/ 	.word	0x0002a890
        /*12f4*/ 	.short	0x010a
        /*12f6*/ 	.byte	0x3f
	.zero		1


	//   ....[94]....
        /*12f8*/ 	.word	0x000297d0
        /*12fc*/ 	.word	0x00000052
        /*1300*/ 	.word	0x0002a890
        /*1304*/ 	.short	0x010a
        /*1306*/ 	.byte	0x3f
	.zero		1


	//   ....[95]....
        /*1308*/ 	.word	0x00029930
        /*130c*/ 	.word	0x00000052
        /*1310*/ 	.word	0x0002a8b0
        /*1314*/ 	.short	0x010a
        /*1316*/ 	.byte	0x3f
	.zero		1


	//   ....[96]....
        /*1318*/ 	.word	0x00029c30
        /*131c*/ 	.word	0x00000010
        /*1320*/ 	.word	0x0002a800
        /*1324*/ 	.short	0x010a
        /*1326*/ 	.byte	0x3f
	.zero		1


	//   ....[97]....
        /*1328*/ 	.word	0x00029e40
        /*132c*/ 	.word	0x00000010
        /*1330*/ 	.word	0x0002a800
        /*1334*/ 	.short	0x010a
        /*1336*/ 	.byte	0x3f
	.zero		1


	//   ....[98]....
        /*1338*/ 	.word	0x00029e90
        /*133c*/ 	.word	0x0000000b
        /*1340*/ 	.word	0x0002a830
        /*1344*/ 	.short	0x010a
        /*1346*/ 	.byte	0x3f
	.zero		1


	//   ....[99]....
        /*1348*/ 	.word	0x00029ee0
        /*134c*/ 	.word	0x00000009
        /*1350*/ 	.word	0x0002a830
        /*1354*/ 	.short	0x010a
        /*1356*/ 	.byte	0x3f
	.zero		1


	//   ....[100]....
        /*1358*/ 	.word	0x00029f30
        /*135c*/ 	.word	0x00000009
        /*1360*/ 	.word	0x0002a850
        /*1364*/ 	.short	0x010a
        /*1366*/ 	.byte	0x3f
	.zero		1


	//   ....[101]....
        /*1368*/ 	.word	0x00029f80
        /*136c*/ 	.word	0x00000003
        /*1370*/ 	.word	0x0002a830
        /*1374*/ 	.short	0x010a
        /*1376*/ 	.byte	0x3f
	.zero		1


	//   ....[102]....
        /*1378*/ 	.word	0x00029fd0
        /*137c*/ 	.word	0x00000003
        /*1380*/ 	.word	0x0002a850
        /*1384*/ 	.short	0x010a
        /*1386*/ 	.byte	0x3f
	.zero		1


	//   ....[103]....
        /*1388*/ 	.word	0x0002a020
        /*138c*/ 	.word	0x00000003
        /*1390*/ 	.word	0x0002a830
        /*1394*/ 	.short	0x010a
        /*1396*/ 	.byte	0x3f
	.zero		1


	//   ....[104]....
        /*1398*/ 	.word	0x0002a070
        /*139c*/ 	.word	0x00000003
        /*13a0*/ 	.word	0x0002a850
        /*13a4*/ 	.short	0x010a
        /*13a6*/ 	.byte	0x3f
	.zero		1


	//   ....[105]....
        /*13a8*/ 	.word	0x0002a0c0
        /*13ac*/ 	.word	0x00000004
        /*13b0*/ 	.word	0x0002a850
        /*13b4*/ 	.short	0x010a
        /*13b6*/ 	.byte	0x3f
	.zero		1


	//   ....[106]....
        /*13b8*/ 	.word	0x0002be80
        /*13bc*/ 	.word	0x00000016
        /*13c0*/ 	.word	0x0002a820
        /*13c4*/ 	.short	0x010a
        /*13c6*/ 	.byte	0x3f
	.zero		1


	//   ....[107]....
        /*13c8*/ 	.word	0x0002bed0
        /*13cc*/ 	.word	0x0000000c
        /*13d0*/ 	.word	0x0002a8a0
        /*13d4*/ 	.short	0x010a
        /*13d6*/ 	.byte	0x3f
	.zero		1


	//   ....[108]....
        /*13d8*/ 	.word	0x0002bf20
        /*13dc*/ 	.word	0x0000000c
        /*13e0*/ 	.word	0x0002a8c0
        /*13e4*/ 	.short	0x010a
        /*13e6*/ 	.byte	0x3f
	.zero		1


	//   ....[109]....
        /*13e8*/ 	.word	0x0002bf70
        /*13ec*/ 	.word	0x00000006
        /*13f0*/ 	.word	0x0002a8a0
        /*13f4*/ 	.short	0x010a
        /*13f6*/ 	.byte	0x3f
	.zero		1


	//   ....[110]....
        /*13f8*/ 	.word	0x0002bfc0
        /*13fc*/ 	.word	0x00000006
        /*1400*/ 	.word	0x0002a8c0
        /*1404*/ 	.short	0x010a
        /*1406*/ 	.byte	0x3f
	.zero		1


	//   ....[111]....
        /*1408*/ 	.word	0x0002c0e0
        /*140c*/ 	.word	0x00000004
        /*1410*/ 	.word	0x0002a880
        /*1414*/ 	.short	0x010a
        /*1416*/ 	.byte	0x3f
	.zero		1


	//   ....[112]....
        /*1418*/ 	.word	0x0002c7b0
        /*141c*/ 	.word	0x00000004
        /*1420*/ 	.word	0x0002a840
        /*1424*/ 	.short	0x010a
        /*1426*/ 	.byte	0x3f
	.zero		1


	//   ....[113]....
        /*1428*/ 	.word	0x0002d310
        /*142c*/ 	.word	0x00000016
        /*1430*/ 	.word	0x0002a820
        /*1434*/ 	.short	0x010a
        /*1436*/ 	.byte	0x3f
	.zero		1


	//   ....[114]....
        /*1438*/ 	.word	0x0002d360
        /*143c*/ 	.word	0x00000004
        /*1440*/ 	.word	0x0002a880
        /*1444*/ 	.short	0x010a
        /*1446*/ 	.byte	0x3f
	.zero		1


	//   ....[115]....
        /*1448*/ 	.word	0x0002d880
        /*144c*/ 	.word	0x00000004
        /*1450*/ 	.word	0x0002a840
        /*1454*/ 	.short	0x010a
        /*1456*/ 	.byte	0x3f
	.zero		1


	//   ....[116]....
        /*1458*/ 	.word	0x0002dd90
        /*145c*/ 	.word	0x00000003
        /*1460*/ 	.word	0x0002a870
        /*1464*/ 	.short	0x010a
        /*1466*/ 	.byte	0x3f
	.zero		1


	//   ....[117]....
        /*1468*/ 	.word	0x0002dde0
        /*146c*/ 	.word	0x00000003
        /*1470*/ 	.word	0x0002a860
        /*1474*/ 	.short	0x010a
        /*1476*/ 	.byte	0x3f
	.zero		1


	//   ....[118]....
        /*1478*/ 	.word	0x0002de30
        /*147c*/ 	.word	0x0000000c
        /*1480*/ 	.word	0x0002a870
        /*1484*/ 	.short	0x010a
        /*1486*/ 	.byte	0x3f
	.zero		1


	//   ....[119]....
        /*1488*/ 	.word	0x0002de80
        /*148c*/ 	.word	0x0000000c
        /*1490*/ 	.word	0x0002a860
        /*1494*/ 	.short	0x010a
        /*1496*/ 	.byte	0x3f
	.zero		1


	//   ....[120]....
        /*1498*/ 	.word	0x0002e800
        /*149c*/ 	.word	0x00000005
        /*14a0*/ 	.word	0x0002a820
        /*14a4*/ 	.short	0x010a
        /*14a6*/ 	.byte	0x3f
	.zero		1


	//   ....[121]....
        /*14a8*/ 	.word	0x0002e9a0
        /*14ac*/ 	.word	0x00000003
        /*14b0*/ 	.word	0x0002a840
        /*14b4*/ 	.short	0x010a
        /*14b6*/ 	.byte	0x3f
	.zero		1


	//   ....[122]....
        /*14b8*/ 	.word	0x0002e9f0
        /*14bc*/ 	.word	0x00000017
        /*14c0*/ 	.word	0x0002a840
        /*14c4*/ 	.short	0x010a
        /*14c6*/ 	.byte	0x3f
	.zero		1


	//   ....[123]....
        /*14c8*/ 	.word	0x0002ea40
        /*14cc*/ 	.word	0x00000003
        /*14d0*/ 	.word	0x0002a860
        /*14d4*/ 	.short	0x010a
        /*14d6*/ 	.byte	0x3f
	.zero		1


	//   ....[124]....
        /*14d8*/ 	.word	0x0002ea90
        /*14dc*/ 	.word	0x00000017
        /*14e0*/ 	.word	0x0002a860
        /*14e4*/ 	.short	0x010a
        /*14e6*/ 	.byte	0x3f
	.zero		1


	//   ....[125]....
        /*14e8*/ 	.word	0x0002eae0
        /*14ec*/ 	.word	0x00000003
        /*14f0*/ 	.word	0x0002a880
        /*14f4*/ 	.short	0x010a
        /*14f6*/ 	.byte	0x3f
	.zero		1


	//----- nvinfo : EIATTR_NUM_MBARRIERS
	.align		4
.L_244:
        /*14f8*/ 	.byte	0x03, 0x38
        /*14fa*/ 	.short	0x0016


	//----- nvinfo : EIATTR_EXIT_INSTR_OFFSETS
	.align		4
        /*14fc*/ 	.byte	0x04, 0x1c
        /*14fe*/ 	.short	(.L_246 - .L_245)


	//   ....[0]....
.L_245:
        /*1500*/ 	.word	0x000294d0


	//----- nvinfo : EIATTR_MAX_THREADS
	.align		4
.L_246:
        /*1504*/ 	.byte	0x04, 0x05
        /*1506*/ 	.short	(.L_248 - .L_247)
.L_247:
        /*1508*/ 	.word	0x00000180
        /*150c*/ 	.word	0x00000001
        /*1510*/ 	.word	0x00000001


	//----- nvinfo : EIATTR_CRS_STACK_SIZE
	.align		4
.L_248:
        /*1514*/ 	.byte	0x04, 0x1e
        /*1516*/ 	.short	(.L_250 - .L_249)
.L_249:
        /*1518*/ 	.word	0x00000000


	//----- nvinfo : EIATTR_CBANK_PARAM_SIZE
	.align		4
.L_250:
        /*151c*/ 	.byte	0x03, 0x19
        /*151e*/ 	.short	0x0af0


	//----- nvinfo : EIATTR_PARAM_CBANK
	.align		4
        /*1520*/ 	.byte	0x04, 0x0a
        /*1522*/ 	.short	(.L_252 - .L_251)
	.align		4
.L_251:
        /*1524*/ 	.word	index@(.nv.constant0._ZN7cutlass13device_kernelIN5flash11enable_sm90INS1_16FlashAttnFwdSm90INS1_25CollectiveMainloopFwdSm90ILi2EN4cute5tupleIJNS5_1CILi1EEES8_S8_EEENS6_IJNS7_ILi128EEESA_NS7_ILi192EEEEEELi192ENS_12float_e4m3_tEfNS_4arch4Sm90ELb0ELb1ELb0ELb1ELb1ELb1ELb0ELb1ELb1ELb1ELb0ELb0EEENS1_21CollectiveEpilogueFwdINS6_IJSA_SB_SA_EEES9_NS_10bfloat16_tESF_Li256ELb1ELb1ELb0ELb1EEENS1_36VarlenDynamicPersistentTileSchedulerILi128ELi128ELi256ELi128ELb0ELb1ELb1ELb1ELb0ELb1EEEEEEEEEvNT_6ParamsE)
        /*1528*/ 	.short	0x0210
        /*152a*/ 	.short	0x0af0


	//----- nvinfo : EIATTR_SW_WAR
	.align		4
.L_252:
        /*152c*/ 	.byte	0x04, 0x36
        /*152e*/ 	.short	(.L_254 - .L_253)
.L_253:
        /*1530*/ 	.word	0x00000008
.L_254:


//--------------------- .nv.info._ZN7cutlass13device_kernelIN5flash11enable_sm90INS1_16FlashAttnFwdSm90INS1_25CollectiveMainloopFwdSm90ILi2EN4cute5tupleIJNS5_1CILi1EEES8_S8_EEENS6_IJNS7_ILi128EEENS7_ILi160EEENS7_ILi192EEEEEELi192ENS_12float_e4m3_tEfNS_4arch4Sm90ELb1ELb0ELb0ELb0ELb1ELb0ELb0ELb1ELb1ELb1ELb0ELb0EEENS1_21CollectiveEpilogueFwdINS6_IJSA_SC_SB_EEES9_NS_10bfloat16_tESG_Li256ELb0ELb1ELb0ELb1EEENS1_30DynamicPersistentTileSchedulerILi256ELi128ELb0ELb1ELb1EEEEEEEEEvNT_6ParamsE --------------------------
	.section	.nv.info._ZN7cutlass13device_kernelIN5flash11enable_sm90INS1_16FlashAttnFwdSm90INS1_25CollectiveMainloopFwdSm90ILi2EN4cute5tupleIJNS5_1CILi1EEES8_S8_EEENS6_IJNS7_ILi128EEENS7_ILi160EEENS7_ILi192EEEEEELi192ENS_12float_e4m3_tEfNS_4arch4Sm90ELb1ELb0ELb0ELb0ELb1ELb0ELb0ELb1ELb1ELb1ELb0ELb0EEENS1_21CollectiveEpilogueFwdINS6_IJSA_SC_SB_EEES9_NS_10bfloat16_tESG_Li256ELb0ELb1ELb0ELb1EEENS1_30DynamicPersistentTileSchedulerILi256ELi128ELb0ELb1ELb1EEEEEEEEEvNT_6ParamsE,"",@"SHT_CUDA_INFO"
	.sectionflags	@""
	.align	4


	//----- nvinfo : EIATTR_CUDA_API_VERSION
	.align		4
        /*0000*/ 	.byte	0x04, 0x37
        /*0002*/ 	.short	(.L_256 - .L_255)
.L_255:
        /*0004*/ 	.word	0x00000082


	//----- nvinfo : EIATTR_KPARAM_INFO
	.align		4
.L_256:
        /*0008*/ 	.byte	0x04, 0x17
        /*000a*/ 	.short	(.L_258 - .L_257)
.L_257:
        /*000c*/ 	.word	0x00000000
        /*0010*/ 	.short	0x0000
        /*0012*/ 	.short	0x0070
        /*0014*/ 	.byte	0x00, 0xf0, 0x01, 0x2a


	//----- nvinfo : EIATTR_SPARSE_MMA_MASK
	.align		4
.L_258:
        /*0018*/ 	.byte	0x03, 0x50
        /*001a*/ 	.short	0x0000


	//----- nvinfo : EIATTR_MAXREG_COUNT
	.align		4
        /*001c*/ 	.byte	0x03, 0x1b
        /*001e*/ 	.short	0x00a8


	//----- nvinfo : EIATTR_NUM_BARRIERS
	.align		4
        /*0020*/ 	.byte	0x02, 0x4c
        /*0022*/ 	.byte	0x10
	.zero		1


	//----- nvinfo : EIATTR_EXTERNS
	.align		4
        /*0024*/ 	.byte	0x04, 0x0f
        /*0026*/ 	.short	(.L_260 - .L_259)


	//   ....[0]....
	.align		4
.L_259:
        /*0028*/ 	.word	index@(__assertfail)


	//----- nvinfo : EIATTR_ANNOTATIONS
	.align		4
.L_260:
        /*002c*/ 	.byte	0x04, 0x55
        /*002e*/ 	.short	(.L_262 - .L_261)


	//   ....[0]....
.L_261:
        /* <DEDUP_REMOVED lines=13> */


	//----- nvinfo : EIATTR_MERCURY_ISA_VERSION
	.align		4
.L_262:
        /*00f0*/ 	.byte	0x03, 0x5f
        /*00f2*/ 	.short	0x0101


	//----- nvinfo : EIATTR_INT_WARP_WIDE_INSTR_OFFSETS
	.align		4
        /*00f4*/ 	.byte	0x04, 0x31
        /*00f6*/ 	.short	(.L_264 - .L_263)


	//   ....[0]....
.L_263:
        /*00f8*/ 	.word	0x000000c0


	//   ....[1]....
        /*00fc*/ 	.word	0x000000d0


	//   ....[2]....
        /*0100*/ 	.word	0x00000170


	//   ....[3]....
        /*0104*/ 	.word	0x0000fd80


	//   ....[4]....
        /*0108*/ 	.word	0x0000fe10


	//   ....[5]....
        /*010c*/ 	.word	0x00013a20


	//   ....[6]....
        /*0110*/ 	.word	0x00013ab0


	//----- nvinfo : EIATTR_COOP_GROUP_MASK_REGIDS
	.align		4
.L_264:
        /*0114*/ 	.byte	0x04, 0x29
        /*0116*/ 	.short	(.L_266 - .L_265)


	//   ....[0]....
.L_265:
        /*0118*/ 	.word	0xffffffff


	//   ....[1]....
        /*011c*/ 	.word	0xffffffff


	//   ....[2]....
        /*0120*/ 	.word	0xffffffff


	//   ....[3]....
        /*0124*/ 	.word	0xffffffff


	//   ....[4]....
        /*0128*/ 	.word	0xffffffff


	//   ....[5]....
        /*012c*/ 	.word	0xffffffff


	//   ....[6]....
        /*0130*/ 	.word	0xffffffff


	//   ....[7]....
        /*0134*/ 	.word	0xffffffff


	//   ....[8]....
        /*0138*/ 	.word	0xffffffff


	//   ....[9]....
        /*013c*/ 	.word	0xffffffff


	//   ....[10]....
        /*0140*/ 	.word	0xffffffff


	//   ....[11]....
        /*0144*/ 	.word	0xffffffff


	//   ....[12]....
        /*0148*/ 	.word	0xffffffff


	//   ....[13]....
        /*014c*/ 	.word	0xffffffff


	//   ....[14]....
        /*0150*/ 	.word	0xffffffff


	//   ....[15]....
        /*0154*/ 	.word	0xffffffff


	//   ....[16]....
        /*0158*/ 	.word	0xffffffff


	//   ....[17]....
        /*015c*/ 	.word	0xffffffff


	//   ....[18]....
        /*0160*/ 	.word	0xffffffff


	//   ....[19]....
        /*0164*/ 	.word	0xffffffff


	//   ....[20]....
        /*0168*/ 	.word	0xffffffff


	//   ....[21]....
        /*016c*/ 	.word	0xffffffff


	//   ....[22]....
        /*0170*/ 	.word	0xffffffff


	//   ....[23]....
        /*0174*/ 	.word	0xffffffff


	//   ....[24]....
        /*0178*/ 	.word	0xffffffff


	//   ....[25]....
        /*017c*/ 	.word	0xffffffff


	//   ....[26]....
        /*0180*/ 	.word	0xffffffff


	//   ....[27]....
        /*0184*/ 	.word	0xffffffff


	//   ....[28]....
        /*0188*/ 	.word	0xffffffff


	//   ....[29]....
        /*018c*/ 	.word	0xffffffff


	//   ....[30]....
        /*0190*/ 	.word	0xffffffff


	//   ....[31]....
        /*0194*/ 	.word	0xffffffff


	//   ....[32]....
        /*0198*/ 	.word	0xffffffff


	//   ....[33]....
        /*019c*/ 	.word	0xffffffff


	//   ....[34]....
        /*01a0*/ 	.word	0xffffffff


	//   ....[35]....
        /*01a4*/ 	.word	0xffffffff


	//   ....[36]....
        /*01a8*/ 	.word	0xffffffff


	//   ....[37]....
        /*01ac*/ 	.word	0xffffffff


	//   ....[38]....
        /*01b0*/ 	.word	0xffffffff


	//   ....[39]....
        /*01b4*/ 	.word	0xffffffff


	//   ....[40]....
        /*01b8*/ 	.word	0xffffffff


	//   ....[41]....
        /*01bc*/ 	.word	0xffffffff


	//   ....[42]....
        /*01c0*/ 	.word	0xffffffff


	//   ....[43]....
        /*01c4*/ 	.word	0xffffffff


	//   ....[44]....
        /*01c8*/ 	.word	0xffffffff


	//   ....[45]....
        /*01cc*/ 	.word	0xffffffff


	//   ....[46]....
        /*01d0*/ 	.word	0xffffffff


	//   ....[47]....
        /*01d4*/ 	.word	0xffffffff


	//   ....[48]....
        /*01d8*/ 	.word	0xffffffff


	//   ....[49]....
        /*01dc*/ 	.word	0xffffffff


	//   ....[50]....
        /*01e0*/ 	.word	0xffffffff


	//   ....[51]....
        /*01e4*/ 	.word	0xffffffff


	//   ....[52]....
        /*01e8*/ 	.word	0xffffffff


	//   ....[53]....
        /*01ec*/ 	.word	0xffffffff


	//   ....[54]....
        /*01f0*/ 	.word	0xffffffff


	//   ....[55]....
        /*01f4*/ 	.word	0xffffffff


	//   ....[56]....
        /*01f8*/ 	.word	0xffffffff


	//   ....[57]....
        /*01fc*/ 	.word	0xffffffff


	//   ....[58]....
        /*0200*/ 	.word	0xffffffff


	//   ....[59]....
        /*0204*/ 	.word	0xffffffff


	//   ....[60]....
        /*0208*/ 	.word	0xffffffff


	//   ....[61]....
        /*020c*/ 	.word	0xffffffff


	//   ....[62]....
        /*0210*/ 	.word	0xffffffff


	//   ....[63]....
        /*0214*/ 	.word	0xffffffff


	//   ....[64]....
        /*0218*/ 	.word	0xffffffff


	//   ....[65]....
        /*021c*/ 	.word	0xffffffff


	//   ....[66]....
        /*0220*/ 	.word	0xffffffff


	//   ....[67]....
        /*0224*/ 	.word	0xffffffff


	//   ....[68]....
        /*0228*/ 	.word	0xffffffff


	//   ....[69]....
        /*022c*/ 	.word	0xffffffff


	//   ....[70]....
        /*0230*/ 	.word	0xffffffff


	//   ....[71]....
        /*0234*/ 	.word	0xffffffff


	//   ....[72]....
        /*0238*/ 	.word	0xffffffff


	//   ....[73]....
        /*023c*/ 	.word	0xffffffff


	//   ....[74]....
        /*0240*/ 	.word	0xffffffff


	//   ....[75]....
        /*0244*/ 	.word	0xffffffff


	//   ....[76]....
        /*0248*/ 	.word	0xffffffff


	//   ....[77]....
        /*024c*/ 	.word	0xffffffff


	//   ....[78]....
        /*0250*/ 	.word	0xffffffff


	//   ....[79]....
        /*0254*/ 	.word	0xffffffff


	//   ....[80]....
        /*0258*/ 	.word	0xffffffff


	//   ....[81]....
        /*025c*/ 	.word	0xffffffff


	//   ....[82]....
        /*0260*/ 	.word	0xffffffff


	//   ....[83]....
        /*0264*/ 	.word	0xffffffff


	//   ....[84]....
        /*0268*/ 	.word	0xffffffff


	//   ....[85]....
        /*026c*/ 	.word	0xffffffff


	//   ....[86]....
        /*0270*/ 	.word	0xffffffff


	//   ....[87]....
        /*0274*/ 	.word	0xffffffff


	//   ....[88]....
        /*0278*/ 	.word	0xffffffff


	//   ....[89]....
        /*027c*/ 	.word	0xffffffff


	//   ....[90]....
        /*0280*/ 	.word	0xffffffff


	//   ....[91]....
        /*0284*/ 	.word	0xffffffff


	//   ....[92]....
        /*0288*/ 	.word	0xffffffff


	//   ....[93]....
        /*028c*/ 	.word	0xffffffff


	//   ....[94]....
        /*0290*/ 	.word	0xffffffff


	//   ....[95]....
        /*0294*/ 	.word	0xffffffff


	//   ....[96]....
        /*0298*/ 	.word	0xffffffff


	//   ....[97]....
        /*029c*/ 	.word	0xffffffff


	//   ....[98]....
        /*02a0*/ 	.word	0xffffffff


	//   ....[99]....
        /*02a4*/ 	.word	0xffffffff


	//   ....[100]....
        /*02a8*/ 	.word	0xffffffff


	//   ....[101]....
        /*02ac*/ 	.word	0xffffffff


	//   ....[102]....
        /*02b0*/ 	.word	0xffffffff


	//   ....[103]....
        /*02b4*/ 	.word	0xffffffff


	//   ....[104]....
        /*02b8*/ 	.word	0xffffffff


	//   ....[105]....
        /*02bc*/ 	.word	0xffffffff


	//   ....[106]....
        /*02c0*/ 	.word	0xffffffff


	//   ....[107]....
        /*02c4*/ 	.word	0xffffffff


	//   ....[108]....
        /*02c8*/ 	.word	0xffffffff


	//   ....[109]....
        /*02cc*/ 	.word	0xffffffff


	//   ....[110]....
        /*02d0*/ 	.word	0xffffffff


	//   ....[111]....
        /*02d4*/ 	.word	0xffffffff


	//   ....[112]....
        /*02d8*/ 	.word	0xffffffff


	//   ....[113]....
        /*02dc*/ 	.word	0xffffffff


	//   ....[114]....
        /*02e0*/ 	.word	0xffffffff


	//   ....[115]....
        /*02e4*/ 	.word	0xffffffff


	//   ....[116]....
        /*02e8*/ 	.word	0xffffffff


	//   ....[117]....
        /*02ec*/ 	.word	0xffffffff


	//   ....[118]....
        /*02f0*/ 	.word	0xffffffff


	//   ....[119]....
        /*02f4*/ 	.word	0xffffffff


	//   ....[120]....
        /*02f8*/ 	.word	0xffffffff


	//   ....[121]....
        /*02fc*/ 	.word	0xffffffff


	//   ....[122]....
        /*0300*/ 	.word	0xffffffff


	//   ....[123]....
        /*0304*/ 	.word	0xffffffff


	//   ....[124]....
        /*0308*/ 	.word	0xffffffff


	//   ....[125]....
        /*030c*/ 	.word	0xffffffff


	//   ....[126]....
        /*0310*/ 	.word	0xffffffff


	//   ....[127]....
        /*0314*/ 	.word	0xffffffff


	//   ....[128]....
        /*0318*/ 	.word	0xffffffff


	//   ....[129]....
        /*031c*/ 	.word	0xffffffff


	//   ....[130]....
        /*0320*/ 	.word	0xffffffff


	//   ....[131]....
        /*0324*/ 	.word	0xffffffff


	//   ....[132]....
        /*0328*/ 	.word	0xffffffff


	//   ....[133]....
        /*032c*/ 	.word	0xffffffff


	//   ....[134]....
        /*0330*/ 	.word	0xffffffff


	//   ....[135]....
        /*0334*/ 	.word	0xffffffff


	//   ....[136]....
        /*0338*/ 	.word	0xffffffff


	//   ....[137]....
        /*033c*/ 	.word	0xffffffff


	//   ....[138]....
        /*0340*/ 	.word	0xffffffff


	//   ....[139]....
        /*0344*/ 	.word	0xffffffff


	//   ....[140]....
        /*0348*/ 	.word	0xffffffff


	//   ....[141]....
        /*034c*/ 	.word	0xffffffff


	//   ....[142]....
        /*0350*/ 	.word	0xffffffff


	//   ....[143]....
        /*0354*/ 	.word	0xffffffff


	//   ....[144]....
        /*0358*/ 	.word	0xffffffff


	//   ....[145]....
        /*035c*/ 	.word	0xffffffff


	//   ....[146]....
        /*0360*/ 	.word	0x0500000f


	//   ....[147]....
        /*0364*/ 	.word	0x0500000f


	//   ....[148]....
        /*0368*/ 	.word	0x0500000f


	//   ....[149]....
        /*036c*/ 	.word	0x0500000f


	//   ....[150]....
        /*0370*/ 	.word	0x0500000f


	//   ....[151]....
        /*0374*/ 	.word	0x0500000f


	//   ....[152]....
        /*0378*/ 	.word	0x0500000f


	//   ....[153]....
        /*037c*/ 	.word	0x0500000f


	//   ....[154]....
        /*0380*/ 	.word	0x0500000f


	//   ....[155]....
        /*0384*/ 	.word	0x0500000f


	//   ....[156]....
        /*0388*/ 	.word	0x0500000f


	//   ....[157]....
        /*038c*/ 	.word	0x0500000f


	//   ....[158]....
        /*0390*/ 	.word	0x0500000f


	//   ....[159]....
        /*0394*/ 	.word	0x0500000f


	//   ....[160]....
        /*0398*/ 	.word	0x0500000f


	//   ....[161]....
        /*039c*/ 	.word	0x0500000f


	//   ....[162]....
        /*03a0*/ 	.word	0x0500000f


	//   ....[163]....
        /*03a4*/ 	.word	0x0500000f


	//   ....[164]....
        /*03a8*/ 	.word	0x0500000f


	//   ....[165]....
        /*03ac*/ 	.word	0x0500000f


	//   ....[166]....
        /*03b0*/ 	.word	0x0500000f


	//   ....[167]....
        /*03b4*/ 	.word	0x0500000f


	//   ....[168]....
        /*03b8*/ 	.word	0x0500000f


	//   ....[169]....
        /*03bc*/ 	.word	0x0500000f


	//   ....[170]....
        /*03c0*/ 	.word	0x0500000f


	//   ....[171]....
        /*03c4*/ 	.word	0x0500000f


	//   ....[172]....
        /*03c8*/ 	.word	0x0500000f


	//   ....[173]....
        /*03cc*/ 	.word	0x0500000f


	//   ....[174]....
        /*03d0*/ 	.word	0x0500000f


	//   ....[175]....
        /*03d4*/ 	.word	0x0500000f


	//   ....[176]....
        /*03d8*/ 	.word	0x0500000f


	//   ....[177]....
        /*03dc*/ 	.word	0x0500000f


	//   ....[178]....
        /*03e0*/ 	.word	0x0500000f


	//   ....[179]....
        /*03e4*/ 	.word	0x0500000f


	//   ....[180]....
        /*03e8*/ 	.word	0x0500000f


	//   ....[181]....
        /*03ec*/ 	.word	0x0500000f


	//   ....[182]....
        /*03f0*/ 	.word	0x0500000f


	//   ....[183]....
        /*03f4*/ 	.word	0x0500000f


	//   ....[184]....
        /*03f8*/ 	.word	0x0500000f


	//   ....[185]....
        /*03fc*/ 	.word	0x0500000f


	//   ....[186]....
        /*0400*/ 	.word	0x0500000f


	//   ....[187]....
        /*0404*/ 	.word	0x0500000f


	//   ....[188]....
        /*0408*/ 	.word	0x0500000f


	//   ....[189]....
        /*040c*/ 	.word	0x0500000f


	//   ....[190]....
        /*0410*/ 	.word	0x0500000f


	//   ....[191]....
        /*0414*/ 	.word	0x0500000f


	//   ....[192]....
        /*0418*/ 	.word	0x0500000f


	//   ....[193]....
        /*041c*/ 	.word	0x0500000f


	//   ....[194]....
        /*0420*/ 	.word	0x0500000f


	//   ....[195]....
        /*0424*/ 	.word	0x0500000f


	//----- nvinfo : EIATTR_COOP_GROUP_INSTR_OFFSETS
	.align		4
.L_266:
        /*0428*/ 	.byte	0x04, 0x28
        /*042a*/ 	.short	(.L_268 - .L_267)


	//   ....[0]....
.L_267:
        /*042c*/ 	.word	0x00000080


	//   ....[1]....
        /*0430*/ 	.word	0x00000090


	//   ....[2]....
        /*0434*/ 	.word	0x000002d0


	//   ....[3]....
        /*0438*/ 	.word	0x00000430


	//   ....[4]....
        /*043c*/ 	.word	0x00000550


	//   ....[5]....
        /*0440*/ 	.word	0x000006b0


	//   ....[6]....
        /*0444*/ 	.word	0x000017f0


	//   ....[7]....
        /*0448*/ 	.word	0x000028f0


	//   ....[8]....
        /*044c*/ 	.word	0x00002920


	//   ....[9]....
        /*0450*/ 	.word	0x00003210


	//   ....[10]....
        /*0454*/ 	.word	0x00003230


	//   ....[11]....
        /*0458*/ 	.word	0x00003f30


	//   ....[12]....
        /*045c*/ 	.word	0x00003fc0


	//   ....[13]....
        /*0460*/ 	.word	0x00006020


	//   ....[14]....
        /*0464*/ 	.word	0x00006040


	//   ....[15]....
        /*0468*/ 	.word	0x00006860


	//   ....[16]....
        /*046c*/ 	.word	0x00006970


	//   ....[17]....
        /*0470*/ 	.word	0x000073d0


	//   ....[18]....
        /*0474*/ 	.word	0x00007450


	//   ....[19]....
        /*0478*/ 	.word	0x00009f40


	//   ....[20]....
        /*047c*/ 	.word	0x00009f50


	//   ....[21]....
        /*0480*/ 	.word	0x00009f80


	//   ....[22]....
        /*0484*/ 	.word	0x00009f90


	//   ....[23]....
        /*0488*/ 	.word	0x0000bcb0


	//   ....[24]....
        /*048c*/ 	.word	0x0000bcc0


	//   ....[25]....
        /*0490*/ 	.word	0x0000bcf0


	//   ....[26]....
        /*0494*/ 	.word	0x0000bd00


	//   ....[27]....
        /*0498*/ 	.word	0x0000d550


	//   ....[28]....
        /*049c*/ 	.word	0x0000d580


	//   ....[29]....
        /*04a0*/ 	.word	0x0000d5b0


	//   ....[30]....
        /*04a4*/ 	.word	0x0000d5f0


	//   ....[31]....
        /*04a8*/ 	.word	0x0000d620


	//   ....[32]....
        /*04ac*/ 	.word	0x0000d650


	//   ....[33]....
        /*04b0*/ 	.word	0x0000d680


	//   ....[34]....
        /*04b4*/ 	.word	0x0000d6b0


	//   ....[35]....
        /*04b8*/ 	.word	0x0000d6e0


	//   ....[36]....
        /*04bc*/ 	.word	0x0000d720


	//   ....[37]....
        /*04c0*/ 	.word	0x0000d750


	//   ....[38]....
        /*04c4*/ 	.word	0x0000d780


	//   ....[39]....
        /*04c8*/ 	.word	0x0000d7b0


	//   ....[40]....
        /*04cc*/ 	.word	0x0000d7c0


	//   ....[41]....
        /*04d0*/ 	.word	0x0000d7d0


	//   ....[42]....
        /*04d4*/ 	.word	0x0000d7e0


	//   ....[43]....
        /*04d8*/ 	.word	0x0000d800


	//   ....[44]....
        /*04dc*/ 	.word	0x0000d810


	//   ....[45]....
        /*04e0*/ 	.word	0x0000d820


	//   ....[46]....
        /*04e4*/ 	.word	0x0000d850


	//   ....[47]....
        /*04e8*/ 	.word	0x0000d880


	//   ....[48]....
        /*04ec*/ 	.word	0x0000d890


	//   ....[49]....
        /*04f0*/ 	.word	0x0000d8a0


	//   ....[50]....
        /*04f4*/ 	.word	0x0000d8b0


	//   ....[51]....
        /*04f8*/ 	.word	0x0000d8c0


	//   ....[52]....
        /*04fc*/ 	.word	0x0000d8e0


	//   ....[53]....
        /*0500*/ 	.word	0x0000d8f0


	//   ....[54]....
        /*0504*/ 	.word	0x0000d900


	//   ....[55]....
        /*0508*/ 	.word	0x0000d910


	//   ....[56]....
        /*050c*/ 	.word	0x0000d920


	//   ....[57]....
        /*0510*/ 	.word	0x0000d930


	//   ....[58]....
        /*0514*/ 	.word	0x0000d940


	//   ....[59]....
        /*0518*/ 	.word	0x0000d950


	//   ....[60]....
        /*051c*/ 	.word	0x0000d960


	//   ....[61]....
        /*0520*/ 	.word	0x0000d970


	//   ....[62]....
        /*0524*/ 	.word	0x0000d980


	//   ....[63]....
        /*0528*/ 	.word	0x0000d990


	//   ....[64]....
        /*052c*/ 	.word	0x0000d9a0


	//   ....[65]....
        /*0530*/ 	.word	0x0000d9b0


	//   ....[66]....
        /*0534*/ 	.word	0x0000d9c0


	//   ....[67]....
        /*0538*/ 	.word	0x0000d9d0


	//   ....[68]....
        /*053c*/ 	.word	0x0000d9e0


	//   ....[69]....
        /*0540*/ 	.word	0x0000d9f0


	//   ....[70]....
        /*0544*/ 	.word	0x0000da00


	//   ....[71]....
        /*0548*/ 	.word	0x0000da10


	//   ....[72]....
        /*054c*/ 	.word	0x0000da20


	//   ....[73]....
        /*0550*/ 	.word	0x0000da30


	//   ....[74]....
        /*0554*/ 	.word	0x0000da40


	//   ....[75]....
        /*0558*/ 	.word	0x0000dd50


	//   ....[76]....
        /*055c*/ 	.word	0x0000dd80


	//   ....[77]....
        /*0560*/ 	.word	0x0000ddb0


	//   ....[78]....
        /*0564*/ 	.word	0x0000dde0


	//   ....[79]....
        /*0568*/ 	.word	0x0000e300


	//   ....[80]....
        /*056c*/ 	.word	0x0000e330


	//   ....[81]....
        /*0570*/ 	.word	0x0000e430


	//   ....[82]....
        /*0574*/ 	.word	0x0000e450


	//   ....[83]....
        /*0578*/ 	.word	0x0000e550


	//   ....[84]....
        /*057c*/ 	.word	0x0000e570


	//   ....[85]....
        /*0580*/ 	.word	0x0000e680


	//   ....[86]....
        /*0584*/ 	.word	0x0000e6a0


	//   ....[87]....
        /*0588*/ 	.word	0x0000ed80


	//   ....[88]....
        /*058c*/ 	.word	0x0000eda0


	//   ....[89]....
        /*0590*/ 	.word	0x0000eea0


	//   ....[90]....
        /*0594*/ 	.word	0x0000eec0


	//   ....[91]....
        /*0598*/ 	.word	0x0000efc0


	//   ....[92]....
        /*059c*/ 	.word	0x0000efe0


	//   ....[93]....
        /*05a0*/ 	.word	0x0000f0f0


	//   ....[94]....
        /*05a4*/ 	.word	0x0000f110


	//   ....[95]....
        /*05a8*/ 	.word	0x0000f2e0


	//   ....[96]....
        /*05ac*/ 	.word	0x00010c50


	//   ....[97]....
        /*05b0*/ 	.word	0x00010c80


	//   ....[98]....
        /*05b4*/ 	.word	0x00010cb0


	//   ....[99]....
        /*05b8*/ 	.word	0x00010d60


	//   ....[100]....
        /*05bc*/ 	.word	0x00010d70


	//   ....[101]....
        /*05c0*/ 	.word	0x00010e00


	//   ....[102]....
        /*05c4*/ 	.word	0x00010e10


	//   ....[103]....
        /*05c8*/ 	.word	0x00010e20


	//   ....[104]....
        /*05cc*/ 	.word	0x00010eb0


	//   ....[105]....
        /*05d0*/ 	.word	0x00010f60


	//   ....[106]....
        /*05d4*/ 	.word	0x00011370


	//   ....[107]....
        /*05d8*/ 	.word	0x000113a0


	//   ....[108]....
        /*05dc*/ 	.word	0x000113b0


	//   ....[109]....
        /*05e0*/ 	.word	0x000113c0


	//   ....[110]....
        /*05e4*/ 	.word	0x00011410


	//   ....[111]....
        /*05e8*/ 	.word	0x00011490


	//   ....[112]....
        /*05ec*/ 	.word	0x000114b0


	//   ....[113]....
        /*05f0*/ 	.word	0x00011520


	//   ....[114]....
        /*05f4*/ 	.word	0x00011540


	//   ....[115]....
        /*05f8*/ 	.word	0x000115c0


	//   ....[116]....
        /*05fc*/ 	.word	0x00011cc0


	//   ....[117]....
        /*0600*/ 	.word	0x00011ce0


	//   ....[118]....
        /*0604*/ 	.word	0x00011d00


	//   ....[119]....
        /*0608*/ 	.word	0x00011d60


	//   ....[120]....
        /*060c*/ 	.word	0x00011de0


	//   ....[121]....
        /*0610*/ 	.word	0x00011e10


	//   ....[122]....
        /*0614*/ 	.word	0x00011e90


	//   ....[123]....
        /*0618*/ 	.word	0x00011eb0


	//   ....[124]....
        /*061c*/ 	.word	0x00012830


	//   ....[125]....
        /*0620*/ 	.word	0x00012840


	//   ....[126]....
        /*0624*/ 	.word	0x00012850


	//   ....[127]....
        /*0628*/ 	.word	0x00012890


	//   ....[128]....
        /*062c*/ 	.word	0x000128d0


	//   ....[129]....
        /*0630*/ 	.word	0x000128e0


	//   ....[130]....
        /*0634*/ 	.word	0x00012940


	//   ....[131]....
        /*0638*/ 	.word	0x00012970


	//   ....[132]....
        /*063c*/ 	.word	0x000129b0


	//   ....[133]....
        /*0640*/ 	.word	0x00012a10


	//   ....[134]....
        /*0644*/ 	.word	0x00012df0


	//   ....[135]....
        /*0648*/ 	.word	0x00012e00


	//   ....[136]....
        /*064c*/ 	.word	0x00012e10


	//   ....[137]....
        /*0650*/ 	.word	0x00012e20


	//   ....[138]....
        /*0654*/ 	.word	0x00012e40


	//   ....[139]....
        /*0658*/ 	.word	0x00012ea0


	//   ....[140]....
        /*065c*/ 	.word	0x00012ec0


	//   ....[141]....
        /*0660*/ 	.word	0x00012ed0


	//   ....[142]....
        /*0664*/ 	.word	0x00012ee0


	//   ....[143]....
        /*0668*/ 	.word	0x00012f40


	//   ....[144]....
        /*066c*/ 	.word	0x00014490


	//   ....[145]....
        /*0670*/ 	.word	0x00014630


	//   ....[146]....
        /*0674*/ 	.word	0x00014c40


	//   ....[147]....
        /*0678*/ 	.word	0x00014d20


	//   ....[148]....
        /*067c*/ 	.word	0x00014df0


	//   ....[149]....
        /*0680*/ 	.word	0x00014e50


	//   ....[150]....
        /*0684*/ 	.word	0x00014f60


	//   ....[151]....
        /*0688*/ 	.word	0x00014fc0


	//   ....[152]....
        /*068c*/ 	.word	0x000150c0


	//   ....[153]....
        /*0690*/ 	.word	0x00015120


	//   ....[154]....
        /*0694*/ 	.word	0x000151f0


	//   ....[155]....
        /*0698*/ 	.word	0x000152b0


	//   ....[156]....
        /*069c*/ 	.word	0x000153a0


	//   ....[157]....
        /*06a0*/ 	.word	0x00015510


	//   ....[158]....
        /*06a4*/ 	.word	0x000155b0


	//   ....[159]....
        /*06a8*/ 	.word	0x000156a0


	//   ....[160]....
        /*06ac*/ 	.word	0x00015740


	//   ....[161]....
        /*06b0*/ 	.word	0x00015820


	//   ....[162]....
        /*06b4*/ 	.word	0x000158d0


	//   ....[163]....
        /*06b8*/ 	.word	0x00015940


	//   ....[164]....
        /*06bc*/ 	.word	0x00015a10


	//   ....[165]....
        /*06c0*/ 	.word	0x00015a80


	//   ....[166]....
        /*06c4*/ 	.word	0x00015b50


	//   ....[167]....
        /*06c8*/ 	.word	0x00015be0


	//   ....[168]....
        /*06cc*/ 	.word	0x00015c60


	//   ....[169]....
        /*06d0*/ 	.word	0x00015ce0


	//   ....[170]....
        /*06d4*/ 	.word	0x00015da0


	//   ....[171]....
        /*06d8*/ 	.word	0x00015e10


	//   ....[172]....
        /*06dc*/ 	.word	0x00015f00


	//   ....[173]....
        /*06e0*/ 	.word	0x00015f70


	//   ....[174]....
        /*06e4*/ 	.word	0x00016040


	//   ....[175]....
        /*06e8*/ 	.word	0x00016170


	//   ....[176]....
        /*06ec*/ 	.word	0x00016200


	//   ....[177]....
        /*06f0*/ 	.word	0x00016260


	//   ....[178]....
        /*06f4*/ 	.word	0x00016340


	//   ....[179]....
        /*06f8*/ 	.word	0x000163a0


	//   ....[180]....
        /*06fc*/ 	.word	0x00016470


	//   ....[181]....
        /*0700*/ 	.word	0x000164d0


	//   ....[182]....
        /*0704*/ 	.word	0x000165a0


	//   ....[183]....
        /*0708*/ 	.word	0x00016600


	//   ....[184]....
        /*070c*/ 	.word	0x000166d0


	//   ....[185]....
        /*0710*/ 	.word	0x000167c0


	//   ....[186]....
        /*0714*/ 	.word	0x00016850


	//   ....[187]....
        /*0718*/ 	.word	0x000168b0


	//   ....[188]....
        /*071c*/ 	.word	0x00016970


	//   ....[189]....
        /*0720*/ 	.word	0x000169d0


	//   ....[190]....
        /*0724*/ 	.word	0x00016a90


	//   ....[191]....
        /*0728*/ 	.word	0x00016af0


	//   ....[192]....
        /*072c*/ 	.word	0x00016bb0


	//   ....[193]....
        /*0730*/ 	.word	0x00016c10


	//   ....[194]....
        /*0734*/ 	.word	0x00016ce0


	//   ....[195]....
        /*0738*/ 	.word	0x00016f30


	//----- nvinfo : EIATTR_REG_RECONFIG
	.align		4
.L_268:
        /*073c*/ 	.byte	0x01, 0x54
	.zero		2


	//----- nvinfo : EIATTR_SYSCALL_OFFSETS
	.align		4
        /*0740*/ 	.byte	0x04, 0x46
        /*0742*/ 	.short	(.L_270 - .L_269)


	//   ....[0]....
.L_269:
        /*0744*/ 	.word	0x000019d0


	//   ....[1]....
        /*0748*/ 	.word	0x0000ff80


	//   ....[2]....
        /*074c*/ 	.word	0x000100f0


	//   ....[3]....
        /*0750*/ 	.word	0x00010240


	//   ....[4]....
        /*0754*/ 	.word	0x00010380


	//   ....[5]....
        /*0758*/ 	.word	0x00011920


	//----- nvinfo : EIATTR_MBARRIER_INSTR_OFFSETS
	.align		4
.L_270:
        /*075c*/ 	.byte	0x04, 0x39
        /*075e*/ 	.short	(.L_272 - .L_271)


	//   ....[0]....
.L_271:
        /*0760*/ 	.word	0x00000180
        /*0764*/ 	.word	0x000000ff
        /*0768*/ 	.word	0x00033400
        /*076c*/ 	.short	0x0100
        /*076e*/ 	.byte	0x08
	.zero		1


	//   ....[1]....
        /*0770*/ 	.word	0x00000190
        /*0774*/ 	.word	0x000000ff
        /*0778*/ 	.word	0x00033420
        /*077c*/ 	.short	0x0100
        /*077e*/ 	.byte	0x08
	.zero		1


	//   ....[2]....
        /*0780*/ 	.word	0x00000280
        /*0784*/ 	.word	0x000000ff
        /*0788*/ 	.word	0x00033430
        /*078c*/ 	.short	0x0100
        /*078e*/ 	.byte	0x08
	.zero		1


	//   ....[3]....
        /*0790*/ 	.word	0x00000290
        /*0794*/ 	.word	0x000000ff
        /*0798*/ 	.word	0x00033440
        /*079c*/ 	.short	0x0100
        /*079e*/ 	.byte	0x08
	.zero		1


	//   ....[4]....
        /*07a0*/ 	.word	0x000002a0
        /*07a4*/ 	.word	0x000000ff
        /*07a8*/ 	.word	0x00033438
        /*07ac*/ 	.short	0x0100
        /*07ae*/ 	.byte	0x08
	.zero		1


	//   ....[5]....
        /*07b0*/ 	.word	0x000002b0
        /*07b4*/ 	.word	0x000000ff
        /*07b8*/ 	.word	0x00033448
        /*07bc*/ 	.short	0x0100
        /*07be*/ 	.byte	0x08
	.zero		1


	//   ....[6]....
        /*07c0*/ 	.word	0x000003e0
        /*07c4*/ 	.word	0x000000ff
        /*07c8*/ 	.word	0x00033450
        /*07cc*/ 	.short	0x0100
        /*07ce*/ 	.byte	0x08
	.zero		1


	//   ....[7]....
        /*07d0*/ 	.word	0x000003f0
        /*07d4*/ 	.word	0x000000ff
        /*07d8*/ 	.word	0x00033460
        /*07dc*/ 	.short	0x0100
        /*07de*/ 	.byte	0x08
	.zero		1


	//   ....[8]....
        /*07e0*/ 	.word	0x00000400
        /*07e4*/ 	.word	0x000000ff
        /*07e8*/ 	.word	0x00033458
        /*07ec*/ 	.short	0x0100
        /*07ee*/ 	.byte	0x08
	.zero		1


	//   ....[9]....
        /*07f0*/ 	.word	0x00000410
        /*07f4*/ 	.word	0x000000ff
        /*07f8*/ 	.word	0x00033468
        /*07fc*/ 	.short	0x0100
        /*07fe*/ 	.byte	0x08
	.zero		1


	//   ....[10]....
        /*0800*/ 	.word	0x00000500
        /*0804*/ 	.word	0x000000ff
        /*0808*/ 	.word	0x00033470
        /*080c*/ 	.short	0x0100
        /*080e*/ 	.byte	0x06
	.zero		1


	//   ....[11]....
        /*0810*/ 	.word	0x00000510
        /*0814*/ 	.word	0x000000ff
        /*0818*/ 	.word	0x00033480
        /*081c*/ 	.short	0x0100
        /*081e*/ 	.byte	0x06
	.zero		1


	//   ....[12]....
        /*0820*/ 	.word	0x00000520
        /*0824*/ 	.word	0x000000ff
        /*0828*/ 	.word	0x00033478
        /*082c*/ 	.short	0x0100
        /*082e*/ 	.byte	0x06
	.zero		1


	//   ....[13]....
        /*0830*/ 	.word	0x00000530
        /*0834*/ 	.word	0x000000ff
        /*0838*/ 	.word	0x00033488
        /*083c*/ 	.short	0x0100
        /*083e*/ 	.byte	0x06
	.zero		1


	//   ....[14]....
        /*0840*/ 	.word	0x00000660
        /*0844*/ 	.word	0x000000ff
        /*0848*/ 	.word	0x00033490
        /*084c*/ 	.short	0x0100
        /*084e*/ 	.byte	0x08
	.zero		1


	//   ....[15]....
        /*0850*/ 	.word	0x00000670
        /*0854*/ 	.word	0x000000ff
        /*0858*/ 	.word	0x000334a0
        /*085c*/ 	.short	0x0100
        /*085e*/ 	.byte	0x08
	.zero		1


	//   ....[16]....
        /*0860*/ 	.word	0x00000680
        /*0864*/ 	.word	0x000000ff
        /*0868*/ 	.word	0x00033498
        /*086c*/ 	.short	0x0100
        /*086e*/ 	.byte	0x08
	.zero		1


	//   ....[17]....
        /*0870*/ 	.word	0x00000690
        /*0874*/ 	.word	0x000000ff
        /*0878*/ 	.word	0x000334a8
        /*087c*/ 	.short	0x0100
        /*087e*/ 	.byte	0x08
	.zero		1


	//   ....[18]....
        /*0880*/ 	.word	0x000007e0
        /*0884*/ 	.word	0x000000ff
        /*0888*/ 	.word	0x000334b0
        /*088c*/ 	.short	0x0100
        /*088e*/ 	.byte	0x08
	.zero		1


	//   ....[19]....
        /*0890*/ 	.word	0x000007f0
        /*0894*/ 	.word	0x000000ff
        /*0898*/ 	.word	0x000334c0
        /*089c*/ 	.short	0x0100
        /*089e*/ 	.byte	0x08
	.zero		1


	//   ....[20]....
        /*08a0*/ 	.word	0x00000800
        /*08a4*/ 	.word	0x000000ff
        /*08a8*/ 	.word	0x000334b8
        /*08ac*/ 	.short	0x0100
        /*08ae*/ 	.byte	0x08
	.zero		1


	//   ....[21]....
        /*08b0*/ 	.word	0x00000810
        /*08b4*/ 	.word	0x000000ff
        /*08b8*/ 	.word	0x000334c8
        /*08bc*/ 	.short	0x0100
        /*08be*/ 	.byte	0x08
	.zero		1


	//   ....[22]....
        /*08c0*/ 	.word	0x00001a50
        /*08c4*/ 	.word	0x000000ff
        /*08c8*/ 	.word	0x00033400
        /*08cc*/ 	.short	0x010a
        /*08ce*/ 	.byte	0x29
	.zero		1


	//   ....[23]....
        /*08d0*/ 	.word	0x00001ad0
        /*08d4*/ 	.word	0x00000003
        /*08d8*/ 	.word	0x00033430
        /*08dc*/ 	.short	0x010a
        /*08de*/ 	.byte	0x3f
	.zero		1


	//   ....[24]....
        /*08e0*/ 	.word	0x00001b10
        /*08e4*/ 	.word	0x00000003
        /*08e8*/ 	.word	0x00033430
        /*08ec*/ 	.short	0x010a
        /*08ee*/ 	.byte	0x3f
	.zero		1


	//   ....[25]....
        /*08f0*/ 	.word	0x00002b30
        /*08f4*/ 	.word	0x000000ff
        /*08f8*/ 	.word	0x00000000
        /*08fc*/ 	.short	0x0101
        /*08fe*/ 	.byte	0x06
	.zero		1


	//   ....[26]....
        /*0900*/ 	.word	0x00005040
        /*0904*/ 	.word	0x000000ff
        /*0908*/ 	.word	0x00033430
        /*090c*/ 	.short	0x010a
        /*090e*/ 	.byte	0x06
	.zero		1


	//   ....[27]....
        /*0910*/ 	.word	0x00005080
        /*0914*/ 	.word	0x000000ff
        /*0918*/ 	.word	0x00033430
        /*091c*/ 	.short	0x010a
        /*091e*/ 	.byte	0x06
	.zero		1


	//   ....[28]....
        /*0920*/ 	.word	0x00005cc0
        /*0924*/ 	.word	0x000000ff
        /*0928*/ 	.word	0x00033450
        /*092c*/ 	.short	0x010a
        /*092e*/ 	.byte	0x06
	.zero		1


	//   ....[29]....
        /*0930*/ 	.word	0x00005d00
        /*0934*/ 	.word	0x000000ff
        /*0938*/ 	.word	0x00033450
        /*093c*/ 	.short	0x010a
        /*093e*/ 	.byte	0x06
	.zero		1


	//   ....[30]....
        /*0940*/ 	.word	0x00006090
        /*0944*/ 	.word	0x000000ff
        /*0948*/ 	.word	0x00000000
        /*094c*/ 	.short	0x0101
        /*094e*/ 	.byte	0x06
	.zero		1


	//   ....[31]....
        /*0950*/ 	.word	0x000081a0
        /*0954*/ 	.word	0x000000ff
        /*0958*/ 	.word	0x00000000
        /*095c*/ 	.short	0x0101
        /*095e*/ 	.byte	0x06
	.zero		1


	//   ....[32]....
        /*0960*/ 	.word	0x00008ad0
        /*0964*/ 	.word	0x000000ff
        /*0968*/ 	.word	0x00033430
        /*096c*/ 	.short	0x010a
        /*096e*/ 	.byte	0x06
	.zero		1


	//   ....[33]....
        /*0970*/ 	.word	0x00008b10
        /*0974*/ 	.word	0x000000ff
        /*0978*/ 	.word	0x00033430
        /*097c*/ 	.short	0x010a
        /*097e*/ 	.byte	0x06
	.zero		1


	//   ....[34]....
        /*0980*/ 	.word	0x00009750
        /*0984*/ 	.word	0x000000ff
        /*0988*/ 	.word	0x00033450
        /*098c*/ 	.short	0x010a
        /*098e*/ 	.byte	0x06
	.zero		1


	//   ....[35]....
        /*0990*/ 	.word	0x00009790
        /*0994*/ 	.word	0x000000ff
        /*0998*/ 	.word	0x00033450
        /*099c*/ 	.short	0x010a
        /*099e*/ 	.byte	0x06
	.zero		1


	//   ....[36]....
        /*09a0*/ 	.word	0x00009ae0
        /*09a4*/ 	.word	0x000000ff
        /*09a8*/ 	.word	0x00000000
        /*09ac*/ 	.short	0x0101
        /*09ae*/ 	.byte	0x06
	.zero		1


	//   ....[37]....
        /*09b0*/ 	.word	0x0000b090
        /*09b4*/ 	.word	0x000000ff
        /*09b8*/ 	.word	0x00000000
        /*09bc*/ 	.short	0x0101
        /*09be*/ 	.byte	0x06
	.zero		1


	//   ....[38]....
        /*09c0*/ 	.word	0x0000b910
        /*09c4*/ 	.word	0x000000ff
        /*09c8*/ 	.word	0x00033450
        /*09cc*/ 	.short	0x010a
        /*09ce*/ 	.byte	0x09
	.zero		1


	//   ....[39]....
        /*09d0*/ 	.word	0x0000b950
        /*09d4*/ 	.word	0x000000ff
        /*09d8*/ 	.word	0x00033450
        /*09dc*/ 	.short	0x010a
        /*09de*/ 	.byte	0x09
	.zero		1


	//   ....[40]....
        /*09e0*/ 	.word	0x0000c0a0
        /*09e4*/ 	.word	0x000000ff
        /*09e8*/ 	.word	0x00000000
        /*09ec*/ 	.short	0x0101
        /*09ee*/ 	.byte	0x04
	.zero		1


	//   ....[41]....
        /*09f0*/ 	.word	0x0000e2f0
        /*09f4*/ 	.word	0x00000000
        /*09f8*/ 	.word	0x00000000
        /*09fc*/ 	.short	0x0101
        /*09fe*/ 	.byte	0x3f
	.zero		1


	//   ....[42]....
        /*0a00*/ 	.word	0x00010970
        /*0a04*/ 	.word	0x00000004
        /*0a08*/ 	.word	0x00033480
        /*0a0c*/ 	.short	0x010a
        /*0a0e*/ 	.byte	0x3f
	.zero		1


	//   ....[43]....
        /*0a10*/ 	.word	0x00011060
        /*0a14*/ 	.word	0x00000004
        /*0a18*/ 	.word	0x00033470
        /*0a1c*/ 	.short	0x0107
        /*0a1e*/ 	.byte	0x3f
	.zero		1


	//   ....[44]....
        /*0a20*/ 	.word	0x00011120
        /*0a24*/ 	.word	0x00000004
        /*0a28*/ 	.word	0x00033470
        /*0a2c*/ 	.short	0x0101
        /*0a2e*/ 	.byte	0x3f
	.zero		1


	//   ....[45]....
        /*0a30*/ 	.word	0x00011150
        /*0a34*/ 	.word	0x00000004
        /*0a38*/ 	.word	0x00033440
        /*0a3c*/ 	.short	0x010a
        /*0a3e*/ 	.byte	0x3f
	.zero		1


	//   ....[46]....
        /*0a40*/ 	.word	0x000116f0
        /*0a44*/ 	.word	0x00000004
        /*0a48*/ 	.word	0x00033430
        /*0a4c*/ 	.short	0x0107
        /*0a4e*/ 	.byte	0x3f
	.zero		1


	//   ....[47]....
        /*0a50*/ 	.word	0x000117d0
        /*0a54*/ 	.word	0x00000004
        /*0a58*/ 	.word	0x00033430
        /*0a5c*/ 	.short	0x0101
        /*0a5e*/ 	.byte	0x3f
	.zero		1


	//   ....[48]....
        /*0a60*/ 	.word	0x00011fa0
        /*0a64*/ 	.word	0x00000011
        /*0a68*/ 	.word	0x00033400
        /*0a6c*/ 	.short	0x0107
        /*0a6e*/ 	.byte	0x3f
	.zero		1


	//   ....[49]....
        /*0a70*/ 	.word	0x00012090
        /*0a74*/ 	.word	0x00000011
        /*0a78*/ 	.word	0x00033400
        /*0a7c*/ 	.short	0x0101
        /*0a7e*/ 	.byte	0x3f
	.zero		1


	//   ....[50]....
        /*0a80*/ 	.word	0x000120b0
        /*0a84*/ 	.word	0x00000011
        /*0a88*/ 	.word	0x00033420
        /*0a8c*/ 	.short	0x010a
        /*0a8e*/ 	.byte	0x3f
	.zero		1


	//   ....[51]....
        /*0a90*/ 	.word	0x000125b0
        /*0a94*/ 	.word	0x00000004
        /*0a98*/ 	.word	0x00033480
        /*0a9c*/ 	.short	0x010a
        /*0a9e*/ 	.byte	0x3f
	.zero		1


	//   ....[52]....
        /*0aa0*/ 	.word	0x00012ab0
        /*0aa4*/ 	.word	0x00000004
        /*0aa8*/ 	.word	0x00033470
        /*0aac*/ 	.short	0x0107
        /*0aae*/ 	.byte	0x3f
	.zero		1


	//   ....[53]....
        /*0ab0*/ 	.word	0x00012b70
        /*0ab4*/ 	.word	0x00000004
        /*0ab8*/ 	.word	0x00033470
        /*0abc*/ 	.short	0x0101
        /*0abe*/ 	.byte	0x3f
	.zero		1


	//   ....[54]....
        /*0ac0*/ 	.word	0x00012ba0
        /*0ac4*/ 	.word	0x00000004
        /*0ac8*/ 	.word	0x00033440
        /*0acc*/ 	.short	0x010a
        /*0ace*/ 	.byte	0x3f
	.zero		1


	//   ....[55]....
        /*0ad0*/ 	.word	0x00013060
        /*0ad4*/ 	.word	0x00000004
        /*0ad8*/ 	.word	0x00033430
        /*0adc*/ 	.short	0x0107
        /*0ade*/ 	.byte	0x3f
	.zero		1


	//   ....[56]....
        /*0ae0*/ 	.word	0x00013130
        /*0ae4*/ 	.word	0x00000004
        /*0ae8*/ 	.word	0x00033430
        /*0aec*/ 	.short	0x0101
        /*0aee*/ 	.byte	0x3f
	.zero		1


	//   ....[57]....
        /*0af0*/ 	.word	0x000131b0
        /*0af4*/ 	.word	0x00000000
        /*0af8*/ 	.word	0x00033470
        /*0afc*/ 	.short	0x010a
        /*0afe*/ 	.byte	0x3f
	.zero		1


	//   ....[58]....
        /*0b00*/ 	.word	0x00013240
        /*0b04*/ 	.word	0x00000000
        /*0b08*/ 	.word	0x00033460
        /*0b0c*/ 	.short	0x010a
        /*0b0e*/ 	.byte	0x3f
	.zero		1


	//   ....[59]....
        /*0b10*/ 	.word	0x00013910
        /*0b14*/ 	.word	0x00000000
        /*0b18*/ 	.word	0x00033450
        /*0b1c*/ 	.short	0x0101
        /*0b1e*/ 	.byte	0x3f
	.zero		1


	//   ....[60]....
        /*0b20*/ 	.word	0x00013990
        /*0b24*/ 	.word	0x00000000
        /*0b28*/ 	.word	0x00000000
        /*0b2c*/ 	.short	0x0101
        /*0b2e*/ 	.byte	0x3f
	.zero		1


	//   ....[61]....
        /*0b30*/ 	.word	0x00013b60
        /*0b34*/ 	.word	0x00000002
        /*0b38*/ 	.word	0x00033470
        /*0b3c*/ 	.short	0x010a
        /*0b3e*/ 	.byte	0x3f
	.zero		1


	//   ....[62]....
        /*0b40*/ 	.word	0x00013c00
        /*0b44*/ 	.word	0x00000002
        /*0b48*/ 	.word	0x00033460
        /*0b4c*/ 	.short	0x010a
        /*0b4e*/ 	.byte	0x3f
	.zero		1


	//   ....[63]....
        /*0b50*/ 	.word	0x000142c0
        /*0b54*/ 	.word	0x00000002
        /*0b58*/ 	.word	0x00033450
        /*0b5c*/ 	.short	0x0101
        /*0b5e*/ 	.byte	0x3f
	.zero		1


	//   ....[64]....
        /*0b60*/ 	.word	0x00014340
        /*0b64*/ 	.word	0x00000002
        /*0b68*/ 	.word	0x00000000
        /*0b6c*/ 	.short	0x0101
        /*0b6e*/ 	.byte	0x3f
	.zero		1


	//   ....[65]....
        /*0b70*/ 	.word	0x000145b0
        /*0b74*/ 	.word	0x00000005
        /*0b78*/ 	.word	0x00033420
        /*0b7c*/ 	.short	0x010a
        /*0b7e*/ 	.byte	0x3f
	.zero		1


	//   ....[66]....
        /*0b80*/ 	.word	0x00014730
        /*0b84*/ 	.word	0x00000003
        /*0b88*/ 	.word	0x00033440
        /*0b8c*/ 	.short	0x010a
        /*0b8e*/ 	.byte	0x3f
	.zero		1


	//   ....[67]....
        /*0b90*/ 	.word	0x000147d0
        /*0b94*/ 	.word	0x00000005
        /*0b98*/ 	.word	0x00033440
        /*0b9c*/ 	.short	0x010a
        /*0b9e*/ 	.byte	0x3f
	.zero		1


	//   ....[68]....
        /*0ba0*/ 	.word	0x00014810
        /*0ba4*/ 	.word	0x00000003
        /*0ba8*/ 	.word	0x00033460
        /*0bac*/ 	.short	0x010a
        /*0bae*/ 	.byte	0x3f
	.zero		1


	//   ....[69]....
        /*0bb0*/ 	.word	0x00014850
        /*0bb4*/ 	.word	0x00000005
        /*0bb8*/ 	.word	0x00033460
        /*0bbc*/ 	.short	0x010a
        /*0bbe*/ 	.byte	0x3f
	.zero		1


	//   ....[70]....
        /*0bc0*/ 	.word	0x00014890
        /*0bc4*/ 	.word	0x00000003
        /*0bc8*/ 	.word	0x00033480
        /*0bcc*/ 	.short	0x010a
        /*0bce*/ 	.byte	0x3f
	.zero		1


	//   ....[71]....
        /*0bd0*/ 	.word	0x000148d0
        /*0bd4*/ 	.word	0x00000005
        /*0bd8*/ 	.word	0x00033480
        /*0bdc*/ 	.short	0x010a
        /*0bde*/ 	.byte	0x3f
	.zero		1


	//   ....[72]....
        /*0be0*/ 	.word	0x00014940
        /*0be4*/ 	.word	0x00000003
        /*0be8*/ 	.word	0x00033400
        /*0bec*/ 	.short	0x010a
        /*0bee*/ 	.byte	0x3f
	.zero		1


	//   ....[73]....
        /*0bf0*/ 	.word	0x00014990
        /*0bf4*/ 	.word	0x00000003
        /*0bf8*/ 	.word	0x00033430
        /*0bfc*/ 	.short	0x010a
        /*0bfe*/ 	.byte	0x3f
	.zero		1


	//   ....[74]....
        /*0c00*/ 	.word	0x000149f0
        /*0c04*/ 	.word	0x00000007
        /*0c08*/ 	.word	0x00033430
        /*0c0c*/ 	.short	0x010a
        /*0c0e*/ 	.byte	0x3f
	.zero		1


	//   ....[75]....
        /*0c10*/ 	.word	0x00014a50
        /*0c14*/ 	.word	0x00000007
        /*0c18*/ 	.word	0x00033450
        /*0c1c*/ 	.short	0x010a
        /*0c1e*/ 	.byte	0x3f
	.zero		1


	//   ....[76]....
        /*0c20*/ 	.word	0x00014ab0
        /*0c24*/ 	.word	0x00000009
        /*0c28*/ 	.word	0x00033430
        /*0c2c*/ 	.short	0x010a
        /*0c2e*/ 	.byte	0x3f
	.zero		1


	//   ....[77]....
        /*0c30*/ 	.word	0x00014b10
        /*0c34*/ 	.word	0x00000009
        /*0c38*/ 	.word	0x00033450
        /*0c3c*/ 	.short	0x010a
        /*0c3e*/ 	.byte	0x3f
	.zero		1


	//   ....[78]....
        /*0c40*/ 	.word	0x00014b70
        /*0c44*/ 	.word	0x00000006
        /*0c48*/ 	.word	0x00033450
        /*0c4c*/ 	.short	0x010a
        /*0c4e*/ 	.byte	0x3f
	.zero		1


	//   ....[79]....
        /*0c50*/ 	.word	0x00014c70
        /*0c54*/ 	.word	0x00000004
        /*0c58*/ 	.word	0x00033480
        /*0c5c*/ 	.short	0x010a
        /*0c5e*/ 	.byte	0x3f
	.zero		1


	//   ....[80]....
        /*0c60*/ 	.word	0x00015460
        /*0c64*/ 	.word	0x00000004
        /*0c68*/ 	.word	0x00033440
        /*0c6c*/ 	.short	0x010a
        /*0c6e*/ 	.byte	0x3f
	.zero		1


	//   ....[81]....
        /*0c70*/ 	.word	0x00016070
        /*0c74*/ 	.word	0x00000011
        /*0c78*/ 	.word	0x00033420
        /*0c7c*/ 	.short	0x010a
        /*0c7e*/ 	.byte	0x3f
	.zero		1


	//   ....[82]....
        /*0c80*/ 	.word	0x000160c0
        /*0c84*/ 	.word	0x00000004
        /*0c88*/ 	.word	0x00033480
        /*0c8c*/ 	.short	0x010a
        /*0c8e*/ 	.byte	0x3f
	.zero		1


	//   ....[83]....
        /*0c90*/ 	.word	0x00016710
        /*0c94*/ 	.word	0x00000004
        /*0c98*/ 	.word	0x00033440
        /*0c9c*/ 	.short	0x010a
        /*0c9e*/ 	.byte	0x3f
	.zero		1


	//   ....[84]....
        /*0ca0*/ 	.word	0x00016d10
        /*0ca4*/ 	.word	0x00000000
        /*0ca8*/ 	.word	0x00033470
        /*0cac*/ 	.short	0x010a
        /*0cae*/ 	.byte	0x3f
	.zero		1


	//   ....[85]....
        /*0cb0*/ 	.word	0x00016d60
        /*0cb4*/ 	.word	0x00000000
        /*0cb8*/ 	.word	0x00033460
        /*0cbc*/ 	.short	0x010a
        /*0cbe*/ 	.byte	0x3f
	.zero		1


	//   ....[86]....
        /*0cc0*/ 	.word	0x00016db0
        /*0cc4*/ 	.word	0x00000002
        /*0cc8*/ 	.word	0x00033470
        /*0ccc*/ 	.short	0x010a
        /*0cce*/ 	.byte	0x3f
	.zero		1


	//   ....[87]....
        /*0cd0*/ 	.word	0x00016e00
        /*0cd4*/ 	.word	0x00000002
        /*0cd8*/ 	.word	0x00033460
        /*0cdc*/ 	.short	0x010a
        /*0cde*/ 	.byte	0x3f
	.zero		1


	//   ....[88]....
        /*0ce0*/ 	.word	0x00016e50
        /*0ce4*/ 	.word	0x00000005
        /*0ce8*/ 	.word	0x00033420
        /*0cec*/ 	.short	0x010a
        /*0cee*/ 	.byte	0x3f
	.zero		1


	//   ....[89]....
        /*0cf0*/ 	.word	0x00016ff0
        /*0cf4*/ 	.word	0x00000003
        /*0cf8*/ 	.word	0x00033440
        /*0cfc*/ 	.short	0x010a
        /*0cfe*/ 	.byte	0x3f
	.zero		1


	//   ....[90]....
        /*0d00*/ 	.word	0x00017040
        /*0d04*/ 	.word	0x00000005
        /*0d08*/ 	.word	0x00033440
        /*0d0c*/ 	.short	0x010a
        /*0d0e*/ 	.byte	0x3f
	.zero		1


	//   ....[91]....
        /*0d10*/ 	.word	0x00017090
        /*0d14*/ 	.word	0x00000003
        /*0d18*/ 	.word	0x00033460
        /*0d1c*/ 	.short	0x010a
        /*0d1e*/ 	.byte	0x3f
	.zero		1


	//   ....[92]....
        /*0d20*/ 	.word	0x000170e0
        /*0d24*/ 	.word	0x00000005
        /*0d28*/ 	.word	0x00033460
        /*0d2c*/ 	.short	0x010a
        /*0d2e*/ 	.byte	0x3f
	.zero		1


	//   ....[93]....
        /*0d30*/ 	.word	0x00017130
        /*0d34*/ 	.word	0x00000003
        /*0d38*/ 	.word	0x00033480
        /*0d3c*/ 	.short	0x010a
        /*0d3e*/ 	.byte	0x3f
	.zero		1


	//----- nvinfo : EIATTR_NUM_MBARRIERS
	.align		4
.L_272:
        /*0d40*/ 	.byte	0x03, 0x38
        /*0d42*/ 	.short	0x0016


	//----- nvinfo : EIATTR_EXIT_INSTR_OFFSETS
	.align		4
        /*0d44*/ 	.byte	0x04, 0x1c
        /*0d46*/ 	.short	(.L_274 - .L_273)


	//   ....[0]....
.L_273:
        /*0d48*/ 	.word	0x00000990


	//   ....[1]....
        /*0d4c*/ 	.word	0x0000f250


	//   ....[2]....
        /*0d50*/ 	.word	0x00014920


	//----- nvinfo : EIATTR_MAX_THREADS
	.align		4
.L_274:
        /*0d54*/ 	.byte	0x04, 0x05
        /*0d56*/ 	.short	(.L_276 - .L_275)
.L_275:
        /*0d58*/ 	.word	0x00000180
        /*0d5c*/ 	.word	0x00000001
        /*0d60*/ 	.word	0x00000001


	//----- nvinfo : EIATTR_CRS_STACK_SIZE
	.align		4
.L_276:
        /*0d64*/ 	.byte	0x04, 0x1e
        /*0d66*/ 	.short	(.L_278 - .L_277)
.L_277:
        /*0d68*/ 	.word	0x00000000


	//----- nvinfo : EIATTR_CBANK_PARAM_SIZE
	.align		4
.L_278:
        /*0d6c*/ 	.byte	0x03, 0x19
        /*0d6e*/ 	.short	0x0af0


	//----- nvinfo : EIATTR_PARAM_CBANK
	.align		4
        /*0d70*/ 	.byte	0x04, 0x0a
        /*0d72*/ 	.short	(.L_280 - .L_279)
	.align		4
.L_279:
        /*0d74*/ 	.word	index@(.nv.constant0._ZN7cutlass13device_kernelIN5flash11enable_sm90INS1_16FlashAttnFwdSm90INS1_25CollectiveMainloopFwdSm90ILi2EN4cute5tupleIJNS5_1CILi1EEES8_S8_EEENS6_IJNS7_ILi128EEENS7_ILi160EEENS7_ILi192EEEEEELi192ENS_12float_e4m3_tEfNS_4arch4Sm90ELb1ELb0ELb0ELb0ELb1ELb0ELb0ELb1ELb1ELb1ELb0ELb0EEENS1_21CollectiveEpilogueFwdINS6_IJSA_SC_SB_EEES9_NS_10bfloat16_tESG_Li256ELb0ELb1ELb0ELb1EEENS1_30DynamicPersistentTileSchedulerILi256ELi128ELb0ELb1ELb1EEEEEEEEEvNT_6ParamsE)
        /*0d78*/ 	.short	0x0210
        /*0d7a*/ 	.short	0x0af0


	//----- nvinfo : EIATTR_SW_WAR
	.align		4
.L_280:
        /*0d7c*/ 	.byte	0x04, 0x36
        /*0d7e*/ 	.short	(.L_282 - .L_281)
.L_281:
        /*0d80*/ 	.word	0x00000008
.L_282:


//--------------------- .nv.info._ZN7cutlass13device_kernelIN5flash11enable_sm90INS1_16FlashAttnFwdSm90INS1_25CollectiveMainloopFwdSm90ILi2EN4cute5tupleIJNS5_1CILi1EEES8_S8_EEENS6_IJNS7_ILi128EEENS7_ILi160EEENS7_ILi192EEEEEELi192ENS_12float_e4m3_tEfNS_4arch4Sm90ELb1ELb0ELb0ELb1ELb1ELb0ELb0ELb1ELb1ELb1ELb0ELb0EEENS1_21CollectiveEpilogueFwdINS6_IJSA_SC_SB_EEES9_NS_10bfloat16_tESG_Li256ELb1ELb1ELb0ELb1EEENS1_36VarlenDynamicPersistentTileSchedulerILi128ELi160ELi256ELi128ELb0ELb1ELb1ELb1ELb1ELb1EEEEEEEEEvNT_6ParamsE --------------------------
	.section	.nv.info._ZN7cutlass13device_kernelIN5flash11enable_sm90INS1_16FlashAttnFwdSm90INS1_25CollectiveMainloopFwdSm90ILi2EN4cute5tupleIJNS5_1CILi1EEES8_S8_EEENS6_IJNS7_ILi128EEENS7_ILi160EEENS7_ILi192EEEEEELi192ENS_12float_e4m3_tEfNS_4arch4Sm90ELb1ELb0ELb0ELb1ELb1ELb0ELb0ELb1ELb1ELb1ELb0ELb0EEENS1_21CollectiveEpilogueFwdINS6_IJSA_SC_SB_EEES9_NS_10bfloat16_tESG_Li256ELb1ELb1ELb0ELb1EEENS1_36VarlenDynamicPersistentTileSchedulerILi128ELi160ELi256ELi128ELb0ELb1ELb1ELb1ELb1ELb1EEEEEEEEEvNT_6ParamsE,"",@"SHT_CUDA_INFO"
	.sectionflags	@""
	.align	4


	//----- nvinfo : EIATTR_CUDA_API_VERSION
	.align		4
        /*0000*/ 	.byte	0x04, 0x37
        /*0002*/ 	.short	(.L_284 - .L_283)
.L_283:
        /*0004*/ 	.word	0x00000082


	//----- nvinfo : EIATTR_KPARAM_INFO
	.align		4
.L_284:
        /*0008*/ 	.byte	0x04, 0x17
        /*000a*/ 	.short	(.L_286 - .L_285)
.L_285:
        /*000c*/ 	.word	0x00000000
        /*0010*/ 	.short	0x0000
        /*0012*/ 	.short	0x0070
        /*0014*/ 	.byte	0x00, 0xf0, 0x01, 0x2a


	//----- nvinfo : EIATTR_SPARSE_MMA_MASK
	.align		4
.L_286:
        /*0018*/ 	.byte	0x03, 0x50
        /*001a*/ 	.short	0x0000


	//----- nvinfo : EIATTR_MAXREG_COUNT
	.align		4
        /*001c*/ 	.byte	0x03, 0x1b
        /*001e*/ 	.short	0x00a8


	//----- nvinfo : EIATTR_NUM_BARRIERS
	.align		4
        /*0020*/ 	.byte	0x02, 0x4c
        /*0022*/ 	.byte	0x10
	.zero		1


	//----- nvinfo : EIATTR_EXTERNS
	.align		4
        /*0024*/ 	.byte	0x04, 0x0f
        /*0026*/ 	.short	(.L_288 - .L_287)


	//   ....[0]....
	.align		4
.L_287:
        /*0028*/ 	.word	index@(__assertfail)


	//----- nvinfo : EIATTR_ANNOTATIONS
	.align		4
.L_288:
        /*002c*/ 	.byte	0x04, 0x55
        /*002e*/ 	.short	(.L_290 - .L_289)


	//   ....[0]....
.L_289:
        /* <DEDUP_REMOVED lines=9> */


	//----- nvinfo : EIATTR_MERCURY_ISA_VERSION
	.align		4
.L_290:
        /*00b0*/ 	.byte	0x03, 0x5f
        /*00b2*/ 	.short	0x0101


	//----- nvinfo : EIATTR_UNUSED_LOAD_BYTE_OFFSET
	.align		4
        /*00b4*/ 	.byte	0x04, 0x44
        /*00b6*/ 	.short	(.L_292 - .L_291)


	//   ....[0]....
.L_291:
        /*00b8*/ 	.word	0x00000980
        /*00bc*/ 	.word	0x0000fff0


	//   ....[1]....
        /*00c0*/ 	.word	0x0000c6c0
        /*00c4*/ 	.word	0x0000fff0


	//----- nvinfo : EIATTR_INT_WARP_WIDE_INSTR_OFFSETS
	.align		4
.L_292:
        /*00c8*/ 	.byte	0x04, 0x31
        /*00ca*/ 	.short	(.L_294 - .L_293)


	//   ....[0]....
.L_293:
        /*00cc*/ 	.word	0x000000c0


	//   ....[1]....
        /*00d0*/ 	.word	0x000000d0


	//   ....[2]....
        /*00d4*/ 	.word	0x00000170


	//   ....[3]....
        /*00d8*/ 	.word	0x00010d10


	//   ....[4]....
        /*00dc*/ 	.word	0x00010da0


	//   ....[5]....
        /*00e0*/ 	.word	0x00014c70


	//   ....[6]....
        /*00e4*/ 	.word	0x00014d00


	//----- nvinfo : EIATTR_COOP_GROUP_MASK_REGIDS
	.align		4
.L_294:
        /*00e8*/ 	.byte	0x04, 0x29
        /*00ea*/ 	.short	(.L_296 - .L_295)


	//   ....[0]....
.L_295:
        /*00ec*/ 	.word	0xffffffff


	//   ....[1]....
        /*00f0*/ 	.word	0xffffffff


	//   ....[2]....
        /*00f4*/ 	.word	0xffffffff


	//   ....[3]....
        /*00f8*/ 	.word	0xffffffff


	//   ....[4]....
        /*00fc*/ 	.word	0xffffffff


	//   ....[5]....
        /*0100*/ 	.word	0xffffffff


	//   ....[6]....
        /*0104*/ 	.word	0xffffffff


	//   ....[7]....
        /*0108*/ 	.word	0xffffffff


	//   ....[8]....
        /*010c*/ 	.word	0xffffffff


	//   ....[9]....
        /*0110*/ 	.word	0xffffffff


	//   ....[10]....
        /*0114*/ 	.word	0xffffffff


	//   ....[11]....
        /*0118*/ 	.word	0xffffffff


	//   ....[12]....
        /*011c*/ 	.word	0xffffffff


	//   ....[13]....
        /*0120*/ 	.word	0xffffffff


	//   ....[14]....
        /*0124*/ 	.word	0xffffffff


	//   ....[15]....
        /*0128*/ 	.word	0xffffffff


	//   ....[16]....
        /*012c*/ 	.word	0xffffffff


	//   ....[17]....
        /*0130*/ 	.word	0xffffffff


	//   ....[18]....
        /*0134*/ 	.word	0xffffffff


	//   ....[19]....
        /*0138*/ 	.word	0xffffffff


	//   ....[20]....
        /*013c*/ 	.word	0xffffffff


	//   ....[21]....
        /*0140*/ 	.word	0xffffffff


	//   ....[22]....
        /*0144*/ 	.word	0xffffffff


	//   ....[23]....
        /*0148*/ 	.word	0xffffffff


	//   ....[24]....
        /*014c*/ 	.word	0xffffffff


	//   ....[25]....
        /*0150*/ 	.word	0xffffffff


	//   ....[26]....
        /*0154*/ 	.word	0xffffffff


	//   ....[27]....
        /*0158*/ 	.word	0xffffffff


	//   ....[28]....
        /*015c*/ 	.word	0xffffffff


	//   ....[29]....
        /*0160*/ 	.word	0xffffffff


	//   ....[30]....
        /*0164*/ 	.word	0xffffffff


	//   ....[31]....
        /*0168*/ 	.word	0xffffffff


	//   ....[32]....
        /*016c*/ 	.word	0xffffffff


	//   ....[33]....
        /*0170*/ 	.word	0xffffffff


	//   ....[34]....
        /*0174*/ 	.word	0xffffffff


	//   ....[35]....
        /*0178*/ 	.word	0xffffffff


	//   ....[36]....
        /*017c*/ 	.word	0xffffffff


	//   ....[37]....
        /*0180*/ 	.word	0xffffffff


	//   ....[38]....
        /*0184*/ 	.word	0xffffffff


	//   ....[39]....
        /*0188*/ 	.word	0xffffffff


	//   ....[40]....
        /*018c*/ 	.word	0xffffffff


	//   ....[41]....
        /*0190*/ 	.word	0xffffffff


	//   ....[42]....
        /*0194*/ 	.word	0xffffffff


	//   ....[43]....
        /*0198*/ 	.word	0xffffffff


	//   ....[44]....
        /*019c*/ 	.word	0xffffffff


	//   ....[45]....
        /*01a0*/ 	.word	0xffffffff


	//   ....[46]....
        /*01a4*/ 	.word	0xffffffff


	//   ....[47]....
        /*01a8*/ 	.word	0xffffffff


	//   ....[48]....
        /*01ac*/ 	.word	0xffffffff


	//   ....[49]....
        /*01b0*/ 	.word	0xffffffff


	//   ....[50]....
        /*01b4*/ 	.word	0xffffffff


	//   ....[51]....
        /*01b8*/ 	.word	0xffffffff


	//   ....[52]....
        /*01bc*/ 	.word	0xffffffff


	//   ....[53]....
        /*01c0*/ 	.word	0xffffffff


	//   ....[54]....
        /*01c4*/ 	.word	0xffffffff


	//   ....[55]....
        /*01c8*/ 	.word	0xffffffff


	//   ....[56]....
        /*01cc*/ 	.word	0xffffffff


	//   ....[57]....
        /*01d0*/ 	.word	0xffffffff


	//   ....[58]....
        /*01d4*/ 	.word	0xffffffff


	//   ....[59]....
        /*01d8*/ 	.word	0xffffffff


	//   ....[60]....
        /*01dc*/ 	.word	0xffffffff


	//   ....[61]....
        /*01e0*/ 	.word	0xffffffff


	//   ....[62]....
        /*01e4*/ 	.word	0xffffffff


	//   ....[63]....
        /*01e8*/ 	.word	0xffffffff


	//   ....[64]....
        /*01ec*/ 	.word	0xffffffff


	//   ....[65]....
        /*01f0*/ 	.word	0xffffffff


	//   ....[66]....
        /*01f4*/ 	.word	0xffffffff


	//   ....[67]....
        /*01f8*/ 	.word	0xffffffff


	//   ....[68]....
        /*01fc*/ 	.word	0xffffffff


	//   ....[69]....
        /*0200*/ 	.word	0xffffffff


	//   ....[70]....
        /*0204*/ 	.word	0xffffffff


	//   ....[71]....
        /*0208*/ 	.word	0xffffffff


	//   ....[72]....
        /*020c*/ 	.word	0xffffffff


	//   ....[73]....
        /*0210*/ 	.word	0xffffffff


	//   ....[74]....
        /*0214*/ 	.word	0xffffffff


	//   ....[75]....
        /*0218*/ 	.word	0xffffffff


	//   ....[76]....
        /*021c*/ 	.word	0xffffffff


	//   ....[77]....
        /*0220*/ 	.word	0xffffffff


	//   ....[78]....
        /*0224*/ 	.word	0xffffffff


	//   ....[79]....
        /*0228*/ 	.word	0xffffffff


	//   ....[80]....
        /*022c*/ 	.word	0xffffffff


	//   ....[81]....
        /*0230*/ 	.word	0xffffffff


	//   ....[82]....
        /*0234*/ 	.word	0xffffffff


	//   ....[83]....
        /*0238*/ 	.word	0xffffffff


	//   ....[84]....
        /*023c*/ 	.word	0xffffffff


	//   ....[85]....
        /*0240*/ 	.word	0xffffffff


	//   ....[86]....
        /*0244*/ 	.word	0xffffffff


	//   ....[87]....
        /*0248*/ 	.word	0xffffffff


	//   ....[88]....
        /*024c*/ 	.word	0xffffffff


	//   ....[89]....
        /*0250*/ 	.word	0xffffffff


	//   ....[90]....
        /*0254*/ 	.word	0xffffffff


	//   ....[91]....
        /*0258*/ 	.word	0xffffffff


	//   ....[92]....
        /*025c*/ 	.word	0xffffffff


	//   ....[93]....
        /*0260*/ 	.word	0xffffffff


	//   ....[94]....
        /*0264*/ 	.word	0xffffffff


	//   ....[95]....
        /*0268*/ 	.word	0xffffffff


	//   ....[96]....
        /*026c*/ 	.word	0xffffffff


	//   ....[97]....
        /*0270*/ 	.word	0xffffffff


	//   ....[98]....
        /*0274*/ 	.word	0xffffffff


	//   ....[99]....
        /*0278*/ 	.word	0xffffffff


	//   ....[100]....
        /*027c*/ 	.word	0xffffffff


	//   ....[101]....
        /*0280*/ 	.word	0xffffffff


	//   ....[102]....
        /*0284*/ 	.word	0xffffffff


	//   ....[103]....
        /*0288*/ 	.word	0xffffffff


	//   ....[104]....
        /*028c*/ 	.word	0xffffffff


	//   ....[105]....
        /*0290*/ 	.word	0xffffffff


	//   ....[106]....
        /*0294*/ 	.word	0xffffffff


	//   ....[107]....
        /*0298*/ 	.word	0xffffffff


	//   ....[108]....
        /*029c*/ 	.word	0xffffffff


	//   ....[109]....
        /*02a0*/ 	.word	0xffffffff


	//   ....[110]....
        /*02a4*/ 	.word	0xffffffff


	//   ....[111]....
        /*02a8*/ 	.word	0xffffffff


	//   ....[112]....
        /*02ac*/ 	.word	0xffffffff


	//   ....[113]....
        /*02b0*/ 	.word	0xffffffff


	//   ....[114]....
        /*02b4*/ 	.word	0xffffffff


	//   ....[115]....
        /*02b8*/ 	.word	0xffffffff


	//   ....[116]....
        /*02bc*/ 	.word	0xffffffff


	//   ....[117]....
        /*02c0*/ 	.word	0xffffffff


	//   ....[118]....
        /*02c4*/ 	.word	0xffffffff


	//   ....[119]....
        /*02c8*/ 	.word	0xffffffff


	//   ....[120]....
        /*02cc*/ 	.word	0xffffffff


	//   ....[121]....
        /*02d0*/ 	.word	0xffffffff


	//   ....[122]....
        /*02d4*/ 	.word	0xffffffff


	//   ....[123]....
        /*02d8*/ 	.word	0xffffffff


	//   ....[124]....
        /*02dc*/ 	.word	0xffffffff


	//   ....[125]....
        /*02e0*/ 	.word	0xffffffff


	//   ....[126]....
        /*02e4*/ 	.word	0xffffffff


	//   ....[127]....
        /*02e8*/ 	.word	0xffffffff


	//   ....[128]....
        /*02ec*/ 	.word	0xffffffff


	//   ....[129]....
        /*02f0*/ 	.word	0xffffffff


	//   ....[130]....
        /*02f4*/ 	.word	0xffffffff


	//   ....[131]....
        /*02f8*/ 	.word	0xffffffff


	//   ....[132]....
        /*02fc*/ 	.word	0xffffffff


	//   ....[133]....
        /*0300*/ 	.word	0xffffffff


	//   ....[134]....
        /*0304*/ 	.word	0xffffffff


	//   ....[135]....
        /*0308*/ 	.word	0xffffffff


	//   ....[136]....
        /*030c*/ 	.word	0xffffffff


	//   ....[137]....
        /*0310*/ 	.word	0xffffffff


	//   ....[138]....
        /*0314*/ 	.word	0xffffffff


	//   ....[139]....
        /*0318*/ 	.word	0xffffffff


	//   ....[140]....
        /*031c*/ 	.word	0xffffffff


	//   ....[141]....
        /*0320*/ 	.word	0xffffffff


	//   ....[142]....
        /*0324*/ 	.word	0xffffffff


	//   ....[143]....
        /*0328*/ 	.word	0xffffffff


	//   ....[144]....
        /*032c*/ 	.word	0xffffffff


	//   ....[145]....
        /*0330*/ 	.word	0xffffffff


	//   ....[146]....
        /*0334*/ 	.word	0xffffffff


	//   ....[147]....
        /*0338*/ 	.word	0xffffffff


	//   ....[148]....
        /*033c*/ 	.word	0xffffffff


	//   ....[149]....
        /*0340*/ 	.word	0xffffffff


	//   ....[150]....
        /*0344*/ 	.word	0xffffffff


	//   ....[151]....
        /*0348*/ 	.word	0xffffffff


	//   ....[152]....
        /*034c*/ 	.word	0xffffffff


	//   ....[153]....
        /*0350*/ 	.word	0xffffffff


	//   ....[154]....
        /*0354*/ 	.word	0xffffffff


	//   ....[155]....
        /*0358*/ 	.word	0xffffffff


	//   ....[156]....
        /*035c*/ 	.word	0xffffffff


	//   ....[157]....
        /*0360*/ 	.word	0xffffffff


	//   ....[158]....
        /*0364*/ 	.word	0xffffffff


	//   ....[159]....
        /*0368*/ 	.word	0xffffffff


	//   ....[160]....
        /*036c*/ 	.word	0xffffffff


	//   ....[161]....
        /*0370*/ 	.word	0xffffffff


	//   ....[162]....
        /*0374*/ 	.word	0xffffffff


	//   ....[163]....
        /*0378*/ 	.word	0xffffffff


	//   ....[164]....
        /*037c*/ 	.word	0xffffffff


	//   ....[165]....
        /*0380*/ 	.word	0xffffffff


	//   ....[166]....
        /*0384*/ 	.word	0xffffffff


	//   ....[167]....
        /*0388*/ 	.word	0xffffffff


	//   ....[168]....
        /*038c*/ 	.word	0xffffffff


	//   ....[169]....
        /*0390*/ 	.word	0xffffffff


	//   ....[170]....
        /*0394*/ 	.word	0xffffffff


	//   ....[171]....
        /*0398*/ 	.word	0xffffffff


	//   ....[172]....
        /*039c*/ 	.word	0xffffffff


	//   ....[173]....
        /*03a0*/ 	.word	0xffffffff


	//   ....[174]....
        /*03a4*/ 	.word	0xffffffff


	//   ....[175]....
        /*03a8*/ 	.word	0xffffffff


	//   ....[176]....
        /*03ac*/ 	.word	0xffffffff


	//   ....[177]....
        /*03b0*/ 	.word	0x0500000f


	//   ....[178]....
        /*03b4*/ 	.word	0x0500000f


	//   ....[179]....
        /*03b8*/ 	.word	0x0500000f


	//   ....[180]....
        /*03bc*/ 	.word	0x0500000f


	//   ....[181]....
        /*03c0*/ 	.word	0x0500000f


	//   ....[182]....
        /*03c4*/ 	.word	0x0500000f


	//   ....[183]....
        /*03c8*/ 	.word	0x0500000f


	//   ....[184]....
        /*03cc*/ 	.word	0x0500000f


	//   ....[185]....
        /*03d0*/ 	.word	0x0500000f


	//   ....[186]....
        /*03d4*/ 	.word	0x0500000f


	//   ....[187]....
        /*03d8*/ 	.word	0x0500000f


	//   ....[188]....
        /*03dc*/ 	.word	0x0500000f


	//   ....[189]....
        /*03e0*/ 	.word	0x0500000f


	//   ....[190]....
        /*03e4*/ 	.word	0x0500000f


	//   ....[191]....
        /*03e8*/ 	.word	0x0500000f


	//   ....[192]....
        /*03ec*/ 	.word	0x0500000f


	//   ....[193]....
        /*03f0*/ 	.word	0x0500000f


	//   ....[194]....
        /*03f4*/ 	.word	0x0500000f


	//   ....[195]....
        /*03f8*/ 	.word	0x0500000f


	//   ....[196]....
        /*03fc*/ 	.word	0x0500000f


	//   ....[197]....
        /*0400*/ 	.word	0x0500000f


	//   ....[198]....
        /*0404*/ 	.word	0x0500000f


	//   ....[199]....
        /*0408*/ 	.word	0x0500000f


	//   ....[200]....
        /*040c*/ 	.word	0x0500000f


	//   ....[201]....
        /*0410*/ 	.word	0x0500000f


	//   ....[202]....
        /*0414*/ 	.word	0x0500000f


	//   ....[203]....
        /*0418*/ 	.word	0x0500000f


	//   ....[204]....
        /*041c*/ 	.word	0x0500000f


	//   ....[205]....
        /*0420*/ 	.word	0x0500000f


	//   ....[206]....
        /*0424*/ 	.word	0x0500000f


	//   ....[207]....
        /*0428*/ 	.word	0x0500000f


	//   ....[208]....
        /*042c*/ 	.word	0x0500000f


	//   ....[209]....
        /*0430*/ 	.word	0x0500000f


	//   ....[210]....
        /*0434*/ 	.word	0x0500000f


	//   ....[211]....
        /*0438*/ 	.word	0x0500000f


	//   ....[212]....
        /*043c*/ 	.word	0x0500000f


	//   ....[213]....
        /*0440*/ 	.word	0x0500000f


	//   ....[214]....
        /*0444*/ 	.word	0x0500000f


	//   ....[215]....
        /*0448*/ 	.word	0x0500000f


	//   ....[216]....
        /*044c*/ 	.word	0x0500000f


	//   ....[217]....
        /*0450*/ 	.word	0x0500000f


	//   ....[218]....
        /*0454*/ 	.word	0x0500000f


	//   ....[219]....
        /*0458*/ 	.word	0x0500000f


	//   ....[220]....
        /*045c*/ 	.word	0x0500000f


	//   ....[221]....
        /*0460*/ 	.word	0x0500000f


	//   ....[222]....
        /*0464*/ 	.word	0x0500000f


	//   ....[223]....
        /*0468*/ 	.word	0x0500000f


	//   ....[224]....
        /*046c*/ 	.word	0x0500000f


	//   ....[225]....
        /*0470*/ 	.word	0x0500000f


	//   ....[226]....
        /*0474*/ 	.word	0x0500000f


	//----- nvinfo : EIATTR_COOP_GROUP_INSTR_OFFSETS
	.align		4
.L_296:
        /*0478*/ 	.byte	0x04, 0x28
        /*047a*/ 	.short	(.L_298 - .L_297)


	//   ....[0]....
.L_297:
        /*047c*/ 	.word	0x00000080


	//   ....[1]....
        /*0480*/ 	.word	0x00000090


	//   ....[2]....
        /*0484*/ 	.word	0x000002d0


	//   ....[3]....
        /*0488*/ 	.word	0x00000430


	//   ....[4]....
        /*048c*/ 	.word	0x00000550


	//   ....[5]....
        /*0490*/ 	.word	0x000006b0


	//   ....[6]....
        /*0494*/ 	.word	0x00001980


	//   ....[7]....
        /*0498*/ 	.word	0x00002aa0


	//   ....[8]....
        /*049c*/ 	.word	0x00002ad0


	//   ....[9]....
        /*04a0*/ 	.word	0x00003390


	//   ....[10]....
        /*04a4*/ 	.word	0x00003460


	//   ....[11]....
        /*04a8*/ 	.word	0x00004000


	//   ....[12]....
        /*04ac*/ 	.word	0x00004090


	//   ....[13]....
        /*04b0*/ 	.word	0x00006150


	//   ....[14]....
        /*04b4*/ 	.word	0x00006170


	//   ....[15]....
        /*04b8*/ 	.word	0x000069a0


	//   ....[16]....
        /*04bc*/ 	.word	0x00006ab0


	//   ....[17]....
        /*04c0*/ 	.word	0x00007500


	//   ....[18]....
        /*04c4*/ 	.word	0x00007560


	//   ....[19]....
        /*04c8*/ 	.word	0x0000a030


	//   ....[20]....
        /*04cc*/ 	.word	0x0000a040


	//   ....[21]....
        /*04d0*/ 	.word	0x0000a070


	//   ....[22]....
        /*04d4*/ 	.word	0x0000a080


	//   ....[23]....
        /*04d8*/ 	.word	0x0000bd70


	//   ....[24]....
        /*04dc*/ 	.word	0x0000bd80


	//   ....[25]....
        /*04e0*/ 	.word	0x0000bdb0


	//   ....[26]....
        /*04e4*/ 	.word	0x0000bdc0


	//   ....[27]....
        /*04e8*/ 	.word	0x0000d220


	//   ....[28]....
        /*04ec*/ 	.word	0x0000d250


	//   ....[29]....
        /*04f0*/ 	.word	0x0000d280


	//   ....[30]....
        /*04f4*/ 	.word	0x0000d2b0


	//   ....[31]....
        /*04f8*/ 	.word	0x0000d2e0


	//   ....[32]....
        /*04fc*/ 	.word	0x0000d300


	//   ....[33]....
        /*0500*/ 	.word	0x0000d310


	//   ....[34]....
        /*0504*/ 	.word	0x0000d320


	//   ....[35]....
        /*0508*/ 	.word	0x0000d330


	//   ....[36]....
        /*050c*/ 	.word	0x0000d360


	//   ....[37]....
        /*0510*/ 	.word	0x0000d3a0


	//   ....[38]....
        /*0514*/ 	.word	0x0000d3b0


	//   ....[39]....
        /*0518*/ 	.word	0x0000d3c0


	//   ....[40]....
        /*051c*/ 	.word	0x0000d3f0


	//   ....[41]....
        /*0520*/ 	.word	0x0000d420


	//   ....[42]....
        /*0524*/ 	.word	0x0000d430


	//   ....[43]....
        /*0528*/ 	.word	0x0000d440


	//   ....[44]....
        /*052c*/ 	.word	0x0000d470


	//   ....[45]....
        /*0530*/ 	.word	0x0000d4a0


	//   ....[46]....
        /*0534*/ 	.word	0x0000d4b0


	//   ....[47]....
        /*0538*/ 	.word	0x0000d4e0


	//   ....[48]....
        /*053c*/ 	.word	0x0000d4f0


	//   ....[49]....
        /*0540*/ 	.word	0x0000d530


	//   ....[50]....
        /*0544*/ 	.word	0x0000d560


	//   ....[51]....
        /*0548*/ 	.word	0x0000d590


	//   ....[52]....
        /*054c*/ 	.word	0x0000d5a0


	//   ....[53]....
        /*0550*/ 	.word	0x0000d5d0


	//   ....[54]....
        /*0554*/ 	.word	0x0000d5e0


	//   ....[55]....
        /*0558*/ 	.word	0x0000d5f0


	//   ....[56]....
        /*055c*/ 	.word	0x0000d600


	//   ....[57]....
        /*0560*/ 	.word	0x0000d630


	//   ....[58]....
        /*0564*/ 	.word	0x0000d640


	//   ....[59]....
        /*0568*/ 	.word	0x0000d650


	//   ....[60]....
        /*056c*/ 	.word	0x0000d660


	//   ....[61]....
        /*0570*/ 	.word	0x0000d670


	//   ....[62]....
        /*0574*/ 	.word	0x0000d680


	//   ....[63]....
        /*0578*/ 	.word	0x0000d690


	//   ....[64]....
        /*057c*/ 	.word	0x0000d6a0


	//   ....[65]....
        /*0580*/ 	.word	0x0000d6b0


	//   ....[66]....
        /*0584*/ 	.word	0x0000d6c0


	//   ....[67]....
        /*0588*/ 	.word	0x0000d6d0


	//   ....[68]....
        /*058c*/ 	.word	0x0000d6e0


	//   ....[69]....
        /*0590*/ 	.word	0x0000d6f0


	//   ....[70]....
        /*0594*/ 	.word	0x0000d700


	//   ....[71]....
        /*0598*/ 	.word	0x0000d710


	//   ....[72]....
        /*059c*/ 	.word	0x0000d720


	//   ....[73]....
        /*05a0*/ 	.word	0x0000d730


	//   ....[74]....
        /*05a4*/ 	.word	0x0000d740


	//   ....[75]....
        /*05a8*/ 	.word	0x0000de20


	//   ....[76]....
        /*05ac*/ 	.word	0x0000de50


	//   ....[77]....
        /*05b0*/ 	.word	0x0000df30


	//   ....[78]....
        /*05b4*/ 	.word	0x0000df70


	//   ....[79]....
        /*05b8*/ 	.word	0x0000e600


	//   ....[80]....
        /*05bc*/ 	.word	0x0000e630


	//   ....[81]....
        /*05c0*/ 	.word	0x0000e730


	//   ....[82]....
        /*05c4*/ 	.word	0x0000e750


	//   ....[83]....
        /*05c8*/ 	.word	0x0000e850


	//   ....[84]....
        /*05cc*/ 	.word	0x0000e870


	//   ....[85]....
        /*05d0*/ 	.word	0x0000e980


	//   ....[86]....
        /*05d4*/ 	.word	0x0000e9a0


	//   ....[87]....
        /*05d8*/ 	.word	0x0000f2a0


	//   ....[88]....
        /*05dc*/ 	.word	0x0000f2c0


	//   ....[89]....
        /*05e0*/ 	.word	0x0000f3c0


	//   ....[90]....
        /*05e4*/ 	.word	0x0000f3e0


	//   ....[91]....
        /*05e8*/ 	.word	0x0000f4e0


	//   ....[92]....
        /*05ec*/ 	.word	0x0000f500


	//   ....[93]....
        /*05f0*/ 	.word	0x0000f610


	//   ....[94]....
        /*05f4*/ 	.word	0x0000f630


	//   ....[95]....
        /*05f8*/ 	.word	0x0000f7b0


	//   ....[96]....
        /*05fc*/ 	.word	0x0000f960


	//   ....[97]....
        /*0600*/ 	.word	0x0000f990


	//   ....[98]....
        /*0604*/ 	.word	0x0000f9c0


	//   ....[99]....
        /*0608*/ 	.word	0x0000f9f0


	//   ....[100]....
        /*060c*/ 	.word	0x0000fa20


	//   ....[101]....
        /*0610*/ 	.word	0x0000fa60


	//   ....[102]....
        /*0614*/ 	.word	0x0000fbb0


	//   ....[103]....
        /*0618*/ 	.word	0x0000fbe0


	//   ....[104]....
        /*061c*/ 	.word	0x0000fc10


	//   ....[105]....
        /*0620*/ 	.word	0x0000fc40


	//   ....[106]....
        /*0624*/ 	.word	0x0000fc70


	//   ....[107]....
        /*0628*/ 	.word	0x0000fcb0


	//   ....[108]....
        /*062c*/ 	.word	0x0000fd30


	//   ....[109]....
        /*0630*/ 	.word	0x0000fdd0


	//   ....[110]....
        /*0634*/ 	.word	0x0000fe70


	//   ....[111]....
        /*0638*/ 	.word	0x00011c40


	//   ....[112]....
        /*063c*/ 	.word	0x00011c70


	//   ....[113]....
        /*0640*/ 	.word	0x00011ca0


	//   ....[114]....
        /*0644*/ 	.word	0x00011db0


	//   ....[115]....
        /*0648*/ 	.word	0x00011dc0


	//   ....[116]....
        /*064c*/ 	.word	0x00011e50


	//   ....[117]....
        /*0650*/ 	.word	0x00011e60


	//   ....[118]....
        /*0654*/ 	.word	0x00011e70


	//   ....[119]....
        /*0658*/ 	.word	0x00011f00


	//   ....[120]....
        /*065c*/ 	.word	0x00011fa0


	//   ....[121]....
        /*0660*/ 	.word	0x000123a0


	//   ....[122]....
        /*0664*/ 	.word	0x000123d0


	//   ....[123]....
        /*0668*/ 	.word	0x00012400


	//   ....[124]....
        /*066c*/ 	.word	0x00012460


	//   ....[125]....
        /*0670*/ 	.word	0x000124e0


	//   ....[126]....
        /*0674*/ 	.word	0x000124f0


	//   ....[127]....
        /*0678*/ 	.word	0x00012540


	//   ....[128]....
        /*067c*/ 	.word	0x00012580


	//   ....[129]....
        /*0680*/ 	.word	0x00012590


	//   ....[130]....
        /*0684*/ 	.word	0x00012640


	//   ....[131]....
        /*0688*/ 	.word	0x00012e50


	//   ....[132]....
        /*068c*/ 	.word	0x00012e80


	//   ....[133]....
        /*0690*/ 	.word	0x00012eb0


	//   ....[134]....
        /*0694*/ 	.word	0x00012ef0


	//   ....[135]....
        /*0698*/ 	.word	0x00012f70


	//   ....[136]....
        /*069c*/ 	.word	0x00012fa0


	//   ....[137]....
        /*06a0*/ 	.word	0x00012ff0


	//   ....[138]....
        /*06a4*/ 	.word	0x00013040


	//   ....[139]....
        /*06a8*/ 	.word	0x00013a30


	//   ....[140]....
        /*06ac*/ 	.word	0x00013a40


	//   ....[141]....
        /*06b0*/ 	.word	0x00013a50


	//   ....[142]....
        /*06b4*/ 	.word	0x00013a90


	//   ....[143]....
        /*06b8*/ 	.word	0x00013ad0


	//   ....[144]....
        /*06bc*/ 	.word	0x00013ae0


	//   ....[145]....
        /*06c0*/ 	.word	0x00013b40


	//   ....[146]....
        /*06c4*/ 	.word	0x00013b70


	//   ....[147]....
        /*06c8*/ 	.word	0x00013bb0


	//   ....[148]....
        /*06cc*/ 	.word	0x00013c10


	//   ....[149]....
        /*06d0*/ 	.word	0x00014030


	//   ....[150]....
        /*06d4*/ 	.word	0x00014040


	//   ....[151]....
        /*06d8*/ 	.word	0x00014050


	//   ....[152]....
        /*06dc*/ 	.word	0x00014060


	//   ....[153]....
        /*06e0*/ 	.word	0x00014070


	//   ....[154]....
        /*06e4*/ 	.word	0x000140d0


	//   ....[155]....
        /*06e8*/ 	.word	0x000140e0


	//   ....[156]....
        /*06ec*/ 	.word	0x000140f0


	//   ....[157]....
        /*06f0*/ 	.word	0x00014150


	//   ....[158]....
        /*06f4*/ 	.word	0x00014170


	//   ....[159]....
        /*06f8*/ 	.word	0x00015770


	//   ....[160]....
        /*06fc*/ 	.word	0x000157a0


	//   ....[161]....
        /*0700*/ 	.word	0x000157d0


	//   ....[162]....
        /*0704*/ 	.word	0x00015800


	//   ....[163]....
        /*0708*/ 	.word	0x00015810


	//   ....[164]....
        /*070c*/ 	.word	0x00015830


	//   ....[165]....
        /*0710*/ 	.word	0x00015850


	//   ....[166]....
        /*0714*/ 	.word	0x00015890


	//   ....[167]....
        /*0718*/ 	.word	0x000159d0


	//   ....[168]....
        /*071c*/ 	.word	0x00015a00


	//   ....[169]....
        /*0720*/ 	.word	0x00015a40


	//   ....[170]....
        /*0724*/ 	.word	0x00015a70


	//   ....[171]....
        /*0728*/ 	.word	0x00015aa0


	//   ....[172]....
        /*072c*/ 	.word	0x00015ad0


	//   ....[173]....
        /*0730*/ 	.word	0x00015b70


	//   ....[174]....
        /*0734*/ 	.word	0x00015c10


	//   ....[175]....
        /*0738*/ 	.word	0x00015cc0


	//   ....[176]....
        /*073c*/ 	.word	0x00016290


	//   ....[177]....
        /*0740*/ 	.word	0x000168a0


	//   ....[178]....
        /*0744*/ 	.word	0x00016980


	//   ....[179]....
        /*0748*/ 	.word	0x00016a40


	//   ....[180]....
        /*074c*/ 	.word	0x00016bd0


	//   ....[181]....
        /*0750*/ 	.word	0x00016c60


	//   ....[182]....
        /*0754*/ 	.word	0x00016cc0


	//   ....[183]....
        /*0758*/ 	.word	0x00016dc0


	//   ....[184]....
        /*075c*/ 	.word	0x00016e20


	//   ....[185]....
        /*0760*/ 	.word	0x00016ef0


	//   ....[186]....
        /*0764*/ 	.word	0x00016fb0


	//   ....[187]....
        /*0768*/ 	.word	0x00017080


	//   ....[188]....
        /*076c*/ 	.word	0x00017200


	//   ....[189]....
        /*0770*/ 	.word	0x000172c0


	//   ....[190]....
        /*0774*/ 	.word	0x000173e0


	//   ....[191]....
        /*0778*/ 	.word	0x00017430


	//   ....[192]....
        /*077c*/ 	.word	0x00017510


	//   ....[193]....
        /*0780*/ 	.word	0x000175c0


	//   ....[194]....
        /*0784*/ 	.word	0x00017620


	//   ....[195]....
        /*0788*/ 	.word	0x00017700


	//   ....[196]....
        /*078c*/ 	.word	0x00017770


	//   ....[197]....
        /*0790*/ 	.word	0x00017840


	//   ....[198]....
        /*0794*/ 	.word	0x000178e0


	//   ....[199]....
        /*0798*/ 	.word	0x00017950


	//   ....[200]....
        /*079c*/ 	.word	0x000179d0


	//   ....[201]....
        /*07a0*/ 	.word	0x00017a90


	//   ....[202]....
        /*07a4*/ 	.word	0x00017b00


	//   ....[203]....
        /*07a8*/ 	.word	0x00017bf0


	//   ....[204]....
        /*07ac*/ 	.word	0x00017c60


	//   ....[205]....
        /*07b0*/ 	.word	0x00017d30


	//   ....[206]....
        /*07b4*/ 	.word	0x00017e60


	//   ....[207]....
        /*07b8*/ 	.word	0x00017ef0


	//   ....[208]....
        /*07bc*/ 	.word	0x00017f50


	//   ....[209]....
        /*07c0*/ 	.word	0x00018030


	//   ....[210]....
        /*07c4*/ 	.word	0x00018090


	//   ....[211]....
        /*07c8*/ 	.word	0x00018160


	//   ....[212]....
        /*07cc*/ 	.word	0x000181c0


	//   ....[213]....
        /*07d0*/ 	.word	0x00018290


	//   ....[214]....
        /*07d4*/ 	.word	0x000182f0


	//   ....[215]....
        /*07d8*/ 	.word	0x000183c0


	//   ....[216]....
        /*07dc*/ 	.word	0x000184b0


	//   ....[217]....
        /*07e0*/ 	.word	0x00018540


	//   ....[218]....
        /*07e4*/ 	.word	0x000185a0


	//   ....[219]....
        /*07e8*/ 	.word	0x00018670


	//   ....[220]....
        /*07ec*/ 	.word	0x000186d0


	//   ....[221]....
        /*07f0*/ 	.word	0x000187a0


	//   ....[222]....
        /*07f4*/ 	.word	0x00018800


	//   ....[223]....
        /*07f8*/ 	.word	0x000188d0


	//   ....[224]....
        /*07fc*/ 	.word	0x00018930


	//   ....[225]....
        /*0800*/ 	.word	0x00018a00


	//   ....[226]....
        /*0804*/ 	.word	0x00018c50


	//----- nvinfo : EIATTR_REG_RECONFIG
	.align		4
.L_298:
        /*0808*/ 	.byte	0x01, 0x54
	.zero		2


	//----- nvinfo : EIATTR_SYSCALL_OFFSETS
	.align		4
        /*080c*/ 	.byte	0x04, 0x46
        /*080e*/ 	.short	(.L_300 - .L_299)


	//   ....[0]....
.L_299:
        /*0810*/ 	.word	0x00001b60


	//   ....[1]....
        /*0814*/ 	.word	0x00010f00


	//   ....[2]....
        /*0818*/ 	.word	0x00011070


	//   ....[3]....
        /*081c*/ 	.word	0x000111c0


	//   ....[4]....
        /*0820*/ 	.word	0x00011300


	//   ....[5]....
        /*0824*/ 	.word	0x00012a80


	//----- nvinfo : EIATTR_MBARRIER_INSTR_OFFSETS
	.align		4
.L_300:
        /*0828*/ 	.byte	0x04, 0x39
        /*082a*/ 	.short	(.L_302 - .L_301)


	//   ....[0]....
.L_301:
        /*082c*/ 	.word	0x00000180
        /*0830*/ 	.word	0x000000ff
        /*0834*/ 	.word	0x00033400
        /*0838*/ 	.short	0x0100
        /*083a*/ 	.byte	0x08
	.zero		1


	//   ....[1]....
        /*083c*/ 	.word	0x00000190
        /*0840*/ 	.word	0x000000ff
        /*0844*/ 	.word	0x00033420
        /*0848*/ 	.short	0x0100
        /*084a*/ 	.byte	0x08
	.zero		1


	//   ....[2]....
        /*084c*/ 	.word	0x00000280
        /*0850*/ 	.word	0x000000ff
        /*0854*/ 	.word	0x00033430
        /*0858*/ 	.short	0x0100
        /*085a*/ 	.byte	0x08
	.zero		1


	//   ....[3]....
        /*085c*/ 	.word	0x00000290
        /*0860*/ 	.word	0x000000ff
        /*0864*/ 	.word	0x00033440
        /*0868*/ 	.short	0x0100
        /*086a*/ 	.byte	0x08
	.zero		1


	//   ....[4]....
        /*086c*/ 	.word	0x000002a0
        /*0870*/ 	.word	0x000000ff
        /*0874*/ 	.word	0x00033438
        /*0878*/ 	.short	0x0100
        /*087a*/ 	.byte	0x08
	.zero		1


	//   ....[5]....
        /*087c*/ 	.word	0x000002b0
        /*0880*/ 	.word	0x000000ff
        /*0884*/ 	.word	0x00033448
        /*0888*/ 	.short	0x0100
        /*088a*/ 	.byte	0x08
	.zero		1


	//   ....[6]....
        /*088c*/ 	.word	0x000003e0
        /*0890*/ 	.word	0x000000ff
        /*0894*/ 	.word	0x00033450
        /*0898*/ 	.short	0x0100
        /*089a*/ 	.byte	0x08
	.zero		1


	//   ....[7]....
        /*089c*/ 	.word	0x000003f0
        /*08a0*/ 	.word	0x000000ff
        /*08a4*/ 	.word	0x00033460
        /*08a8*/ 	.short	0x0100
        /*08aa*/ 	.byte	0x08
	.zero		1


	//   ....[8]....
        /*08ac*/ 	.word	0x00000400
        /*08b0*/ 	.word	0x000000ff
        /*08b4*/ 	.word	0x00033458
        /*08b8*/ 	.short	0x0100
        /*08ba*/ 	.byte	0x08
	.zero		1


	//   ....[9]....
        /*08bc*/ 	.word	0x00000410
        /*08c0*/ 	.word	0x000000ff
        /*08c4*/ 	.word	0x00033468
        /*08c8*/ 	.short	0x0100
        /*08ca*/ 	.byte	0x08
	.zero		1


	//   ....[10]....
        /*08cc*/ 	.word	0x00000500
        /*08d0*/ 	.word	0x000000ff
        /*08d4*/ 	.word	0x00033470
        /*08d8*/ 	.short	0x0100
        /*08da*/ 	.byte	0x06
	.zero		1


	//   ....[11]....
        /*08dc*/ 	.word	0x00000510
        /*08e0*/ 	.word	0x000000ff
        /*08e4*/ 	.word	0x00033480
        /*08e8*/ 	.short	0x0100
        /*08ea*/ 	.byte	0x06
	.zero		1


	//   ....[12]....
        /*08ec*/ 	.word	0x00000520
        /*08f0*/ 	.word	0x000000ff
        /*08f4*/ 	.word	0x00033478
        /*08f8*/ 	.short	0x0100
        /*08fa*/ 	.byte	0x06
	.zero		1


	//   ....[13]....
        /*08fc*/ 	.word	0x00000530
        /*0900*/ 	.word	0x000000ff
        /*0904*/ 	.word	0x00033488
        /*0908*/ 	.short	0x0100
        /*090a*/ 	.byte	0x06
	.zero		1


	//   ....[14]....
        /*090c*/ 	.word	0x00000660
        /*0910*/ 	.word	0x000000ff
        /*0914*/ 	.word	0x00033490
        /*0918*/ 	.short	0x0100
        /*091a*/ 	.byte	0x08
	.zero		1


	//   ....[15]....
        /*091c*/ 	.word	0x00000670
        /*0920*/ 	.word	0x000000ff
        /*0924*/ 	.word	0x000334a0
        /*0928*/ 	.short	0x0100
        /*092a*/ 	.byte	0x08
	.zero		1


	//   ....[16]....
        /*092c*/ 	.word	0x00000680
        /*0930*/ 	.word	0x000000ff
        /*0934*/ 	.word	0x00033498
        /*0938*/ 	.short	0x0100
        /*093a*/ 	.byte	0x08
	.zero		1


	//   ....[17]....
        /*093c*/ 	.word	0x00000690
        /*0940*/ 	.word	0x000000ff
        /*0944*/ 	.word	0x000334a8
        /*0948*/ 	.short	0x0100
        /*094a*/ 	.byte	0x08
	.zero		1


	//   ....[18]....
        /*094c*/ 	.word	0x000007e0
        /*0950*/ 	.word	0x000000ff
        /*0954*/ 	.word	0x000334b0
        /*0958*/ 	.short	0x0100
        /*095a*/ 	.byte	0x08
	.zero		1


	//   ....[19]....
        /*095c*/ 	.word	0x000007f0
        /*0960*/ 	.word	0x000000ff
        /*0964*/ 	.word	0x000334c0
        /*0968*/ 	.short	0x0100
        /*096a*/ 	.byte	0x08
	.zero		1


	//   ....[20]....
        /*096c*/ 	.word	0x00000800
        /*0970*/ 	.word	0x000000ff
        /*0974*/ 	.word	0x000334b8
        /*0978*/ 	.short	0x0100
        /*097a*/ 	.byte	0x08
	.zero		1


	//   ....[21]....
        /*097c*/ 	.word	0x00000810
        /*0980*/ 	.word	0x000000ff
        /*0984*/ 	.word	0x000334c8
        /*0988*/ 	.short	0x0100
        /*098a*/ 	.byte	0x08
	.zero		1


	//   ....[22]....
        /*098c*/ 	.word	0x00001be0
        /*0990*/ 	.word	0x000000ff
        /*0994*/ 	.word	0x00033400
        /*0998*/ 	.short	0x010a
        /*099a*/ 	.byte	0x29
	.zero		1


	//   ....[23]....
        /*099c*/ 	.word	0x00001c60
        /*09a0*/ 	.word	0x00000003
        /*09a4*/ 	.word	0x00033430
        /*09a8*/ 	.short	0x010a
        /*09aa*/ 	.byte	0x3f
	.zero		1


	//   ....[24]....
        /*09ac*/ 	.word	0x00001ca0
        /*09b0*/ 	.word	0x00000003
        /*09b4*/ 	.word	0x00033430
        /*09b8*/ 	.short	0x010a
        /*09ba*/ 	.byte	0x3f
	.zero		1


	//   ....[25]....
        /*09bc*/ 	.word	0x00002c90
        /*09c0*/ 	.word	0x000000ff
        /*09c4*/ 	.word	0x00000000
        /*09c8*/ 	.short	0x0101
        /*09ca*/ 	.byte	0x06
	.zero		1


	//   ....[26]....
        /*09cc*/ 	.word	0x00005170
        /*09d0*/ 	.word	0x000000ff
        /*09d4*/ 	.word	0x00033430
        /*09d8*/ 	.short	0x010a
        /*09da*/ 	.byte	0x06
	.zero		1


	//   ....[27]....
        /*09dc*/ 	.word	0x000051b0
        /*09e0*/ 	.word	0x000000ff
        /*09e4*/ 	.word	0x00033430
        /*09e8*/ 	.short	0x010a
        /*09ea*/ 	.byte	0x06
	.zero		1


	//   ....[28]....
        /*09ec*/ 	.word	0x00005df0
        /*09f0*/ 	.word	0x000000ff
        /*09f4*/ 	.word	0x00033450
        /*09f8*/ 	.short	0x010a
        /*09fa*/ 	.byte	0x06
	.zero		1


	//   ....[29]....
        /*09fc*/ 	.word	0x00005e30
        /*0a00*/ 	.word	0x000000ff
        /*0a04*/ 	.word	0x00033450
        /*0a08*/ 	.short	0x010a
        /*0a0a*/ 	.byte	0x06
	.zero		1


	//   ....[30]....
        /*0a0c*/ 	.word	0x000061c0
        /*0a10*/ 	.word	0x000000ff
        /*0a14*/ 	.word	0x00000000
        /*0a18*/ 	.short	0x0101
        /*0a1a*/ 	.byte	0x06
	.zero		1


	//   ....[31]....
        /*0a1c*/ 	.word	0x000082d0
        /*0a20*/ 	.word	0x000000ff
        /*0a24*/ 	.word	0x00000000
        /*0a28*/ 	.short	0x0101
        /*0a2a*/ 	.byte	0x06
	.zero		1


	//   ....[32]....
        /*0a2c*/ 	.word	0x00008bf0
        /*0a30*/ 	.word	0x000000ff
        /*0a34*/ 	.word	0x00033430
        /*0a38*/ 	.short	0x010a
        /*0a3a*/ 	.byte	0x06
	.zero		1


	//   ....[33]....
        /*0a3c*/ 	.word	0x00008c30
        /*0a40*/ 	.word	0x000000ff
        /*0a44*/ 	.word	0x00033430
        /*0a48*/ 	.short	0x010a
        /*0a4a*/ 	.byte	0x06
	.zero		1


	//   ....[34]....
        /*0a4c*/ 	.word	0x00009840
        /*0a50*/ 	.word	0x000000ff
        /*0a54*/ 	.word	0x00033450
        /*0a58*/ 	.short	0x010a
        /*0a5a*/ 	.byte	0x06
	.zero		1


	//   ....[35]....
        /*0a5c*/ 	.word	0x00009880
        /*0a60*/ 	.word	0x000000ff
        /*0a64*/ 	.word	0x00033450
        /*0a68*/ 	.short	0x010a
        /*0a6a*/ 	.byte	0x06
	.zero		1


	//   ....[36]....
        /*0a6c*/ 	.word	0x00009bd0
        /*0a70*/ 	.word	0x000000ff
        /*0a74*/ 	.word	0x00000000
        /*0a78*/ 	.short	0x0101
        /*0a7a*/ 	.byte	0x06
	.zero		1


	//   ....[37]....
        /*0a7c*/ 	.word	0x0000b180
        /*0a80*/ 	.word	0x000000ff
        /*0a84*/ 	.word	0x00000000
        /*0a88*/ 	.short	0x0101
        /*0a8a*/ 	.byte	0x06
	.zero		1


	//   ....[38]....
        /*0a8c*/ 	.word	0x0000ba00
        /*0a90*/ 	.word	0x000000ff
        /*0a94*/ 	.word	0x00033450
        /*0a98*/ 	.short	0x010a
        /*0a9a*/ 	.byte	0x09
	.zero		1


	//   ....[39]....
        /*0a9c*/ 	.word	0x0000ba40
        /*0aa0*/ 	.word	0x000000ff
        /*0aa4*/ 	.word	0x00033450
        /*0aa8*/ 	.short	0x010a
        /*0aaa*/ 	.byte	0x09
	.zero		1


	//   ....[40]....
        /*0aac*/ 	.word	0x0000c140
        /*0ab0*/ 	.word	0x000000ff
        /*0ab4*/ 	.word	0x00000000
        /*0ab8*/ 	.short	0x0101
        /*0aba*/ 	.byte	0x04
	.zero		1


	//   ....[41]....
        /*0abc*/ 	.word	0x0000e5f0
        /*0ac0*/ 	.word	0x00000000
        /*0ac4*/ 	.word	0x00000000
        /*0ac8*/ 	.short	0x0101
        /*0aca*/ 	.byte	0x3f
	.zero		1


	//   ....[42]....
        /*0acc*/ 	.word	0x00011950
        /*0ad0*/ 	.word	0x00000004
        /*0ad4*/ 	.word	0x00033480
        /*0ad8*/ 	.short	0x010a
        /*0ada*/ 	.byte	0x3f
	.zero		1


	//   ....[43]....
        /*0adc*/ 	.word	0x00012070
        /*0ae0*/ 	.word	0x00000004
        /*0ae4*/ 	.word	0x00033470
        /*0ae8*/ 	.short	0x0107
        /*0aea*/ 	.byte	0x3f
	.zero		1


	//   ....[44]....
        /*0aec*/ 	.word	0x00012130
        /*0af0*/ 	.word	0x00000004
        /*0af4*/ 	.word	0x00033470
        /*0af8*/ 	.short	0x0101
        /*0afa*/ 	.byte	0x3f
	.zero		1


	//   ....[45]....
        /*0afc*/ 	.word	0x00012160
        /*0b00*/ 	.word	0x00000004
        /*0b04*/ 	.word	0x00033440
        /*0b08*/ 	.short	0x010a
        /*0b0a*/ 	.byte	0x3f
	.zero		1


	//   ....[46]....
        /*0b0c*/ 	.word	0x000127a0
        /*0b10*/ 	.word	0x00000004
        /*0b14*/ 	.word	0x00033430
        /*0b18*/ 	.short	0x0107
        /*0b1a*/ 	.byte	0x3f
	.zero		1


	//   ....[47]....
        /*0b1c*/ 	.word	0x00012870
        /*0b20*/ 	.word	0x00000004
        /*0b24*/ 	.word	0x00033430
        /*0b28*/ 	.short	0x0101
        /*0b2a*/ 	.byte	0x3f
	.zero		1


	//   ....[48]....
        /*0b2c*/ 	.word	0x00013150
        /*0b30*/ 	.word	0x00000016
        /*0b34*/ 	.word	0x00033400
        /*0b38*/ 	.short	0x0107
        /*0b3a*/ 	.byte	0x3f
	.zero		1


	//   ....[49]....
        /*0b3c*/ 	.word	0x00013250
        /*0b40*/ 	.word	0x00000016
        /*0b44*/ 	.word	0x00033400
        /*0b48*/ 	.short	0x0101
        /*0b4a*/ 	.byte	0x3f
	.zero		1


	//   ....[50]....
        /*0b4c*/ 	.word	0x00013270
        /*0b50*/ 	.word	0x00000016
        /*0b54*/ 	.word	0x00033420
        /*0b58*/ 	.short	0x010a
        /*0b5a*/ 	.byte	0x3f
	.zero		1


	//   ....[51]....
        /*0b5c*/ 	.word	0x00013780
        /*0b60*/ 	.word	0x00000004
        /*0b64*/ 	.word	0x00033480
        /*0b68*/ 	.short	0x010a
        /*0b6a*/ 	.byte	0x3f
	.zero		1


	//   ....[52]....
        /*0b6c*/ 	.word	0x00013cb0
        /*0b70*/ 	.word	0x00000004
        /*0b74*/ 	.word	0x00033470
        /*0b78*/ 	.short	0x0107
        /*0b7a*/ 	.byte	0x3f
	.zero		1


	//   ....[53]....
        /*0b7c*/ 	.word	0x00013d70
        /*0b80*/ 	.word	0x00000004
        /*0b84*/ 	.word	0x00033470
        /*0b88*/ 	.short	0x0101
        /*0b8a*/ 	.byte	0x3f
	.zero		1


	//   ....[54]....
        /*0b8c*/ 	.word	0x00013da0
        /*0b90*/ 	.word	0x00000004
        /*0b94*/ 	.word	0x00033440
        /*0b98*/ 	.short	0x010a
        /*0b9a*/ 	.byte	0x3f
	.zero		1


	//   ....[55]....
        /*0b9c*/ 	.word	0x000142a0
        /*0ba0*/ 	.word	0x00000004
        /*0ba4*/ 	.word	0x00033430
        /*0ba8*/ 	.short	0x0107
        /*0baa*/ 	.byte	0x3f
	.zero		1


	//   ....[56]....
        /*0bac*/ 	.word	0x00014370
        /*0bb0*/ 	.word	0x00000004
        /*0bb4*/ 	.word	0x00033430
        /*0bb8*/ 	.short	0x0101
        /*0bba*/ 	.byte	0x3f
	.zero		1


	//   ....[57]....
        /*0bbc*/ 	.word	0x000143f0
        /*0bc0*/ 	.word	0x00000000
        /*0bc4*/ 	.word	0x00033470
        /*0bc8*/ 	.short	0x010a
        /*0bca*/ 	.byte	0x3f
	.zero		1


	//   ....[58]....
        /*0bcc*/ 	.word	0x00014480
        /*0bd0*/ 	.word	0x00000000
        /*0bd4*/ 	.word	0x00033460
        /*0bd8*/ 	.short	0x010a
        /*0bda*/ 	.byte	0x3f
	.zero		1


	//   ....[59]....
        /*0bdc*/ 	.word	0x00014b50
        /*0be0*/ 	.word	0x00000000
        /*0be4*/ 	.word	0x00033450
        /*0be8*/ 	.short	0x0101
        /*0bea*/ 	.byte	0x3f
	.zero		1


	//   ....[60]....
        /*0bec*/ 	.word	0x00014bd0
        /*0bf0*/ 	.word	0x00000000
        /*0bf4*/ 	.word	0x00000000
        /*0bf8*/ 	.short	0x0101
        /*0bfa*/ 	.byte	0x3f
	.zero		1


	//   ....[61]....
        /*0bfc*/ 	.word	0x00014d90
        /*0c00*/ 	.word	0x00000003
        /*0c04*/ 	.word	0x00033470
        /*0c08*/ 	.short	0x010a
        /*0c0a*/ 	.byte	0x3f
	.zero		1


	//   ....[62]....
        /*0c0c*/ 	.word	0x00014e10
        /*0c10*/ 	.word	0x00000003
        /*0c14*/ 	.word	0x00033460
        /*0c18*/ 	.short	0x010a
        /*0c1a*/ 	.byte	0x3f
	.zero		1


	//   ....[63]....
        /*0c1c*/ 	.word	0x000154f0
        /*0c20*/ 	.word	0x00000003
        /*0c24*/ 	.word	0x00033450
        /*0c28*/ 	.short	0x0101
        /*0c2a*/ 	.byte	0x3f
	.zero		1


	//   ....[64]....
        /*0c2c*/ 	.word	0x00015570
        /*0c30*/ 	.word	0x00000000
        /*0c34*/ 	.word	0x00000000
        /*0c38*/ 	.short	0x0101
        /*0c3a*/ 	.byte	0x3f
	.zero		1


	//   ....[65]....
        /*0c3c*/ 	.word	0x00016210
        /*0c40*/ 	.word	0x00000005
        /*0c44*/ 	.word	0x00033420
        /*0c48*/ 	.short	0x010a
        /*0c4a*/ 	.byte	0x3f
	.zero		1


	//   ....[66]....
        /*0c4c*/ 	.word	0x00016390
        /*0c50*/ 	.word	0x00000003
        /*0c54*/ 	.word	0x00033440
        /*0c58*/ 	.short	0x010a
        /*0c5a*/ 	.byte	0x3f
	.zero		1


	//   ....[67]....
        /*0c5c*/ 	.word	0x00016430
        /*0c60*/ 	.word	0x00000005
        /*0c64*/ 	.word	0x00033440
        /*0c68*/ 	.short	0x010a
        /*0c6a*/ 	.byte	0x3f
	.zero		1


	//   ....[68]....
        /*0c6c*/ 	.word	0x00016470
        /*0c70*/ 	.word	0x00000003
        /*0c74*/ 	.word	0x00033460
        /*0c78*/ 	.short	0x010a
        /*0c7a*/ 	.byte	0x3f
	.zero		1


	//   ....[69]....
        /*0c7c*/ 	.word	0x000164b0
        /*0c80*/ 	.word	0x00000005
        /*0c84*/ 	.word	0x00033460
        /*0c88*/ 	.short	0x010a
        /*0c8a*/ 	.byte	0x3f
	.zero		1


	//   ....[70]....
        /*0c8c*/ 	.word	0x000164f0
        /*0c90*/ 	.word	0x00000003
        /*0c94*/ 	.word	0x00033480
        /*0c98*/ 	.short	0x010a
        /*0c9a*/ 	.byte	0x3f
	.zero		1


	//   ....[71]....
        /*0c9c*/ 	.word	0x00016530
        /*0ca0*/ 	.word	0x00000005
        /*0ca4*/ 	.word	0x00033480
        /*0ca8*/ 	.short	0x010a
        /*0caa*/ 	.byte	0x3f
	.zero		1


	//   ....[72]....
        /*0cac*/ 	.word	0x000165a0
        /*0cb0*/ 	.word	0x00000003
        /*0cb4*/ 	.word	0x00033400
        /*0cb8*/ 	.short	0x010a
        /*0cba*/ 	.byte	0x3f
	.zero		1


	//   ....[73]....
        /*0cbc*/ 	.word	0x000165f0
        /*0cc0*/ 	.word	0x00000003
        /*0cc4*/ 	.word	0x00033430
        /*0cc8*/ 	.short	0x010a
        /*0cca*/ 	.byte	0x3f
	.zero		1


	//   ....[74]....
        /*0ccc*/ 	.word	0x00016650
        /*0cd0*/ 	.word	0x00000007
        /*0cd4*/ 	.word	0x00033430
        /*0cd8*/ 	.short	0x010a
        /*0cda*/ 	.byte	0x3f
	.zero		1


	//   ....[75]....
        /*0cdc*/ 	.word	0x000166b0
        /*0ce0*/ 	.word	0x00000007
        /*0ce4*/ 	.word	0x00033450
        /*0ce8*/ 	.short	0x010a
        /*0cea*/ 	.byte	0x3f
	.zero		1


	//   ....[76]....
        /*0cec*/ 	.word	0x00016710
        /*0cf0*/ 	.word	0x00000009
        /*0cf4*/ 	.word	0x00033430
        /*0cf8*/ 	.short	0x010a
        /*0cfa*/ 	.byte	0x3f
	.zero		1


	//   ....[77]....
        /*0cfc*/ 	.word	0x00016770
        /*0d00*/ 	.word	0x00000009
        /*0d04*/ 	.word	0x00033450
        /*0d08*/ 	.short	0x010a
        /*0d0a*/ 	.byte	0x3f
	.zero		1


	//   ....[78]....
        /*0d0c*/ 	.word	0x000167d0
        /*0d10*/ 	.word	0x00000006
        /*0d14*/ 	.word	0x00033450
        /*0d18*/ 	.short	0x010a
        /*0d1a*/ 	.byte	0x3f
	.zero		1


	//   ....[79]....
        /*0d1c*/ 	.word	0x000168d0
        /*0d20*/ 	.word	0x00000004
        /*0d24*/ 	.word	0x00033480
        /*0d28*/ 	.short	0x010a
        /*0d2a*/ 	.byte	0x3f
	.zero		1


	//   ....[80]....
        /*0d2c*/ 	.word	0x00017150
        /*0d30*/ 	.word	0x00000004
        /*0d34*/ 	.word	0x00033440
        /*0d38*/ 	.short	0x010a
        /*0d3a*/ 	.byte	0x3f
	.zero		1


	//   ....[81]....
        /*0d3c*/ 	.word	0x00017d60
        /*0d40*/ 	.word	0x00000016
        /*0d44*/ 	.word	0x00033420
        /*0d48*/ 	.short	0x010a
        /*0d4a*/ 	.byte	0x3f
	.zero		1


	//   ....[82]....
        /*0d4c*/ 	.word	0x00017db0
        /*0d50*/ 	.word	0x00000004
        /*0d54*/ 	.word	0x00033480
        /*0d58*/ 	.short	0x010a
        /*0d5a*/ 	.byte	0x3f
	.zero		1


	//   ....[83]....
        /*0d5c*/ 	.word	0x00018400
        /*0d60*/ 	.word	0x00000004
        /*0d64*/ 	.word	0x00033440
        /*0d68*/ 	.short	0x010a
        /*0d6a*/ 	.byte	0x3f
	.zero		1


	//   ....[84]....
        /*0d6c*/ 	.word	0x00018a30
        /*0d70*/ 	.word	0x00000000
        /*0d74*/ 	.word	0x00033470
        /*0d78*/ 	.short	0x010a
        /*0d7a*/ 	.byte	0x3f
	.zero		1


	//   ....[85]....
        /*0d7c*/ 	.word	0x00018a80
        /*0d80*/ 	.word	0x00000000
        /*0d84*/ 	.word	0x00033460
        /*0d88*/ 	.short	0x010a
        /*0d8a*/ 	.byte	0x3f
	.zero		1


	//   ....[86]....
        /*0d8c*/ 	.word	0x00018ad0
        /*0d90*/ 	.word	0x00000003
        /*0d94*/ 	.word	0x00033470
        /*0d98*/ 	.short	0x010a
        /*0d9a*/ 	.byte	0x3f
	.zero		1


	//   ....[87]....
        /*0d9c*/ 	.word	0x00018b20
        /*0da0*/ 	.word	0x00000003
        /*0da4*/ 	.word	0x00033460
        /*0da8*/ 	.short	0x010a
        /*0daa*/ 	.byte	0x3f
	.zero		1


	//   ....[88]....
        /*0dac*/ 	.word	0x00018b70
        /*0db0*/ 	.word	0x00000005
        /*0db4*/ 	.word	0x00033420
        /*0db8*/ 	.short	0x010a
        /*0dba*/ 	.byte	0x3f
	.zero		1


	//   ....[89]....
        /*0dbc*/ 	.word	0x00018d10
        /*0dc0*/ 	.word	0x00000003
        /*0dc4*/ 	.word	0x00033440
        /*0dc8*/ 	.short	0x010a
        /*0dca*/ 	.byte	0x3f
	.zero		1


	//   ....[90]....
        /*0dcc*/ 	.word	0x00018d60
        /*0dd0*/ 	.word	0x00000005
        /*0dd4*/ 	.word	0x00033440
        /*0dd8*/ 	.short	0x010a
        /*0dda*/ 	.byte	0x3f
	.zero		1


	//   ....[91]....
        /*0ddc*/ 	.word	0x00018db0
        /*0de0*/ 	.word	0x00000003
        /*0de4*/ 	.word	0x00033460
        /*0de8*/ 	.short	0x010a
        /*0dea*/ 	.byte	0x3f
	.zero		1


	//   ....[92]....
        /*0dec*/ 	.word	0x00018e00
        /*0df0*/ 	.word	0x00000005
        /*0df4*/ 	.word	0x00033460
        /*0df8*/ 	.short	0x010a
        /*0dfa*/ 	.byte	0x3f
	.zero		1


	//   ....[93]....
        /*0dfc*/ 	.word	0x00018e50
        /*0e00*/ 	.word	0x00000003
        /*0e04*/ 	.word	0x00033480
        /*0e08*/ 	.short	0x010a
        /*0e0a*/ 	.byte	0x3f
	.zero		1


	//----- nvinfo : EIATTR_NUM_MBARRIERS
	.align		4
.L_302:
        /*0e0c*/ 	.byte	0x03, 0x38
        /*0e0e*/ 	.short	0x0016


	//----- nvinfo : EIATTR_EXIT_INSTR_OFFSETS
	.align		4
        /*0e10*/ 	.byte	0x04, 0x1c
        /*0e12*/ 	.short	(.L_304 - .L_303)


	//   ....[0]....
.L_303:
        /*0e14*/ 	.word	0x000009c0


	//   ....[1]....
        /*0e18*/ 	.word	0x0000f760


	//   ....[2]....
        /*0e1c*/ 	.word	0x00016580


	//----- nvinfo : EIATTR_MAX_THREADS
	.align		4
.L_304:
        /*0e20*/ 	.byte	0x04, 0x05
        /*0e22*/ 	.short	(.L_306 - .L_305)
.L_305:
        /*0e24*/ 	.word	0x00000180
        /*0e28*/ 	.word	0x00000001
        /*0e2c*/ 	.word	0x00000001


	//----- nvinfo : EIATTR_CRS_STACK_SIZE
	.align		4
.L_306:
        /*0e30*/ 	.byte	0x04, 0x1e
        /*0e32*/ 	.short	(.L_308 - .L_307)
.L_307:
        /*0e34*/ 	.word	0x00000000


	//----- nvinfo : EIATTR_CBANK_PARAM_SIZE
	.align		4
.L_308:
        /*0e38*/ 	.byte	0x03, 0x19
        /*0e3a*/ 	.short	0x0af0


	//----- nvinfo : EIATTR_PARAM_CBANK
	.align		4
        /*0e3c*/ 	.byte	0x04, 0x0a
        /*0e3e*/ 	.short	(.L_310 - .L_309)
	.align		4
.L_309:
        /*0e40*/ 	.word	index@(.nv.constant0._ZN7cutlass13device_kernelIN5flash11enable_sm90INS1_16FlashAttnFwdSm90INS1_25CollectiveMainloopFwdSm90ILi2EN4cute5tupleIJNS5_1CILi1EEES8_S8_EEENS6_IJNS7_ILi128EEENS7_ILi160EEENS7_ILi192EEEEEELi192ENS_12float_e4m3_tEfNS_4arch4Sm90ELb1ELb0ELb0ELb1ELb1ELb0ELb0ELb1ELb1ELb1ELb0ELb0EEENS1_21CollectiveEpilogueFwdINS6_IJSA_SC_SB_EEES9_NS_10bfloat16_tESG_Li256ELb1ELb1ELb0ELb1EEENS1_36VarlenDynamicPersistentTileSchedulerILi128ELi160ELi256ELi128ELb0ELb1ELb1ELb1ELb1ELb1EEEEEEEEEvNT_6ParamsE)
        /*0e44*/ 	.short	0x0210
        /*0e46*/ 	.short	0x0af0


	//----- nvinfo : EIATTR_SW_WAR
	.align		4
.L_310:
        /*0e48*/ 	.byte	0x04, 0x36
        /*0e4a*/ 	.short	(.L_312 - .L_311)
.L_311:
        /*0e4c*/ 	.word	0x00000008
.L_312:


//--------------------- .nv.info._ZN7cutlass13device_kernelIN5flash11enable_sm90INS1_16FlashAttnFwdSm90INS1_25CollectiveMainloopFwdSm90ILi2EN4cute5tupleIJNS5_1CILi1EEES8_S8_EEENS6_IJNS7_ILi128EEENS7_ILi160EEENS7_ILi192EEEEEELi192ENS_12float_e4m3_tEfNS_4arch4Sm90ELb1ELb0ELb0ELb1ELb1ELb1ELb0ELb1ELb1ELb1ELb0ELb0EEENS1_21CollectiveEpilogueFwdINS6_IJSA_SC_SB_EEES9_NS_10bfloat16_tESG_Li256ELb1ELb1ELb0ELb1EEENS1_36VarlenDynamicPersistentTileSchedulerILi128ELi160ELi256ELi128ELb0ELb1ELb1ELb1ELb1ELb1EEEEEEEEEvNT_6ParamsE --------------------------
	.section	.nv.info._ZN7cutlass13device_kernelIN5flash11enable_sm90INS1_16FlashAttnFwdSm90INS1_25CollectiveMainloopFwdSm90ILi2EN4cute5tupleIJNS5_1CILi1EEES8_S8_EEENS6_IJNS7_ILi128EEENS7_ILi160EEENS7_ILi192EEEEEELi192ENS_12float_e4m3_tEfNS_4arch4Sm90ELb1ELb0ELb0ELb1ELb1ELb1ELb0ELb1ELb1ELb1ELb0ELb0EEENS1_21CollectiveEpilogueFwdINS6_IJSA_SC_SB_EEES9_NS_10bfloat16_tESG_Li256ELb1ELb1ELb0ELb1EEENS1_36VarlenDynamicPersistentTileSchedulerILi128ELi160ELi256ELi128ELb0ELb1ELb1ELb1ELb1ELb1EEEEEEEEEvNT_6ParamsE,"",@"SHT_CUDA_INFO"
	.sectionflags	@""
	.align	4


	//----- nvinfo : EIATTR_CUDA_API_VERSION
	.align		4
        /*0000*/ 	.byte	0x04, 0x37
        /*0002*/ 	.short	(.L_314 - .L_313)
.L_313:
        /*0004*/ 	.word	0x00000082


	//----- nvinfo : EIATTR_KPARAM_INFO
	.align		4
.L_314:
        /*0008*/ 	.byte	0x04, 0x17
        /*000a*/ 	.short	(.L_316 - .L_315)
.L_315:
        /*000c*/ 	.word	0x00000000
        /*0010*/ 	.short	0x0000
        /*0012*/ 	.short	0x0070
        /*0014*/ 	.byte	0x00, 0xf0, 0x01, 0x2a


	//----- nvinfo : EIATTR_SPARSE_MMA_MASK
	.align		4
.L_316:
        /*0018*/ 	.byte	0x03, 0x50
        /*001a*/ 	.short	0x0000


	//----- nvinfo : EIATTR_MAXREG_COUNT
	.align		4
        /*001c*/ 	.byte	0x03, 0x1b
        /*001e*/ 	.short	0x00a8


	//----- nvinfo : EIATTR_NUM_BARRIERS
	.align		4
        /*0020*/ 	.byte	0x02, 0x4c
        /*0022*/ 	.byte	0x10
	.zero		1


	//----- nvinfo : EIATTR_EXTERNS
	.align		4
        /*0024*/ 	.byte	0x04, 0x0f
        /*0026*/ 	.short	(.L_318 - .L_317)


	//   ....[0]....
	.align		4
.L_317:
        /*0028*/ 	.word	index@(__assertfail)


	//----- nvinfo : EIATTR_ANNOTATIONS
	.align		4
.L_318:
        /*002c*/ 	.byte	0x04, 0x55
        /*002e*/ 	.short	(.L_320 - .L_319)


	//   ....[0]....
.L_319:
        /* <DEDUP_REMOVED lines=101> */


	//----- nvinfo : EIATTR_MERCURY_ISA_VERSION
	.align		4
.L_320:
        /*0670*/ 	.byte	0x03, 0x5f
        /*0672*/ 	.short	0x0101


	//----- nvinfo : EIATTR_UNUSED_LOAD_BYTE_OFFSET
	.align		4
        /*0674*/ 	.byte	0x04, 0x44
        /*0676*/ 	.short	(.L_322 - .L_321)


	//   ....[0]....
.L_321:
        /*0678*/ 	.word	0x00000a90
        /*067c*/ 	.word	0x0000fff0


	//   ....[1]....
        /*0680*/ 	.word	0x00023da0
        /*0684*/ 	.word	0x0000fff0


	//----- nvinfo : EIATTR_INT_WARP_WIDE_INSTR_OFFSETS
	.align		4
.L_322:
        /*0688*/ 	.byte	0x04, 0x31
        /*068a*/ 	.short	(.L_324 - .L_323)


	//   ....[0]....
.L_323:
        /*068c*/ 	.word	0x00000130


	//   ....[1]....
        /*0690*/ 	.word	0x00000170


	//   ....[2]....
        /*0694*/ 	.word	0x000001e0


	//   ....[3]....
        /*0698*/ 	.word	0x00029c10


	//   ....[4]....
        /*069c*/ 	.word	0x00029ca0


	//   ....[5]....
        /*06a0*/ 	.word	0x0002dbd0


	//   ....[6]....
        /*06a4*/ 	.word	0x0002dc60


	//----- nvinfo : EIATTR_COOP_GROUP_MASK_REGIDS
	.align		4
.L_324:
        /*06a8*/ 	.byte	0x04, 0x29
        /*06aa*/ 	.short	(.L_326 - .L_325)


	//   ....[0]....
.L_325:
        /*06ac*/ 	.word	0xffffffff


	//   ....[1]....
        /*06b0*/ 	.word	0xffffffff


	//   ....[2]....
        /*06b4*/ 	.word	0xffffffff


	//   ....[3]....
        /*06b8*/ 	.word	0xffffffff


	//   ....[4]....
        /*06bc*/ 	.word	0xffffffff


	//   ....[5]....
        /*06c0*/ 	.word	0xffffffff


	//   ....[6]....
        /*06c4*/ 	.word	0xffffffff


	//   ....[7]....
        /*06c8*/ 	.word	0xffffffff


	//   ....[8]....
        /*06cc*/ 	.word	0xffffffff


	//   ....[9]....
        /*06d0*/ 	.word	0xffffffff


	//   ....[10]....
        /*06d4*/ 	.word	0xffffffff


	//   ....[11]....
        /*06d8*/ 	.word	0xffffffff


	//   ....[12]....
        /*06dc*/ 	.word	0xffffffff


	//   ....[13]....
        /*06e0*/ 	.word	0xffffffff


	//   ....[14]....
        /*06e4*/ 	.word	0xffffffff


	//   ....[15]....
        /*06e8*/ 	.word	0xffffffff


	//   ....[16]....
        /*06ec*/ 	.word	0xffffffff


	//   ....[17]....
        /*06f0*/ 	.word	0xffffffff


	//   ....[18]....
        /*06f4*/ 	.word	0xffffffff


	//   ....[19]....
        /*06f8*/ 	.word	0xffffffff


	//   ....[20]....
        /*06fc*/ 	.word	0xffffffff


	//   ....[21]....
        /*0700*/ 	.word	0xffffffff


	//   ....[22]....
        /*0704*/ 	.word	0xffffffff


	//   ....[23]....
        /*0708*/ 	.word	0xffffffff


	//   ....[24]....
        /*070c*/ 	.word	0xffffffff


	//   ....[25]....
        /*0710*/ 	.word	0xffffffff


	//   ....[26]....
        /*0714*/ 	.word	0xffffffff


	//   ....[27]....
        /*0718*/ 	.word	0xffffffff


	//   ....[28]....
        /*071c*/ 	.word	0xffffffff


	//   ....[29]....
        /*0720*/ 	.word	0xffffffff


	//   ....[30]....
        /*0724*/ 	.word	0xffffffff


	//   ....[31]....
        /*0728*/ 	.word	0xffffffff


	//   ....[32]....
        /*072c*/ 	.word	0xffffffff


	//   ....[33]....
        /*0730*/ 	.word	0xffffffff


	//   ....[34]....
        /*0734*/ 	.word	0xffffffff


	//   ....[35]....
        /*0738*/ 	.word	0xffffffff


	//   ....[36]....
        /*073c*/ 	.word	0xffffffff


	//   ....[37]....
        /*0740*/ 	.word	0xffffffff


	//   ....[38]....
        /*0744*/ 	.word	0xffffffff


	//   ....[39]....
        /*0748*/ 	.word	0xffffffff


	//   ....[40]....
        /*074c*/ 	.word	0xffffffff


	//   ....[41]....
        /*0750*/ 	.word	0xffffffff


	//   ....[42]....
        /*0754*/ 	.word	0xffffffff


	//   ....[43]....
        /*0758*/ 	.word	0xffffffff


	//   ....[44]....
        /*075c*/ 	.word	0xffffffff


	//   ....[45]....
        /*0760*/ 	.word	0xffffffff


	//   ....[46]....
        /*0764*/ 	.word	0xffffffff


	//   ....[47]....
        /*0768*/ 	.word	0xffffffff


	//   ....[48]....
        /*076c*/ 	.word	0xffffffff


	//   ....[49]....
        /*0770*/ 	.word	0xffffffff


	//   ....[50]....
        /*0774*/ 	.word	0xffffffff


	//   ....[51]....
        /*0778*/ 	.word	0xffffffff


	//   ....[52]....
        /*077c*/ 	.word	0xffffffff


	//   ....[53]....
        /*0780*/ 	.word	0xffffffff


	//   ....[54]....
        /*0784*/ 	.word	0xffffffff


	//   ....[55]....
        /*0788*/ 	.word	0xffffffff


	//   ....[56]....
        /*078c*/ 	.word	0xffffffff


	//   ....[57]....
        /*0790*/ 	.word	0xffffffff


	//   ....[58]....
        /*0794*/ 	.word	0xffffffff


	//   ....[59]....
        /*0798*/ 	.word	0xffffffff


	//   ....[60]....
        /*079c*/ 	.word	0xffffffff


	//   ....[61]....
        /*07a0*/ 	.word	0xffffffff


	//   ....[62]....
        /*07a4*/ 	.word	0xffffffff


	//   ....[63]....
        /*07a8*/ 	.word	0xffffffff


	//   ....[64]....
        /*07ac*/ 	.word	0xffffffff


	//   ....[65]....
        /*07b0*/ 	.word	0xffffffff


	//   ....[66]....
        /*07b4*/ 	.word	0xffffffff


	//   ....[67]....
        /*07b8*/ 	.word	0xffffffff


	//   ....[68]....
        /*07bc*/ 	.word	0xffffffff


	//   ....[69]....
        /*07c0*/ 	.word	0xffffffff


	//   ....[70]....
        /*07c4*/ 	.word	0xffffffff


	//   ....[71]....
        /*07c8*/ 	.word	0xffffffff


	//   ....[72]....
        /*07cc*/ 	.word	0xffffffff


	//   ....[73]....
        /*07d0*/ 	.word	0xffffffff


	//   ....[74]....
        /*07d4*/ 	.word	0xffffffff


	//   ....[75]....
        /*07d8*/ 	.word	0xffffffff


	//   ....[76]....
        /*07dc*/ 	.word	0xffffffff


	//   ....[77]....
        /*07e0*/ 	.word	0xffffffff


	//   ....[78]....
        /*07e4*/ 	.word	0xffffffff


	//   ....[79]....
        /*07e8*/ 	.word	0xffffffff


	//   ....[80]....
        /*07ec*/ 	.word	0xffffffff


	//   ....[81]....
        /*07f0*/ 	.word	0xffffffff


	//   ....[82]....
        /*07f4*/ 	.word	0xffffffff


	//   ....[83]....
        /*07f8*/ 	.word	0xffffffff


	//   ....[84]....
        /*07fc*/ 	.word	0xffffffff


	//   ....[85]....
        /*0800*/ 	.word	0xffffffff


	//   ....[86]....
        /*0804*/ 	.word	0xffffffff


	//   ....[87]....
        /*0808*/ 	.word	0xffffffff


	//   ....[88]....
        /*080c*/ 	.word	0xffffffff


	//   ....[89]....
        /*0810*/ 	.word	0xffffffff


	//   ....[90]....
        /*0814*/ 	.word	0xffffffff


	//   ....[91]....
        /*0818*/ 	.word	0xffffffff


	//   ....[92]....
        /*081c*/ 	.word	0xffffffff


	//   ....[93]....
        /*0820*/ 	.word	0xffffffff


	//   ....[94]....
        /*0824*/ 	.word	0xffffffff


	//   ....[95]....
        /*0828*/ 	.word	0xffffffff


	//   ....[96]....
        /*082c*/ 	.word	0xffffffff


	//   ....[97]....
        /*0830*/ 	.word	0xffffffff


	//   ....[98]....
        /*0834*/ 	.word	0xffffffff


	//   ....[99]....
        /*0838*/ 	.word	0xffffffff


	//   ....[100]....
        /*083c*/ 	.word	0xffffffff


	//   ....[101]....
        /*0840*/ 	.word	0xffffffff


	//   ....[102]....
        /*0844*/ 	.word	0xffffffff


	//   ....[103]....
        /*0848*/ 	.word	0xffffffff


	//   ....[104]....
        /*084c*/ 	.word	0xffffffff


	//   ....[105]....
        /*0850*/ 	.word	0xffffffff


	//   ....[106]....
        /*0854*/ 	.word	0xffffffff


	//   ....[107]....
        /*0858*/ 	.word	0xffffffff


	//   ....[108]....
        /*085c*/ 	.word	0xffffffff


	//   ....[109]....
        /*0860*/ 	.word	0xffffffff


	//   ....[110]....
        /*0864*/ 	.word	0xffffffff


	//   ....[111]....
        /*0868*/ 	.word	0xffffffff


	//   ....[112]....
        /*086c*/ 	.word	0xffffffff


	//   ....[113]....
        /*0870*/ 	.word	0xffffffff


	//   ....[114]....
        /*0874*/ 	.word	0xffffffff


	//   ....[115]....
        /*0878*/ 	.word	0xffffffff


	//   ....[116]....
        /*087c*/ 	.word	0xffffffff


	//   ....[117]....
        /*0880*/ 	.word	0xffffffff


	//   ....[118]....
        /*0884*/ 	.word	0xffffffff


	//   ....[119]....
        /*0888*/ 	.word	0xffffffff


	//   ....[120]....
        /*088c*/ 	.word	0xffffffff


	//   ....[121]....
        /*0890*/ 	.word	0xffffffff


	//   ....[122]....
        /*0894*/ 	.word	0xffffffff


	//   ....[123]....
        /*0898*/ 	.word	0xffffffff


	//   ....[124]....
        /*089c*/ 	.word	0xffffffff


	//   ....[125]....
        /*08a0*/ 	.word	0xffffffff


	//   ....[126]....
        /*08a4*/ 	.word	0xffffffff


	//   ....[127]....
        /*08a8*/ 	.word	0xffffffff


	//   ....[128]....
        /*08ac*/ 	.word	0xffffffff


	//   ....[129]....
        /*08b0*/ 	.word	0xffffffff


	//   ....[130]....
        /*08b4*/ 	.word	0xffffffff


	//   ....[131]....
        /*08b8*/ 	.word	0xffffffff


	//   ....[132]....
        /*08bc*/ 	.word	0xffffffff


	//   ....[133]....
        /*08c0*/ 	.word	0xffffffff


	//   ....[134]....
        /*08c4*/ 	.word	0xffffffff


	//   ....[135]....
        /*08c8*/ 	.word	0xffffffff


	//   ....[136]....
        /*08cc*/ 	.word	0xffffffff


	//   ....[137]....
        /*08d0*/ 	.word	0xffffffff


	//   ....[138]....
        /*08d4*/ 	.word	0xffffffff


	//   ....[139]....
        /*08d8*/ 	.word	0xffffffff


	//   ....[140]....
        /*08dc*/ 	.word	0xffffffff


	//   ....[141]....
        /*08e0*/ 	.word	0xffffffff


	//   ....[142]....
        /*08e4*/ 	.word	0xffffffff


	//   ....[143]....
        /*08e8*/ 	.word	0xffffffff


	//   ....[144]....
        /*08ec*/ 	.word	0xffffffff


	//   ....[145]....
        /*08f0*/ 	.word	0xffffffff


	//   ....[146]....
        /*08f4*/ 	.word	0xffffffff


	//   ....[147]....
        /*08f8*/ 	.word	0xffffffff


	//   ....[148]....
        /*08fc*/ 	.word	0xffffffff


	//   ....[149]....
        /*0900*/ 	.word	0xffffffff


	//   ....[150]....
        /*0904*/ 	.word	0xffffffff


	//   ....[151]....
        /*0908*/ 	.word	0xffffffff


	//   ....[152]....
        /*090c*/ 	.word	0xffffffff


	//   ....[153]....
        /*0910*/ 	.word	0xffffffff


	//   ....[154]....
        /*0914*/ 	.word	0xffffffff


	//   ....[155]....
        /*0918*/ 	.word	0xffffffff


	//   ....[156]....
        /*091c*/ 	.word	0xffffffff


	//   ....[157]....
        /*0920*/ 	.word	0xffffffff


	//   ....[158]....
        /*0924*/ 	.word	0xffffffff


	//   ....[159]....
        /*0928*/ 	.word	0xffffffff


	//   ....[160]....
        /*092c*/ 	.word	0xffffffff


	//   ....[161]....
        /*0930*/ 	.word	0xffffffff


	//   ....[162]....
        /*0934*/ 	.word	0xffffffff


	//   ....[163]....
        /*0938*/ 	.word	0xffffffff


	//   ....[164]....
        /*093c*/ 	.word	0xffffffff


	//   ....[165]....
        /*0940*/ 	.word	0xffffffff


	//   ....[166]....
        /*0944*/ 	.word	0xffffffff


	//   ....[167]....
        /*0948*/ 	.word	0xffffffff


	//   ....[168]....
        /*094c*/ 	.word	0xffffffff


	//   ....[169]....
        /*0950*/ 	.word	0xffffffff


	//   ....[170]....
        /*0954*/ 	.word	0xffffffff


	//   ....[171]....
        /*0958*/ 	.word	0xffffffff


	//   ....[172]....
        /*095c*/ 	.word	0xffffffff


	//   ....[173]....
        /*0960*/ 	.word	0xffffffff


	//   ....[174]....
        /*0964*/ 	.word	0xffffffff


	//   ....[175]....
        /*0968*/ 	.word	0xffffffff


	//   ....[176]....
        /*096c*/ 	.word	0xffffffff


	//   ....[177]....
        /*0970*/ 	.word	0xffffffff


	//   ....[178]....
        /*0974*/ 	.word	0xffffffff


	//   ....[179]....
        /*0978*/ 	.word	0xffffffff


	//   ....[180]....
        /*097c*/ 	.word	0xffffffff


	//   ....[181]....
        /*0980*/ 	.word	0xffffffff


	//   ....[182]....
        /*0984*/ 	.word	0xffffffff


	//   ....[183]....
        /*0988*/ 	.word	0xffffffff


	//   ....[184]....
        /*098c*/ 	.word	0xffffffff


	//   ....[185]....
        /*0990*/ 	.word	0xffffffff


	//   ....[186]....
        /*0994*/ 	.word	0xffffffff


	//   ....[187]....
        /*0998*/ 	.word	0xffffffff


	//   ....[188]....
        /*099c*/ 	.word	0xffffffff


	//   ....[189]....
        /*09a0*/ 	.word	0xffffffff


	//   ....[190]....
        /*09a4*/ 	.word	0xffffffff


	//   ....[191]....
        /*09a8*/ 	.word	0xffffffff


	//   ....[192]....
        /*09ac*/ 	.word	0xffffffff


	//   ....[193]....
        /*09b0*/ 	.word	0xffffffff


	//   ....[194]....
        /*09b4*/ 	.word	0xffffffff


	//   ....[195]....
        /*09b8*/ 	.word	0xffffffff


	//   ....[196]....
        /*09bc*/ 	.word	0xffffffff


	//   ....[197]....
        /*09c0*/ 	.word	0xffffffff


	//   ....[198]....
        /*09c4*/ 	.word	0xffffffff


	//   ....[199]....
        /*09c8*/ 	.word	0xffffffff


	//   ....[200]....
        /*09cc*/ 	.word	0xffffffff


	//   ....[201]....
        /*09d0*/ 	.word	0xffffffff


	//   ....[202]....
        /*09d4*/ 	.word	0xffffffff


	//   ....[203]....
        /*09d8*/ 	.word	0x0500000f


	//   ....[204]....
        /*09dc*/ 	.word	0x0500000f


	//   ....[205]....
        /*09e0*/ 	.word	0x0500000f


	//   ....[206]....
        /*09e4*/ 	.word	0x0500000f


	//   ....[207]....
        /*09e8*/ 	.word	0x0500000f


	//   ....[208]....
        /*09ec*/ 	.word	0x0500000f


	//   ....[209]....
        /*09f0*/ 	.word	0x0500000f


	//   ....[210]....
        /*09f4*/ 	.word	0x0500000f


	//   ....[211]....
        /*09f8*/ 	.word	0x0500000f


	//   ....[212]....
        /*09fc*/ 	.word	0x0500000f


	//   ....[213]....
        /*0a00*/ 	.word	0x0500000f


	//   ....[214]....
        /*0a04*/ 	.word	0x0500000f


	//   ....[215]....
        /*0a08*/ 	.word	0x0500000f


	//   ....[216]....
        /*0a0c*/ 	.word	0x0500000f


	//   ....[217]....
        /*0a10*/ 	.word	0x0500000f


	//   ....[218]....
        /*0a14*/ 	.word	0x0500000f


	//   ....[219]....
        /*0a18*/ 	.word	0x0500000f


	//   ....[220]....
        /*0a1c*/ 	.word	0x0500000f


	//   ....[221]....
        /*0a20*/ 	.word	0x0500000f


	//   ....[222]....
        /*0a24*/ 	.word	0x0500000f


	//   ....[223]....
        /*0a28*/ 	.word	0x0500000f


	//   ....[224]....
        /*0a2c*/ 	.word	0x0500000f


	//   ....[225]....
        /*0a30*/ 	.word	0x0500000f


	//   ....[226]....
        /*0a34*/ 	.word	0x0500000f


	//   ....[227]....
        /*0a38*/ 	.word	0x0500000f


	//   ....[228]....
        /*0a3c*/ 	.word	0x0500000f


	//   ....[229]....
        /*0a40*/ 	.word	0x0500000f


	//   ....[230]....
        /*0a44*/ 	.word	0x0500000f


	//   ....[231]....
        /*0a48*/ 	.word	0x0500000f


	//   ....[232]....
        /*0a4c*/ 	.word	0x0500000f


	//   ....[233]....
        /*0a50*/ 	.word	0x0500000f


	//   ....[234]....
        /*0a54*/ 	.word	0x0500000f


	//   ....[235]....
        /*0a58*/ 	.word	0x0500000f


	//   ....[236]....
        /*0a5c*/ 	.word	0x0500000f


	//   ....[237]....
        /*0a60*/ 	.word	0x0500000f


	//   ....[238]....
        /*0a64*/ 	.word	0x0500000f


	//   ....[239]....
        /*0a68*/ 	.word	0x0500000f


	//   ....[240]....
        /*0a6c*/ 	.word	0x0500000f


	//   ....[241]....
        /*0a70*/ 	.word	0x0500000f


	//   ....[242]....
        /*0a74*/ 	.word	0x0500000f


	//   ....[243]....
        /*0a78*/ 	.word	0x0500000f


	//   ....[244]....
        /*0a7c*/ 	.word	0x0500000f


	//   ....[245]....
        /*0a80*/ 	.word	0x0500000f


	//   ....[246]....
        /*0a84*/ 	.word	0x0500000f


	//   ....[247]....
        /*0a88*/ 	.word	0x0500000f


	//   ....[248]....
        /*0a8c*/ 	.word	0x0500000f


	//   ....[249]....
        /*0a90*/ 	.word	0x0500000f


	//   ....[250]....
        /*0a94*/ 	.word	0x0500000f


	//   ....[251]....
        /*0a98*/ 	.word	0x0500000f


	//   ....[252]....
        /*0a9c*/ 	.word	0x0500000f


	//   ....[253]....
        /*0aa0*/ 	.word	0x0500000f


	//   ....[254]....
        /*0aa4*/ 	.word	0x0500000f


	//   ....[255]....
        /*0aa8*/ 	.word	0x0500000f


	//   ....[0]....
        /*0aac*/ 	.word	0x0500000f


	//   ....[1]....
        /*0ab0*/ 	.word	0x0500000f


	//   ....[2]....
        /*0ab4*/ 	.word	0x0500000f


	//   ....[3]....
        /*0ab8*/ 	.word	0x0500000f


	//   ....[4]....
        /*0abc*/ 	.word	0x0500000f


	//   ....[5]....
        /*0ac0*/ 	.word	0x0500000f


	//   ....[6]....
        /*0ac4*/ 	.word	0x0500000f


	//   ....[7]....
        /*0ac8*/ 	.word	0x0500000f


	//   ....[8]....
        /*0acc*/ 	.word	0x0500000f


	//   ....[9]....
        /*0ad0*/ 	.word	0x0500000f


	//   ....[10]....
        /*0ad4*/ 	.word	0x0500000f


	//   ....[11]....
        /*0ad8*/ 	.word	0x0500000f


	//   ....[12]....
        /*0adc*/ 	.word	0x0500000f


	//   ....[13]....
        /*0ae0*/ 	.word	0x0500000f


	//   ....[14]....
        /*0ae4*/ 	.word	0x0500000f


	//   ....[15]....
        /*0ae8*/ 	.word	0x0500000f


	//   ....[16]....
        /*0aec*/ 	.word	0x0500000f


	//   ....[17]....
        /*0af0*/ 	.word	0x0500000f


	//   ....[18]....
        /*0af4*/ 	.word	0x0500000f


	//   ....[19]....
        /*0af8*/ 	.word	0x0500000f


	//   ....[20]....
        /*0afc*/ 	.word	0x0500000f


	//   ....[21]....
        /*0b00*/ 	.word	0x0500000f


	//   ....[22]....
        /*0b04*/ 	.word	0x0500000f


	//   ....[23]....
        /*0b08*/ 	.word	0x0500000f


	//   ....[24]....
        /*0b0c*/ 	.word	0x0500000f


	//   ....[25]....
        /*0b10*/ 	.word	0x0500000f


	//   ....[26]....
        /*0b14*/ 	.word	0x0500000f


	//   ....[27]....
        /*0b18*/ 	.word	0x0500000f


	//   ....[28]....
        /*0b1c*/ 	.word	0x0500000f


	//   ....[29]....
        /*0b20*/ 	.word	0x0500000f


	//   ....[30]....
        /*0b24*/ 	.word	0x0500000f


	//   ....[31]....
        /*0b28*/ 	.word	0x0500000f


	//   ....[32]....
        /*0b2c*/ 	.word	0x0500000f


	//   ....[33]....
        /*0b30*/ 	.word	0x0500000f


	//   ....[34]....
        /*0b34*/ 	.word	0x0500000f


	//   ....[35]....
        /*0b38*/ 	.word	0x0500000f


	//   ....[36]....
        /*0b3c*/ 	.word	0x0500000f


	//   ....[37]....
        /*0b40*/ 	.word	0x0500000f


	//   ....[38]....
        /*0b44*/ 	.word	0x0500000f


	//   ....[39]....
        /*0b48*/ 	.word	0x0500000f


	//   ....[40]....
        /*0b4c*/ 	.word	0x0500000f


	//   ....[41]....
        /*0b50*/ 	.word	0x0500000f


	//   ....[42]....
        /*0b54*/ 	.word	0x0500000f


	//   ....[43]....
        /*0b58*/ 	.word	0x0500000f


	//   ....[44]....
        /*0b5c*/ 	.word	0x0500000f


	//   ....[45]....
        /*0b60*/ 	.word	0x0500000f


	//   ....[46]....
        /*0b64*/ 	.word	0x0500000f


	//   ....[47]....
        /*0b68*/ 	.word	0x0500000f


	//   ....[48]....
        /*0b6c*/ 	.word	0x0500000f


	//   ....[49]....
        /*0b70*/ 	.word	0x0500000f


	//   ....[50]....
        /*0b74*/ 	.word	0x0500000f


	//   ....[51]....
        /*0b78*/ 	.word	0x0500000f


	//   ....[52]....
        /*0b7c*/ 	.word	0x0500000f


	//   ....[53]....
        /*0b80*/ 	.word	0x0500000f


	//   ....[54]....
        /*0b84*/ 	.word	0x0500000f


	//   ....[55]....
        /*0b88*/ 	.word	0x0500000f


	//   ....[56]....
        /*0b8c*/ 	.word	0x0500000f


	//   ....[57]....
        /*0b90*/ 	.word	0x0500000f


	//   ....[58]....
        /*0b94*/ 	.word	0x0500000f


	//   ....[59]....
        /*0b98*/ 	.word	0x0500000f


	//   ....[60]....
        /*0b9c*/ 	.word	0x0500000f


	//   ....[61]....
        /*0ba0*/ 	.word	0x0500000f


	//   ....[62]....
        /*0ba4*/ 	.word	0x0500000f


	//   ....[63]....
        /*0ba8*/ 	.word	0x0500000f


	//   ....[64]....
        /*0bac*/ 	.word	0x0500000f


	//   ....[65]....
        /*0bb0*/ 	.word	0x0500000f


	//   ....[66]....
        /*0bb4*/ 	.word	0x0500000f


	//   ....[67]....
        /*0bb8*/ 	.word	0x0500000f


	//   ....[68]....
        /*0bbc*/ 	.word	0x0500000f


	//   ....[69]....
        /*0bc0*/ 	.word	0x0500000f


	//   ....[70]....
        /*0bc4*/ 	.word	0x0500000f


	//   ....[71]....
        /*0bc8*/ 	.word	0x0500000f


	//   ....[72]....
        /*0bcc*/ 	.word	0x0500000f


	//   ....[73]....
        /*0bd0*/ 	.word	0x0500000f


	//   ....[74]....
        /*0bd4*/ 	.word	0x0500000f


	//   ....[75]....
        /*0bd8*/ 	.word	0x0500000f


	//   ....[76]....
        /*0bdc*/ 	.word	0x0500000f


	//   ....[77]....
        /*0be0*/ 	.word	0x0500000f


	//   ....[78]....
        /*0be4*/ 	.word	0x0500000f


	//   ....[79]....
        /*0be8*/ 	.word	0x0500000f


	//   ....[80]....
        /*0bec*/ 	.word	0x0500000f


	//   ....[81]....
        /*0bf0*/ 	.word	0x0500000f


	//   ....[82]....
        /*0bf4*/ 	.word	0x0500000f


	//   ....[83]....
        /*0bf8*/ 	.word	0x0500000f


	//   ....[84]....
        /*0bfc*/ 	.word	0x0500000f


	//   ....[85]....
        /*0c00*/ 	.word	0x0500000f


	//   ....[86]....
        /*0c04*/ 	.word	0x0500000f


	//   ....[87]....
        /*0c08*/ 	.word	0x0500000f


	//   ....[88]....
        /*0c0c*/ 	.word	0x0500000f


	//   ....[89]....
        /*0c10*/ 	.word	0x0500000f


	//   ....[90]....
        /*0c14*/ 	.word	0x0500000f


	//   ....[91]....
        /*0c18*/ 	.word	0x0500000f


	//----- nvinfo : EIATTR_COOP_GROUP_INSTR_OFFSETS
	.align		4
.L_326:
        /*0c1c*/ 	.byte	0x04, 0x28
        /*0c1e*/ 	.short	(.L_328 - .L_327)


	//   ....[0]....
.L_327:
        /*0c20*/ 	.word	0x00000070


	//   ....[1]....
        /*0c24*/ 	.word	0x00000140


	//   ....[2]....
        /*0c28*/ 	.word	0x00000190


	//   ....[3]....
        /*0c2c*/ 	.word	0x000003c0


	//   ....[4]....
        /*0c30*/ 	.word	0x00000520


	//   ....[5]....
        /*0c34*/ 	.word	0x00000640


	//   ....[6]....
        /*0c38*/ 	.word	0x000007a0


	//   ....[7]....
        /*0c3c*/ 	.word	0x00003680


	//   ....[8]....
        /*0c40*/ 	.word	0x00003690


	//   ....[9]....
        /*0c44*/ 	.word	0x000062d0


	//   ....[10]....
        /*0c48*/ 	.word	0x000062e0


	//   ....[11]....
        /*0c4c*/ 	.word	0x000097f0


	//   ....[12]....
        /*0c50*/ 	.word	0x00009800


	//   ....[13]....
        /*0c54*/ 	.word	0x0000c690


	//   ....[14]....
        /*0c58*/ 	.word	0x0000c6a0


	//   ....[15]....
        /*0c5c*/ 	.word	0x0000f7a0


	//   ....[16]....
        /*0c60*/ 	.word	0x0000f7b0


	//   ....[17]....
        /*0c64*/ 	.word	0x0000fa50


	//   ....[18]....
        /*0c68*/ 	.word	0x0000fa60


	//   ....[19]....
        /*0c6c*/ 	.word	0x0000fff0


	//   ....[20]....
        /*0c70*/ 	.word	0x00010010


	//   ....[21]....
        /*0c74*/ 	.word	0x00010250


	//   ....[22]....
        /*0c78*/ 	.word	0x00010270


	//   ....[23]....
        /*0c7c*/ 	.word	0x00010dd0


	//   ....[24]....
        /*0c80*/ 	.word	0x000114f0


	//   ....[25]....
        /*0c84*/ 	.word	0x00011500


	//   ....[26]....
        /*0c88*/ 	.word	0x00011510


	//   ....[27]....
        /*0c8c*/ 	.word	0x00011520


	//   ....[28]....
        /*0c90*/ 	.word	0x00014cc0


	//   ....[29]....
        /*0c94*/ 	.word	0x00014cd0


	//   ....[30]....
        /*0c98*/ 	.word	0x00014ce0


	//   ....[31]....
        /*0c9c*/ 	.word	0x00014cf0


	//   ....[32]....
        /*0ca0*/ 	.word	0x00019500


	//   ....[33]....
        /*0ca4*/ 	.word	0x00019d20


	//   ....[34]....
        /*0ca8*/ 	.word	0x00019d30


	//   ....[35]....
        /*0cac*/ 	.word	0x00019d50


	//   ....[36]....
        /*0cb0*/ 	.word	0x0001a5c0


	//   ....[37]....
        /*0cb4*/ 	.word	0x0001a5f0


	//   ....[38]....
        /*0cb8*/ 	.word	0x0001d1a0


	//   ....[39]....
        /*0cbc*/ 	.word	0x0001d1d0


	//   ....[40]....
        /*0cc0*/ 	.word	0x0001dc30


	//   ....[41]....
        /*0cc4*/ 	.word	0x0001dd40


	//   ....[42]....
        /*0cc8*/ 	.word	0x0001e610


	//   ....[43]....
        /*0ccc*/ 	.word	0x0001e670


	//   ....[44]....
        /*0cd0*/ 	.word	0x000213f0


	//   ....[45]....
        /*0cd4*/ 	.word	0x00021410


	//   ....[46]....
        /*0cd8*/ 	.word	0x000216e0


	//   ....[47]....
        /*0cdc*/ 	.word	0x00021700


	//   ....[48]....
        /*0ce0*/ 	.word	0x00023420


	//   ....[49]....
        /*0ce4*/ 	.word	0x00023430


	//   ....[50]....
        /*0ce8*/ 	.word	0x00023460


	//   ....[51]....
        /*0cec*/ 	.word	0x00023470


	//   ....[52]....
        /*0cf0*/ 	.word	0x000246d0


	//   ....[53]....
        /*0cf4*/ 	.word	0x00024700


	//   ....[54]....
        /*0cf8*/ 	.word	0x00024730


	//   ....[55]....
        /*0cfc*/ 	.word	0x00024770


	//   ....[56]....
        /*0d00*/ 	.word	0x000247a0


	//   ....[57]....
        /*0d04*/ 	.word	0x000247d0


	//   ....[58]....
        /*0d08*/ 	.word	0x00024800


	//   ....[59]....
        /*0d0c*/ 	.word	0x00024830


	//   ....[60]....
        /*0d10*/ 	.word	0x00024860


	//   ....[61]....
        /*0d14*/ 	.word	0x00024890


	//   ....[62]....
        /*0d18*/ 	.word	0x000248c0


	//   ....[63]....
        /*0d1c*/ 	.word	0x000248f0


	//   ....[64]....
        /*0d20*/ 	.word	0x00024920


	//   ....[65]....
        /*0d24*/ 	.word	0x00024950


	//   ....[66]....
        /*0d28*/ 	.word	0x00024980


	//   ....[67]....
        /*0d2c*/ 	.word	0x000249b0


	//   ....[68]....
        /*0d30*/ 	.word	0x000249e0


	//   ....[69]....
        /*0d34*/ 	.word	0x00024a10


	//   ....[70]....
        /*0d38*/ 	.word	0x00024a40


	//   ....[71]....
        /*0d3c*/ 	.word	0x00024a70


	//   ....[72]....
        /*0d40*/ 	.word	0x00024aa0


	//   ....[73]....
        /*0d44*/ 	.word	0x00024ad0


	//   ....[74]....
        /*0d48*/ 	.word	0x00024b00


	//   ....[75]....
        /*0d4c*/ 	.word	0x00024b30


	//   ....[76]....
        /*0d50*/ 	.word	0x00024b60


	//   ....[77]....
        /*0d54*/ 	.word	0x00024b90


	//   ....[78]....
        /*0d58*/ 	.word	0x00024bc0


	//   ....[79]....
        /*0d5c*/ 	.word	0x00024bf0


	//   ....[80]....
        /*0d60*/ 	.word	0x00024c20


	//   ....[81]....
        /*0d64*/ 	.word	0x00024c50


	//   ....[82]....
        /*0d68*/ 	.word	0x00024c80


	//   ....[83]....
        /*0d6c*/ 	.word	0x00024cb0


	//   ....[84]....
        /*0d70*/ 	.word	0x00024ce0


	//   ....[85]....
        /*0d74*/ 	.word	0x00024d10


	//   ....[86]....
        /*0d78*/ 	.word	0x00024d40


	//   ....[87]....
        /*0d7c*/ 	.word	0x00024d50


	//   ....[88]....
        /*0d80*/ 	.word	0x00024d60


	//   ....[89]....
        /*0d84*/ 	.word	0x00024d70


	//   ....[90]....
        /*0d88*/ 	.word	0x00024da0


	//   ....[91]....
        /*0d8c*/ 	.word	0x00024dd0


	//   ....[92]....
        /*0d90*/ 	.word	0x00024e00


	//   ....[93]....
        /*0d94*/ 	.word	0x00024e30


	//   ....[94]....
        /*0d98*/ 	.word	0x00024e60


	//   ....[95]....
        /*0d9c*/ 	.word	0x00024e90


	//   ....[96]....
        /*0da0*/ 	.word	0x00024ec0


	//   ....[97]....
        /*0da4*/ 	.word	0x00024ed0


	//   ....[98]....
        /*0da8*/ 	.word	0x00024ee0


	//   ....[99]....
        /*0dac*/ 	.word	0x00024ef0


	//   ....[100]....
        /*0db0*/ 	.word	0x000256a0


	//   ....[101]....
        /*0db4*/ 	.word	0x000256e0


	//   ....[102]....
        /*0db8*/ 	.word	0x00025720


	//   ....[103]....
        /*0dbc*/ 	.word	0x00025770


	//   ....[104]....
        /*0dc0*/ 	.word	0x00025e80


	//   ....[105]....
        /*0dc4*/ 	.word	0x00025eb0


	//   ....[106]....
        /*0dc8*/ 	.word	0x00025fe0


	//   ....[107]....
        /*0dcc*/ 	.word	0x00026000


	//   ....[108]....
        /*0dd0*/ 	.word	0x00026100


	//   ....[109]....
        /*0dd4*/ 	.word	0x00026120


	//   ....[110]....
        /*0dd8*/ 	.word	0x00026230


	//   ....[111]....
        /*0ddc*/ 	.word	0x00026250


	//   ....[112]....
        /*0de0*/ 	.word	0x00026b60


	//   ....[113]....
        /*0de4*/ 	.word	0x00026b70


	//   ....[114]....
        /*0de8*/ 	.word	0x00026cd0


	//   ....[115]....
        /*0dec*/ 	.word	0x00026ce0


	//   ....[116]....
        /*0df0*/ 	.word	0x00026e30


	//   ....[117]....
        /*0df4*/ 	.word	0x00026e40


	//   ....[118]....
        /*0df8*/ 	.word	0x00026f90


	//   ....[119]....
        /*0dfc*/ 	.word	0x00026fa0


	//   ....[120]....
        /*0e00*/ 	.word	0x00027140


	//   ....[121]....
        /*0e04*/ 	.word	0x00027310


	//   ....[122]....
        /*0e08*/ 	.word	0x00027340


	//   ....[123]....
        /*0e0c*/ 	.word	0x00027370


	//   ....[124]....
        /*0e10*/ 	.word	0x000273a0


	//   ....[125]....
        /*0e14*/ 	.word	0x000273d0


	//   ....[126]....
        /*0e18*/ 	.word	0x00027400


	//   ....[127]....
        /*0e1c*/ 	.word	0x00027570


	//   ....[128]....
        /*0e20*/ 	.word	0x000275a0


	//   ....[129]....
        /*0e24*/ 	.word	0x000275d0


	//   ....[130]....
        /*0e28*/ 	.word	0x00027600


	//   ....[131]....
        /*0e2c*/ 	.word	0x00027630


	//   ....[132]....
        /*0e30*/ 	.word	0x00027660


	//   ....[133]....
        /*0e34*/ 	.word	0x000276f0


	//   ....[134]....
        /*0e38*/ 	.word	0x00027750


	//   ....[135]....
        /*0e3c*/ 	.word	0x000277e0


	//   ....[136]....
        /*0e40*/ 	.word	0x00028710


	//   ....[137]....
        /*0e44*/ 	.word	0x0002aba0


	//   ....[138]....
        /*0e48*/ 	.word	0x0002abe0


	//   ....[139]....
        /*0e4c*/ 	.word	0x0002ad00


	//   ....[140]....
        /*0e50*/ 	.word	0x0002ad10


	//   ....[141]....
        /*0e54*/ 	.word	0x0002ada0


	//   ....[142]....
        /*0e58*/ 	.word	0x0002adb0


	//   ....[143]....
        /*0e5c*/ 	.word	0x0002adc0


	//   ....[144]....
        /*0e60*/ 	.word	0x0002ae50


	//   ....[145]....
        /*0e64*/ 	.word	0x0002aef0


	//   ....[146]....
        /*0e68*/ 	.word	0x0002af00


	//   ....[147]....
        /*0e6c*/ 	.word	0x0002b350


	//   ....[148]....
        /*0e70*/ 	.word	0x0002b390


	//   ....[149]....
        /*0e74*/ 	.word	0x0002b3c0


	//   ....[150]....
        /*0e78*/ 	.word	0x0002b4b0


	//   ....[151]....
        /*0e7c*/ 	.word	0x0002b4c0


	//   ....[152]....
        /*0e80*/ 	.word	0x0002b550


	//   ....[153]....
        /*0e84*/ 	.word	0x0002b560


	//   ....[154]....
        /*0e88*/ 	.word	0x0002b570


	//   ....[155]....
        /*0e8c*/ 	.word	0x0002b580


	//   ....[156]....
        /*0e90*/ 	.word	0x0002b660


	//   ....[157]....
        /*0e94*/ 	.word	0x0002bdf0


	//   ....[158]....
        /*0e98*/ 	.word	0x0002be20


	//   ....[159]....
        /*0e9c*/ 	.word	0x0002be40


	//   ....[160]....
        /*0ea0*/ 	.word	0x0002bed0


	//   ....[161]....
        /*0ea4*/ 	.word	0x0002bef0


	//   ....[162]....
        /*0ea8*/ 	.word	0x0002bf80


	//   ....[163]....
        /*0eac*/ 	.word	0x0002bfa0


	//   ....[164]....
        /*0eb0*/ 	.word	0x0002bfb0


	//   ....[165]....
        /*0eb4*/ 	.word	0x0002c980


	//   ....[166]....
        /*0eb8*/ 	.word	0x0002c990


	//   ....[167]....
        /*0ebc*/ 	.word	0x0002c9a0


	//   ....[168]....
        /*0ec0*/ 	.word	0x0002c9e0


	//   ....[169]....
        /*0ec4*/ 	.word	0x0002ca20


	//   ....[170]....
        /*0ec8*/ 	.word	0x0002ca30


	//   ....[171]....
        /*0ecc*/ 	.word	0x0002ca90


	//   ....[172]....
        /*0ed0*/ 	.word	0x0002cac0


	//   ....[173]....
        /*0ed4*/ 	.word	0x0002cb00


	//   ....[174]....
        /*0ed8*/ 	.word	0x0002cb60


	//   ....[175]....
        /*0edc*/ 	.word	0x0002cf80


	//   ....[176]....
        /*0ee0*/ 	.word	0x0002cf90


	//   ....[177]....
        /*0ee4*/ 	.word	0x0002cfa0


	//   ....[178]....
        /*0ee8*/ 	.word	0x0002cfb0


	//   ....[179]....
        /*0eec*/ 	.word	0x0002cfc0


	//   ....[180]....
        /*0ef0*/ 	.word	0x0002d020


	//   ....[181]....
        /*0ef4*/ 	.word	0x0002d030


	//   ....[182]....
        /*0ef8*/ 	.word	0x0002d090


	//   ....[183]....
        /*0efc*/ 	.word	0x0002d0c0


	//   ....[184]....
        /*0f00*/ 	.word	0x0002d100


	//   ....[185]....
        /*0f04*/ 	.word	0x0002e6d0


	//   ....[186]....
        /*0f08*/ 	.word	0x0002e720


	//   ....[187]....
        /*0f0c*/ 	.word	0x0002e750


	//   ....[188]....
        /*0f10*/ 	.word	0x0002e780


	//   ....[189]....
        /*0f14*/ 	.word	0x0002e790


	//   ....[190]....
        /*0f18*/ 	.word	0x0002e7c0


	//   ....[191]....
        /*0f1c*/ 	.word	0x0002e7f0


	//   ....[192]....
        /*0f20*/ 	.word	0x0002e820


	//   ....[193]....
        /*0f24*/ 	.word	0x0002e9a0


	//   ....[194]....
        /*0f28*/ 	.word	0x0002e9d0


	//   ....[195]....
        /*0f2c*/ 	.word	0x0002ea00


	//   ....[196]....
        /*0f30*/ 	.word	0x0002ea30


	//   ....[197]....
        /*0f34*/ 	.word	0x0002ea60


	//   ....[198]....
        /*0f38*/ 	.word	0x0002ea90


	//   ....[199]....
        /*0f3c*/ 	.word	0x0002eb50


	//   ....[200]....
        /*0f40*/ 	.word	0x0002eb70


	//   ....[201]....
        /*0f44*/ 	.word	0x0002ebe0


	//   ....[202]....
        /*0f48*/ 	.word	0x0002f2a0


	//   ....[203]....
        /*0f4c*/ 	.word	0x0002f640


	//   ....[204]....
        /*0f50*/ 	.word	0x0002f6d0


	//   ....[205]....
        /*0f54*/ 	.word	0x0002f770


	//   ....[206]....
        /*0f58*/ 	.word	0x0002f800


	//   ....[207]....
        /*0f5c*/ 	.word	0x0002f8f0


	//   ....[208]....
        /*0f60*/ 	.word	0x0002f980


	//   ....[209]....
        /*0f64*/ 	.word	0x0002fa20


	//   ....[210]....
        /*0f68*/ 	.word	0x0002fab0


	//   ....[211]....
        /*0f6c*/ 	.word	0x0002fba0


	//   ....[212]....
        /*0f70*/ 	.word	0x0002fc30


	//   ....[213]....
        /*0f74*/ 	.word	0x0002fcd0


	//   ....[214]....
        /*0f78*/ 	.word	0x0002fd60


	//   ....[215]....
        /*0f7c*/ 	.word	0x0002fe40


	//   ....[216]....
        /*0f80*/ 	.word	0x0002fee0


	//   ....[217]....
        /*0f84*/ 	.word	0x0002ff70


	//   ....[218]....
        /*0f88*/ 	.word	0x0002ffc0


	//   ....[219]....
        /*0f8c*/ 	.word	0x00030010


	//   ....[220]....
        /*0f90*/ 	.word	0x000300e0


	//   ....[221]....
        /*0f94*/ 	.word	0x00030170


	//   ....[222]....
        /*0f98*/ 	.word	0x000301c0


	//   ....[223]....
        /*0f9c*/ 	.word	0x00030210


	//   ....[224]....
        /*0fa0*/ 	.word	0x00030510


	//   ....[225]....
        /*0fa4*/ 	.word	0x00030630


	//   ....[226]....
        /*0fa8*/ 	.word	0x00030760


	//   ....[227]....
        /*0fac*/ 	.word	0x00030880


	//   ....[228]....
        /*0fb0*/ 	.word	0x00030940


	//   ....[229]....
        /*0fb4*/ 	.word	0x000309c0


	//   ....[230]....
        /*0fb8*/ 	.word	0x00030a20


	//   ....[231]....
        /*0fbc*/ 	.word	0x00030aa0


	//   ....[232]....
        /*0fc0*/ 	.word	0x00030b00


	//   ....[233]....
        /*0fc4*/ 	.word	0x00030b80


	//   ....[234]....
        /*0fc8*/ 	.word	0x00030be0


	//   ....[235]....
        /*0fcc*/ 	.word	0x00030c60


	//   ....[236]....
        /*0fd0*/ 	.word	0x00030cc0


	//   ....[237]....
        /*0fd4*/ 	.word	0x00030d40


	//   ....[238]....
        /*0fd8*/ 	.word	0x00030da0


	//   ....[239]....
        /*0fdc*/ 	.word	0x00030e00


	//   ....[240]....
        /*0fe0*/ 	.word	0x00030e60


	//   ....[241]....
        /*0fe4*/ 	.word	0x00030ec0


	//   ....[242]....
        /*0fe8*/ 	.word	0x00030f20


	//   ....[243]....
        /*0fec*/ 	.word	0x00030fa0


	//   ....[244]....
        /*0ff0*/ 	.word	0x00031000


	//   ....[245]....
        /*0ff4*/ 	.word	0x00031080


	//   ....[246]....
        /*0ff8*/ 	.word	0x000310e0


	//   ....[247]....
        /*0ffc*/ 	.word	0x00031160


	//   ....[248]....
        /*1000*/ 	.word	0x000311c0


	//   ....[249]....
        /*1004*/ 	.word	0x00031240


	//   ....[250]....
        /*1008*/ 	.word	0x000312a0


	//   ....[251]....
        /*100c*/ 	.word	0x00031320


	//   ....[252]....
        /*1010*/ 	.word	0x00031380


	//   ....[253]....
        /*1014*/ 	.word	0x000313f0


	//   ....[254]....
        /*1018*/ 	.word	0x00031450


	//   ....[255]....
        /*101c*/ 	.word	0x000314d0


	//   ....[0]....
        /*1020*/ 	.word	0x00031530


	//   ....[1]....
        /*1024*/ 	.word	0x000315a0


	//   ....[2]....
        /*1028*/ 	.word	0x00031600


	//   ....[3]....
        /*102c*/ 	.word	0x00031670


	//   ....[4]....
        /*1030*/ 	.word	0x000316d0


	//   ....[5]....
        /*1034*/ 	.word	0x00031750


	//   ....[6]....
        /*1038*/ 	.word	0x000317b0


	//   ....[7]....
        /*103c*/ 	.word	0x00031810


	//   ....[8]....
        /*1040*/ 	.word	0x00031870


	//   ....[9]....
        /*1044*/ 	.word	0x000318f0


	//   ....[10]....
        /*1048*/ 	.word	0x00031950


	//   ....[11]....
        /*104c*/ 	.word	0x000319c0


	//   ....[12]....
        /*1050*/ 	.word	0x00031a20


	//   ....[13]....
        /*1054*/ 	.word	0x00031a80


	//   ....[14]....
        /*1058*/ 	.word	0x00031af0


	//   ....[15]....
        /*105c*/ 	.word	0x00031b60


	//   ....[16]....
        /*1060*/ 	.word	0x00031cc0


	//   ....[17]....
        /*1064*/ 	.word	0x00031d10


	//   ....[18]....
        /*1068*/ 	.word	0x00031da0


	//   ....[19]....
        /*106c*/ 	.word	0x00031e30


	//   ....[20]....
        /*1070*/ 	.word	0x00031ec0


	//   ....[21]....
        /*1074*/ 	.word	0x00031f50


	//   ....[22]....
        /*1078*/ 	.word	0x00031fe0


	//   ....[23]....
        /*107c*/ 	.word	0x00032070


	//   ....[24]....
        /*1080*/ 	.word	0x00032130


	//   ....[25]....
        /*1084*/ 	.word	0x00032410


	//   ....[26]....
        /*1088*/ 	.word	0x00032510


	//   ....[27]....
        /*108c*/ 	.word	0x000325b0


	//   ....[28]....
        /*1090*/ 	.word	0x00032730


	//   ....[29]....
        /*1094*/ 	.word	0x000327c0


	//   ....[30]....
        /*1098*/ 	.word	0x00032820


	//   ....[31]....
        /*109c*/ 	.word	0x00032920


	//   ....[32]....
        /*10a0*/ 	.word	0x00032980


	//   ....[33]....
        /*10a4*/ 	.word	0x00032a60


	//   ....[34]....
        /*10a8*/ 	.word	0x00032b50


	//   ....[35]....
        /*10ac*/ 	.word	0x00032c20


	//   ....[36]....
        /*10b0*/ 	.word	0x00032d90


	//   ....[37]....
        /*10b4*/ 	.word	0x00032e50


	//   ....[38]....
        /*10b8*/ 	.word	0x00032fa0


	//   ....[39]....
        /*10bc*/ 	.word	0x00032ff0


	//   ....[40]....
        /*10c0*/ 	.word	0x000330f0


	//   ....[41]....
        /*10c4*/ 	.word	0x000331a0


	//   ....[42]....
        /*10c8*/ 	.word	0x00033200


	//   ....[43]....
        /*10cc*/ 	.word	0x000332a0


	//   ....[44]....
        /*10d0*/ 	.word	0x00033360


	//   ....[45]....
        /*10d4*/ 	.word	0x00033430


	//   ....[46]....
        /*10d8*/ 	.word	0x000334e0


	//   ....[47]....
        /*10dc*/ 	.word	0x00033540


	//   ....[48]....
        /*10e0*/ 	.word	0x000335a0


	//   ....[49]....
        /*10e4*/ 	.word	0x000336a0


	//   ....[50]....
        /*10e8*/ 	.word	0x00033700


	//   ....[51]....
        /*10ec*/ 	.word	0x00033800


	//   ....[52]....
        /*10f0*/ 	.word	0x00033860


	//   ....[53]....
        /*10f4*/ 	.word	0x00033940


	//   ....[54]....
        /*10f8*/ 	.word	0x00033a70


	//   ....[55]....
        /*10fc*/ 	.word	0x00033b00


	//   ....[56]....
        /*1100*/ 	.word	0x00033b60


	//   ....[57]....
        /*1104*/ 	.word	0x00033c40


	//   ....[58]....
        /*1108*/ 	.word	0x00033ca0


	//   ....[59]....
        /*110c*/ 	.word	0x00033d70


	//   ....[60]....
        /*1110*/ 	.word	0x00033dd0


	//   ....[61]....
        /*1114*/ 	.word	0x00033ea0


	//   ....[62]....
        /*1118*/ 	.word	0x00033f00


	//   ....[63]....
        /*111c*/ 	.word	0x00033fd0


	//   ....[64]....
        /*1120*/ 	.word	0x000340c0


	//   ....[65]....
        /*1124*/ 	.word	0x00034150


	//   ....[66]....
        /*1128*/ 	.word	0x000341b0


	//   ....[67]....
        /*112c*/ 	.word	0x00034280


	//   ....[68]....
        /*1130*/ 	.word	0x000342e0


	//   ....[69]....
        /*1134*/ 	.word	0x000343b0


	//   ....[70]....
        /*1138*/ 	.word	0x00034410


	//   ....[71]....
        /*113c*/ 	.word	0x000344e0


	//   ....[72]....
        /*1140*/ 	.word	0x00034540


	//   ....[73]....
        /*1144*/ 	.word	0x00034610


	//   ....[74]....
        /*1148*/ 	.word	0x000347e0


	//   ....[75]....
        /*114c*/ 	.word	0x00034880


	//   ....[76]....
        /*1150*/ 	.word	0x000349a0


	//   ....[77]....
        /*1154*/ 	.word	0x00034a10


	//   ....[78]....
        /*1158*/ 	.word	0x00034a80


	//   ....[79]....
        /*115c*/ 	.word	0x00034af0


	//   ....[80]....
        /*1160*/ 	.word	0x00034b60


	//   ....[81]....
        /*1164*/ 	.word	0x00034be0


	//   ....[82]....
        /*1168*/ 	.word	0x00034c70


	//   ....[83]....
        /*116c*/ 	.word	0x00034d00


	//   ....[84]....
        /*1170*/ 	.word	0x00034d70


	//   ....[85]....
        /*1174*/ 	.word	0x00034de0


	//   ....[86]....
        /*1178*/ 	.word	0x00034e50


	//   ....[87]....
        /*117c*/ 	.word	0x00034ed0


	//   ....[88]....
        /*1180*/ 	.word	0x00034f40


	//   ....[89]....
        /*1184*/ 	.word	0x00034fe0


	//   ....[90]....
        /*1188*/ 	.word	0x00035070


	//   ....[91]....
        /*118c*/ 	.word	0x00035190


	//----- nvinfo : EIATTR_REG_RECONFIG
	.align		4
.L_328:
        /*1190*/ 	.byte	0x01, 0x54
	.zero		2


	//----- nvinfo : EIATTR_SYSCALL_OFFSETS
	.align		4
        /*1194*/ 	.byte	0x04, 0x46
        /*1196*/ 	.short	(.L_330 - .L_329)


	//   ....[0]....
.L_329:
        /*1198*/ 	.word	0x00001c40


	//   ....[1]....
        /*119c*/ 	.word	0x00001d90


	//   ....[2]....
        /*11a0*/ 	.word	0x00010f60


	//   ....[3]....
        /*11a4*/ 	.word	0x00011270


	//   ....[4]....
        /*11a8*/ 	.word	0x00029e00


	//   ....[5]....
        /*11ac*/ 	.word	0x00029f90


	//   ....[6]....
        /*11b0*/ 	.word	0x0002a0e0


	//   ....[7]....
        /*11b4*/ 	.word	0x0002a220


	//   ....[8]....
        /*11b8*/ 	.word	0x0002ba80


	//----- nvinfo : EIATTR_MBARRIER_INSTR_OFFSETS
	.align		4
.L_330:
        /*11bc*/ 	.byte	0x04, 0x39
        /*11be*/ 	.short	(.L_332 - .L_331)


	//   ....[0]....
.L_331:
        /*11c0*/ 	.word	0x00000270
        /*11c4*/ 	.word	0x000000ff
        /*11c8*/ 	.word	0x00033400
        /*11cc*/ 	.short	0x0100
        /*11ce*/ 	.byte	0x08
	.zero		1


	//   ....[1]....
        /*11d0*/ 	.word	0x00000280
        /*11d4*/ 	.word	0x000000ff
        /*11d8*/ 	.word	0x00033420
        /*11dc*/ 	.short	0x0100
        /*11de*/ 	.byte	0x08
	.zero		1


	//   ....[2]....
        /*11e0*/ 	.word	0x00000370
        /*11e4*/ 	.word	0x000000ff
        /*11e8*/ 	.word	0x00033430
        /*11ec*/ 	.short	0x0100
        /*11ee*/ 	.byte	0x08
	.zero		1


	//   ....[3]....
        /*11f0*/ 	.word	0x00000380
        /*11f4*/ 	.word	0x000000ff
        /*11f8*/ 	.word	0x00033440
        /*11fc*/ 	.short	0x0100
        /*11fe*/ 	.byte	0x08
	.zero		1


	//   ....[4]....
        /*1200*/ 	.word	0x00000390
        /*1204*/ 	.word	0x000000ff
        /*1208*/ 	.word	0x00033438
        /*120c*/ 	.short	0x0100
        /*120e*/ 	.byte	0x08
	.zero		1


	//   ....[5]....
        /*1210*/ 	.word	0x000003a0
        /*1214*/ 	.word	0x000000ff
        /*1218*/ 	.word	0x00033448
        /*121c*/ 	.short	0x0100
        /*121e*/ 	.byte	0x08
	.zero		1


	//   ....[6]....
        /*1220*/ 	.word	0x000004d0
        /*1224*/ 	.word	0x000000ff
        /*1228*/ 	.word	0x00033450
        /*122c*/ 	.short	0x0100
        /*122e*/ 	.byte	0x08
	.zero		1


	//   ....[7]....
        /*1230*/ 	.word	0x000004e0
        /*1234*/ 	.word	0x000000ff
        /*1238*/ 	.word	0x00033460
        /*123c*/ 	.short	0x0100
        /*123e*/ 	.byte	0x08
	.zero		1


	//   ....[8]....
        /*1240*/ 	.word	0x000004f0
        /*1244*/ 	.word	0x000000ff
        /*1248*/ 	.word	0x00033458
        /*124c*/ 	.short	0x0100
        /*124e*/ 	.byte	0x08
	.zero		1


	//   ....[9]....
        /*1250*/ 	.word	0x00000500
        /*1254*/ 	.word	0x000000ff
        /*1258*/ 	.word	0x00033468
        /*125c*/ 	.short	0x0100
        /*125e*/ 	.byte	0x08
	.zero		1


	//   ....[10]....
        /*1260*/ 	.word	0x000005f0
        /*1264*/ 	.word	0x000000ff
        /*1268*/ 	.word	0x00033470
        /*126c*/ 	.short	0x0100
        /*126e*/ 	.byte	0x06
	.zero		1


	//   ....[11]....
        /*1270*/ 	.word	0x00000600
        /*1274*/ 	.word	0x000000ff
        /*1278*/ 	.word	0x00033480
        /*127c*/ 	.short	0x0100
        /*127e*/ 	.byte	0x06
	.zero		1


	//   ....[12]....
        /*1280*/ 	.word	0x00000610
        /*1284*/ 	.word	0x000000ff
        /*1288*/ 	.word	0x00033478
        /*128c*/ 	.short	0x0100
        /*128e*/ 	.byte	0x06
	.zero		1


	//   ....[13]....
        /*1290*/ 	.word	0x00000620
        /*1294*/ 	.word	0x000000ff
        /*1298*/ 	.word	0x00033488
        /*129c*/ 	.short	0x0100
        /*129e*/ 	.byte	0x06
	.zero		1


	//   ....[14]....
        /*12a0*/ 	.word	0x00000750
        /*12a4*/ 	.word	0x000000ff
        /*12a8*/ 	.word	0x00033490
        /*12ac*/ 	.short	0x0100
        /*12ae*/ 	.byte	0x08
	.zero		1


	//   ....[15]....
        /*12b0*/ 	.word	0x00000760
        /*12b4*/ 	.word	0x000000ff
        /*12b8*/ 	.word	0x000334a0
        /*12bc*/ 	.short	0x0100
        /*12be*/ 	.byte	0x08
	.zero		1


	//   ....[16]....
        /*12c0*/ 	.word	0x00000770
        /*12c4*/ 	.word	0x000000ff
        /*12c8*/ 	.word	0x00033498
        /*12cc*/ 	.short	0x0100
        /*12ce*/ 	.byte	0x08
	.zero		1


	//   ....[17]....
        /*12d0*/ 	.word	0x00000780
        /*12d4*/ 	.word	0x000000ff
        /*12d8*/ 	.word	0x000334a8
        /*12dc*/ 	.short	0x0100
        /*12de*/ 	.byte	0x08
	.zero		1


	//   ....[18]....
        /*12e0*/ 	.word	0x000008c0
        /*12e4*/ 	.word	0x000000ff
        /*12e8*/ 	.word	0x000334b0
        /*12ec*/ 	.short	0x0100
        /*12ee*/ 	.byte	0x08
	.zero		1


	//   ....[19]....
        /*12f0*/ 	.word	0x000008d0
        /*12f4*/ 	.word	0x000000ff
        /*12f8*/ 	.word	0x000334c0
        /*12fc*/ 	.short	0x0100
        /*12fe*/ 	.byte	0x08
	.zero		1


	//   ....[20]....
        /*1300*/ 	.word	0x000008e0
        /*1304*/ 	.word	0x000000ff
        /*1308*/ 	.word	0x000334b8
        /*130c*/ 	.short	0x0100
        /*130e*/ 	.byte	0x08
	.zero		1


	//   ....[21]....
        /*1310*/ 	.word	0x000008f0
        /*1314*/ 	.word	0x000000ff
        /*1318*/ 	.word	0x000334c8
        /*131c*/ 	.short	0x0100
        /*131e*/ 	.byte	0x08
	.zero		1


	//   ....[22]....
        /*1320*/ 	.word	0x00003630
        /*1324*/ 	.word	0x0000005d
        /*1328*/ 	.word	0x00033490
        /*132c*/ 	.short	0x010a
        /*132e*/ 	.byte	0x3f
	.zero		1


	//   ....[23]....
        /*1330*/ 	.word	0x00009790
        /*1334*/ 	.word	0x0000005d
        /*1338*/ 	.word	0x00033490
        /*133c*/ 	.short	0x010a
        /*133e*/ 	.byte	0x3f
	.zero		1


	//   ....[24]....
        /*1340*/ 	.word	0x0000f5a0
        /*1344*/ 	.word	0x0000005d
        /*1348*/ 	.word	0x00033490
        /*134c*/ 	.short	0x010a
        /*134e*/ 	.byte	0x3f
	.zero		1


	//   ....[25]....
        /*1350*/ 	.word	0x0000fdb0
        /*1354*/ 	.word	0x0000000b
        /*1358*/ 	.word	0x00000000
        /*135c*/ 	.short	0x0101
        /*135e*/ 	.byte	0x3f
	.zero		1


	//   ....[26]....
        /*1360*/ 	.word	0x0000fdf0
        /*1364*/ 	.word	0x0000005d
        /*1368*/ 	.word	0x000334b0
        /*136c*/ 	.short	0x010a
        /*136e*/ 	.byte	0x3f
	.zero		1


	//   ....[27]....
        /*1370*/ 	.word	0x00010590
        /*1374*/ 	.word	0x0000005d
        /*1378*/ 	.word	0x00000000
        /*137c*/ 	.short	0x0101
        /*137e*/ 	.byte	0x3f
	.zero		1


	//   ....[28]....
        /*1380*/ 	.word	0x00010ff0
        /*1384*/ 	.word	0x00000012
        /*1388*/ 	.word	0x00033400
        /*138c*/ 	.short	0x010a
        /*138e*/ 	.byte	0x3f
	.zero		1


	//   ....[29]....
        /*1390*/ 	.word	0x00011040
        /*1394*/ 	.word	0x00000012
        /*1398*/ 	.word	0x00033400
        /*139c*/ 	.short	0x010a
        /*139e*/ 	.byte	0x3f
	.zero		1


	//   ....[30]....
        /*13a0*/ 	.word	0x00011af0
        /*13a4*/ 	.word	0x00000012
        /*13a8*/ 	.word	0x00033400
        /*13ac*/ 	.short	0x010a
        /*13ae*/ 	.byte	0x3f
	.zero		1


	//   ....[31]....
        /*13b0*/ 	.word	0x00015100
        /*13b4*/ 	.word	0x00000012
        /*13b8*/ 	.word	0x00033400
        /*13bc*/ 	.short	0x010a
        /*13be*/ 	.byte	0x3f
	.zero		1


	//   ....[32]....
        /*13c0*/ 	.word	0x00018280
        /*13c4*/ 	.word	0x00000003
        /*13c8*/ 	.word	0x00033430
        /*13cc*/ 	.short	0x010a
        /*13ce*/ 	.byte	0x3f
	.zero		1


	//   ....[33]....
        /*13d0*/ 	.word	0x000182c0
        /*13d4*/ 	.word	0x00000003
        /*13d8*/ 	.word	0x00033430
        /*13dc*/ 	.short	0x010a
        /*13de*/ 	.byte	0x3f
	.zero		1


	//   ....[34]....
        /*13e0*/ 	.word	0x0001a910
        /*13e4*/ 	.word	0x00000036
        /*13e8*/ 	.word	0x00000000
        /*13ec*/ 	.short	0x0101
        /*13ee*/ 	.byte	0x3f
	.zero		1


	//   ....[35]....
        /*13f0*/ 	.word	0x0001bc30
        /*13f4*/ 	.word	0x00000005
        /*13f8*/ 	.word	0x00033430
        /*13fc*/ 	.short	0x010a
        /*13fe*/ 	.byte	0x3f
	.zero		1


	//   ....[36]....
        /*1400*/ 	.word	0x0001bc80
        /*1404*/ 	.word	0x00000005
        /*1408*/ 	.word	0x00033430
        /*140c*/ 	.short	0x010a
        /*140e*/ 	.byte	0x3f
	.zero		1


	//   ....[37]....
        /*1410*/ 	.word	0x0001cd80
        /*1414*/ 	.word	0x00000004
        /*1418*/ 	.word	0x00033450
        /*141c*/ 	.short	0x010a
        /*141e*/ 	.byte	0x3f
	.zero		1


	//   ....[38]....
        /*1420*/ 	.word	0x0001cdc0
        /*1424*/ 	.word	0x00000004
        /*1428*/ 	.word	0x00033450
        /*142c*/ 	.short	0x010a
        /*142e*/ 	.byte	0x3f
	.zero		1


	//   ....[39]....
        /*1430*/ 	.word	0x0001e7f0
        /*1434*/ 	.word	0x0000000a
        /*1438*/ 	.word	0x00000000
        /*143c*/ 	.short	0x0101
        /*143e*/ 	.byte	0x3f
	.zero		1


	//   ....[40]....
        /*1440*/ 	.word	0x0001f350
        /*1444*/ 	.word	0x00000003
        /*1448*/ 	.word	0x00000000
        /*144c*/ 	.short	0x0101
        /*144e*/ 	.byte	0x3f
	.zero		1


	//   ....[41]....
        /*1450*/ 	.word	0x0001fcc0
        /*1454*/ 	.word	0x00000000
        /*1458*/ 	.word	0x00033430
        /*145c*/ 	.short	0x010a
        /*145e*/ 	.byte	0x3f
	.zero		1


	//   ....[42]....
        /*1460*/ 	.word	0x0001fd10
        /*1464*/ 	.word	0x00000000
        /*1468*/ 	.word	0x00033430
        /*146c*/ 	.short	0x010a
        /*146e*/ 	.byte	0x3f
	.zero		1


	//   ....[43]....
        /*1470*/ 	.word	0x00020de0
        /*1474*/ 	.word	0x00000004
        /*1478*/ 	.word	0x00033450
        /*147c*/ 	.short	0x010a
        /*147e*/ 	.byte	0x3f
	.zero		1


	//   ....[44]....
        /*1480*/ 	.word	0x00020e20
        /*1484*/ 	.word	0x00000004
        /*1488*/ 	.word	0x00033450
        /*148c*/ 	.short	0x010a
        /*148e*/ 	.byte	0x3f
	.zero		1


	//   ....[45]....
        /*1490*/ 	.word	0x00021160
        /*1494*/ 	.word	0x00000000
        /*1498*/ 	.word	0x00000000
        /*149c*/ 	.short	0x0101
        /*149e*/ 	.byte	0x3f
	.zero		1


	//   ....[46]....
        /*14a0*/ 	.word	0x00022790
        /*14a4*/ 	.word	0x00000003
        /*14a8*/ 	.word	0x00000000
        /*14ac*/ 	.short	0x0101
        /*14ae*/ 	.byte	0x3f
	.zero		1


	//   ....[47]....
        /*14b0*/ 	.word	0x00023040
        /*14b4*/ 	.word	0x00000014
        /*14b8*/ 	.word	0x00033450
        /*14bc*/ 	.short	0x010a
        /*14be*/ 	.byte	0x3f
	.zero		1


	//   ....[48]....
        /*14c0*/ 	.word	0x000230c0
        /*14c4*/ 	.word	0x00000014
        /*14c8*/ 	.word	0x00033450
        /*14cc*/ 	.short	0x010a
        /*14ce*/ 	.byte	0x3f
	.zero		1


	//   ....[49]....
        /*14d0*/ 	.word	0x00023720
        /*14d4*/ 	.word	0x00000002
        /*14d8*/ 	.word	0x00000000
        /*14dc*/ 	.short	0x0101
        /*14de*/ 	.byte	0x3f
	.zero		1


	//   ....[50]....
        /*14e0*/ 	.word	0x00025ea0
        /*14e4*/ 	.word	0x00000000
        /*14e8*/ 	.word	0x00000000
        /*14ec*/ 	.short	0x0101
        /*14ee*/ 	.byte	0x3f
	.zero		1


	//   ....[51]....
        /*14f0*/ 	.word	0x000287f0
        /*14f4*/ 	.word	0x00000016
        /*14f8*/ 	.word	0x00033420
        /*14fc*/ 	.short	0x010a
        /*14fe*/ 	.byte	0x3f
	.zero		1


	//   ....[52]....
        /*1500*/ 	.word	0x00028880
        /*1504*/ 	.word	0x0000000a
        /*1508*/ 	.word	0x000334a0
        /*150c*/ 	.short	0x010a
        /*150e*/ 	.byte	0x3f
	.zero		1


	//   ....[53]....
        /*1510*/ 	.word	0x00028cd0
        /*1514*/ 	.word	0x0000000a
        /*1518*/ 	.word	0x000334c0
        /*151c*/ 	.short	0x010a
        /*151e*/ 	.byte	0x3f
	.zero		1


	//   ....[54]....
        /*1520*/ 	.word	0x000291e0
        /*1524*/ 	.word	0x00000009
        /*1528*/ 	.word	0x000334a0
        /*152c*/ 	.short	0x010a
        /*152e*/ 	.byte	0x3f
	.zero		1


	//   ....[55]....
        /*1530*/ 	.word	0x00029620
        /*1534*/ 	.word	0x00000009
        /*1538*/ 	.word	0x000334c0
        /*153c*/ 	.short	0x010a
        /*153e*/ 	.byte	0x3f
	.zero		1


	//   ....[56]....
        /*1540*/ 	.word	0x0002a880
        /*1544*/ 	.word	0x00000000
        /*1548*/ 	.word	0x00033480
        /*154c*/ 	.short	0x010a
        /*154e*/ 	.byte	0x3f
	.zero		1


	//   ....[57]....
        /*1550*/ 	.word	0x0002b000
        /*1554*/ 	.word	0x00000000
        /*1558*/ 	.word	0x00033470
        /*155c*/ 	.short	0x0107
        /*155e*/ 	.byte	0x3f
	.zero		1


	//   ....[58]....
        /*1560*/ 	.word	0x0002b0c0
        /*1564*/ 	.word	0x00000000
        /*1568*/ 	.word	0x00033470
        /*156c*/ 	.short	0x0101
        /*156e*/ 	.byte	0x3f
	.zero		1


	//   ....[59]....
        /*1570*/ 	.word	0x0002b110
        /*1574*/ 	.word	0x00000000
        /*1578*/ 	.word	0x00033440
        /*157c*/ 	.short	0x010a
        /*157e*/ 	.byte	0x3f
	.zero		1


	//   ....[60]....
        /*1580*/ 	.word	0x0002b790
        /*1584*/ 	.word	0x00000000
        /*1588*/ 	.word	0x00033430
        /*158c*/ 	.short	0x0107
        /*158e*/ 	.byte	0x3f
	.zero		1


	//   ....[61]....
        /*1590*/ 	.word	0x0002b870
        /*1594*/ 	.word	0x00000000
        /*1598*/ 	.word	0x00033430
        /*159c*/ 	.short	0x0101
        /*159e*/ 	.byte	0x3f
	.zero		1


	//   ....[62]....
        /*15a0*/ 	.word	0x0002c0f0
        /*15a4*/ 	.word	0x00000016
        /*15a8*/ 	.word	0x00033400
        /*15ac*/ 	.short	0x0107
        /*15ae*/ 	.byte	0x3f
	.zero		1


	//   ....[63]....
        /*15b0*/ 	.word	0x0002c1f0
        /*15b4*/ 	.word	0x00000016
        /*15b8*/ 	.word	0x00033400
        /*15bc*/ 	.short	0x0101
        /*15be*/ 	.byte	0x3f
	.zero		1


	//   ....[64]....
        /*15c0*/ 	.word	0x0002c210
        /*15c4*/ 	.word	0x00000016
        /*15c8*/ 	.word	0x00033420
        /*15cc*/ 	.short	0x010a
        /*15ce*/ 	.byte	0x3f
	.zero		1


	//   ....[65]....
        /*15d0*/ 	.word	0x0002c6d0
        /*15d4*/ 	.word	0x00000004
        /*15d8*/ 	.word	0x00033480
        /*15dc*/ 	.short	0x010a
        /*15de*/ 	.byte	0x3f
	.zero		1


	//   ....[66]....
        /*15e0*/ 	.word	0x0002cc00
        /*15e4*/ 	.word	0x00000004
        /*15e8*/ 	.word	0x00033470
        /*15ec*/ 	.short	0x0107
        /*15ee*/ 	.byte	0x3f
	.zero		1


	//   ....[67]....
        /*15f0*/ 	.word	0x0002ccc0
        /*15f4*/ 	.word	0x00000004
        /*15f8*/ 	.word	0x00033470
        /*15fc*/ 	.short	0x0101
        /*15fe*/ 	.byte	0x3f
	.zero		1


	//   ....[68]....
        /*1600*/ 	.word	0x0002ccf0
        /*1604*/ 	.word	0x00000004
        /*1608*/ 	.word	0x00033440
        /*160c*/ 	.short	0x010a
        /*160e*/ 	.byte	0x3f
	.zero		1


	//   ....[69]....
        /*1610*/ 	.word	0x0002d1f0
        /*1614*/ 	.word	0x00000004
        /*1618*/ 	.word	0x00033430
        /*161c*/ 	.short	0x0107
        /*161e*/ 	.byte	0x3f
	.zero		1


	//   ....[70]....
        /*1620*/ 	.word	0x0002d2c0
        /*1624*/ 	.word	0x00000004
        /*1628*/ 	.word	0x00033430
        /*162c*/ 	.short	0x0101
        /*162e*/ 	.byte	0x3f
	.zero		1


	//   ....[71]....
        /*1630*/ 	.word	0x0002d340
        /*1634*/ 	.word	0x00000000
        /*1638*/ 	.word	0x00033470
        /*163c*/ 	.short	0x010a
        /*163e*/ 	.byte	0x3f
	.zero		1


	//   ....[72]....
        /*1640*/ 	.word	0x0002d3d0
        /*1644*/ 	.word	0x00000000
        /*1648*/ 	.word	0x00033460
        /*164c*/ 	.short	0x010a
        /*164e*/ 	.byte	0x3f
	.zero		1


	//   ....[73]....
        /*1650*/ 	.word	0x0002daa0
        /*1654*/ 	.word	0x00000000
        /*1658*/ 	.word	0x00033450
        /*165c*/ 	.short	0x0101
        /*165e*/ 	.byte	0x3f
	.zero		1


	//   ....[74]....
        /*1660*/ 	.word	0x0002db30
        /*1664*/ 	.word	0x00000000
        /*1668*/ 	.word	0x00000000
        /*166c*/ 	.short	0x0101
        /*166e*/ 	.byte	0x3f
	.zero		1


	//   ....[75]....
        /*1670*/ 	.word	0x0002dcf0
        /*1674*/ 	.word	0x00000003
        /*1678*/ 	.word	0x00033470
        /*167c*/ 	.short	0x010a
        /*167e*/ 	.byte	0x3f
	.zero		1


	//   ....[76]....
        /*1680*/ 	.word	0x0002dd70
        /*1684*/ 	.word	0x00000003
        /*1688*/ 	.word	0x00033460
        /*168c*/ 	.short	0x010a
        /*168e*/ 	.byte	0x3f
	.zero		1


	//   ....[77]....
        /*1690*/ 	.word	0x0002e450
        /*1694*/ 	.word	0x00000003
        /*1698*/ 	.word	0x00033450
        /*169c*/ 	.short	0x0101
        /*169e*/ 	.byte	0x3f
	.zero		1


	//   ....[78]....
        /*16a0*/ 	.word	0x0002e500
        /*16a4*/ 	.word	0x00000003
        /*16a8*/ 	.word	0x00000000
        /*16ac*/ 	.short	0x0101
        /*16ae*/ 	.byte	0x3f
	.zero		1


	//   ....[79]....
        /*16b0*/ 	.word	0x0002f220
        /*16b4*/ 	.word	0x00000005
        /*16b8*/ 	.word	0x00033420
        /*16bc*/ 	.short	0x010a
        /*16be*/ 	.byte	0x3f
	.zero		1


	//   ....[80]....
        /*16c0*/ 	.word	0x0002f390
        /*16c4*/ 	.word	0x00000003
        /*16c8*/ 	.word	0x00033440
        /*16cc*/ 	.short	0x010a
        /*16ce*/ 	.byte	0x3f
	.zero		1


	//   ....[81]....
        /*16d0*/ 	.word	0x0002f430
        /*16d4*/ 	.word	0x0000001d
        /*16d8*/ 	.word	0x00033440
        /*16dc*/ 	.short	0x010a
        /*16de*/ 	.byte	0x3f
	.zero		1


	//   ....[82]....
        /*16e0*/ 	.word	0x0002f470
        /*16e4*/ 	.word	0x00000003
        /*16e8*/ 	.word	0x00033460
        /*16ec*/ 	.short	0x010a
        /*16ee*/ 	.byte	0x3f
	.zero		1


	//   ....[83]....
        /*16f0*/ 	.word	0x0002f4b0
        /*16f4*/ 	.word	0x0000001d
        /*16f8*/ 	.word	0x00033460
        /*16fc*/ 	.short	0x010a
        /*16fe*/ 	.byte	0x3f
	.zero		1


	//   ....[84]....
        /*1700*/ 	.word	0x0002f4f0
        /*1704*/ 	.word	0x00000003
        /*1708*/ 	.word	0x00033480
        /*170c*/ 	.short	0x010a
        /*170e*/ 	.byte	0x3f
	.zero		1


	//   ....[85]....
        /*1710*/ 	.word	0x0002f530
        /*1714*/ 	.word	0x0000001d
        /*1718*/ 	.word	0x00033480
        /*171c*/ 	.short	0x010a
        /*171e*/ 	.byte	0x3f
	.zero		1


	//   ....[86]....
        /*1720*/ 	.word	0x0002f590
        /*1724*/ 	.word	0x0000005d
        /*1728*/ 	.word	0x00033490
        /*172c*/ 	.short	0x010a
        /*172e*/ 	.byte	0x3f
	.zero		1


	//   ....[87]....
        /*1730*/ 	.word	0x0002f840
        /*1734*/ 	.word	0x0000005d
        /*1738*/ 	.word	0x00033490
        /*173c*/ 	.short	0x010a
        /*173e*/ 	.byte	0x3f
	.zero		1


	//   ....[88]....
        /*1740*/ 	.word	0x0002faf0
        /*1744*/ 	.word	0x0000005d
        /*1748*/ 	.word	0x00033490
        /*174c*/ 	.short	0x010a
        /*174e*/ 	.byte	0x3f
	.zero		1


	//   ....[89]....
        /*1750*/ 	.word	0x0002fda0
        /*1754*/ 	.word	0x0000005d
        /*1758*/ 	.word	0x000334b0
        /*175c*/ 	.short	0x010a
        /*175e*/ 	.byte	0x3f
	.zero		1


	//   ....[90]....
        /*1760*/ 	.word	0x00030040
        /*1764*/ 	.word	0x00000012
        /*1768*/ 	.word	0x00033400
        /*176c*/ 	.short	0x010a
        /*176e*/ 	.byte	0x3f
	.zero		1


	//   ....[91]....
        /*1770*/ 	.word	0x00030250
        /*1774*/ 	.word	0x00000012
        /*1778*/ 	.word	0x00033400
        /*177c*/ 	.short	0x010a
        /*177e*/ 	.byte	0x3f
	.zero		1


	//   ....[92]....
        /*1780*/ 	.word	0x000302a0
        /*1784*/ 	.word	0x00000003
        /*1788*/ 	.word	0x00033430
        /*178c*/ 	.short	0x010a
        /*178e*/ 	.byte	0x3f
	.zero		1


	//   ....[93]....
        /*1790*/ 	.word	0x000302f0
        /*1794*/ 	.word	0x00000005
        /*1798*/ 	.word	0x00033430
        /*179c*/ 	.short	0x010a
        /*179e*/ 	.byte	0x3f
	.zero		1


	//   ....[94]....
        /*17a0*/ 	.word	0x00030340
        /*17a4*/ 	.word	0x00000004
        /*17a8*/ 	.word	0x00033450
        /*17ac*/ 	.short	0x010a
        /*17ae*/ 	.byte	0x3f
	.zero		1


	//   ....[95]....
        /*17b0*/ 	.word	0x00030390
        /*17b4*/ 	.word	0x00000000
        /*17b8*/ 	.word	0x00033430
        /*17bc*/ 	.short	0x010a
        /*17be*/ 	.byte	0x3f
	.zero		1


	//   ....[96]....
        /*17c0*/ 	.word	0x000303e0
        /*17c4*/ 	.word	0x00000004
        /*17c8*/ 	.word	0x00033450
        /*17cc*/ 	.short	0x010a
        /*17ce*/ 	.byte	0x3f
	.zero		1


	//   ....[97]....
        /*17d0*/ 	.word	0x00030430
        /*17d4*/ 	.word	0x00000014
        /*17d8*/ 	.word	0x00033450
        /*17dc*/ 	.short	0x010a
        /*17de*/ 	.byte	0x3f
	.zero		1


	//   ....[98]....
        /*17e0*/ 	.word	0x000321f0
        /*17e4*/ 	.word	0x00000016
        /*17e8*/ 	.word	0x00033420
        /*17ec*/ 	.short	0x010a
        /*17ee*/ 	.byte	0x3f
	.zero		1


	//   ....[99]....
        /*17f0*/ 	.word	0x00032240
        /*17f4*/ 	.word	0x0000000a
        /*17f8*/ 	.word	0x000334a0
        /*17fc*/ 	.short	0x010a
        /*17fe*/ 	.byte	0x3f
	.zero		1


	//   ....[100]....
        /*1800*/ 	.word	0x00032290
        /*1804*/ 	.word	0x0000000a
        /*1808*/ 	.word	0x000334c0
        /*180c*/ 	.short	0x010a
        /*180e*/ 	.byte	0x3f
	.zero		1


	//   ....[101]....
        /*1810*/ 	.word	0x000322e0
        /*1814*/ 	.word	0x00000009
        /*1818*/ 	.word	0x000334a0
        /*181c*/ 	.short	0x010a
        /*181e*/ 	.byte	0x3f
	.zero		1


	//   ....[102]....
        /*1820*/ 	.word	0x00032330
        /*1824*/ 	.word	0x00000009
        /*1828*/ 	.word	0x000334c0
        /*182c*/ 	.short	0x010a
        /*182e*/ 	.byte	0x3f
	.zero		1


	//   ....[103]....
        /*1830*/ 	.word	0x00032460
        /*1834*/ 	.word	0x00000000
        /*1838*/ 	.word	0x00033480
        /*183c*/ 	.short	0x010a
        /*183e*/ 	.byte	0x3f
	.zero		1


	//   ....[104]....
        /*1840*/ 	.word	0x00032ce0
        /*1844*/ 	.word	0x00000000
        /*1848*/ 	.word	0x00033440
        /*184c*/ 	.short	0x010a
        /*184e*/ 	.byte	0x3f
	.zero		1


	//   ....[105]....
        /*1850*/ 	.word	0x00033970
        /*1854*/ 	.word	0x00000016
        /*1858*/ 	.word	0x00033420
        /*185c*/ 	.short	0x010a
        /*185e*/ 	.byte	0x3f
	.zero		1


	//   ....[106]....
        /*1860*/ 	.word	0x000339c0
        /*1864*/ 	.word	0x00000004
        /*1868*/ 	.word	0x00033480
        /*186c*/ 	.short	0x010a
        /*186e*/ 	.byte	0x3f
	.zero		1


	//   ....[107]....
        /*1870*/ 	.word	0x00034010
        /*1874*/ 	.word	0x00000004
        /*1878*/ 	.word	0x00033440
        /*187c*/ 	.short	0x010a
        /*187e*/ 	.byte	0x3f
	.zero		1


	//   ....[108]....
        /*1880*/ 	.word	0x00034640
        /*1884*/ 	.word	0x00000000
        /*1888*/ 	.word	0x00033470
        /*188c*/ 	.short	0x010a
        /*188e*/ 	.byte	0x3f
	.zero		1


	//   ....[109]....
        /*1890*/ 	.word	0x00034690
        /*1894*/ 	.word	0x00000000
        /*1898*/ 	.word	0x00033460
        /*189c*/ 	.short	0x010a
        /*189e*/ 	.byte	0x3f
	.zero		1


	//   ....[110]....
        /*18a0*/ 	.word	0x000346e0
        /*18a4*/ 	.word	0x00000003
        /*18a8*/ 	.word	0x00033470
        /*18ac*/ 	.short	0x010a
        /*18ae*/ 	.byte	0x3f
	.zero		1


	//   ....[111]....
        /*18b0*/ 	.word	0x00034730
        /*18b4*/ 	.word	0x00000003
        /*18b8*/ 	.word	0x00033460
        /*18bc*/ 	.short	0x010a
        /*18be*/ 	.byte	0x3f
	.zero		1


	//   ....[112]....
        /*18c0*/ 	.word	0x000350b0
        /*18c4*/ 	.word	0x00000005
        /*18c8*/ 	.word	0x00033420
        /*18cc*/ 	.short	0x010a
        /*18ce*/ 	.byte	0x3f
	.zero		1


	//   ....[113]....
        /*18d0*/ 	.word	0x00035250
        /*18d4*/ 	.word	0x00000003
        /*18d8*/ 	.word	0x00033440
        /*18dc*/ 	.short	0x010a
        /*18de*/ 	.byte	0x3f
	.zero		1


	//   ....[114]....
        /*18e0*/ 	.word	0x000352a0
        /*18e4*/ 	.word	0x0000001d
        /*18e8*/ 	.word	0x00033440
        /*18ec*/ 	.short	0x010a
        /*18ee*/ 	.byte	0x3f
	.zero		1


	//   ....[115]....
        /*18f0*/ 	.word	0x000352f0
        /*18f4*/ 	.word	0x00000003
        /*18f8*/ 	.word	0x00033460
        /*18fc*/ 	.short	0x010a
        /*18fe*/ 	.byte	0x3f
	.zero		1


	//   ....[116]....
        /*1900*/ 	.word	0x00035340
        /*1904*/ 	.word	0x0000001d
        /*1908*/ 	.word	0x00033460
        /*190c*/ 	.short	0x010a
        /*190e*/ 	.byte	0x3f
	.zero		1


	//   ....[117]....
        /*1910*/ 	.word	0x00035390
        /*1914*/ 	.word	0x00000003
        /*1918*/ 	.word	0x00033480
        /*191c*/ 	.short	0x010a
        /*191e*/ 	.byte	0x3f
	.zero		1


	//----- nvinfo : EIATTR_NUM_MBARRIERS
	.align		4
.L_332:
        /*1920*/ 	.byte	0x03, 0x38
        /*1922*/ 	.short	0x0016


	//----- nvinfo : EIATTR_EXIT_INSTR_OFFSETS
	.align		4
        /*1924*/ 	.byte	0x04, 0x1c
        /*1926*/ 	.short	(.L_334 - .L_333)


	//   ....[0]....
.L_333:
        /*1928*/ 	.word	0x0002f580


	//----- nvinfo : EIATTR_MAX_THREADS
	.align		4
.L_334:
        /*192c*/ 	.byte	0x04, 0x05
        /*192e*/ 	.short	(.L_336 - .L_335)
.L_335:
        /*1930*/ 	.word	0x00000180
        /*1934*/ 	.word	0x00000001
        /*1938*/ 	.word	0x00000001


	//----- nvinfo : EIATTR_CRS_STACK_SIZE
	.align		4
.L_336:
        /*193c*/ 	.byte	0x04, 0x1e
        /*193e*/ 	.short	(.L_338 - .L_337)
.L_337:
        /*1940*/ 	.word	0x00000000


	//----- nvinfo : EIATTR_CBANK_PARAM_SIZE
	.align		4
.L_338:
        /*1944*/ 	.byte	0x03, 0x19
        /*1946*/ 	.short	0x0af0


	//----- nvinfo : EIATTR_PARAM_CBANK
	.align		4
        /*1948*/ 	.byte	0x04, 0x0a
        /*194a*/ 	.short	(.L_340 - .L_339)
	.align		4
.L_339:
        /*194c*/ 	.word	index@(.nv.constant0._ZN7cutlass13device_kernelIN5flash11enable_sm90INS1_16FlashAttnFwdSm90INS1_25CollectiveMainloopFwdSm90ILi2EN4cute5tupleIJNS5_1CILi1EEES8_S8_EEENS6_IJNS7_ILi128EEENS7_ILi160EEENS7_ILi192EEEEEELi192ENS_12float_e4m3_tEfNS_4arch4Sm90ELb1ELb0ELb0ELb1ELb1ELb1ELb0ELb1ELb1ELb1ELb0ELb0EEENS1_21CollectiveEpilogueFwdINS6_IJSA_SC_SB_EEES9_NS_10bfloat16_tESG_Li256ELb1ELb1ELb0ELb1EEENS1_36VarlenDynamicPersistentTileSchedulerILi128ELi160ELi256ELi128ELb0ELb1ELb1ELb1ELb1ELb1EEEEEEEEEvNT_6ParamsE)
        /*1950*/ 	.short	0x0210
        /*1952*/ 	.short	0x0af0


	//----- nvinfo : EIATTR_SW_WAR
	.align		4
.L_340:
        /*1954*/ 	.byte	0x04, 0x36
        /*1956*/ 	.short	(.L_342 - .L_341)
.L_341:
        /*1958*/ 	.word	0x00000008
.L_342:


//--------------------- .nv.callgraph             --------------------------
	.section	.nv.callgraph,"",@"SHT_CUDA_CALLGRAPH"
	.align	4
	.sectionentsize	8
	.align		4
        /*0000*/ 	.word	0x00000000
	.align		4
        /*0004*/ 	.word	0xffffffff
	.align		4
        /*0008*/ 	.word	index@(_ZN7cutlass13device_kernelIN5flash11enable_sm90INS1_16FlashAttnFwdSm90INS1_25CollectiveMainloopFwdSm90ILi2EN4cute5tupleIJNS5_1CILi1EEES8_S8_EEENS6_IJNS7_ILi128EEENS7_ILi160EEENS7_ILi192EEEEEELi192ENS_12float_e4m3_tEfNS_4arch4Sm90ELb0ELb0ELb0ELb0ELb1ELb0ELb0ELb1ELb1ELb1ELb0ELb0EEENS1_21CollectiveEpilogueFwdINS6_IJSA_SC_SB_EEES9_NS_10bfloat16_tESG_Li256ELb0ELb1ELb0ELb1EEENS1_29StaticPersistentTileSchedulerILb0EEEEEEEEEvNT_6ParamsE)
	.align		4
        /*000c*/ 	.word	index@(__assertfail)
	.align		4
        /*0010*/ 	.word	index@(_ZN7cutlass13device_kernelIN5flash11enable_sm90INS1_16FlashAttnFwdSm90INS1_25CollectiveMainloopFwdSm90ILi2EN4cute5tupleIJNS5_1CILi1EEES8_S8_EEENS6_IJNS7_ILi128EEENS7_ILi160EEENS7_ILi192EEEEEELi192ENS_12float_e4m3_tEfNS_4arch4Sm90ELb0ELb0ELb0ELb1ELb1ELb0ELb0ELb1ELb1ELb1ELb0ELb0EEENS1_21CollectiveEpilogueFwdINS6_IJSA_SC_SB_EEES9_NS_10bfloat16_tESG_Li256ELb1ELb1ELb0ELb1EEENS1_36VarlenDynamicPersistentTileSchedulerILi128ELi160ELi256ELi128ELb0ELb1ELb1ELb0ELb1ELb1EEEEEEEEEvNT_6ParamsE)
	.align		4
        /*0014*/ 	.word	index@(__assertfail)
	.align		4
        /*0018*/ 	.word	index@(_ZN7cutlass13device_kernelIN5flash11enable_sm90INS1_16FlashAttnFwdSm90INS1_25CollectiveMainloopFwdSm90ILi2EN4cute5tupleIJNS5_1CILi1EEES8_S8_EEENS6_IJNS7_ILi128EEENS7_ILi160EEENS7_ILi192EEEEEELi192ENS_12float_e4m3_tEfNS_4arch4Sm90ELb0ELb0ELb0ELb1ELb1ELb1ELb0ELb1ELb1ELb1ELb0ELb0EEENS1_21CollectiveEpilogueFwdINS6_IJSA_SC_SB_EEES9_NS_10bfloat16_tESG_Li256ELb1ELb1ELb0ELb1EEENS1_36VarlenDynamicPersistentTileSchedulerILi128ELi160ELi256ELi128ELb0ELb1ELb1ELb0ELb1ELb1EEEEEEEEEvNT_6ParamsE)
	.align		4
        /*001c*/ 	.word	index@(__assertfail)
	.align		4
        /*0020*/ 	.word	index@(_ZN7cutlass13device_kernelIN5flash11enable_sm90INS1_16FlashAttnFwdSm90INS1_25CollectiveMainloopFwdSm90ILi2EN4cute5tupleIJNS5_1CILi1EEES8_S8_EEENS6_IJNS7_ILi128EEESA_NS7_ILi192EEEEEELi192ENS_12float_e4m3_tEfNS_4arch4Sm90ELb0ELb1ELb0ELb0ELb1ELb0ELb0ELb1ELb1ELb1ELb0ELb0EEENS1_21CollectiveEpilogueFwdINS6_IJSA_SB_SA_EEES9_NS_10bfloat16_tESF_Li256ELb0ELb1ELb0ELb1EEENS1_30DynamicPersistentTileSchedulerILi256ELi128ELb0ELb1ELb1EEEEEEEEEvNT_6ParamsE)
	.align		4
        /*0024*/ 	.word	index@(__assertfail)
	.align		4
        /*0028*/ 	.word	index@(_ZN7cutlass13device_kernelIN5flash11enable_sm90INS1_16FlashAttnFwdSm90INS1_25CollectiveMainloopFwdSm90ILi2EN4cute5tupleIJNS5_1CILi1EEES8_S8_EEENS6_IJNS7_ILi128EEESA_NS7_ILi192EEEEEELi192ENS_12float_e4m3_tEfNS_4arch4Sm90ELb0ELb1ELb0ELb1ELb1ELb0ELb0ELb1ELb1ELb1ELb0ELb0EEENS1_21CollectiveEpilogueFwdINS6_IJSA_SB_SA_EEES9_NS_10bfloat16_tESF_Li256ELb1ELb1ELb0ELb1EEENS1_36VarlenDynamicPersistentTileSchedulerILi128ELi128ELi256ELi128ELb0ELb1ELb1ELb1ELb0ELb1EEEEEEEEEvNT_6ParamsE)
	.align		4
        /*002c*/ 	.word	index@(__assertfail)
	.align		4
        /*0030*/ 	.word	index@(_ZN7cutlass13device_kernelIN5flash11enable_sm90INS1_16FlashAttnFwdSm90INS1_25CollectiveMainloopFwdSm90ILi2EN4cute5tupleIJNS5_1CILi1EEES8_S8_EEENS6_IJNS7_ILi128EEESA_NS7_ILi192EEEEEELi192ENS_12float_e4m3_tEfNS_4arch4Sm90ELb0ELb1ELb0ELb1ELb1ELb1ELb0ELb1ELb1ELb1ELb0ELb0EEENS1_21CollectiveEpilogueFwdINS6_IJSA_SB_SA_EEES9_NS_10bfloat16_tESF_Li256ELb1ELb1ELb0ELb1EEENS1_36VarlenDynamicPersistentTileSchedulerILi128ELi128ELi256ELi128ELb0ELb1ELb1ELb1ELb0ELb1EEEEEEEEEvNT_6ParamsE)
	.align		4
        /*0034*/ 	.word	index@(__assertfail)
	.align		4
        /*0038*/ 	.word	index@(_ZN7cutlass13device_kernelIN5flash11enable_sm90INS1_16FlashAttnFwdSm90INS1_25CollectiveMainloopFwdSm90ILi2EN4cute5tupleIJNS5_1CILi1EEES8_S8_EEENS6_IJNS7_ILi128EEENS7_ILi160EEENS7_ILi192EEEEEELi192ENS_12float_e4m3_tEfNS_4arch4Sm90ELb1ELb0ELb0ELb0ELb1ELb0ELb0ELb1ELb1ELb1ELb0ELb0EEENS1_21CollectiveEpilogueFwdINS6_IJSA_SC_SB_EEES9_NS_10bfloat16_tESG_Li256ELb0ELb1ELb0ELb1EEENS1_30DynamicPersistentTileSchedulerILi256ELi128ELb0ELb1ELb1EEEEEEEEEvNT_6ParamsE)
	.align		4
        /*003c*/ 	.word	index@(__assertfail)
	.align		4
        /*0040*/ 	.word	index@(_ZN7cutlass13device_kernelIN5flash11enable_sm90INS1_16FlashAttnFwdSm90INS1_25CollectiveMainloopFwdSm90ILi2EN4cute5tupleIJNS5_1CILi1EEES8_S8_EEENS6_IJNS7_ILi128EEENS7_ILi160EEENS7_ILi192EEEEEELi192ENS_12float_e4m3_tEfNS_4arch4Sm90ELb1ELb0ELb0ELb1ELb1ELb0ELb0ELb1ELb1ELb1ELb0ELb0EEENS1_21CollectiveEpilogueFwdINS6_IJSA_SC_SB_EEES9_NS_10bfloat16_tESG_Li256ELb1ELb1ELb0ELb1EEENS1_36VarlenDynamicPersistentTileSchedulerILi128ELi160ELi256ELi128ELb0ELb1ELb1ELb1ELb1ELb1EEEEEEEEEvNT_6ParamsE)
	.align		4
        /*0044*/ 	.word	index@(__assertfail)
	.align		4
        /*0048*/ 	.word	index@(_ZN7cutlass13device_kernelIN5flash11enable_sm90INS1_16FlashAttnFwdSm90INS1_25CollectiveMainloopFwdSm90ILi2EN4cute5tupleIJNS5_1CILi1EEES8_S8_EEENS6_IJNS7_ILi128EEENS7_ILi160EEENS7_ILi192EEEEEELi192ENS_12float_e4m3_tEfNS_4arch4Sm90ELb1ELb0ELb0ELb1ELb1ELb1ELb0ELb1ELb1ELb1ELb0ELb0EEENS1_21CollectiveEpilogueFwdINS6_IJSA_SC_SB_EEES9_NS_10bfloat16_tESG_Li256ELb1ELb1ELb0ELb1EEENS1_36VarlenDynamicPersistentTileSchedulerILi128ELi160ELi256ELi128ELb0ELb1ELb1ELb1ELb1ELb1EEEEEEEEEvNT_6ParamsE)
	.align		4
        /*004c*/ 	.word	index@(__assertfail)
	.align		4
        /*0050*/ 	.word	0x00000000
	.align		4
        /*0054*/ 	.word	0xfffffffe
	.align		4
        /*0058*/ 	.word	0x00000000
	.align		4
        /*005c*/ 	.word	0xfffffffd
	.align		4
        /*0060*/ 	.word	0x00000000
	.align		4
        /*0064*/ 	.word	0xfffffffc


//--------------------- .nv.constant4             --------------------------
	.section	.nv.constant4,"a",@progbits
	.align	8
	.align		8
.nv.constant4:
        /*0000*/ 	.dword	__assertfail
	.align		8
        /*0008*/ 	.dword	__unnamed_1
	.align		8
        /*0010*/ 	.dword	__unnamed_2
	.align		8
        /*0018*/ 	.dword	__unnamed_3
	.align		8
        /*0020*/ 	.dword	__unnamed_4
	.align		8
        /*0028*/ 	.dword	__unnamed_5
	.align		8
        /*0030*/ 	.dword	__unnamed_6
	.align		8
        /*0038*/ 	.dword	_ZZN5flash28permute_output_fp8_VcolmajorIN4cute6TensorINS1_11ArrayEngineIN7cutlass10bfloat16_tELm96EEENS1_6LayoutINS1_5tupleIJNS8_IJNS1_1CILi2EEESA_NS9_ILi24EEEEEENS9_ILi1EEESD_EEENS8_IJNS8_IJSD_SA_NS9_ILi4EEEEEENS9_ILi0EEESH_EEEEEEEEEvRT_E9upper_map
	.align		8
        /*0040*/ 	.dword	__unnamed_7
	.align		8
        /*0048*/ 	.dword	__unnamed_8
	.align		8
        /*0050*/ 	.dword	__unnamed_9
	.align		8
        /*0058*/ 	.dword	__unnamed_10
	.align		8
        /*0060*/ 	.dword	__unnamed_11
	.align		8
        /*0068*/ 	.dword	_ZN72_INTERNAL_a4e7161b_36_flash_fwd_hdim192_e4m3_paged_sm90_cu_c784774a_33914cuda3std3__45__cpo5beginE
	.align		8
        /*0070*/ 	.dword	_ZN72_INTERNAL_a4e7161b_36_flash_fwd_hdim192_e4m3_paged_sm90_cu_c784774a_33914cuda3std3__45__cpo3endE
	.align		8
        /*0078*/ 	.dword	_ZN72_INTERNAL_a4e7161b_36_flash_fwd_hdim192_e4m3_paged_sm90_cu_c784774a_33914cuda3std3__45__cpo6cbeginE
	.align		8
        /*0080*/ 	.dword	_ZN72_INTERNAL_a4e7161b_36_flash_fwd_hdim192_e4m3_paged_sm90_cu_c784774a_33914cuda3std3__45__cpo4cendE
	.align		8
        /*0088*/ 	.dword	_ZN72_INTERNAL_a4e7161b_36_flash_fwd_hdim192_e4m3_paged_sm90_cu_c784774a_33914cuda3std3__474_GLOBAL__N__a4e7161b_36_flash_fwd_hdim192_e4m3_paged_sm90_cu_c784774a_33916ignoreE
	.align		8
        /*0090*/ 	.dword	_ZN72_INTERNAL_a4e7161b_36_flash_fwd_hdim192_e4m3_paged_sm90_cu_c784774a_33914cuda3std3__419piecewise_constructE
	.align		8
        /*0098*/ 	.dword	_ZN72_INTERNAL_a4e7161b_36_flash_fwd_hdim192_e4m3_paged_sm90_cu_c784774a_33914cuda3std3__48in_placeE
	.align		8
        /*00a0*/ 	.dword	_ZN72_INTERNAL_a4e7161b_36_flash_fwd_hdim192_e4m3_paged_sm90_cu_c784774a_33914cuda3std6ranges3__45__cpo4swapE
	.align		8
        /*00a8*/ 	.dword	_ZN72_INTERNAL_a4e7161b_36_flash_fwd_hdim192_e4m3_paged_sm90_cu_c784774a_33914cuda3std6ranges3__45__cpo9iter_moveE
	.align		8
        /*00b0*/ 	.dword	_ZN72_INTERNAL_a4e7161b_36_flash_fwd_hdim192_e4m3_paged_sm90_cu_c784774a_33914cute7productE
	.align		8
        /*00b8*/ 	.dword	_ZN72_INTERNAL_a4e7161b_36_flash_fwd_hdim192_e4m3_paged_sm90_cu_c784774a_33914cute1_E
	.align		8
        /*00c0*/ 	.dword	$str$23
	.align		8
        /*00c8*/ 	.dword	$str$24


//--------------------- .text._ZN7cutlass13device_kernelIN5flash11enable_sm90INS1_16FlashAttnFwdSm90INS1_25CollectiveMainloopFwdSm90ILi2EN4cute5tupleIJNS5_1CILi1EEES8_S8_EEENS6_IJNS7_ILi128EEENS7_ILi160EEENS7_ILi192EEEEEELi192ENS_12float_e4m3_tEfNS_4arch4Sm90ELb0ELb0ELb0ELb0ELb1ELb0ELb0ELb1ELb1ELb1ELb0ELb0EEENS1_21CollectiveEpilogueFwdINS6_IJSA_SC_SB_EEES9_NS_10bfloat16_tESG_Li256ELb0ELb1ELb0ELb1EEENS1_29StaticPersistentTileSchedulerILb0EEEEEEEEEvNT_6ParamsE --------------------------
	.section	.text._ZN7cutlass13device_kernelIN5flash11enable_sm90INS1_16FlashAttnFwdSm90INS1_25CollectiveMainloopFwdSm90ILi2EN4cute5tupleIJNS5_1CILi1EEES8_S8_EEENS6_IJNS7_ILi128EEENS7_ILi160EEENS7_ILi192EEEEEELi192ENS_12float_e4m3_tEfNS_4arch4Sm90ELb0ELb0ELb0ELb0ELb1ELb0ELb0ELb1ELb1ELb1ELb0ELb0EEENS1_21CollectiveEpilogueFwdINS6_IJSA_SC_SB_EEES9_NS_10bfloat16_tESG_Li256ELb0ELb1ELb0ELb1EEENS1_29StaticPersistentTileSchedulerILb0EEEEEEEEEvNT_6ParamsE,"ax",@progbits
	.align	128
.text._ZN7cutlass13device_kernelIN5flash11enable_sm90INS1_16FlashAttnFwdSm90INS1_25CollectiveMainloopFwdSm90ILi2EN4cute5tupleIJNS5_1CILi1EEES8_S8_EEENS6_IJNS7_ILi128EEENS7_ILi160EEENS7_ILi192EEEEEELi192ENS_12float_e4m3_tEfNS_4arch4Sm90ELb0ELb0ELb0ELb0ELb1ELb0ELb0ELb1ELb1ELb1ELb0ELb0EEENS1_21CollectiveEpilogueFwdINS6_IJSA_SC_SB_EEES9_NS_10bfloat16_tESG_Li256ELb0ELb1ELb0ELb1EEENS1_29StaticPersistentTileSchedulerILb0EEEEEEEEEvNT_6ParamsE:
        .type           _ZN7cutlass13device_kernelIN5flash11enable_sm90INS1_16FlashAttnFwdSm90INS1_25CollectiveMainloopFwdSm90ILi2EN4cute5tupleIJNS5_1CILi1EEES8_S8_EEENS6_IJNS7_ILi128EEENS7_ILi160EEENS7_ILi192EEEEEELi192ENS_12float_e4m3_tEfNS_4arch4Sm90ELb0ELb0ELb0ELb0ELb1ELb0ELb0ELb1ELb1ELb1ELb0ELb0EEENS1_21CollectiveEpilogueFwdINS6_IJSA_SC_SB_EEES9_NS_10bfloat16_tESG_Li256ELb0ELb1ELb0ELb1EEENS1_29StaticPersistentTileSchedulerILb0EEEEEEEEEvNT_6ParamsE,@function
        .size           _ZN7cutlass13device_kernelIN5flash11enable_sm90INS1_16FlashAttnFwdSm90INS1_25CollectiveMainloopFwdSm90ILi2EN4cute5tupleIJNS5_1CILi1EEES8_S8_EEENS6_IJNS7_ILi128EEENS7_ILi160EEENS7_ILi192EEEEEELi192ENS_12float_e4m3_tEfNS_4arch4Sm90ELb0ELb0ELb0ELb0ELb1ELb0ELb0ELb1ELb1ELb1ELb0ELb0EEENS1_21CollectiveEpilogueFwdINS6_IJSA_SC_SB_EEES9_NS_10bfloat16_tESG_Li256ELb0ELb1ELb0ELb1EEENS1_29StaticPersistentTileSchedulerILb0EEEEEEEEEvNT_6ParamsE,(.L_x_3246 - _ZN7cutlass13device_kernelIN5flash11enable_sm90INS1_16FlashAttnFwdSm90INS1_25CollectiveMainloopFwdSm90ILi2EN4cute5tupleIJNS5_1CILi1EEES8_S8_EEENS6_IJNS7_ILi128EEENS7_ILi160EEENS7_ILi192EEEEEELi192ENS_12float_e4m3_tEfNS_4arch4Sm90ELb0ELb0ELb0ELb0ELb1ELb0ELb0ELb1ELb1ELb1ELb0ELb0EEENS1_21CollectiveEpilogueFwdINS6_IJSA_SC_SB_EEES9_NS_10bfloat16_tESG_Li256ELb0ELb1ELb0ELb1EEENS1_29StaticPersistentTileSchedulerILb0EEEEEEEEEvNT_6ParamsE)
        .other          _ZN7cutlass13device_kernelIN5flash11enable_sm90INS1_16FlashAttnFwdSm90INS1_25CollectiveMainloopFwdSm90ILi2EN4cute5tupleIJNS5_1CILi1EEES8_S8_EEENS6_IJNS7_ILi128EEENS7_ILi160EEENS7_ILi192EEEEEELi192ENS_12float_e4m3_tEfNS_4arch4Sm90ELb0ELb0ELb0ELb0ELb1ELb0ELb0ELb1ELb1ELb1ELb0ELb0EEENS1_21CollectiveEpilogueFwdINS6_IJSA_SC_SB_EEES9_NS_10bfloat16_tESG_Li256ELb0ELb1ELb0ELb1EEENS1_29StaticPersistentTileSchedulerILb0EEEEEEEEEvNT_6ParamsE,@"STO_CUDA_ENTRY STV_DEFAULT"
_ZN7cutlass13device_kernelIN5flash11enable_sm90INS1_16FlashAttnFwdSm90INS1_25CollectiveMainloopFwdSm90ILi2EN4cute5tupleIJNS5_1CILi1EEES8_S8_EEENS6_IJNS7_ILi128EEENS7_ILi160EEENS7_ILi192EEEEEELi192ENS_12float_e4m3_tEfNS_4arch4Sm90ELb0ELb0ELb0ELb0ELb1ELb0ELb0ELb1ELb1ELb1ELb0ELb0EEENS1_21CollectiveEpilogueFwdINS6_IJSA_SC_SB_EEES9_NS_10bfloat16_tESG_Li256ELb0ELb1ELb0ELb1EEENS1_29StaticPersistentTileSchedulerILb0EEEEEEEEEvNT_6ParamsE:
[----:B------:R-:W0:Y:S02]  /*0000*/  LDC R1, c[0x0][0x28] ;  /* 0x00000a00ff017b82 */ /* 0x000e240000000800 */
[----:B0-----:R-:W-:Y:S01]  /*0010*/  VIADD R1, R1, 0xffffffe8 ;  /* 0xffffffe801017836 */ /* 0x001fe20000000000 */
[----:B------:R-:W0:Y:S01]  /*0020*/  S2R R3, SR_TID.X ;  /* 0x0000000000037919 */ /* 0x000e220000002100 */
[----:B------:R-:W-:Y:S01]  /*0030*/  ELECT P0, URZ, PT ;  /* 0x00000000003f782f */ /* 0x000fe20003800000 */
[----:B------:R-:W-:Y:S01]  /*0040*/  UMOV UR4, 0x80 ;  /* 0x0000008000047882 */ /* 0x000fe20000000000 */
[----:B------:R-:W-:Y:S01]  /*0050*/  UMOV UR7, 0x100 ;  /* 0x0000010000077882 */ /* 0x000fe20000000000 */
[--C-:B0-----:R-:W-:Y:S02]  /*0060*/  SHF.R.U32.HI R0, RZ, 0x5, R3.reuse ;  /* 0x00000005ff007819 */ /* 0x101fe40000011603 */
[----:B------:R-:W-:-:S03]  /*0070*/  SHF.R.U32.HI R23, RZ, 0x7, R3 ;  /* 0x00000007ff177819 */ /* 0x000fc60000011603 */
[----:B------:R-:W0:Y:S04]  /*0080*/  SHFL.IDX PT, R2, R0, RZ, 0x1f ;  /* 0x00001fff00027589 */ /* 0x000e2800000e0000 */
[----:B------:R1:W2:Y:S01]  /*0090*/  SHFL.IDX PT, R3, R23, RZ, 0x1f ;  /* 0x00001fff17037589 */ /* 0x0002a200000e0000 */
[C---:B0-----:R-:W-:Y:S02]  /*00a0*/  ISETP.NE.OR P0, PT, R2.reuse, RZ, !P0 ;  /* 0x000000ff0200720c */ /* 0x041fe40004705670 */
[----:B------:R-:W-:-:S11]  /*00b0*/  ISETP.NE.AND P1, PT, R2, RZ, PT ;  /* 0x000000ff0200720c */ /* 0x000fd60003f25270 */
[----:B------:R-:W-:Y:S01]  /*00c0*/  VOTEU.ALL UP0, P0 ;  /* 0x00000000003f7886 */ /* 0x000fe20000000000 */
[----:B------:R-:W-:-:S04]  /*00d0*/  VOTEU.ALL UP1, P0 ;  /* 0x00000000003f7886 */ /* 0x000fc80000020000 */
[----:B------:R-:W0:Y:S01]  /*00e0*/  @!UP0 S2UR UR8, SR_CgaCtaId ;  /* 0x00000000000889c3 */ /* 0x000e220000008800 */
[----:B------:R-:W-:Y:S01]  /*00f0*/  @!UP0 UMOV UR6, 0x400 ;  /* 0x0000040000068882 */ /* 0x000fe20000000000 */
[----:B------:R-:W-:-:S04]  /*0100*/  @!UP0 UIADD3 UR4, -UR4, 0x100000, URZ ;  /* 0x0010000004048890 */ /* 0x000fc8000fffe13f */
[----:B------:R-:W-:Y:S02]  /*0110*/  @!UP0 USHF.L.U32 UR5, UR4, 0xb, URZ ;  /* 0x0000000b04058899 */ /* 0x000fe4000800063f */
[----:B------:R-:W-:Y:S02]  /*0120*/  @!UP0 USHF.L.U32 UR4, UR4, 0x1, URZ ;  /* 0x0000000104048899 */ /* 0x000fe4000800063f */
[----:B0-----:R-:W-:Y:S02]  /*0130*/  @!UP0 ULEA UR8, UR8, UR6, 0x18 ;  /* 0x0000000608088291 */ /* 0x001fe4000f8ec03f */
[----:B------:R-:W-:-:S04]  /*0140*/  @!UP0 UIADD3 UR6, -UR7, 0x100000, URZ ;  /* 0x0010000007068890 */ /* 0x000fc8000fffe13f */
[----:B------:R-:W-:Y:S02]  /*0150*/  @!UP0 USHF.L.U32 UR7, UR6, 0xb, URZ ;  /* 0x0000000b06078899 */ /* 0x000fe4000800063f */
[----:B------:R-:W-:Y:S01]  /*0160*/  @!UP0 USHF.L.U32 UR6, UR6, 0x1, URZ ;  /* 0x0000000106068899 */ /* 0x000fe2000800063f */
[----:B------:R-:W-:-:S05]  /*0170*/  VOTEU.ALL UP0, P0 ;  /* 0x00000000003f7886 */ /* 0x000fca0000000000 */
[----:B------:R1:W0:Y:S06]  /*0180*/  @!UP0 SYNCS.EXCH.64 URZ, [UR8+0x33400], UR4 ;  /* 0x03340004083f85b2 */ /* 0x00022c0008000100 */
[----:B------:R1:W3:Y:S02]  /*0190*/  @!UP1 SYNCS.EXCH.64 URZ, [UR8+0x33420], UR6 ;  /* 0x03342006083f95b2 */ /* 0x0002e40008000100 */
[----:B-12---:R-:W-:Y:S05]  /*01a0*/  @P1 BRA `(.L_x_0) ;  /* 0x0000000000481947 */ /* 0x006fea0003800000 */
[----:B------:R-:W1:Y:S01]  /*01b0*/  S2UR UR5, SR_CgaCtaId ;  /* 0x00000000000579c3 */ /* 0x000e620000008800 */
[----:B------:R-:W-:Y:S01]  /*01c0*/  UMOV UR4, 0x400 ;  /* 0x0000040000047882 */ /* 0x000fe20000000000 */
[----:B------:R-:W-:Y:S01]  /*01d0*/  UMOV UR6, 0x80 ;  /* 0x0000008000067882 */ /* 0x000fe20000000000 */
[----:B------:R-:W-:Y:S01]  /*01e0*/  UMOV UR7, 0x100 ;  /* 0x0000010000077882 */ /* 0x000fe20000000000 */
[----:B------:R-:W-:Y:S01]  /*01f0*/  ELECT P0, URZ, PT ;  /* 0x00000000003f782f */ /* 0x000fe20003800000 */
[----:B-1----:R-:W-:Y:S02]  /*0200*/  ULEA UR8, UR5, UR4, 0x18 ;  /* 0x0000000405087291 */ /* 0x002fe4000f8ec03f */
[----:B------:R-:W-:-:S04]  /*0210*/  UIADD3 UR4, -UR6, 0x100000, URZ ;  /* 0x0010000006047890 */ /* 0x000fc8000fffe13f */
[----:B------:R-:W-:Y:S02]  /*0220*/  USHF.L.U32 UR5, UR4, 0xb, URZ ;  /* 0x0000000b04057899 */ /* 0x000fe4000800063f */
[----:B------:R-:W-:Y:S02]  /*0230*/  USHF.L.U32 UR4, UR4, 0x1, URZ ;  /* 0x0000000104047899 */ /* 0x000fe4000800063f */
[----:B------:R-:W-:-:S04]  /*0240*/  UIADD3 UR6, -UR7, 0x100000, URZ ;  /* 0x0010000007067890 */ /* 0x000fc8000fffe13f */
[----:B------:R-:W-:Y:S02]  /*0250*/  USHF.L.U32 UR7, UR6, 0xb, URZ ;  /* 0x0000000b06077899 */ /* 0x000fe4000800063f */
[----:B------:R-:W-:Y:S01]  /*0260*/  USHF.L.U32 UR6, UR6, 0x1, URZ ;  /* 0x0000000106067899 */ /* 0x000fe2000800063f */
[----:B------:R-:W1:Y:S03]  /*0270*/  FENCE.VIEW.ASYNC.S ;  /* 0x00000000000073c6 */ /* 0x000e660000000000 */
[----:B-1----:R1:W2:Y:S08]  /*0280*/  SYNCS.EXCH.64 URZ, [UR8+0x33430], UR4 ;  /* 0x03343004083f75b2 */ /* 0x0022b00008000100 */
[----:B------:R1:W4:Y:S01]  /*0290*/  SYNCS.EXCH.64 URZ, [UR8+0x33440], UR6 ;  /* 0x03344006083f75b2 */ /* 0x0003220008000100 */
[----:B------:R1:W0:Y:S01]  /*02a0*/  SYNCS.EXCH.64 URZ, [UR8+0x33438], UR4 ;  /* 0x03343804083f75b2 */ /* 0x0002220008000100 */
[----:B------:R1:W0:Y:S01]  /*02b0*/  SYNCS.EXCH.64 URZ, [UR8+0x33448], UR6 ;  /* 0x03344806083f75b2 */ /* 0x0002220008000100 */
[----:B------:R-:W-:Y:S01]  /*02c0*/  NOP ;  /* 0x0000000000007918 */ /* 0x000fe20000000000 */
.L_x_0:
[----:B------:R-:W5:Y:S01]  /*02d0*/  SHFL.IDX PT, R2, R0, RZ, 0x1f ;  /* 0x00001fff00027589 */ /* 0x000f6200000e0000 */
[----:B------:R-:W-:Y:S01]  /*02e0*/  NOP ;  /* 0x0000000000007918 */ /* 0x000fe20000000000 */
[----:B-----5:R-:W-:-:S13]  /*02f0*/  ISETP.NE.AND P0, PT, R2, RZ, PT ;  /* 0x000000ff0200720c */ /* 0x020fda0003f05270 */
[----:B------:R-:W-:Y:S05]  /*0300*/  @P0 BRA `(.L_x_1) ;  /* 0x0000000000480947 */ /* 0x000fea0003800000 */
[----:B-1----:R-:W1:Y:S01]  /*0310*/  S2UR UR5, SR_CgaCtaId ;  /* 0x00000000000579c3 */ /* 0x002e620000008800 */
        /* <DEDUP_REMOVED lines=12> */
[----:B-1----:R1:W0:Y:S08]  /*03e0*/  SYNCS.EXCH.64 URZ, [UR8+0x33450], UR4 ;  /* 0x03345004083f75b2 */ /* 0x0022300008000100 */
[----:B------:R1:W0:Y:S01]  /*03f0*/  SYNCS.EXCH.64 URZ, [UR8+0x33460], UR6 ;  /* 0x03346006083f75b2 */ /* 0x0002220008000100 */
[----:B------:R1:W0:Y:S01]  /*0400*/  SYNCS.EXCH.64 URZ, [UR8+0x33458], UR4 ;  /* 0x03345804083f75b2 */ /* 0x0002220008000100 */
[----:B------:R1:W0:Y:S01]  /*0410*/  SYNCS.EXCH.64 URZ, [UR8+0x33468], UR6 ;  /* 0x03346806083f75b2 */ /* 0x0002220008000100 */
[----:B------:R-:W-:Y:S01]  /*0420*/  NOP ;  /* 0x0000000000007918 */ /* 0x000fe20000000000 */
.L_x_1:
[----:B------:R-:W5:Y:S01]  /*0430*/  SHFL.IDX PT, R2, R0, RZ, 0x1f ;  /* 0x00001fff00027589 */ /* 0x000f6200000e0000 */
[----:B------:R-:W-:Y:S01]  /*0440*/  NOP ;  /* 0x0000000000007918 */ /* 0x000fe20000000000 */
[----:B-----5:R-:W-:-:S13]  /*0450*/  ISETP.NE.AND P0, PT, R2, RZ, PT ;  /* 0x000000ff0200720c */ /* 0x020fda0003f05270 */
[----:B------:R-:W-:Y:S05]  /*0460*/  @P0 BRA `(.L_x_2) ;  /* 0x0000000000380947 */ /* 0x000fea0003800000 */
[----:B-1----:R-:W1:Y:S01]  /*0470*/  S2UR UR5, SR_CgaCtaId ;  /* 0x00000000000579c3 */ /* 0x002e620000008800 */
[----:B------:R-:W-:Y:S01]  /*0480*/  UMOV UR4, 0x400 ;  /* 0x0000040000047882 */ /* 0x000fe20000000000 */
[----:B------:R-:W-:Y:S01]  /*0490*/  UMOV UR7, 0x80 ;  /* 0x0000008000077882 */ /* 0x000fe20000000000 */
[----:B------:R-:W-:Y:S01]  /*04a0*/  ELECT P0, URZ, PT ;  /* 0x00000000003f782f */ /* 0x000fe20003800000 */
[----:B-1----:R-:W-:Y:S02]  /*04b0*/  ULEA UR6, UR5, UR4, 0x18 ;  /* 0x0000000405067291 */ /* 0x002fe4000f8ec03f */
[----:B------:R-:W-:-:S04]  /*04c0*/  UIADD3 UR4, -UR7, 0x100000, URZ ;  /* 0x0010000007047890 */ /* 0x000fc8000fffe13f */
[----:B------:R-:W-:Y:S02]  /*04d0*/  USHF.L.U32 UR5, UR4, 0xb, URZ ;  /* 0x0000000b04057899 */ /* 0x000fe4000800063f */
[----:B------:R-:W-:Y:S01]  /*04e0*/  USHF.L.U32 UR4, UR4, 0x1, URZ ;  /* 0x0000000104047899 */ /* 0x000fe2000800063f */
[----:B------:R-:W1:Y:S11]  /*04f0*/  FENCE.VIEW.ASYNC.S ;  /* 0x00000000000073c6 */ /* 0x000e760000000000 */
[----:B-1----:R1:W0:Y:S01]  /*0500*/  SYNCS.EXCH.64 URZ, [UR6+0x33470], UR4 ;  /* 0x03347004063f75b2 */ /* 0x0022220008000100 */
[----:B------:R1:W0:Y:S01]  /*0510*/  SYNCS.EXCH.64 URZ, [UR6+0x33480], UR4 ;  /* 0x03348004063f75b2 */ /* 0x0002220008000100 */
[----:B------:R1:W0:Y:S01]  /*0520*/  SYNCS.EXCH.64 URZ, [UR6+0x33478], UR4 ;  /* 0x03347804063f75b2 */ /* 0x0002220008000100 */
[----:B------:R1:W0:Y:S01]  /*0530*/  SYNCS.EXCH.64 URZ, [UR6+0x33488], UR4 ;  /* 0x03348804063f75b2 */ /* 0x0002220008000100 */
[----:B------:R-:W-:Y:S01]  /*0540*/  NOP ;  /* 0x0000000000007918 */ /* 0x000fe20000000000 */
.L_x_2:
        /* <DEDUP_REMOVED lines=22> */
.L_x_3:
[----:B------:R-:W5:Y:S01]  /*06b0*/  SHFL.IDX PT, R2, R0, RZ, 0x1f ;  /* 0x00001fff00027589 */ /* 0x000f6200000e0000 */
[----:B------:R-:W0:Y:S01]  /*06c0*/  S2UR UR45, SR_CgaCtaId ;  /* 0x00000000002d79c3 */ /* 0x000e220000008800 */
[----:B------:R-:W-:Y:S01]  /*06d0*/  R2UR UR9, R3 ;  /* 0x00000000030972ca */ /* 0x000fe200000e0000 */
[----:B------:R-:W-:Y:S01]  /*06e0*/  NOP ;  /* 0x0000000000007918 */ /* 0x000fe20000000000 */
[----:B-----5:R-:W-:-:S13]  /*06f0*/  ISETP.NE.AND P0, PT, R2, RZ, PT ;  /* 0x000000ff0200720c */ /* 0x020fda0003f05270 */
[----:B0-----:R-:W-:Y:S05]  /*0700*/  @P0 BRA `(.L_x_4) ;  /* 0x0000000000480947 */ /* 0x001fea0003800000 */
[----:B-1----:R-:W0:Y:S01]  /*0710*/  S2UR UR5, SR_CgaCtaId ;  /* 0x00000000000579c3 */ /* 0x002e220000008800 */
[----:B------:R-:W-:Y:S01]  /*0720*/  UMOV UR4, 0x400 ;  /* 0x0000040000047882 */ /* 0x000fe20000000000 */
[----:B------:R-:W-:Y:S01]  /*0730*/  UMOV UR6, 0x1 ;  /* 0x0000000100067882 */ /* 0x000fe20000000000 */
[----:B------:R-:W-:Y:S01]  /*0740*/  UMOV UR7, 0x2 ;  /* 0x0000000200077882 */ /* 0x000fe20000000000 */
[----:B------:R-:W-:Y:S01]  /*0750*/  ELECT P0, URZ, PT ;  /* 0x00000000003f782f */ /* 0x000fe20003800000 */
[----:B0-----:R-:W-:Y:S02]  /*0760*/  ULEA UR8, UR5, UR4, 0x18 ;  /* 0x0000000405087291 */ /* 0x001fe4000f8ec03f */
[----:B------:R-:W-:-:S04]  /*0770*/  UIADD3 UR4, -UR6, 0x100000, URZ ;  /* 0x0010000006047890 */ /* 0x000fc8000fffe13f */
[----:B------:R-:W-:Y:S02]  /*0780*/  USHF.L.U32 UR5, UR4, 0xb, URZ ;  /* 0x0000000b04057899 */ /* 0x000fe4000800063f */
[----:B------:R-:W-:Y:S02]  /*0790*/  USHF.L.U32 UR4, UR4, 0x1, URZ ;  /* 0x0000000104047899 */ /* 0x000fe4000800063f */
[----:B------:R-:W-:-:S04]  /*07a0*/  UIADD3 UR6, -UR7, 0x100000, URZ ;  /* 0x0010000007067890 */ /* 0x000fc8000fffe13f */
[----:B------:R-:W-:Y:S02]  /*07b0*/  USHF.L.U32 UR7, UR6, 0xb, URZ ;  /* 0x0000000b06077899 */ /* 0x000fe4000800063f */
[----:B------:R-:W-:Y:S01]  /*07c0*/  USHF.L.U32 UR6, UR6, 0x1, URZ ;  /* 0x0000000106067899 */ /* 0x000fe2000800063f */
[----:B------:R-:W0:Y:S03]  /*07d0*/  FENCE.VIEW.ASYNC.S ;  /* 0x00000000000073c6 */ /* 0x000e260000000000 */
[----:B0-----:R0:W1:Y:S08]  /*07e0*/  SYNCS.EXCH.64 URZ, [UR8+0x334b0], UR4 ;  /* 0x0334b004083f75b2 */ /* 0x0010700008000100 */
[----:B------:R0:W0:Y:S01]  /*07f0*/  SYNCS.EXCH.64 URZ, [UR8+0x334c0], UR6 ;  /* 0x0334c006083f75b2 */ /* 0x0000220008000100 */
[----:B------:R0:W0:Y:S01]  /*0800*/  SYNCS.EXCH.64 URZ, [UR8+0x334b8], UR4 ;  /* 0x0334b804083f75b2 */ /* 0x0000220008000100 */
[----:B------:R0:W0:Y:S01]  /*0810*/  SYNCS.EXCH.64 URZ, [UR8+0x334c8], UR6 ;  /* 0x0334c806083f75b2 */ /* 0x0000220008000100 */
[----:B------:R-:W-:Y:S01]  /*0820*/  NOP ;  /* 0x0000000000007918 */ /* 0x000fe20000000000 */
.L_x_4:
[----:B------:R-:W-:Y:S01]  /*0830*/  UISETP.NE.AND UP0, UPT, UR9, URZ, UPT ;  /* 0x0000003f0900728c */ /* 0x000fe2000bf05270 */
[----:B------:R-:W-:Y:S01]  /*0840*/  NOP ;  /* 0x0000000000007918 */ /* 0x000fe20000000000 */
[----:B------:R-:W-:Y:S01]  /*0850*/  UMOV UR36, 0x1 ;  /* 0x0000000100247882 */ /* 0x000fe20000000000 */
[----:B------:R-:W-:Y:S01]  /*0860*/  ULDC.64 UR50, c[0x0][0x208] ;  /* 0x0000820000327ab9 */ /* 0x000fe20000000a00 */
[----:B------:R-:W-:Y:S01]  /*0870*/  USEL UR36, UR36, 0x2, !UP0 ;  /* 0x0000000224247887 */ /* 0x000fe2000c000000 */
[----:B01234-:R-:W-:Y:S01]  /*0880*/  BAR.SYNC.DEFER_BLOCKING 0x0 ;  /* 0x0000000000007b1d */ /* 0x01ffe20000010000 */
[----:B------:R-:W-:-:S13]  /*0890*/  PLOP3.LUT P0, PT, PT, PT, UP0, 0x80, 0x0 ;  /* 0x000000000000781c */ /* 0x000fda0003f0f008 */
[----:B------:R-:W-:Y:S05]  /*08a0*/  @!P0 BRA `(.L_x_5) ;  /* 0x0000009c00f88947 */ /* 0x000fea0003800000 */
.L_x_6:
[----:B------:R-:W-:-:S08]  /*08b0*/  NOP ;  /* 0x0000000000007918 */ /* 0x000fd00000000000 */
[----:B------:R-:W0:Y:S02]  /*08c0*/  USETMAXREG.TRY_ALLOC.CTAPOOL UP0, 0xe8 ;  /* 0x000000e8000079c8 */ /* 0x000e240008000600 */
[----:B0-----:R-:W-:-:S13]  /*08d0*/  PLOP3.LUT P0, PT, PT, PT, UP0, 0x80, 0x0 ;  /* 0x000000000000781c */ /* 0x001fda0003f0f008 */
[----:B------:R-:W-:Y:S05]  /*08e0*/  @!P0 BRA `(.L_x_6) ;  /* 0xfffffffc00f08947 */ /* 0x000fea000383ffff */
[----:B------:R-:W0:Y:S01]  /*08f0*/  S2R R2, SR_TID.X ;  /* 0x0000000000027919 */ /* 0x000e220000002100 */
[----:B------:R-:W1:Y:S08]  /*0900*/  S2UR UR41, SR_CTAID.X ;  /* 0x00000000002979c3 */ /* 0x000e700000002500 */
[----:B------:R-:W-:Y:S06]  /*0910*/  BAR.ARV 0x8, 0x180 ;  /* 0x0206000000007b1d */ /* 0x000fec0000002000 */
[----:B0-----:R-:W-:-:S04]  /*0920*/  LOP3.LUT R0, R2, 0xffffff80, RZ, 0xc0, !PT ;  /* 0xffffff8002007812 */ /* 0x001fc800078ec0ff */
[----:B------:R-:W-:Y:S02]  /*0930*/  ISETP.NE.AND P0, PT, R0, 0x80, PT ;  /* 0x000000800000780c */ /* 0x000fe40003f05270 */
[----:B------:R-:W1:Y:S11]  /*0940*/  LDC R0, c[0x0][0xc34] ;  /* 0x00030d00ff007b82 */ /* 0x000e760000000800 */
[----:B------:R-:W-:Y:S06]  /*0950*/  @!P0 BAR.ARV 0x9, 0x100 ;  /* 0x0244000000008b1d */ /* 0x000fec0000002000 */
[----:B-1----:R-:W-:-:S13]  /*0960*/  ISETP.LE.AND P0, PT, R0, UR41, PT ;  /* 0x0000002900007c0c */ /* 0x002fda000bf03270 */
[----:B------:R-:W-:Y:S05]  /*0970*/  @P0 EXIT ;  /* 0x000000000000094d */ /* 0x000fea0003800000 */
[----:B------:R-:W-:Y:S01]  /*0980*/  VIADD R18, R2, 0xffffff80 ;  /* 0xffffff8002127836 */ /* 0x000fe20000000000 */
[----:B------:R-:W-:Y:S01]  /*0990*/  ULOP3.LUT UR47, UR36, 0x1, URZ, 0xfc, !UPT ;  /* 0x00000001242f7892 */ /* 0x000fe2000f8efc3f */
[----:B------:R-:W-:Y:S01]  /*09a0*/  IMAD.MOV.U32 R224, RZ, RZ, -0x2 ;  /* 0xfffffffeffe07424 */ /* 0x000fe200078e00ff */
[----:B------:R-:W-:Y:S01]  /*09b0*/  UMOV UR46, URZ ;  /* 0x0000003f002e7c82 */ /* 0x000fe20008000000 */
[----:B------:R-:W-:Y:S01]  /*09c0*/  UMOV UR45, URZ ;  /* 0x0000003f002d7c82 */ /* 0x000fe20008000000 */
[----:B------:R-:W-:Y:S01]  /*09d0*/  SHF.R.S32.HI R3, RZ, 0x1f, R18 ;  /* 0x0000001fff037819 */ /* 0x000fe20000011412 */
[----:B------:R-:W-:-:S03]  /*09e0*/  UMOV UR44, URZ ;  /* 0x0000003f002c7c82 */ /* 0x000fc60008000000 */
[CC--:B------:R-:W-:Y:S02]  /*09f0*/  LEA.HI R5, R3.reuse, R18.reuse, RZ, 0x7 ;  /* 0x0000001203057211 */ /* 0x0c0fe400078f38ff */
[-C--:B------:R-:W-:Y:S02]  /*0a00*/  LEA.HI R0, R3, R18.reuse, RZ, 0x5 ;  /* 0x0000001203007211 */ /* 0x080fe400078f28ff */
[----:B------:R-:W-:Y:S02]  /*0a10*/  LOP3.LUT R7, R5, 0xffffff80, RZ, 0xc0, !PT ;  /* 0xffffff8005077812 */ /* 0x000fe400078ec0ff */
[CC--:B------:R-:W-:Y:S01]  /*0a20*/  LEA.HI R2, R3.reuse, R18.reuse, RZ, 0x4 ;  /* 0x0000001203027211 */ /* 0x0c0fe200078f20ff */
[----:B------:R-:W-:Y:S01]  /*0a30*/  IMAD.SHL.U32 R4, R0, 0x20, RZ ;  /* 0x0000002000047824 */ /* 0x000fe200078e00ff */
[----:B------:R-:W-:Y:S01]  /*0a40*/  LEA.HI R6, R3, R18, RZ, 0x2 ;  /* 0x0000001203067211 */ /* 0x000fe200078f10ff */
[----:B------:R-:W-:Y:S01]  /*0a50*/  IMAD.IADD R22, R18, 0x1, -R7 ;  /* 0x0000000112167824 */ /* 0x000fe200078e0a07 */
[----:B------:R-:W-:-:S02]  /*0a60*/  SHF.R.S32.HI R9, RZ, 0x4, R2 ;  /* 0x00000004ff097819 */ /* 0x000fc40000011402 */
[----:B------:R-:W-:Y:S02]  /*0a70*/  LOP3.LUT R13, R6, 0xfffffffc, RZ, 0xc0, !PT ;  /* 0xfffffffc060d7812 */ /* 0x000fe400078ec0ff */
[----:B------:R-:W-:Y:S02]  /*0a80*/  SHF.R.S32.HI R7, RZ, 0x1f, R22 ;  /* 0x0000001fff077819 */ /* 0x000fe40000011416 */
[----:B------:R-:W-:Y:S01]  /*0a90*/  LEA.HI R19, R3, R18, RZ, 0x3 ;  /* 0x0000001203137211 */ /* 0x000fe200078f18ff */
[----:B------:R-:W-:Y:S01]  /*0aa0*/  IMAD.IADD R13, R18, 0x1, -R13 ;  /* 0x00000001120d7824 */ /* 0x000fe200078e0a0d */
[----:B------:R-:W-:Y:S02]  /*0ab0*/  LEA.HI R0, R7, R22, RZ, 0x2 ;  /* 0x0000001607007211 */ /* 0x000fe400078f10ff */
[----:B------:R-:W-:Y:S02]  /*0ac0*/  LOP3.LUT R3, R2, 0x3fffff0, RZ, 0xc0, !PT ;  /* 0x03fffff002037812 */ /* 0x000fe400078ec0ff */
[----:B------:R-:W-:-:S02]  /*0ad0*/  SHF.R.S32.HI R6, RZ, 0x2, R0 ;  /* 0x00000002ff067819 */ /* 0x000fc40000011400 */
[----:B------:R-:W-:Y:S01]  /*0ae0*/  SHF.R.S32.HI R11, RZ, 0x1f, R0 ;  /* 0x0000001fff0b7819 */ /* 0x000fe20000011400 */
[----:B------:R-:W-:Y:S01]  /*0af0*/  IMAD.IADD R3, R18, 0x1, -R3 ;  /* 0x0000000112037824 */ /* 0x000fe200078e0a03 */
[----:B------:R-:W-:Y:S02]  /*0b00*/  LEA.HI R2, R2, R9, RZ, 0x1 ;  /* 0x0000000902027211 */ /* 0x000fe400078f08ff */
[----:B------:R-:W-:Y:S02]  /*0b10*/  LEA.HI R11, R11, R6, RZ, 0x3 ;  /* 0x000000060b0b7211 */ /* 0x000fe400078f18ff */
[----:B------:R-:W-:Y:S02]  /*0b20*/  SHF.R.S32.HI R220, RZ, 0x7, R5 ;  /* 0x00000007ffdc7819 */ /* 0x000fe40000011405 */
[----:B------:R-:W-:Y:S02]  /*0b30*/  LOP3.LUT R4, R4, 0xfffffc00, RZ, 0xc0, !PT ;  /* 0xfffffc0004047812 */ /* 0x000fe400078ec0ff */
[----:B------:R-:W-:-:S02]  /*0b40*/  LOP3.LUT R2, R2, 0x1ffffffe, RZ, 0xc0, !PT ;  /* 0x1ffffffe02027812 */ /* 0x000fc400078ec0ff */
[----:B------:R-:W-:Y:S01]  /*0b50*/  LOP3.LUT R15, R19, 0xfffffff8, RZ, 0xc0, !PT ;  /* 0xfffffff8130f7812 */ /* 0x000fe200078ec0ff */
[----:B------:R-:W-:Y:S01]  /*0b60*/  IMAD R223, R3, 0x40, R4 ;  /* 0x0000004003df7824 */ /* 0x000fe200078e0204 */
[----:B------:R-:W-:Y:S01]  /*0b70*/  LOP3.LUT R11, R11, 0xfffffff8, RZ, 0xc0, !PT ;  /* 0xfffffff80b0b7812 */ /* 0x000fe200078ec0ff */
[----:B------:R-:W-:Y:S01]  /*0b80*/  IMAD.IADD R2, R9, 0x1, -R2 ;  /* 0x0000000109027824 */ /* 0x000fe200078e0a02 */
[----:B------:R-:W-:Y:S01]  /*0b90*/  LEA.HI R5, R5, R220, RZ, 0x1 ;  /* 0x000000dc05057211 */ /* 0x000fe200078f08ff */
[----:B------:R-:W-:Y:S01]  /*0ba0*/  IMAD.IADD R18, R18, 0x1, -R15 ;  /* 0x0000000112127824 */ /* 0x000fe200078e0a0f */
[----:B------:R-:W-:Y:S01]  /*0bb0*/  LEA.HI R7, R7, R22, RZ, 0x5 ;  /* 0x0000001607077211 */ /* 0x000fe200078f28ff */
[----:B------:R-:W-:Y:S01]  /*0bc0*/  IMAD.IADD R6, R6, 0x1, -R11 ;  /* 0x0000000106067824 */ /* 0x000fe200078e0a0b */
[----:B------:R-:W-:Y:S01]  /*0bd0*/  LEA.HI R4, R13, R13, RZ, 0x1 ;  /* 0x0000000d0d047211 */ /* 0x000fe200078f08ff */
[----:B------:R-:W-:Y:S01]  /*0be0*/  IMAD R223, R2, 0x8, R223 ;  /* 0x0000000802df7824 */ /* 0x000fe200078e02df */
[----:B------:R-:W-:Y:S01]  /*0bf0*/  LOP3.LUT R5, R5, 0x3fffffe, RZ, 0xc0, !PT ;  /* 0x03fffffe05057812 */ /* 0x000fe200078ec0ff */
[----:B------:R-:W-:Y:S01]  /*0c00*/  IMAD.SHL.U32 R2, R18, 0x8, RZ ;  /* 0x0000000812027824 */ /* 0x000fe200078e00ff */
[----:B------:R-:W-:-:S02]  /*0c10*/  SHF.R.S32.HI R7, RZ, 0x5, R7 ;  /* 0x00000005ff077819 */ /* 0x000fc40000011407 */
[----:B------:R-:W-:Y:S01]  /*0c20*/  LOP3.LUT R3, R0, 0x7ffffffc, RZ, 0xc0, !PT ;  /* 0x7ffffffc00037812 */ /* 0x000fe200078ec0ff */
[----:B------:R-:W-:Y:S01]  /*0c30*/  IMAD.IADD R5, R220, 0x1, -R5 ;  /* 0x00000001dc057824 */ /* 0x000fe200078e0a05 */
[----:B------:R-:W-:Y:S01]  /*0c40*/  LOP3.LUT R4, R4, 0x1ffffffe, RZ, 0xc0, !PT ;  /* 0x1ffffffe04047812 */ /* 0x000fe200078ec0ff */
[----:B------:R-:W-:Y:S01]  /*0c50*/  IMAD R6, R7, 0x10, R6 ;  /* 0x0000001007067824 */ /* 0x000fe200078e0206 */
[----:B------:R-:W-:Y:S01]  /*0c60*/  SHF.R.S32.HI R19, RZ, 0x3, R19 ;  /* 0x00000003ff137819 */ /* 0x000fe20000011413 */
[C---:B------:R-:W-:Y:S02]  /*0c70*/  VIADD R17, R2.reuse, 0x40 ;  /* 0x0000004002117836 */ /* 0x040fe40000000000 */
[----:B------:R-:W-:Y:S02]  /*0c80*/  VIADD R16, R2, 0x80 ;  /* 0x0000008002107836 */ /* 0x000fe40000000000 */
[----:B------:R-:W-:Y:S01]  /*0c90*/  IMAD.IADD R3, R22, 0x1, -R3 ;  /* 0x0000000116037824 */ /* 0x000fe200078e0a03 */
[----:B------:R-:W-:Y:S01]  /*0ca0*/  SHF.R.S32.HI R226, RZ, 0x1f, R17 ;  /* 0x0000001fffe27819 */ /* 0x000fe20000011411 */
[----:B------:R-:W-:Y:S01]  /*0cb0*/  IMAD.IADD R4, R13, 0x1, -R4 ;  /* 0x000000010d047824 */ /* 0x000fe200078e0a04 */
[----:B------:R-:W-:Y:S01]  /*0cc0*/  SHF.R.S32.HI R225, RZ, 0x1f, R16 ;  /* 0x0000001fffe17819 */ /* 0x000fe20000011410 */
[----:B------:R-:W-:-:S02]  /*0cd0*/  IMAD R221, R5, 0x40, R6 ;  /* 0x0000004005dd7824 */ /* 0x000fc400078e0206 */
[----:B------:R-:W-:Y:S02]  /*0ce0*/  IMAD R224, R3, R224, 0xa0 ;  /* 0x000000a003e07424 */ /* 0x000fe400078e02e0 */
[----:B------:R-:W-:-:S07]  /*0cf0*/  IMAD R222, R4, 0x8, R221 ;  /* 0x0000000804de7824 */ /* 0x000fce00078e02dd */
.L_x_39:
[----:B------:R-:W-:Y:S01]  /*0d00*/  ULDC UR4, c[0x0][0xc38] ;  /* 0x00030e0000047ab9 */ /* 0x000fe20000000800 */
[----:B------:R-:W-:Y:S01]  /*0d10*/  ULDC UR15, c[0x0][0xc44] ;  /* 0x00031100000f7ab9 */ /* 0x000fe20000000800 */
[----:B------:R-:W-:Y:S01]  /*0d20*/  UISETP.NE.AND UP3, UPT, UR4, 0x1, UPT ;  /* 0x000000010400788c */ /* 0x000fe2000bf65270 */
[----:B------:R-:W-:Y:S01]  /*0d30*/  IMAD.MOV.U32 R3, RZ, RZ, 0x3f800000 ;  /* 0x3f800000ff037424 */ /* 0x000fe200078e00ff */
[----:B------:R-:W-:Y:S01]  /*0d40*/  UISETP.NE.AND UP2, UPT, UR15, 0x1, UPT ;  /* 0x000000010f00788c */ /* 0x000fe2000bf45270 */
[----:B------:R-:W-:Y:S01]  /*0d50*/  IMAD.MOV.U32 R0, RZ, RZ, 0x3f800000 ;  /* 0x3f800000ff007424 */ /* 0x000fe200078e00ff */
[----:B------:R-:W-:Y:S01]  /*0d60*/  ULDC.64 UR6, c[0x0][0x990] ;  /* 0x0002640000067ab9 */ /* 0x000fe20000000a00 */
[----:B------:R-:W-:Y:S01]  /*0d70*/  ULDC.64 UR4, c[0x0][0x998] ;  /* 0x0002660000047ab9 */ /* 0x000fe20000000a00 */
[----:B------:R-:W-:Y:S02]  /*0d80*/  UISETP.NE.U32.AND UP0, UPT, UR6, URZ, UPT ;  /* 0x0000003f0600728c */ /* 0x000fe4000bf05070 */
[----:B------:R-:W-:Y:S01]  /*0d90*/  UISETP.NE.U32.AND UP1, UPT, UR4, URZ, UPT ;  /* 0x0000003f0400728c */ /* 0x000fe2000bf25070 */
[----:B------:R-:W-:-:S02]  /*0da0*/  UMOV UR43, UR41 ;  /* 0x00000029002b7c82 */ /* 0x000fc40008000000 */
[----:B------:R-:W-:Y:S01]  /*0db0*/  @UP3 ULDC UR8, c[0x0][0xc3c] ;  /* 0x00030f0000083ab9 */ /* 0x000fe20000000800 */
[----:B------:R-:W-:Y:S01]  /*0dc0*/  @UP3 ULDC UR10, c[0x0][0xc40] ;  /* 0x00031000000a3ab9 */ /* 0x000fe20000000800 */
[----:B------:R-:W-:Y:S02]  /*0dd0*/  UIMAD.WIDE.U32 UR8, UR41, UR8, URZ ;  /* 0x00000008290872a5 */ /* 0x000fe4000f8e003f */
[----:B------:R-:W-:Y:S02]  /*0de0*/  UISETP.NE.AND.EX UP0, UPT, UR7, URZ, UPT, UP0 ;  /* 0x0000003f0700728c */ /* 0x000fe4000bf05300 */
[----:B------:R-:W-:Y:S02]  /*0df0*/  @UP3 USHF.R.U32.HI UR43, URZ, UR10, UR9 ;  /* 0x0000000a3f2b3299 */ /* 0x000fe40008011609 */
[----:B------:R-:W-:Y:S01]  /*0e00*/  UISETP.NE.AND.EX UP1, UPT, UR5, URZ, UPT, UP1 ;  /* 0x0000003f0500728c */ /* 0x000fe2000bf25310 */
[----:B------:R-:W-:Y:S01]  /*0e10*/  @UP2 ULDC.64 UR10, c[0x0][0xc48] ;  /* 0x00031200000a2ab9 */ /* 0x000fe20000000a00 */
[----:B------:R-:W-:Y:S01]  /*0e20*/  PLOP3.LUT P0, PT, PT, PT, UP0, 0x80, 0x0 ;  /* 0x000000000000781c */ /* 0x000fe20003f0f008 */
[----:B------:R-:W-:-:S02]  /*0e30*/  UIMAD.WIDE.U32 UR8, UR43, UR10, URZ ;  /* 0x0000000a2b0872a5 */ /* 0x000fc4000f8e003f */
[----:B------:R-:W-:Y:S02]  /*0e40*/  UMOV UR42, UR43 ;  /* 0x0000002b002a7c82 */ /* 0x000fe40008000000 */
[----:B------:R-:W-:Y:S01]  /*0e50*/  @UP0 ULDC.64 UR12, c[0x0][0x9a8] ;  /* 0x00026a00000c0ab9 */ /* 0x000fe20000000a00 */
[----:B------:R-:W-:Y:S01]  /*0e60*/  @UP2 USHF.R.U32.HI UR42, URZ, UR11, UR9 ;  /* 0x0000000b3f2a2299 */ /* 0x000fe20008011609 */
[----:B------:R-:W-:Y:S01]  /*0e70*/  PLOP3.LUT P1, PT, PT, PT, UP1, 0x80, 0x0 ;  /* 0x000000000000781c */ /* 0x000fe20003f2f018 */
[----:B01-3--:R-:W0:Y:S01]  /*0e80*/  SHFL.IDX PT, R8, R220, RZ, 0x1f ;  /* 0x00001fffdc087589 */ /* 0x00be2200000e0000 */
[----:B------:R-:W-:Y:S01]  /*0e90*/  @UP1 ULDC.64 UR18, c[0x0][0x9b8] ;  /* 0x00026e0000121ab9 */ /* 0x000fe20000000a00 */
[----:B------:R-:W-:Y:S02]  /*0ea0*/  @UP0 USHF.R.S32.HI UR10, URZ, 0x1f, UR42 ;  /* 0x0000001f3f0a0899 */ /* 0x000fe4000801142a */
[----:B------:R-:W-:Y:S02]  /*0eb0*/  @UP1 USHF.R.S32.HI UR11, URZ, 0x1f, UR42 ;  /* 0x0000001f3f0b1899 */ /* 0x000fe4000801142a */
[----:B------:R-:W-:-:S02]  /*0ec0*/  @UP0 UIADD3 UR14, -UR42, URZ, URZ ;  /* 0x0000003f2a0e0290 */ /* 0x000fc4000fffe13f */
[----:B------:R-:W-:Y:S02]  /*0ed0*/  @UP1 UIADD3 UR20, -UR42, URZ, URZ ;  /* 0x0000003f2a141290 */ /* 0x000fe4000fffe13f */
[----:B------:R-:W-:Y:S02]  /*0ee0*/  @UP0 UIMAD.WIDE.U32 UR8, UR42, UR12, URZ ;  /* 0x0000000c2a0802a5 */ /* 0x000fe4000f8e003f */
[----:B------:R-:W-:Y:S02]  /*0ef0*/  @UP0 UIMAD UR10, UR10, UR12, URZ ;  /* 0x0000000c0a0a02a4 */ /* 0x000fe4000f8e023f */
[----:B------:R-:W-:Y:S02]  /*0f00*/  @UP1 UIMAD UR12, UR11, UR18, URZ ;  /* 0x000000120b0c12a4 */ /* 0x000fe4000f8e023f */
[----:B------:R-:W-:Y:S02]  /*0f10*/  @UP0 UIMAD UR14, UR15, UR14, UR43 ;  /* 0x0000000e0f0e02a4 */ /* 0x000fe4000f8e022b */
[----:B------:R-:W-:-:S02]  /*0f20*/  @UP1 UIMAD UR20, UR15, UR20, UR43 ;  /* 0x000000140f1412a4 */ /* 0x000fc4000f8e022b */
[----:B------:R-:W-:Y:S02]  /*0f30*/  @UP0 UIMAD UR16, UR42, UR13, UR10 ;  /* 0x0000000d2a1002a4 */ /* 0x000fe4000f8e020a */
[----:B------:R-:W-:Y:S02]  /*0f40*/  @UP0 USHF.R.S32.HI UR15, URZ, 0x1f, UR14 ;  /* 0x0000001f3f0f0899 */ /* 0x000fe4000801140e */
[----:B------:R-:W-:Y:S02]  /*0f50*/  @UP1 USHF.R.S32.HI UR21, URZ, 0x1f, UR20 ;  /* 0x0000001f3f151899 */ /* 0x000fe40008011414 */
[----:B------:R-:W-:Y:S02]  /*0f60*/  @UP1 UIMAD.WIDE.U32 UR10, UR42, UR18, URZ ;  /* 0x000000122a0a12a5 */ /* 0x000fe4000f8e003f */
[----:B------:R-:W-:Y:S02]  /*0f70*/  @UP1 UIMAD UR17, UR42, UR19, UR12 ;  /* 0x000000132a1112a4 */ /* 0x000fe4000f8e020c */
[----:B------:R-:W-:Y:S01]  /*0f80*/  @UP0 UIADD3 UR9, UR9, UR16, URZ ;  /* 0x0000001009090290 */ /* 0x000fe2000fffe03f */
[----:B------:R-:W-:Y:S01]  /*0f90*/  @UP0 ULDC.64 UR18, c[0x0][0x9b0] ;  /* 0x00026c0000120ab9 */ /* 0x000fe20000000a00 */
[----:B------:R-:W-:Y:S01]  /*0fa0*/  @UP1 ULDC.64 UR12, c[0x0][0x9c0] ;  /* 0x00027000000c1ab9 */ /* 0x000fe20000000a00 */
[----:B------:R-:W-:-:S02]  /*0fb0*/  @UP0 UIMAD UR15, UR15, UR18, URZ ;  /* 0x000000120f0f02a4 */ /* 0x000fc4000f8e023f */
[----:B------:R-:W-:Y:S02]  /*0fc0*/  @UP1 UIMAD UR16, UR21, UR12, URZ ;  /* 0x0000000c151012a4 */ /* 0x000fe4000f8e023f */
[----:B------:R-:W-:Y:S02]  /*0fd0*/  @UP1 UIADD3 UR11, UR11, UR17, URZ ;  /* 0x000000110b0b1290 */ /* 0x000fe4000fffe03f */
[----:B------:R-:W-:Y:S02]  /*0fe0*/  @UP0 UIMAD UR15, UR14, UR19, UR15 ;  /* 0x000000130e0f02a4 */ /* 0x000fe4000f8e020f */
[----:B------:R-:W-:Y:S02]  /*0ff0*/  @UP0 UIMAD.WIDE.U32 UR8, UR14, UR18, UR8 ;  /* 0x000000120e0802a5 */ /* 0x000fe4000f8e0008 */
[----:B------:R-:W-:Y:S02]  /*1000*/  @UP1 UIMAD UR16, UR20, UR13, UR16 ;  /* 0x0000000d141012a4 */ /* 0x000fe4000f8e0210 */
[----:B------:R-:W-:-:S02]  /*1010*/  @UP1 UIMAD.WIDE.U32 UR12, UR20, UR12, UR10 ;  /* 0x0000000c140c12a5 */ /* 0x000fc4000f8e000a */
[----:B------:R-:W-:Y:S02]  /*1020*/  @UP0 UIADD3 UR10, UR9, UR15, URZ ;  /* 0x0000000f090a0290 */ /* 0x000fe4000fffe03f */
[----:B------:R-:W-:Y:S02]  /*1030*/  @UP0 ULEA UR6, UP2, UR8, UR6, 0x2 ;  /* 0x0000000608060291 */ /* 0x000fe4000f84103f */
[----:B------:R-:W-:Y:S02]  /*1040*/  @UP1 UIADD3 UR9, UR13, UR16, URZ ;  /* 0x000000100d091290 */ /* 0x000fe4000fffe03f */
[----:B------:R-:W-:Y:S02]  /*1050*/  @UP1 ULEA UR4, UP3, UR12, UR4, 0x2 ;  /* 0x000000040c041291 */ /* 0x000fe4000f86103f */
[----:B------:R-:W-:Y:S01]  /*1060*/  @UP0 ULEA.HI.X UR7, UR8, UR7, UR10, 0x2, UP2 ;  /* 0x0000000708070291 */ /* 0x000fe200090f140a */
[----:B------:R-:W-:Y:S01]  /*1070*/  IMAD.U32 R4, RZ, RZ, UR6 ;  /* 0x00000006ff047e24 */ /* 0x000fe2000f8e00ff */
[----:B------:R-:W-:-:S02]  /*1080*/  @UP1 ULEA.HI.X UR5, UR12, UR5, UR9, 0x2, UP3 ;  /* 0x000000050c051291 */ /* 0x000fc400098f1409 */
[----:B------:R-:W-:Y:S01]  /*1090*/  IMAD.U32 R6, RZ, RZ, UR4 ;  /* 0x00000004ff067e24 */ /* 0x000fe2000f8e00ff */
[----:B------:R-:W1:Y:S01]  /*10a0*/  S2UR UR37, SR_CgaCtaId ;  /* 0x00000000002579c3 */ /* 0x000e620000008800 */
[----:B------:R-:W-:Y:S01]  /*10b0*/  IMAD.U32 R5, RZ, RZ, UR7 ;  /* 0x00000007ff057e24 */ /* 0x000fe2000f8e00ff */
[----:B0-----:R-:W-:Y:S01]  /*10c0*/  R2UR UR38, R8 ;  /* 0x00000000082672ca */ /* 0x001fe200000e0000 */
[----:B------:R-:W-:Y:S01]  /*10d0*/  IMAD.U32 R7, RZ, RZ, UR5 ;  /* 0x00000005ff077e24 */ /* 0x000fe2000f8e00ff */
[----:B------:R-:W-:Y:S01]  /*10e0*/  ULDC.64 UR4, c[0x0][0x418] ;  /* 0x0001060000047ab9 */ /* 0x000fe20000000a00 */
[----:B------:R-:W-:Y:S01]  /*10f0*/  UMOV UR39, 0x400 ;  /* 0x0000040000277882 */ /* 0x000fe20000000000 */
[----:B------:R-:W2:Y:S01]  /*1100*/  @P0 LDG.E R3, desc[UR50][R4.64] ;  /* 0x0000003204030981 */ /* 0x000ea2000c1e1900 */
[----:B------:R-:W-:Y:S01]  /*1110*/  ULDC UR52, c[0x0][0x424] ;  /* 0x0001090000347ab9 */ /* 0x000fe20000000800 */
[----:B------:R-:W-:Y:S02]  /*1120*/  ULDC UR8, c[0x0][0x988] ;  /* 0x0002620000087ab9 */ /* 0x000fe40000000800 */
[----:B------:R-:W2:Y:S01]  /*1130*/  @P1 LDG.E R0, desc[UR50][R6.64] ;  /* 0x0000003206001981 */ /* 0x000ea2000c1e1900 */
[----:B------:R-:W-:-:S04]  /*1140*/  UISETP.NE.U32.AND UP0, UPT, UR4, URZ, UPT ;  /* 0x0000003f0400728c */ /* 0x000fc8000bf05070 */
[----:B------:R-:W-:Y:S02]  /*1150*/  UISETP.NE.AND.EX UP0, UPT, UR5, URZ, UPT, UP0 ;  /* 0x0000003f0500728c */ /* 0x000fe4000bf05300 */
[----:B------:R-:W-:Y:S02]  /*1160*/  ULEA.HI UR4, UR38, UR38, URZ, 0x1 ;  /* 0x0000002626047291 */ /* 0x000fe4000f8f083f */
[----:B------:R-:W-:Y:S01]  /*1170*/  USEL UR52, UR52, 0x1, UP0 ;  /* 0x0000000134347887 */ /* 0x000fe20008000000 */
[----:B------:R-:W-:Y:S01]  /*1180*/  ULDC UR5, c[0x0][0x2f0] ;  /* 0x0000bc0000057ab9 */ /* 0x000fe20000000800 */
[----:B------:R-:W-:Y:S02]  /*1190*/  ULOP3.LUT UR4, UR4, 0x3e, URZ, 0xc0, !UPT ;  /* 0x0000003e04047892 */ /* 0x000fe4000f8ec03f */
[----:B-1----:R-:W-:Y:S02]  /*11a0*/  ULEA UR39, UR37, UR39, 0x18 ;  /* 0x0000002725277291 */ /* 0x002fe4000f8ec03f */
[----:B------:R-:W-:-:S02]  /*11b0*/  UIMAD UR52, UR52, UR5, URZ ;  /* 0x00000005343472a4 */ /* 0x000fc4000f8e023f */
[----:B------:R-:W-:Y:S02]  /*11c0*/  UIADD3 UR7, UR39, 0x1e200, URZ ;  /* 0x0001e20027077890 */ /* 0x000fe4000fffe03f */
[----:B------:R-:W-:Y:S02]  /*11d0*/  UIADD3 UR4, UR38, -UR4, URZ ;  /* 0x8000000426047290 */ /* 0x000fe4000fffe03f */
[----:B------:R-:W-:Y:S02]  /*11e0*/  ULOP3.LUT UP0, URZ, UR7, 0x9f, URZ, 0xc0, !UPT ;  /* 0x0000009f073f7892 */ /* 0x000fe4000f80c03f */
[----:B------:R-:W-:Y:S02]  /*11f0*/  UIADD3 UR5, UR52, 0x9f, URZ ;  /* 0x0000009f34057890 */ /* 0x000fe4000fffe03f */
[----:B------:R-:W-:Y:S02]  /*1200*/  ULEA UR6, UR4, UR7, 0xc ;  /* 0x0000000704067291 */ /* 0x000fe4000f8e603f */
[----:B------:R-:W-:Y:S01]  /*1210*/  PLOP3.LUT P0, PT, PT, PT, UP0, 0x80, 0x0 ;  /* 0x000000000000781c */ /* 0x000fe20003f0f008 */
[----:B------:R-:W-:-:S02]  /*1220*/  UIMAD.WIDE UR4, UR5, 0x66666667, URZ ;  /* 0x66666667050478a5 */ /* 0x000fc4000f8e023f */
[----:B------:R-:W-:Y:S02]  /*1230*/  USHF.R.U32.HI UR6, URZ, 0x4, UR6 ;  /* 0x000000043f067899 */ /* 0x000fe40008011606 */
[----:B------:R-:W-:Y:S02]  /*1240*/  USHF.R.U32.HI UR49, URZ, 0x1f, UR5 ;  /* 0x0000001f3f317899 */ /* 0x000fe40008011605 */
[----:B------:R-:W-:Y:S02]  /*1250*/  ULOP3.LUT UR48, UR6, 0x3fff, URZ, 0xc0, !UPT ;  /* 0x00003fff06307892 */ /* 0x000fe4000f8ec03f */
[----:B------:R-:W-:Y:S01]  /*1260*/  ULEA.HI.SX32 UR49, UR5, UR49, 0x1a ;  /* 0x0000003105317291 */ /* 0x000fe2000f8fd23f */
[----:B--2---:R-:W-:-:S04]  /*1270*/  FMUL.FTZ R0, R3, R0 ;  /* 0x0000000003007220 */ /* 0x004fc80000410000 */
[----:B------:R-:W-:-:S05]  /*1280*/  FMUL.FTZ R0, R0, UR8 ;  /* 0x0000000800007c20 */ /* 0x000fca0008410000 */
[----:B------:R-:W-:Y:S01]  /*1290*/  R2UR UR40, R0 ;  /* 0x00000000002872ca */ /* 0x000fe200000e0000 */
[----:B----45:R-:W-:-:S14]  /*12a0*/  @!P0 BRA `(.L_x_7) ;  /* 0x0000000000408947 */ /* 0x030fdc0003800000 */
[----:B------:R-:W-:Y:S01]  /*12b0*/  MOV R0, 0x0 ;  /* 0x0000000000007802 */ /* 0x000fe20000000f00 */
[----:B------:R-:W-:Y:S01]  /*12c0*/  ULDC.64 UR4, c[0x4][0xc0] ;  /* 0x0100300000047ab9 */ /* 0x000fe20000000a00 */
[----:B------:R-:W-:Y:S01]  /*12d0*/  ULDC.64 UR6, c[0x4][0x30] ;  /* 0x01000c0000067ab9 */ /* 0x000fe20000000a00 */
[----:B------:R-:W-:Y:S01]  /*12e0*/  IMAD.U32 R4, RZ, RZ, UR4 ;  /* 0x00000004ff047e24 */ /* 0x000fe2000f8e00ff */
[----:B------:R0:W1:Y:S01]  /*12f0*/  LDC.64 R14, c[0x4][R0] ;  /* 0x01000000000e7b82 */ /* 0x0000620000000a00 */
[----:B------:R-:W-:Y:S01]  /*1300*/  IMAD.U32 R5, RZ, RZ, UR5 ;  /* 0x00000005ff057e24 */ /* 0x000fe2000f8e00ff */
[----:B------:R-:W-:Y:S01]  /*1310*/  ULDC.64 UR4, c[0x4][0xc8] ;  /* 0x0100320000047ab9 */ /* 0x000fe20000000a00 */
[----:B------:R-:W-:Y:S02]  /*1320*/  IMAD.U32 R10, RZ, RZ, UR6 ;  /* 0x00000006ff0a7e24 */ /* 0x000fe4000f8e00ff */
[----:B------:R-:W-:Y:S02]  /*1330*/  IMAD.U32 R6, RZ, RZ, UR4 ;  /* 0x00000004ff067e24 */ /* 0x000fe4000f8e00ff */
[----:B------:R-:W-:-:S02]  /*1340*/  IMAD.U32 R7, RZ, RZ, UR5 ;  /* 0x00000005ff077e24 */ /* 0x000fc4000f8e00ff */
[----:B------:R-:W-:Y:S02]  /*1350*/  IMAD.U32 R11, RZ, RZ, UR7 ;  /* 0x00000007ff0b7e24 */ /* 0x000fe4000f8e00ff */
[----:B------:R-:W-:Y:S02]  /*1360*/  IMAD.MOV.U32 R8, RZ, RZ, 0x70 ;  /* 0x00000070ff087424 */ /* 0x000fe400078e00ff */
[----:B------:R-:W-:Y:S02]  /*1370*/  IMAD.MOV.U32 R12, RZ, RZ, 0x1 ;  /* 0x00000001ff0c7424 */ /* 0x000fe400078e00ff */
[----:B0-----:R-:W-:-:S07]  /*1380*/  IMAD.MOV.U32 R13, RZ, RZ, RZ ;  /* 0x000000ffff0d7224 */ /* 0x001fce00078e00ff */
[----:B------:R-:W-:-:S07]  /*1390*/  LEPC R20, `(.L_x_7) ;  /* 0x000000001014794e */ /* 0x000fce0000000000 */
[----:B-1----:R-:W-:Y:S05]  /*13a0*/  CALL.ABS.NOINC R14 ;  /* 0x000000000e007343 */ /* 0x002fea0003c00000 */
.L_x_7:
[----:B------:R-:W-:Y:S01]  /*13b0*/  ULOP3.LUT UR4, UR46, 0x1, URZ, 0xc0, !UPT ;  /* 0x000000012e047892 */ /* 0x000fe2000f8ec03f */
[----:B------:R-:W-:-:S05]  /*13c0*/  IMAD.U32 R3, RZ, RZ, UR47 ;  /* 0x0000002fff037e24 */ /* 0x000fca000f8e00ff */
[----:B------:R-:W-:Y:S01]  /*13d0*/  IMAD.U32 R0, RZ, RZ, UR4 ;  /* 0x00000004ff007e24 */ /* 0x000fe2000f8e00ff */
[----:B------:R-:W-:-:S04]  /*13e0*/  ISETP.NE.AND P0, PT, R3, 0x3, PT ;  /* 0x000000030300780c */ /* 0x000fc80003f05270 */
[----:B------:R-:W-:-:S04]  /*13f0*/  SHF.L.U32 R0, R0, 0x1f, RZ ;  /* 0x0000001f00007819 */ /* 0x000fc800000006ff */
[----:B------:R-:W0:Y:S02]  /*1400*/  SYNCS.PHASECHK.TRANS64.TRYWAIT P1, [UR39+0x33400], R0 ;  /* 0x03340000ff0075a7 */ /* 0x000e240008020167 */
[----:B0-----:R-:W-:Y:S05]  /*1410*/  @!P1 BRA `(.L_x_8) ;  /* 0x000000e400309947 */ /* 0x001fea0003800000 */
.L_x_107:
[----:B------:R-:W-:Y:S05]  /*1420*/  @!P0 BRA `(.L_x_9) ;  /* 0x0000000000048947 */ /* 0x000fea0003800000 */
[----:B------:R-:W-:Y:S01]  /*1430*/  BPT.TRAP 0x1 ;  /* 0x000000040000795c */ /* 0x000fe20000300000 */
.L_x_9:
[----:B0-----:R-:W-:Y:S02]  /*1440*/  IMAD.U32 R3, RZ, RZ, UR44 ;  /* 0x0000002cff037e24 */ /* 0x001fe4000f8e00ff */
[----:B------:R-:W-:-:S03]  /*1450*/  IMAD.U32 R0, RZ, RZ, UR45 ;  /* 0x0000002dff007e24 */ /* 0x000fc6000f8e00ff */
[----:B------:R-:W-:Y:S02]  /*1460*/  LEA R3, R3, UR39, 0x3 ;  /* 0x0000002703037c11 */ /* 0x000fe4000f8e18ff */
[----:B------:R-:W-:-:S04]  /*1470*/  SHF.L.U32 R0, R0, 0x1f, RZ ;  /* 0x0000001f00007819 */ /* 0x000fc800000006ff */
[----:B------:R0:W1:Y:S01]  /*1480*/  SYNCS.PHASECHK.TRANS64.TRYWAIT P1, [R3+URZ+0x33430], R0 ;  /* 0x03343000030075a7 */ /* 0x000062000802017f */
[----:B------:R-:W-:Y:S05]  /*1490*/  @!P0 BRA `(.L_x_10) ;  /* 0x0000000000048947 */ /* 0x000fea0003800000 */
[----:B------:R-:W-:Y:S01]  /*14a0*/  BPT.TRAP 0x1 ;  /* 0x000000040000795c */ /* 0x000fe20000300000 */
.L_x_10:
[----:B------:R-:W-:Y:S01]  /*14b0*/  IMAD.MOV.U32 R119, RZ, RZ, RZ ;  /* 0x000000ffff777224 */ /* 0x000fe200078e00ff */
[----:B-1----:R-:W-:Y:S06]  /*14c0*/  @P1 BRA `(.L_x_11) ;  /* 0x0000000000081947 */ /* 0x002fec0003800000 */
[----:B------:R-:W1:Y:S02]  /*14d0*/  SYNCS.PHASECHK.TRANS64.TRYWAIT P1, [R3+URZ+0x33430], R0 ;  /* 0x03343000030075a7 */ /* 0x000e64000802017f */
[----:B-1----:R-:W-:Y:S05]  /*14e0*/  @!P1 BRA `(.L_x_12) ;  /* 0x000000e400149947 */ /* 0x002fea0003800000 */
.L_x_11:
[----:B------:R-:W-:Y:S05]  /*14f0*/  WARPSYNC.ALL ;  /* 0x0000000000007948 */ /* 0x000fea0003800000 */
[----:B------:R-:W-:Y:S01]  /*1500*/  UIADD3 UR4, UR39, 0x24200, URZ ;  /* 0x0002420027047890 */ /* 0x000fe2000fffe03f */
[----:B------:R-:W-:Y:S01]  /*1510*/  WARPGROUP.ARRIVE ;  /* 0x00000000000079c5 */ /* 0x000fe20000000000 */
[----:B------:R-:W-:Y:S02]  /*1520*/  ULOP3.LUT UR28, UR48, 0x10000, URZ, 0xfc, !UPT ;  /* 0x00010000301c7892 */ /* 0x000fe4000f8efc3f */
[----:B------:R-:W-:Y:S01]  /*1530*/  USHF.R.U32.HI UR4, URZ, 0x4, UR4 ;  /* 0x000000043f047899 */ /* 0x000fe20008011604 */
[----:B------:R-:W-:Y:S01]  /*1540*/  UMOV UR25, 0x80000020 ;  /* 0x8000002000197882 */ /* 0x000fe20000000000 */
[----:B------:R-:W-:-:S02]  /*1550*/  UMOV UR27, 0x80000020 ;  /* 0x80000020001b7882 */ /* 0x000fc40000000000 */
[----:B------:R-:W-:Y:S01]  /*1560*/  ULOP3.LUT UR4, UR4, 0x3fff, URZ, 0xc0, !UPT ;  /* 0x00003fff04047892 */ /* 0x000fe2000f8ec03f */
[----:B------:R-:W-:Y:S01]  /*1570*/  UMOV UR24, UR28 ;  /* 0x0000001c00187c82 */ /* 0x000fe20008000000 */
[----:B------:R-:W-:Y:S02]  /*1580*/  UMOV UR5, UR25 ;  /* 0x0000001900057c82 */ /* 0x000fe40008000000 */
[----:B------:R-:W-:Y:S01]  /*1590*/  ULOP3.LUT UR48, UR4, 0x10000, URZ, 0xfc, !UPT ;  /* 0x0001000004307892 */ /* 0x000fe2000f8efc3f */
[----:B------:R-:W-:Y:S02]  /*15a0*/  UMOV UR7, 0x80000020 ;  /* 0x8000002000077882 */ /* 0x000fe40000000000 */
[----:B------:R-:W-:Y:S01]  /*15b0*/  UMOV UR4, UR24 ;  /* 0x0000001800047c82 */ /* 0x000fe20008000000 */
[----:B------:R-:W-:Y:S01]  /*15c0*/  UIMAD UR30, UR44, 0x780, UR48 ;  /* 0x000007802c1e78a4 */ /* 0x000fe2000f8e0230 */
[----:B------:R-:W-:Y:S01]  /*15d0*/  UMOV UR11, 0x80000020 ;  /* 0x80000020000b7882 */ /* 0x000fe20000000000 */
[----:B------:R-:W-:-:S02]  /*15e0*/  UMOV UR15, 0x80000020 ;  /* 0x80000020000f7882 */ /* 0x000fc40000000000 */
[----:B------:R-:W-:Y:S02]  /*15f0*/  UIADD3 UR6, UR30, 0x80, URZ ;  /* 0x000000801e067890 */ /* 0x000fe4000fffe03f */
[----:B------:R-:W-:Y:S02]  /*1600*/  UIADD3 UR8, UR30, 0x100, URZ ;  /* 0x000001001e087890 */ /* 0x000fe4000fffe03f */
[----:B------:R-:W-:Y:S01]  /*1610*/  UMOV UR26, UR30 ;  /* 0x0000001e001a7c82 */ /* 0x000fe20008000000 */
[----:B------:R-:W-:Y:S01]  /*1620*/  UIADD3 UR9, UR30, 0x180, URZ ;  /* 0x000001801e097890 */ /* 0x000fe2000fffe03f */
[----:B------:R-:W-:Y:S01]  /*1630*/  QGMMA.64x32x32.F32.E4M3.E4M3 R88, gdesc[UR24], RZ, !UPT, gsb0 ;  /* 0x00600000185879f3 */ /* 0x000fe2000c0008ff */
[----:B------:R-:W-:Y:S01]  /*1640*/  UMOV UR26, UR6 ;  /* 0x00000006001a7c82 */ /* 0x000fe20008000000 */
[----:B------:R-:W-:Y:S01]  /*1650*/  UMOV UR27, 0x80000020 ;  /* 0x80000020001b7882 */ /* 0x000fe20000000000 */
[----:B------:R-:W-:Y:S01]  /*1660*/  UMOV UR6, UR8 ;  /* 0x0000000800067c82 */ /* 0x000fe20008000000 */
[----:B------:R-:W-:-:S02]  /*1670*/  UIADD3 UR10, UR30, 0x200, URZ ;  /* 0x000002001e0a7890 */ /* 0x000fc4000fffe03f */
[----:B------:R-:W-:Y:S02]  /*1680*/  UIADD3 UR12, UR30, 0x102, URZ ;  /* 0x000001021e0c7890 */ /* 0x000fe4000fffe03f */
[----:B------:R-:W-:Y:S02]  /*1690*/  UIADD3 UR13, UR30, 0x182, URZ ;  /* 0x000001821e0d7890 */ /* 0x000fe4000fffe03f */
[----:B------:R-:W-:Y:S02]  /*16a0*/  UIADD3 UR14, UR30, 0x202, URZ ;  /* 0x000002021e0e7890 */ /* 0x000fe4000fffe03f */
[----:B------:R-:W-:Y:S01]  /*16b0*/  UIADD3 UR18, UR30, 0x382, URZ ;  /* 0x000003821e127890 */ /* 0x000fe2000fffe03f */
[----:B------:R-:W-:Y:S01]  /*16c0*/  UMOV UR19, 0x80000020 ;  /* 0x8000002000137882 */ /* 0x000fe20000000000 */
[----:B------:R-:W-:Y:S01]  /*16d0*/  UIADD3 UR22, UR30, 0x600, URZ ;  /* 0x000006001e167890 */ /* 0x000fe2000fffe03f */
[----:B------:R-:W-:Y:S01]  /*16e0*/  UMOV UR23, 0x80000020 ;  /* 0x8000002000177882 */ /* 0x000fe20000000000 */
[----:B------:R-:W-:Y:S01]  /*16f0*/  UMOV UR31, 0x80000020 ;  /* 0x80000020001f7882 */ /* 0x000fe20000000000 */
[----:B------:R-:W-:-:S02]  /*1700*/  WARPGROUP.DEPBAR.LE gsb0, 0x0 ;  /* 0x00008000000079c5 */ /* 0x000fc40000010000 */
[----:B------:R-:W-:-:S06]  /*1710*/  WARPGROUP.ARRIVE ;  /* 0x00000000000079c5 */ /* 0x000fcc0000000000 */
[----:B------:R-:W-:Y:S01]  /*1720*/  QGMMA.64x32x32.F32.E4M3.E4M3 R72, gdesc[UR24], RZ, !UPT, gsb0 ;  /* 0x00600000184879f3 */ /* 0x000fe2000c0008ff */
[----:B------:R-:W-:Y:S01]  /*1730*/  UMOV UR26, UR9 ;  /* 0x00000009001a7c82 */ /* 0x000fe20008000000 */
[----:B------:R-:W-:Y:S01]  /*1740*/  UMOV UR27, 0x80000020 ;  /* 0x80000020001b7882 */ /* 0x000fe20000000000 */
[----:B------:R-:W-:Y:S02]  /*1750*/  WARPGROUP.DEPBAR.LE gsb0, 0x0 ;  /* 0x00008000000079c5 */ /* 0x000fe40000010000 */
[----:B------:R-:W-:-:S06]  /*1760*/  WARPGROUP.ARRIVE ;  /* 0x00000000000079c5 */ /* 0x000fcc0000000000 */
[----:B------:R-:W-:Y:S01]  /*1770*/  QGMMA.64x32x32.F32.E4M3.E4M3 R56, gdesc[UR4], RZ, !UPT, gsb0 ;  /* 0x00600000043879f3 */ /* 0x000fe2000c0008ff */
[----:B------:R-:W-:Y:S02]  /*1780*/  UIADD3 UR4, UR28, 0x2, URZ ;  /* 0x000000021c047890 */ /* 0x000fe4000fffe03f */
[----:B------:R-:W-:Y:S01]  /*1790*/  UIADD3 UR6, UR30, 0x2, URZ ;  /* 0x000000021e067890 */ /* 0x000fe2000fffe03f */
[----:B------:R-:W-:Y:S01]  /*17a0*/  UMOV UR5, 0x80000020 ;  /* 0x8000002000057882 */ /* 0x000fe20000000000 */
[----:B------:R-:W-:Y:S01]  /*17b0*/  UMOV UR7, 0x80000020 ;  /* 0x8000002000077882 */ /* 0x000fe20000000000 */
[----:B------:R-:W-:Y:S02]  /*17c0*/  UMOV UR9, UR5 ;  /* 0x0000000500097c82 */ /* 0x000fe40008000000 */
[----:B------:R-:W-:Y:S01]  /*17d0*/  UMOV UR8, UR4 ;  /* 0x0000000400087c82 */ /* 0x000fe20008000000 */
[----:B------:R-:W-:Y:S02]  /*17e0*/  WARPGROUP.DEPBAR.LE gsb0, 0x0 ;  /* 0x00008000000079c5 */ /* 0x000fe40000010000 */
[----:B------:R-:W-:-:S06]  /*17f0*/  WARPGROUP.ARRIVE ;  /* 0x00000000000079c5 */ /* 0x000fcc0000000000 */
[----:B------:R-:W-:Y:S01]  /*1800*/  QGMMA.64x32x32.F32.E4M3.E4M3 R40, gdesc[UR24], RZ, !UPT, gsb0 ;  /* 0x00600000182879f3 */ /* 0x000fe2000c0008ff */
[----:B------:R-:W-:Y:S01]  /*1810*/  UMOV UR26, UR10 ;  /* 0x0000000a001a7c82 */ /* 0x000fe20008000000 */
[----:B------:R-:W-:Y:S01]  /*1820*/  UMOV UR27, 0x80000020 ;  /* 0x80000020001b7882 */ /* 0x000fe20000000000 */
[----:B------:R-:W-:Y:S01]  /*1830*/  UIADD3 UR10, UR30, 0x82, URZ ;  /* 0x000000821e0a7890 */ /* 0x000fe2000fffe03f */
[----:B------:R-:W-:Y:S02]  /*1840*/  WARPGROUP.DEPBAR.LE gsb0, 0x0 ;  /* 0x00008000000079c5 */ /* 0x000fe40000010000 */
[----:B------:R-:W-:-:S06]  /*1850*/  WARPGROUP.ARRIVE ;  /* 0x00000000000079c5 */ /* 0x000fcc0000000000 */
[----:B------:R-:W-:Y:S03]  /*1860*/  QGMMA.64x32x32.F32.E4M3.E4M3 R24, gdesc[UR24], RZ, !UPT, gsb0 ;  /* 0x00600000181879f3 */ /* 0x000fe6000c0008ff */
[----:B------:R-:W-:Y:S02]  /*1870*/  WARPGROUP.DEPBAR.LE gsb0, 0x0 ;  /* 0x00008000000079c5 */ /* 0x000fe40000010000 */
[----:B------:R-:W-:-:S06]  /*1880*/  WARPGROUP.ARRIVE ;  /* 0x00000000000079c5 */ /* 0x000fcc0000000000 */
[----:B------:R-:W-:Y:S01]  /*1890*/  QGMMA.64x32x32.F32.E4M3.E4M3 R88, gdesc[UR4], R88, gsb0 ;  /* 0x00600000045879f3 */ /* 0x000fe20008000858 */
[----:B------:R-:W-:Y:S01]  /*18a0*/  UMOV UR6, UR10 ;  /* 0x0000000a00067c82 */ /* 0x000fe20008000000 */
[----:B------:R-:W-:Y:S01]  /*18b0*/  UMOV UR7, 0x80000020 ;  /* 0x8000002000077882 */ /* 0x000fe20000000000 */
[----:B------:R-:W-:Y:S01]  /*18c0*/  UMOV UR10, UR12 ;  /* 0x0000000c000a7c82 */ /* 0x000fe20008000000 */
[----:B------:R-:W-:Y:S02]  /*18d0*/  WARPGROUP.DEPBAR.LE gsb0, 0x0 ;  /* 0x00008000000079c5 */ /* 0x000fe40000010000 */
[----:B------:R-:W-:-:S06]  /*18e0*/  WARPGROUP.ARRIVE ;  /* 0x00000000000079c5 */ /* 0x000fcc0000000000 */
[----:B------:R-:W-:Y:S01]  /*18f0*/  QGMMA.64x32x32.F32.E4M3.E4M3 R72, gdesc[UR4], R72, gsb0 ;  /* 0x00600000044879f3 */ /* 0x000fe20008000848 */
[----:B------:R-:W-:Y:S01]  /*1900*/  UMOV UR6, UR13 ;  /* 0x0000000d00067c82 */ /* 0x000fe20008000000 */
[----:B------:R-:W-:Y:S01]  /*1910*/  UMOV UR7, 0x80000020 ;  /* 0x8000002000077882 */ /* 0x000fe20000000000 */
[----:B------:R-:W-:Y:S02]  /*1920*/  WARPGROUP.DEPBAR.LE gsb0, 0x0 ;  /* 0x00008000000079c5 */ /* 0x000fe40000010000 */
[----:B------:R-:W-:-:S06]  /*1930*/  WARPGROUP.ARRIVE ;  /* 0x00000000000079c5 */ /* 0x000fcc0000000000 */
[----:B------:R-:W-:Y:S01]  /*1940*/  QGMMA.64x32x32.F32.E4M3.E4M3 R56, gdesc[UR8], R56, gsb0 ;  /* 0x00600000083879f3 */ /* 0x000fe20008000838 */
        /* <DEDUP_REMOVED lines=8> */
[----:B------:R-:W-:Y:S01]  /*19d0*/  QGMMA.64x32x32.F32.E4M3.E4M3 R40, gdesc[UR4], R40, gsb0 ;  /* 0x00600000042879f3 */ /* 0x000fe20008000828 */
[----:B------:R-:W-:Y:S01]  /*19e0*/  UMOV UR6, UR14 ;  /* 0x0000000e00067c82 */ /* 0x000fe20008000000 */
[----:B------:R-:W-:Y:S01]  /*19f0*/  UMOV UR7, 0x80000020 ;  /* 0x8000002000077882 */ /* 0x000fe20000000000 */
[----:B------:R-:W-:Y:S01]  /*1a00*/  UIADD3 UR14, UR30, 0x380, URZ ;  /* 0x000003801e0e7890 */ /* 0x000fe2000fffe03f */
[----:B------:R-:W-:Y:S02]  /*1a10*/  WARPGROUP.DEPBAR.LE gsb0, 0x0 ;  /* 0x00008000000079c5 */ /* 0x000fe40000010000 */
[----:B------:R-:W-:-:S06]  /*1a20*/  WARPGROUP.ARRIVE ;  /* 0x00000000000079c5 */ /* 0x000fcc0000000000 */
[----:B------:R-:W-:Y:S01]  /*1a30*/  QGMMA.64x32x32.F32.E4M3.E4M3 R24, gdesc[UR4], R24, gsb0 ;  /* 0x00600000041879f3 */ /* 0x000fe20008000818 */
[----:B------:R-:W-:Y:S02]  /*1a40*/  UIADD3 UR6, UR30, 0x300, URZ ;  /* 0x000003001e067890 */ /* 0x000fe4000fffe03f */
[----:B------:R-:W-:Y:S01]  /*1a50*/  UIADD3 UR7, UR30, 0x400, URZ ;  /* 0x000004001e077890 */ /* 0x000fe2000fffe03f */
        /* <DEDUP_REMOVED lines=60> */
[----:B------:R-:W-:Y:S03]  /*1e20*/  QGMMA.64x32x32.F32.E4M3.E4M3 R24, gdesc[UR12], R24, gsb0 ;  /* 0x006000000c1879f3 */ /* 0x000fe60008000818 */
        /* <DEDUP_REMOVED lines=35> */
[----:B------:R-:W-:-:S03]  /*2060*/  UIADD3 UR6, UR30, 0x702, URZ ;  /* 0x000007021e067890 */ /* 0x000fc6000fffe03f */
        /* <DEDUP_REMOVED lines=18> */
[----:B------:R-:W-:Y:S05]  /*2190*/  @!P0 BRA `(.L_x_13) ;  /* 0x0000000000048947 */ /* 0x000fea0003800000 */
[----:B------:R-:W-:Y:S01]  /*21a0*/  BPT.TRAP 0x1 ;  /* 0x000000040000795c */ /* 0x000fe20000300000 */
.L_x_13:
[----:B01----:R-:W-:Y:S01]  /*21b0*/  VIADD R0, R224, UR52 ;  /* 0x00000034e0007c36 */ /* 0x003fe20008000000 */
[----:B------:R-:W-:Y:S01]  /*21c0*/  P2R R104, PR, RZ, 0x1 ;  /* 0x00000001ff687803 */ /* 0x000fe20000000000 */
[----:B------:R-:W-:Y:S01]  /*21d0*/  IMAD.U32 R5, RZ, RZ, UR49 ;  /* 0x00000031ff057e24 */ /* 0x000fe2000f8e00ff */
[----:B------:R-:W-:Y:S01]  /*21e0*/  R2UR UR6, R3 ;  /* 0x00000000030672ca */ /* 0x000fe200000e0000 */
[----:B------:R-:W-:Y:S01]  /*21f0*/  UISETP.GE.AND UP0, UPT, UR52, 0xa1, UPT ;  /* 0x000000a13400788c */ /* 0x000fe2000bf06270 */
[--C-:B------:R-:W-:Y:S02]  /*2200*/  IMAD.MOV.U32 R118, RZ, RZ, R119.reuse ;  /* 0x000000ffff767224 */ /* 0x100fe400078e0077 */
[----:B------:R-:W-:Y:S02]  /*2210*/  IMAD R4, R5, -0xa0, R0 ;  /* 0xffffff6005047824 */ /* 0x000fe400078e0200 */
[--C-:B------:R-:W-:Y:S02]  /*2220*/  IMAD.MOV.U32 R117, RZ, RZ, R119.reuse ;  /* 0x000000ffff757224 */ /* 0x100fe400078e0077 */
[--C-:B------:R-:W-:Y:S01]  /*2230*/  IMAD.MOV.U32 R116, RZ, RZ, R119.reuse ;  /* 0x000000ffff747224 */ /* 0x100fe200078e0077 */
[C---:B------:R-:W-:Y:S01]  /*2240*/  ISETP.GT.AND P6, PT, R4.reuse, RZ, PT ;  /* 0x000000ff0400720c */ /* 0x040fe20003fc4270 */
[--C-:B------:R-:W-:Y:S01]  /*2250*/  IMAD.MOV.U32 R115, RZ, RZ, R119.reuse ;  /* 0x000000ffff737224 */ /* 0x100fe200078e0077 */
[C---:B------:R-:W-:Y:S01]  /*2260*/  ISETP.GT.AND P5, PT, R4.reuse, 0x1, PT ;  /* 0x000000010400780c */ /* 0x040fe20003fa4270 */
[--C-:B------:R-:W-:Y:S01]  /*2270*/  IMAD.MOV.U32 R114, RZ, RZ, R119.reuse ;  /* 0x000000ffff727224 */ /* 0x100fe200078e0077 */
[----:B------:R-:W-:Y:S01]  /*2280*/  ISETP.GT.AND P4, PT, R4, 0x8, PT ;  /* 0x000000080400780c */ /* 0x000fe20003f84270 */
[----:B------:R-:W-:Y:S01]  /*2290*/  UIADD3 UR6, UR6, 0x33440, URZ ;  /* 0x0003344006067890 */ /* 0x000fe2000fffe03f */
[----:B------:R-:W-:Y:S01]  /*22a0*/  FSEL R7, R88, -INF , P6 ;  /* 0xff80000058077808 */ /* 0x000fe20003000000 */
[--C-:B------:R-:W-:Y:S01]  /*22b0*/  IMAD.MOV.U32 R112, RZ, RZ, R119.reuse ;  /* 0x000000ffff707224 */ /* 0x100fe200078e0077 */
[----:B------:R-:W-:Y:S01]  /*22c0*/  FSEL R9, R89, -INF , P5 ;  /* 0xff80000059097808 */ /* 0x000fe20002800000 */
[----:B------:R-:W-:Y:S01]  /*22d0*/  UPRMT UR6, UR37, 0x654, UR6 ;  /* 0x0000065425067896 */ /* 0x000fe20008000006 */
[----:B------:R-:W-:Y:S01]  /*22e0*/  ISETP.GT.AND P3, PT, R4, 0x9, PT ;  /* 0x000000090400780c */ /* 0x000fe20003f64270 */
[--C-:B------:R-:W-:Y:S01]  /*22f0*/  IMAD.MOV.U32 R110, RZ, RZ, R119.reuse ;  /* 0x000000ffff6e7224 */ /* 0x100fe200078e0077 */
[----:B------:R-:W-:Y:S01]  /*2300*/  FSEL R11, R92, -INF , P4 ;  /* 0xff8000005c0b7808 */ /* 0x000fe20002000000 */
[--C-:B------:R-:W-:Y:S01]  /*2310*/  IMAD.MOV.U32 R108, RZ, RZ, R119.reuse ;  /* 0x000000ffff6c7224 */ /* 0x100fe200078e0077 */
[----:B------:R-:W-:Y:S01]  /*2320*/  FMNMX.FTZ R0, R7, R9, !PT ;  /* 0x0000000907007209 */ /* 0x000fe20007810000 */
[--C-:B------:R-:W-:Y:S01]  /*2330*/  IMAD.MOV.U32 R106, RZ, RZ, R119.reuse ;  /* 0x000000ffff6a7224 */ /* 0x100fe200078e0077 */
[----:B------:R-:W-:Y:S01]  /*2340*/  ISETP.GT.AND P1, PT, R4, 0x10, PT ;  /* 0x000000100400780c */ /* 0x000fe20003f24270 */
[----:B------:R-:W-:Y:S01]  /*2350*/  IMAD.MOV.U32 R92, RZ, RZ, R119 ;  /* 0x000000ffff5c7224 */ /* 0x000fe200078e0077 */
[----:B------:R-:W-:Y:S01]  /*2360*/  FSEL R93, R93, -INF , P3 ;  /* 0xff8000005d5d7808 */ /* 0x000fe20001800000 */
[----:B------:R-:W-:Y:S01]  /*2370*/  SYNCS.ARRIVE.TRANS64.RED.A1T0 RZ, [UR6], RZ ;  /* 0x000000ffffff79a7 */ /* 0x000fe20008100406 */
[----:B------:R-:W-:-:S02]  /*2380*/  FMNMX.FTZ R0, R11, R0, !PT ;  /* 0x000000000b007209 */ /* 0x000fc40007810000 */
[----:B------:R-:W-:Y:S02]  /*2390*/  ISETP.GT.AND P2, PT, R4, 0x11, PT ;  /* 0x000000110400780c */ /* 0x000fe40003f44270 */
[----:B------:R-:W-:Y:S01]  /*23a0*/  FSEL R13, R96, -INF , P1 ;  /* 0xff800000600d7808 */ /* 0x000fe20000800000 */
[----:B------:R-:W-:Y:S01]  /*23b0*/  IMAD.MOV.U32 R96, RZ, RZ, R119 ;  /* 0x000000ffff607224 */ /* 0x000fe200078e0077 */
[----:B------:R-:W-:Y:S02]  /*23c0*/  FMNMX.FTZ R0, R93, R0, !PT ;  /* 0x000000005d007209 */ /* 0x000fe40007810000 */
[----:B------:R-:W-:Y:S02]  /*23d0*/  FSEL R90, R90, -INF , P6 ;  /* 0xff8000005a5a7808 */ /* 0x000fe40003000000 */
[----:B------:R-:W-:Y:S02]  /*23e0*/  ISETP.GT.AND P6, PT, R4, 0x18, PT ;  /* 0x000000180400780c */ /* 0x000fe40003fc4270 */
[----:B------:R-:W-:-:S02]  /*23f0*/  FSEL R97, R97, -INF , P2 ;  /* 0xff80000061617808 */ /* 0x000fc40001000000 */
[----:B------:R-:W-:Y:S02]  /*2400*/  FMNMX.FTZ R0, R13, R0, !PT ;  /* 0x000000000d007209 */ /* 0x000fe40007810000 */
[----:B------:R-:W-:Y:S02]  /*2410*/  FSEL R91, R91, -INF , P5 ;  /* 0xff8000005b5b7808 */ /* 0x000fe40002800000 */
[----:B------:R-:W-:Y:S02]  /*2420*/  ISETP.GT.AND P5, PT, R4, 0x19, PT ;  /* 0x000000190400780c */ /* 0x000fe40003fa4270 */
[----:B------:R-:W-:Y:S01]  /*2430*/  FSEL R15, R100, -INF , P6 ;  /* 0xff800000640f7808 */ /* 0x000fe20003000000 */
[----:B------:R-:W-:Y:S01]  /*2440*/  IMAD.MOV.U32 R100, RZ, RZ, R119 ;  /* 0x000000ffff647224 */ /* 0x000fe200078e0077 */
[----:B------:R-:W-:Y:S02]  /*2450*/  FMNMX.FTZ R0, R97, R0, !PT ;  /* 0x0000000061007209 */ /* 0x000fe40007810000 */
[----:B------:R-:W-:-:S02]  /*2460*/  FSEL R94, R94, -INF , P4 ;  /* 0xff8000005e5e7808 */ /* 0x000fc40002000000 */
[C---:B------:R-:W-:Y:S02]  /*2470*/  ISETP.GT.AND P4, PT, R4.reuse, 0x20, PT ;  /* 0x000000200400780c */ /* 0x040fe40003f84270 */
[----:B------:R-:W-:Y:S02]  /*2480*/  FSEL R101, R101, -INF , P5 ;  /* 0xff80000065657808 */ /* 0x000fe40002800000 */
[----:B------:R-:W-:Y:S02]  /*2490*/  FMNMX.FTZ R0, R15, R0, !PT ;  /* 0x000000000f007209 */ /* 0x000fe40007810000 */
[----:B------:R-:W-:Y:S02]  /*24a0*/  FSEL R95, R95, -INF , P3 ;  /* 0xff8000005f5f7808 */ /* 0x000fe40001800000 */
[----:B------:R-:W-:Y:S02]  /*24b0*/  ISETP.GT.AND P3, PT, R4, 0x21, PT ;  /* 0x000000210400780c */ /* 0x000fe40003f64270 */
[----:B------:R-:W-:-:S02]  /*24c0*/  FSEL R21, R72, -INF , P4 ;  /* 0xff80000048157808 */ /* 0x000fc40002000000 */
[----:B------:R-:W-:Y:S02]  /*24d0*/  FMNMX.FTZ R0, R101, R0, !PT ;  /* 0x0000000065007209 */ /* 0x000fe40007810000 */
[----:B------:R-:W-:Y:S02]  /*24e0*/  FSEL R98, R98, -INF , P1 ;  /* 0xff80000062627808 */ /* 0x000fe40000800000 */
[----:B------:R-:W-:Y:S02]  /*24f0*/  ISETP.GT.AND P1, PT, R4, 0x28, PT ;  /* 0x000000280400780c */ /* 0x000fe40003f24270 */
[----:B------:R-:W-:Y:S02]  /*2500*/  FSEL R105, R73, -INF , P3 ;  /* 0xff80000049697808 */ /* 0x000fe40001800000 */
[----:B------:R-:W-:Y:S02]  /*2510*/  FMNMX.FTZ R0, R21, R0, !PT ;  /* 0x0000000015007209 */ /* 0x000fe40007810000 */
[----:B------:R-:W-:-:S02]  /*2520*/  FSEL R99, R99, -INF , P2 ;  /* 0xff80000063637808 */ /* 0x000fc40001000000 */
[----:B------:R-:W-:Y:S02]  /*2530*/  ISETP.GT.AND P2, PT, R4, 0x29, PT ;  /* 0x000000290400780c */ /* 0x000fe40003f44270 */
        /* <DEDUP_REMOVED lines=36> */
[----:B------:R-:W-:Y:S01]  /*2780*/  FSEL R5, R61, -INF , P5 ;  /* 0xff8000003d057808 */ /* 0x000fe20002800000 */
[----:B------:R-:W-:Y:S01]  /*2790*/  IMAD.U32 R61, RZ, RZ, UR40 ;  /* 0x00000028ff3d7e24 */ /* 0x000fe2000f8e00ff */
        /* <DEDUP_REMOVED lines=41> */
[----:B------:R-:W-:Y:S02]  /*2a30*/  ISETP.GT.AND P0, PT, R4, 0x79, PT ;  /* 0x000000790400780c */ /* 0x000fe40003f04270 */
[----:B------:R-:W-:Y:S02]  /*2a40*/  FSEL R52, R52, -INF , P6 ;  /* 0xff80000034347808 */ /* 0x000fe40003000000 */
[----:B------:R-:W-:Y:S02]  /*2a50*/  FMNMX.FTZ R57, R49, R0, !PT ;  /* 0x0000000031397209 */ /* 0x000fe40007810000 */
[----:B------:R-:W-:Y:S02]  /*2a60*/  FSEL R43, R43, -INF , P5 ;  /* 0xff8000002b2b7808 */ /* 0x000fe40002800000 */
[----:B------:R-:W-:-:S02]  /*2a70*/  ISETP.GT.AND P5, PT, R4, 0x80, PT ;  /* 0x000000800400780c */ /* 0x000fc40003fa4270 */
[----:B------:R-:W-:Y:S02]  /*2a80*/  FSEL R53, R53, -INF , P0 ;  /* 0xff80000035357808 */ /* 0x000fe40000000000 */
[----:B------:R-:W-:Y:S02]  /*2a90*/  FMNMX.FTZ R0, R52, R57, !PT ;  /* 0x0000003934007209 */ /* 0x000fe40007810000 */
        /* <DEDUP_REMOVED lines=12> */
[----:B------:R-:W-:Y:S02]  /*2b60*/  FSEL R29, R29, -INF , P2 ;  /* 0xff8000001d1d7808 */ /* 0x000fe40001000000 */
[----:B------:R-:W-:Y:S02]  /*2b70*/  FMNMX.FTZ R0, R28, R57, !PT ;  /* 0x000000391c007209 */ /* 0x000fe40007810000 */
[----:B------:R-:W-:Y:S02]  /*2b80*/  ISETP.GT.AND P3, PT, R4, 0x90, PT ;  /* 0x000000900400780c */ /* 0x000fe40003f64270 */
[----:B------:R-:W-:-:S02]  /*2b90*/  FSEL R46, R46, -INF , P4 ;  /* 0xff8000002e2e7808 */ /* 0x000fc40002000000 */
[----:B------:R-:W-:Y:S02]  /*2ba0*/  FSEL R32, R32, -INF , P3 ;  /* 0xff80000020207808 */ /* 0x000fe40001800000 */
[----:B------:R-:W-:Y:S02]  /*2bb0*/  FMNMX.FTZ R57, R29, R0, !PT ;  /* 0x000000001d397209 */ /* 0x000fe40007810000 */
[----:B------:R-:W-:Y:S02]  /*2bc0*/  ISETP.GT.AND P4, PT, R4, 0x91, PT ;  /* 0x000000910400780c */ /* 0x000fe40003f84270 */
[----:B------:R-:W-:Y:S02]  /*2bd0*/  FMNMX.FTZ R0, R32, R57, !PT ;  /* 0x0000003920007209 */ /* 0x000fe40007810000 */
[----:B------:R-:W-:Y:S02]  /*2be0*/  FSEL R33, R33, -INF , P4 ;  /* 0xff80000021217808 */ /* 0x000fe40002000000 */
[----:B------:R-:W-:-:S02]  /*2bf0*/  ISETP.GT.AND P5, PT, R4, 0x98, PT ;  /* 0x000000980400780c */ /* 0x000fc40003fa4270 */
[----:B------:R-:W-:Y:S02]  /*2c00*/  FMNMX.FTZ R57, R33, R0, !PT ;  /* 0x0000000021397209 */ /* 0x000fe40007810000 */
[----:B------:R-:W-:Y:S02]  /*2c10*/  FSEL R36, R36, -INF , P5 ;  /* 0xff80000024247808 */ /* 0x000fe40002800000 */
[----:B------:R-:W-:Y:S02]  /*2c20*/  ISETP.GT.AND P6, PT, R4, 0x99, PT ;  /* 0x000000990400780c */ /* 0x000fe40003fc4270 */
[----:B------:R-:W-:Y:S02]  /*2c30*/  FMNMX.FTZ R0, R36, R57, !PT ;  /* 0x0000003924007209 */ /* 0x000fe40007810000 */
[----:B------:R-:W-:Y:S02]  /*2c40*/  FSEL R37, R37, -INF , P6 ;  /* 0xff80000025257808 */ /* 0x000fe40003000000 */
[----:B------:R-:W-:-:S02]  /*2c50*/  P2R R8, PR, RZ, 0x8 ;  /* 0x00000008ff087803 */ /* 0x000fc40000000000 */
[----:B------:R-:W-:Y:S02]  /*2c60*/  FMNMX.FTZ R6, R37, R0, !PT ;  /* 0x0000000025067209 */ /* 0x000fe40007810000 */
[----:B------:R-:W-:Y:S02]  /*2c70*/  P2R R14, PR, RZ, 0x2 ;  /* 0x00000002ff0e7803 */ /* 0x000fe40000000000 */
[C---:B------:R-:W-:Y:S01]  /*2c80*/  ISETP.GT.AND P1, PT, R4.reuse, 0x79, PT ;  /* 0x000000790400780c */ /* 0x040fe20003f24270 */
[----:B------:R-:W0:Y:S01]  /*2c90*/  SHFL.BFLY PT, R57, R6, 0x2, 0x1f ;  /* 0x0c401f0006397f89 */ /* 0x000e2200000e0000 */
[----:B------:R-:W-:Y:S02]  /*2ca0*/  P2R R12, PR, RZ, 0x4 ;  /* 0x00000004ff0c7803 */ /* 0x000fe40000000000 */
[----:B------:R-:W-:Y:S02]  /*2cb0*/  ISETP.GT.AND P2, PT, R4, 0x78, PT ;  /* 0x000000780400780c */ /* 0x000fe40003f44270 */
[----:B------:R-:W-:-:S02]  /*2cc0*/  FSEL R55, R55, -INF , P1 ;  /* 0xff80000037377808 */ /* 0x000fc40000800000 */
[----:B------:R-:W-:Y:S02]  /*2cd0*/  ISETP.NE.AND P1, PT, R14, RZ, PT ;  /* 0x000000ff0e00720c */ /* 0x000fe40003f25270 */
[----:B------:R-:W-:Y:S02]  /*2ce0*/  P2R R20, PR, RZ, 0x1 ;  /* 0x00000001ff147803 */ /* 0x000fe40000000000 */
[----:B------:R-:W-:Y:S02]  /*2cf0*/  FSEL R54, R54, -INF , P2 ;  /* 0xff80000036367808 */ /* 0x000fe40001000000 */
[----:B------:R-:W-:Y:S02]  /*2d00*/  ISETP.GT.AND P0, PT, R4, 0x80, PT ;  /* 0x000000800400780c */ /* 0x000fe40003f04270 */
[----:B------:R-:W-:Y:S02]  /*2d10*/  ISETP.NE.AND P2, PT, R12, RZ, PT ;  /* 0x000000ff0c00720c */ /* 0x000fe40003f45270 */
[----:B------:R-:W-:-:S02]  /*2d20*/  FSEL R26, R26, -INF , P0 ;  /* 0xff8000001a1a7808 */ /* 0x000fc40000000000 */
[----:B------:R-:W-:Y:S02]  /*2d30*/  ISETP.NE.AND P0, PT, R20, RZ, PT ;  /* 0x000000ff1400720c */ /* 0x000fe40003f05270 */
[----:B------:R-:W-:Y:S02]  /*2d40*/  FSEL R88, R39, -INF , P6 ;  /* 0xff80000027587808 */ /* 0x000fe40003000000 */
[----:B------:R-:W-:Y:S02]  /*2d50*/  FSEL R27, R27, -INF , P0 ;  /* 0xff8000001b1b7808 */ /* 0x000fe40000000000 */
[----:B0-----:R-:W-:Y:S02]  /*2d60*/  FMNMX.FTZ R57, R6, R57, !PT ;  /* 0x0000003906397209 */ /* 0x001fe40007810000 */
[----:B------:R-:W-:Y:S01]  /*2d70*/  ISETP.NE.AND P0, PT, R104, RZ, PT ;  /* 0x000000ff6800720c */ /* 0x000fe20003f05270 */
[----:B------:R-:W-:Y:S02]  /*2d80*/  IMAD.MOV.U32 R104, RZ, RZ, R119 ;  /* 0x000000ffff687224 */ /* 0x000fe400078e0077 */
[----:B------:R-:W0:Y:S02]  /*2d90*/  SHFL.BFLY PT, R0, R57, 0x1, 0x1f ;  /* 0x0c201f0039007f89 */ /* 0x000e2400000e0000 */
[----:B0-----:R-:W-:-:S04]  /*2da0*/  FMNMX.FTZ R0, R57, R0, !PT ;  /* 0x0000000039007209 */ /* 0x001fc80007810000 */
[C---:B------:R-:W-:Y:S01]  /*2db0*/  FSETP.NEU.FTZ.AND P3, PT, R0.reuse, -INF , PT ;  /* 0xff8000000000780b */ /* 0x040fe20003f7d000 */
[----:B------:R-:W-:-:S05]  /*2dc0*/  FFMA.FTZ R10, R0, R61, -8 ;  /* 0xc1000000000a7423 */ /* 0x000fca000001003d */
[----:B------:R-:W-:Y:S02]  /*2dd0*/  FSEL R10, R10, RZ, P3 ;  /* 0x000000ff0a0a7208 */ /* 0x000fe40001800000 */
[----:B------:R-:W-:-:S03]  /*2de0*/  ISETP.NE.AND P3, PT, R8, RZ, PT ;  /* 0x000000ff0800720c */ /* 0x000fc60003f65270 */
[--C-:B------:R-:W-:Y:S01]  /*2df0*/  FFMA.FTZ R8, R13, UR40, -R10.reuse ;  /* 0x000000280d087c23 */ /* 0x100fe2000801080a */
[----:B------:R-:W-:Y:S01]  /*2e00*/  FMNMX.FTZ R13, R90, R91, !PT ;  /* 0x0000005b5a0d7209 */ /* 0x000fe20007810000 */
[--C-:B------:R-:W-:Y:S01]  /*2e10*/  FFMA.FTZ R12, R15, UR40, -R10.reuse ;  /* 0x000000280f0c7c23 */ /* 0x100fe2000801080a */
[----:B------:R-:W-:-:S01]  /*2e20*/  FFMA.FTZ R84, R85, UR40, -R10 ;  /* 0x0000002855547c23 */ /* 0x000fc2000801080a */
        /* <DEDUP_REMOVED lines=35> */
[----:B------:R-:W-:Y:S01]  /*3060*/  MUFU.EX2 R4, R4 ;  /* 0x0000000400047308 */ /* 0x000fe20000000800 */
[----:B------:R-:W-:Y:S01]  /*3070*/  IMAD.MOV.U32 R107, RZ, RZ, R119 ;  /* 0x000000ffff6b7224 */ /* 0x000fe200078e0077 */
[----:B------:R-:W-:Y:S01]  /*3080*/  FMNMX.FTZ R57, R79, R56, !PT ;  /* 0x000000384f397209 */ /* 0x000fe20007810000 */
[----:B------:R-:W-:-:S01]  /*3090*/  FFMA.FTZ R56, R111, UR40, -R10 ;  /* 0x000000286f387c23 */ /* 0x000fc2000801080a */
[----:B------:R-:W-:-:S02]  /*30a0*/  IMAD.MOV.U32 R111, RZ, RZ, R119 ;  /* 0x000000ffff6f7224 */ /* 0x000fc400078e0077 */
[----:B------:R-:W-:Y:S01]  /*30b0*/  FMNMX.FTZ R60, R82, R57, !PT ;  /* 0x00000039523c7209 */ /* 0x000fe20007810000 */
[--C-:B------:R-:W-:Y:S01]  /*30c0*/  IMAD.MOV.U32 R97, RZ, RZ, R119.reuse ;  /* 0x000000ffff617224 */ /* 0x100fe200078e0077 */
[----:B------:R-:W-:Y:S01]  /*30d0*/  MUFU.EX2 R7, R7 ;  /* 0x0000000700077308 */ /* 0x000fe20000000800 */
[----:B------:R-:W-:Y:S01]  /*30e0*/  IMAD.MOV.U32 R93, RZ, RZ, R119 ;  /* 0x000000ffff5d7224 */ /* 0x000fe200078e0077 */
[----:B------:R-:W-:-:S04]  /*30f0*/  FMNMX.FTZ R57, R83, R60, !PT ;  /* 0x0000003c53397209 */ /* 0x000fc80007810000 */
[----:B------:R-:W-:Y:S02]  /*3100*/  FMNMX.FTZ R60, R86, R57, !PT ;  /* 0x00000039563c7209 */ /* 0x000fe40007810000 */
[----:B------:R-:W-:Y:S02]  /*3110*/  MUFU.EX2 R6, R6 ;  /* 0x0000000600067308 */ /* 0x000fe40000000800 */
[----:B------:R-:W-:Y:S01]  /*3120*/  FMNMX.FTZ R61, R87, R60, !PT ;  /* 0x0000003c573d7209 */ /* 0x000fe20007810000 */
[----:B------:R-:W-:-:S03]  /*3130*/  FFMA.FTZ R60, R89, UR40, -R10 ;  /* 0x00000028593c7c23 */ /* 0x000fc6000801080a */
[----:B------:R-:W-:Y:S02]  /*3140*/  FMNMX.FTZ R72, R58, R61, !PT ;  /* 0x0000003d3a487209 */ /* 0x000fe40007810000 */
[----:B------:R-:W0:Y:S02]  /*3150*/  MUFU.EX2 R9, R9 ;  /* 0x0000000900097308 */ /* 0x000e240000000800 */
[----:B------:R-:W-:-:S04]  /*3160*/  FMNMX.FTZ R61, R59, R72, !PT ;  /* 0x000000483b3d7209 */ /* 0x000fc80007810000 */
[----:B------:R-:W-:Y:S02]  /*3170*/  FMNMX.FTZ R72, R62, R61, !PT ;  /* 0x0000003d3e487209 */ /* 0x000fe40007810000 */
[----:B------:R-:W-:Y:S02]  /*3180*/  MUFU.EX2 R8, R8 ;  /* 0x0000000800087308 */ /* 0x000fe40000000800 */
[----:B------:R-:W-:-:S04]  /*3190*/  FMNMX.FTZ R61, R63, R72, !PT ;  /* 0x000000483f3d7209 */ /* 0x000fc80007810000 */
[----:B------:R-:W-:Y:S02]  /*31a0*/  FMNMX.FTZ R72, R66, R61, !PT ;  /* 0x0000003d42487209 */ /* 0x000fe40007810000 */
[----:B------:R1:W-:Y:S01]  /*31b0*/  MUFU.EX2 R61, R84 ;  /* 0x00000054003d7308 */ /* 0x0003e20000000800 */
[----:B0-----:R-:W-:Y:S02]  /*31c0*/  F2FP.SATFINITE.E4M3.F32.PACK_AB_MERGE_C R200, R9, R6, RZ ;  /* 0x0000000609c8723e */ /* 0x001fe400048070ff */
[----:B------:R-:W-:Y:S01]  /*31d0*/  FMNMX.FTZ R85, R67, R72, !PT ;  /* 0x0000004843557209 */ /* 0x000fe20007810000 */
[----:B------:R-:W-:-:S01]  /*31e0*/  FFMA.FTZ R72, R81, UR40, -R10 ;  /* 0x0000002851487c23 */ /* 0x000fc2000801080a */
[----:B------:R-:W-:Y:S02]  /*31f0*/  F2FP.SATFINITE.E4M3.F32.PACK_AB_MERGE_C R200, R7, R4, R200 ;  /* 0x0000000407c8723e */ /* 0x000fe400048070c8 */
[----:B------:R-:W-:Y:S01]  /*3200*/  FMNMX.FTZ R76, R70, R85, !PT ;  /* 0x00000055464c7209 */ /* 0x000fe20007810000 */
[--C-:B------:R-:W-:Y:S01]  /*3210*/  FFMA.FTZ R85, R68, UR40, -R10.reuse ;  /* 0x0000002844557c23 */ /* 0x100fe2000801080a */
[----:B------:R-:W-:Y:S01]  /*3220*/  FSEL R68, R30, -INF , P1 ;  /* 0xff8000001e447808 */ /* 0x000fe20000800000 */
[----:B------:R-:W-:Y:S01]  /*3230*/  MUFU.EX2 R11, R11 ;  /* 0x0000000b000b7308 */ /* 0x000fe20000000800 */
[----:B------:R-:W-:Y:S01]  /*3240*/  FMNMX.FTZ R81, R71, R76, !PT ;  /* 0x0000004c47517209 */ /* 0x000fe20007810000 */
[--C-:B------:R-:W-:Y:S01]  /*3250*/  FFMA.FTZ R76, R77, UR40, -R10.reuse ;  /* 0x000000284d4c7c23 */ /* 0x100fe2000801080a */
[----:B-1----:R-:W-:Y:S01]  /*3260*/  FSEL R84, R35, -INF , P4 ;  /* 0xff80000023547808 */ /* 0x002fe20002000000 */
[--C-:B------:R-:W-:Y:S01]  /*3270*/  FFMA.FTZ R35, R44, UR40, -R10.reuse ;  /* 0x000000282c237c23 */ /* 0x100fe2000801080a */
[----:B------:R-:W-:Y:S01]  /*3280*/  FMNMX.FTZ R80, R42, R81, !PT ;  /* 0x000000512a507209 */ /* 0x000fe20007810000 */
[----:B------:R-:W-:-:S02]  /*3290*/  FFMA.FTZ R81, R5, UR40, -R10 ;  /* 0x0000002805517c23 */ /* 0x000fc4000801080a */
[----:B------:R0:W-:Y:S01]  /*32a0*/  MUFU.EX2 R30, R85 ;  /* 0x00000055001e7308 */ /* 0x0001e20000000800 */
[----:B------:R-:W-:-:S04]  /*32b0*/  FMNMX.FTZ R77, R43, R80, !PT ;  /* 0x000000502b4d7209 */ /* 0x000fc80007810000 */
[----:B------:R-:W-:-:S03]  /*32c0*/  FMNMX.FTZ R80, R46, R77, !PT ;  /* 0x0000004d2e507209 */ /* 0x000fc60007810000 */
[----:B------:R1:W-:Y:S01]  /*32d0*/  MUFU.EX2 R77, R81 ;  /* 0x00000051004d7308 */ /* 0x0003e20000000800 */
[----:B------:R-:W-:Y:S02]  /*32e0*/  FMNMX.FTZ R5, R47, R80, !PT ;  /* 0x000000502f057209 */ /* 0x000fe40007810000 */
[----:B0-----:R-:W-:Y:S01]  /*32f0*/  FSEL R85, R38, -INF , P5 ;  /* 0xff80000026557808 */ /* 0x001fe20002800000 */
[----:B------:R-:W-:-:S01]  /*3300*/  FFMA.FTZ R38, R48, UR40, -R10 ;  /* 0x0000002830267c23 */ /* 0x000fc2000801080a */
[----:B------:R-:W-:-:S03]  /*3310*/  FMNMX.FTZ R80, R50, R5, !PT ;  /* 0x0000000532507209 */ /* 0x000fc60007810000 */
[----:B------:R-:W-:Y:S01]  /*3320*/  MUFU.EX2 R12, R12 ;  /* 0x0000000c000c7308 */ /* 0x000fe20000000800 */
[----:B------:R-:W-:Y:S02]  /*3330*/  FMNMX.FTZ R5, R51, R80, !PT ;  /* 0x0000005033057209 */ /* 0x000fe40007810000 */
[----:B-1----:R-:W-:Y:S02]  /*3340*/  FSEL R81, R34, -INF , P3 ;  /* 0xff80000022517808 */ /* 0x002fe40001800000 */
[----:B------:R-:W-:-:S03]  /*3350*/  FMNMX.FTZ R80, R54, R5, !PT ;  /* 0x0000000536507209 */ /* 0x000fc60007810000 */
[----:B------:R0:W1:Y:S01]  /*3360*/  MUFU.EX2 R13, R101 ;  /* 0x00000065000d7308 */ /* 0x0000620000000800 */
[----:B------:R-:W-:-:S04]  /*3370*/  FMNMX.FTZ R5, R55, R80, !PT ;  /* 0x0000005037057209 */ /* 0x000fc80007810000 */
[----:B------:R-:W-:-:S03]  /*3380*/  FMNMX.FTZ R80, R26, R5, !PT ;  /* 0x000000051a507209 */ /* 0x000fc60007810000 */
[----:B------:R-:W-:Y:S01]  /*3390*/  MUFU.EX2 R14, R14 ;  /* 0x0000000e000e7308 */ /* 0x000fe20000000800 */
[----:B------:R-:W-:Y:S01]  /*33a0*/  FMNMX.FTZ R5, R27, R80, !PT ;  /* 0x000000501b057209 */ /* 0x000fe20007810000 */
[----:B0-----:R-:W-:Y:S01]  /*33b0*/  IMAD.MOV.U32 R101, RZ, RZ, R119 ;  /* 0x000000ffff657224 */ /* 0x001fe200078e0077 */
[----:B------:R-:W-:Y:S01]  /*33c0*/  FSEL R80, R31, -INF , P2 ;  /* 0xff8000001f507808 */ /* 0x000fe20001000000 */
[--C-:B------:R-:W-:Y:S01]  /*33d0*/  FFMA.FTZ R31, R40, UR40, -R10.reuse ;  /* 0x00000028281f7c23 */ /* 0x100fe2000801080a */
[----:B------:R-:W-:Y:S01]  /*33e0*/  FMNMX.FTZ R5, R68, R5, !PT ;  /* 0x0000000544057209 */ /* 0x000fe20007810000 */
[----:B------:R-:W-:Y:S02]  /*33f0*/  FFMA.FTZ R40, R45, UR40, -R10 ;  /* 0x000000282d287c23 */ /* 0x000fe4000801080a */
[----:B------:R0:W-:Y:S01]  /*3400*/  MUFU.EX2 R15, R105 ;  /* 0x00000069000f7308 */ /* 0x0001e20000000800 */
[----:B------:R-:W-:Y:S02]  /*3410*/  FMNMX.FTZ R34, R80, R5, !PT ;  /* 0x0000000550227209 */ /* 0x000fe40007810000 */
[----:B-1----:R-:W-:-:S02]  /*3420*/  F2FP.SATFINITE.E4M3.F32.PACK_AB_MERGE_C R202, R13, R12, RZ ;  /* 0x0000000c0dca723e */ /* 0x002fc400048070ff */
[----:B------:R-:W-:Y:S02]  /*3430*/  FMNMX.FTZ R5, R81, R34, !PT ;  /* 0x0000002251057209 */ /* 0x000fe40007810000 */
[----:B------:R-:W-:Y:S01]  /*3440*/  F2FP.SATFINITE.E4M3.F32.PACK_AB_MERGE_C R202, R11, R8, R202 ;  /* 0x000000080bca723e */ /* 0x000fe200048070ca */
[----:B------:R-:W-:Y:S01]  /*3450*/  MUFU.EX2 R20, R20 ;  /* 0x0000001400147308 */ /* 0x000fe20000000800 */
[----:B------:R-:W-:Y:S01]  /*3460*/  FMNMX.FTZ R34, R84, R5, !PT ;  /* 0x0000000554227209 */ /* 0x000fe20007810000 */
[----:B0-----:R-:W-:-:S03]  /*3470*/  IMAD.MOV.U32 R105, RZ, RZ, R119 ;  /* 0x000000ffff697224 */ /* 0x001fc600078e0077 */
[----:B------:R-:W-:-:S03]  /*3480*/  FMNMX.FTZ R5, R85, R34, !PT ;  /* 0x0000002255057209 */ /* 0x000fc60007810000 */
[----:B------:R0:W-:Y:S01]  /*3490*/  MUFU.EX2 R34, R41 ;  /* 0x0000002900227308 */ /* 0x0001e20000000800 */
[----:B------:R-:W-:-:S05]  /*34a0*/  FMNMX.FTZ R5, R88, R5, !PT ;  /* 0x0000000558057209 */ /* 0x000fca0007810000 */
[----:B------:R-:W1:Y:S02]  /*34b0*/  SHFL.BFLY PT, R44, R5, 0x2, 0x1f ;  /* 0x0c401f00052c7f89 */ /* 0x000e6400000e0000 */
[----:B------:R2:W3:Y:S01]  /*34c0*/  MUFU.EX2 R21, R109 ;  /* 0x0000006d00157308 */ /* 0x0004e20000000800 */
[----:B0-----:R-:W-:-:S07]  /*34d0*/  FFMA.FTZ R41, R52, UR40, -R10 ;  /* 0x0000002834297c23 */ /* 0x001fce000801080a */
[----:B------:R-:W-:Y:S01]  /*34e0*/  MUFU.EX2 R56, R56 ;  /* 0x0000003800387308 */ /* 0x000fe20000000800 */
[----:B--2---:R-:W-:-:S07]  /*34f0*/  IMAD.MOV.U32 R109, RZ, RZ, R119 ;  /* 0x000000ffff6d7224 */ /* 0x004fce00078e0077 */
[----:B------:R0:W-:Y:S01]  /*3500*/  MUFU.EX2 R57, R113 ;  /* 0x0000007100397308 */ /* 0x0001e20000000800 */
[----:B---3--:R-:W-:-:S04]  /*3510*/  F2FP.SATFINITE.E4M3.F32.PACK_AB_MERGE_C R204, R21, R20, RZ ;  /* 0x0000001415cc723e */ /* 0x008fc800048070ff */
[----:B------:R-:W-:Y:S02]  /*3520*/  F2FP.SATFINITE.E4M3.F32.PACK_AB_MERGE_C R204, R15, R14, R204 ;  /* 0x0000000e0fcc723e */ /* 0x000fe400048070cc */
[----:B-1----:R-:W-:Y:S01]  /*3530*/  FMNMX.FTZ R45, R5, R44, !PT ;  /* 0x0000002c052d7209 */ /* 0x002fe20007810000 */
[----:B------:R-:W-:Y:S01]  /*3540*/  MUFU.EX2 R60, R60 ;  /* 0x0000003c003c7308 */ /* 0x000fe20000000800 */
[----:B0-----:R-:W-:-:S03]  /*3550*/  IMAD.MOV.U32 R113, RZ, RZ, R119 ;  /* 0x000000ffff717224 */ /* 0x001fc600078e0077 */
[----:B------:R-:W0:Y:S04]  /*3560*/  SHFL.BFLY PT, R48, R45, 0x1, 0x1f ;  /* 0x0c201f002d307f89 */ /* 0x000e2800000e0000 */
[----:B------:R-:W-:Y:S08]  /*3570*/  MUFU.EX2 R44, R53 ;  /* 0x00000035002c7308 */ /* 0x000ff00000000800 */
[----:B------:R-:W1:Y:S08]  /*3580*/  MUFU.EX2 R73, R73 ;  /* 0x0000004900497308 */ /* 0x000e700000000800 */
[----:B------:R-:W-:Y:S01]  /*3590*/  MUFU.EX2 R72, R72 ;  /* 0x0000004800487308 */ /* 0x000fe20000000800 */
[----:B0-----:R-:W-:Y:S01]  /*35a0*/  FMNMX.FTZ R5, R45, R48, !PT ;  /* 0x000000302d057209 */ /* 0x001fe20007810000 */
[----:B------:R-:W-:-:S03]  /*35b0*/  IMAD.U32 R48, RZ, RZ, UR40 ;  /* 0x00000028ff307e24 */ /* 0x000fc6000f8e00ff */
[C---:B------:R-:W-:Y:S01]  /*35c0*/  FSETP.NEU.FTZ.AND P1, PT, R5.reuse, -INF , PT ;  /* 0xff8000000500780b */ /* 0x040fe20003f3d000 */
[----:B------:R-:W-:-:S02]  /*35d0*/  FFMA.FTZ R45, R5, R48, -8 ;  /* 0xc1000000052d7423 */ /* 0x000fc40000010030 */
[----:B------:R-:W-:Y:S01]  /*35e0*/  MUFU.EX2 R76, R76 ;  /* 0x0000004c004c7308 */ /* 0x000fe20000000800 */
[----:B-1----:R-:W-:Y:S02]  /*35f0*/  F2FP.SATFINITE.E4M3.F32.PACK_AB_MERGE_C R206, R73, R60, RZ ;  /* 0x0000003c49ce723e */ /* 0x002fe400048070ff */
[----:B------:R-:W-:Y:S02]  /*3600*/  FSEL R89, R45, RZ, P1 ;  /* 0x000000ff2d597208 */ /* 0x000fe40000800000 */
[----:B------:R-:W-:-:S03]  /*3610*/  PLOP3.LUT P1, PT, PT, PT, UP0, 0x80, 0x0 ;  /* 0x000000000000781c */ /* 0x000fc60003f2f008 */
[----:B------:R-:W-:Y:S01]  /*3620*/  MUFU.EX2 R64, R64 ;  /* 0x0000004000407308 */ /* 0x000fe20000000800 */
[----:B------:R-:W-:-:S01]  /*3630*/  FFMA.FTZ R10, R90, UR40, -R89 ;  /* 0x000000285a0a7c23 */ /* 0x000fc20008010859 */
[--C-:B------:R-:W-:Y:S01]  /*3640*/  FFMA.FTZ R45, R91, UR40, -R89.reuse ;  /* 0x000000285b2d7c23 */ /* 0x100fe20008010859 */
[----:B------:R-:W-:-:S01]  /*3650*/  FFMA.FTZ R94, R94, UR40, -R89 ;  /* 0x000000285e5e7c23 */ /* 0x000fc20008010859 */
[--C-:B------:R-:W-:Y:S01]  /*3660*/  FFMA.FTZ R95, R95, UR40, -R89.reuse ;  /* 0x000000285f5f7c23 */ /* 0x100fe20008010859 */
[----:B------:R-:W-:-:S01]  /*3670*/  FFMA.FTZ R48, R98, UR40, -R89 ;  /* 0x0000002862307c23 */ /* 0x000fc20008010859 */
[--C-:B------:R-:W-:Y:S01]  /*3680*/  FFMA.FTZ R49, R99, UR40, -R89.reuse ;  /* 0x0000002863317c23 */ /* 0x100fe20008010859 */
[----:B------:R-:W-:-:S01]  /*3690*/  FFMA.FTZ R53, R75, UR40, -R89 ;  /* 0x000000284b357c23 */ /* 0x000fc20008010859 */
[----:B------:R-:W-:Y:S01]  /*36a0*/  MUFU.EX2 R10, R10 ;  /* 0x0000000a000a7308 */ /* 0x000fe20000000800 */
[----:B------:R-:W-:-:S01]  /*36b0*/  FFMA.FTZ R75, R83, UR40, -R89 ;  /* 0x00000028534b7c23 */ /* 0x000fc20008010859 */
[--C-:B------:R-:W-:Y:S01]  /*36c0*/  FFMA.FTZ R102, R102, UR40, -R89.reuse ;  /* 0x0000002866667c23 */ /* 0x100fe20008010859 */
[----:B------:R-:W-:-:S01]  /*36d0*/  FFMA.FTZ R83, R63, UR40, -R89 ;  /* 0x000000283f537c23 */ /* 0x000fc20008010859 */
[--C-:B------:R-:W-:Y:S01]  /*36e0*/  FFMA.FTZ R63, R67, UR40, -R89.reuse ;  /* 0x00000028433f7c23 */ /* 0x100fe20008010859 */
[----:B------:R-:W-:-:S01]  /*36f0*/  FFMA.FTZ R52, R74, UR40, -R89 ;  /* 0x000000284a347c23 */ /* 0x000fc20008010859 */
[----:B------:R-:W-:Y:S01]  /*3700*/  FADD.FTZ R67, R4, R7 ;  /* 0x0000000704437221 */ /* 0x000fe20000010000 */
[----:B------:R-:W-:-:S01]  /*3710*/  FFMA.FTZ R74, R82, UR40, -R89 ;  /* 0x00000028524a7c23 */ /* 0x000fc20008010859 */
[----:B------:R-:W0:Y:S01]  /*3720*/  MUFU.EX2 R45, R45 ;  /* 0x0000002d002d7308 */ /* 0x000e220000000800 */
[----:B------:R-:W-:-:S01]  /*3730*/  FFMA.FTZ R103, R103, UR40, -R89 ;  /* 0x0000002867677c23 */ /* 0x000fc20008010859 */
[--C-:B------:R-:W-:Y:S01]  /*3740*/  FFMA.FTZ R82, R62, UR40, -R89.reuse ;  /* 0x000000283e527c23 */ /* 0x100fe20008010859 */
[----:B------:R-:W-:-:S01]  /*3750*/  FFMA.FTZ R62, R66, UR40, -R89 ;  /* 0x00000028423e7c23 */ /* 0x000fc20008010859 */
[----:B------:R-:W-:Y:S01]  /*3760*/  FADD.FTZ R66, R6, R67 ;  /* 0x0000004306427221 */ /* 0x000fe20000010000 */
[----:B------:R-:W-:-:S01]  /*3770*/  FFMA.FTZ R78, R78, UR40, -R89 ;  /* 0x000000284e4e7c23 */ /* 0x000fc20008010859 */
[--C-:B------:R-:W-:Y:S01]  /*3780*/  FFMA.FTZ R79, R79, UR40, -R89.reuse ;  /* 0x000000284f4f7c23 */ /* 0x100fe20008010859 */
[----:B------:R-:W-:-:S01]  /*3790*/  FFMA.FTZ R86, R86, UR40, -R89 ;  /* 0x0000002856567c23 */ /* 0x000fc20008010859 */
[----:B------:R-:W1:Y:S01]  /*37a0*/  MUFU.EX2 R94, R94 ;  /* 0x0000005e005e7308 */ /* 0x000e620000000800 */
[----:B------:R-:W-:-:S01]  /*37b0*/  FADD.FTZ R67, R9, R66 ;  /* 0x0000004209437221 */ /* 0x000fc20000010000 */
[--C-:B------:R-:W-:Y:S01]  /*37c0*/  FFMA.FTZ R87, R87, UR40, -R89.reuse ;  /* 0x0000002857577c23 */ /* 0x100fe20008010859 */
[----:B------:R-:W-:-:S01]  /*37d0*/  FFMA.FTZ R58, R58, UR40, -R89 ;  /* 0x000000283a3a7c23 */ /* 0x000fc20008010859 */
[----:B------:R-:W-:Y:S01]  /*37e0*/  FFMA.FTZ R59, R59, UR40, -R89 ;  /* 0x000000283b3b7c23 */ /* 0x000fe20008010859 */
[----:B------:R-:W-:-:S01]  /*37f0*/  FADD.FTZ R66, R8, R67 ;  /* 0x0000004308427221 */ /* 0x000fc20000010000 */
[--C-:B------:R-:W-:Y:S01]  /*3800*/  FFMA.FTZ R70, R70, UR40, -R89.reuse ;  /* 0x0000002846467c23 */ /* 0x100fe20008010859 */
[----:B------:R-:W-:-:S01]  /*3810*/  FFMA.FTZ R71, R71, UR40, -R89 ;  /* 0x0000002847477c23 */ /* 0x000fc20008010859 */
[----:B------:R-:W2:Y:S01]  /*3820*/  MUFU.EX2 R95, R95 ;  /* 0x0000005f005f7308 */ /* 0x000ea20000000800 */
[----:B0-----:R-:W-:-:S01]  /*3830*/  FADD.FTZ R91, R10, R45 ;  /* 0x0000002d0a5b7221 */ /* 0x001fc20000010000 */
[----:B------:R-:W-:Y:S01]  /*3840*/  FADD.FTZ R67, R11, R66 ;  /* 0x000000420b437221 */ /* 0x000fe20000010000 */
[----:B------:R-:W-:-:S01]  /*3850*/  FFMA.FTZ R42, R42, UR40, -R89 ;  /* 0x000000282a2a7c23 */ /* 0x000fc20008010859 */
[----:B------:R-:W-:Y:S01]  /*3860*/  F2FP.SATFINITE.E4M3.F32.PACK_AB_MERGE_C R208, R77, R76, RZ ;  /* 0x0000004c4dd0723e */ /* 0x000fe200048070ff */
[----:B------:R-:W-:-:S01]  /*3870*/  FFMA.FTZ R43, R43, UR40, -R89 ;  /* 0x000000282b2b7c23 */ /* 0x000fc20008010859 */
[----:B------:R-:W-:Y:S01]  /*3880*/  FADD.FTZ R66, R12, R67 ;  /* 0x000000430c427221 */ /* 0x000fe20000010000 */
[----:B------:R-:W-:-:S01]  /*3890*/  FFMA.FTZ R46, R46, UR40, -R89 ;  /* 0x000000282e2e7c23 */ /* 0x000fc20008010859 */
[----:B------:R-:W0:Y:S01]  /*38a0*/  MUFU.EX2 R48, R48 ;  /* 0x0000003000307308 */ /* 0x000e220000000800 */
[----:B-1----:R-:W-:-:S01]  /*38b0*/  FADD.FTZ R90, R94, R91 ;  /* 0x0000005b5e5a7221 */ /* 0x002fc20000010000 */
[--C-:B------:R-:W-:Y:S01]  /*38c0*/  FFMA.FTZ R47, R47, UR40, -R89.reuse ;  /* 0x000000282f2f7c23 */ /* 0x100fe20008010859 */
[----:B------:R-:W-:-:S01]  /*38d0*/  FFMA.FTZ R50, R50, UR40, -R89 ;  /* 0x0000002832327c23 */ /* 0x000fc20008010859 */
[--C-:B------:R-:W-:Y:S01]  /*38e0*/  FFMA.FTZ R51, R51, UR40, -R89.reuse ;  /* 0x0000002833337c23 */ /* 0x100fe20008010859 */
[----:B------:R-:W-:-:S01]  /*38f0*/  FFMA.FTZ R54, R54, UR40, -R89 ;  /* 0x0000002836367c23 */ /* 0x000fc20008010859 */
[--C-:B------:R-:W-:Y:S01]  /*3900*/  FFMA.FTZ R55, R55, UR40, -R89.reuse ;  /* 0x0000002837377c23 */ /* 0x100fe20008010859 */
[----:B------:R-:W-:-:S01]  /*3910*/  FFMA.FTZ R26, R26, UR40, -R89 ;  /* 0x000000281a1a7c23 */ /* 0x000fc20008010859 */
[----:B------:R-:W1:Y:S01]  /*3920*/  MUFU.EX2 R49, R49 ;  /* 0x0000003100317308 */ /* 0x000e620000000800 */
[----:B--2---:R-:W-:-:S01]  /*3930*/  FADD.FTZ R91, R95, R90 ;  /* 0x0000005a5f5b7221 */ /* 0x004fc20000010000 */
[--C-:B------:R-:W-:Y:S01]  /*3940*/  FFMA.FTZ R27, R27, UR40, -R89.reuse ;  /* 0x000000281b1b7c23 */ /* 0x100fe20008010859 */
[----:B------:R-:W-:-:S01]  /*3950*/  FFMA.FTZ R68, R68, UR40, -R89 ;  /* 0x0000002844447c23 */ /* 0x000fc20008010859 */
[--C-:B------:R-:W-:Y:S01]  /*3960*/  FFMA.FTZ R80, R80, UR40, -R89.reuse ;  /* 0x0000002850507c23 */ /* 0x100fe20008010859 */
[----:B------:R-:W-:-:S01]  /*3970*/  FFMA.FTZ R81, R81, UR40, -R89 ;  /* 0x0000002851517c23 */ /* 0x000fc20008010859 */
[--C-:B------:R-:W-:Y:S01]  /*3980*/  FFMA.FTZ R84, R84, UR40, -R89.reuse ;  /* 0x0000002854547c23 */ /* 0x100fe20008010859 */
[----:B------:R-:W-:-:S01]  /*3990*/  FFMA.FTZ R85, R85, UR40, -R89 ;  /* 0x0000002855557c23 */ /* 0x000fc20008010859 */
[----:B------:R-:W2:Y:S01]  /*39a0*/  MUFU.EX2 R102, R102 ;  /* 0x0000006600667308 */ /* 0x000ea20000000800 */
[----:B0-----:R-:W-:-:S01]  /*39b0*/  FADD.FTZ R90, R48, R91 ;  /* 0x0000005b305a7221 */ /* 0x001fc20000010000 */
[----:B------:R-:W-:Y:S01]  /*39c0*/  FFMA.FTZ R88, R88, UR40, -R89 ;  /* 0x0000002858587c23 */ /* 0x000fe20008010859 */
[----:B------:R-:W-:Y:S01]  /*39d0*/  F2FP.SATFINITE.E4M3.F32.PACK_AB_MERGE_C R94, R95, R94, RZ ;  /* 0x0000005e5f5e723e */ /* 0x000fe200048070ff */
[--C-:B------:R-:W-:Y:S01]  /*39e0*/  IMAD.MOV.U32 R99, RZ, RZ, R119.reuse ;  /* 0x000000ffff637224 */ /* 0x100fe200078e0077 */
[----:B------:R-:W-:Y:S01]  /*39f0*/  F2FP.SATFINITE.E4M3.F32.PACK_AB_MERGE_C R206, R57, R56, R206 ;  /* 0x0000003839ce723e */ /* 0x000fe200048070ce */
[----:B------:R-:W-:Y:S01]  /*3a00*/  IMAD.MOV.U32 R98, RZ, RZ, R119 ;  /* 0x000000ffff627224 */ /* 0x000fe200078e0077 */
[----:B------:R-:W-:Y:S01]  /*3a10*/  F2FP.SATFINITE.E4M3.F32.PACK_AB_MERGE_C R208, R72, R61, R208 ;  /* 0x0000003d48d0723e */ /* 0x000fe200048070d0 */
[----:B------:R-:W0:Y:S01]  /*3a20*/  MUFU.EX2 R103, R103 ;  /* 0x0000006700677308 */ /* 0x000e220000000800 */
[----:B-1----:R-:W-:-:S01]  /*3a30*/  FADD.FTZ R3, R49, R90 ;  /* 0x0000005a31037221 */ /* 0x002fc20000010000 */
[----:B------:R-:W-:Y:S01]  /*3a40*/  F2FP.SATFINITE.E4M3.F32.PACK_AB_MERGE_C R201, R45, R10, R94 ;  /* 0x0000000a2dc9723e */ /* 0x000fe2000480705e */
[----:B------:R-:W-:-:S02]  /*3a50*/  IMAD.MOV.U32 R95, RZ, RZ, R119 ;  /* 0x000000ffff5f7224 */ /* 0x000fc400078e0077 */
[--C-:B------:R-:W-:Y:S02]  /*3a60*/  IMAD.MOV.U32 R94, RZ, RZ, R119.reuse ;  /* 0x000000ffff5e7224 */ /* 0x100fe400078e0077 */
[----:B------:R-:W-:Y:S01]  /*3a70*/  IMAD.MOV.U32 R91, RZ, RZ, R119 ;  /* 0x000000ffff5b7224 */ /* 0x000fe200078e0077 */
[----:B------:R-:W1:Y:S01]  /*3a80*/  MUFU.EX2 R52, R52 ;  /* 0x0000003400347308 */ /* 0x000e620000000800 */
[----:B--2---:R-:W-:-:S01]  /*3a90*/  FADD.FTZ R90, R102, R3 ;  /* 0x00000003665a7221 */ /* 0x004fc20000010000 */
[----:B------:R-:W-:Y:S01]  /*3aa0*/  FADD.FTZ R3, R13, R66 ;  /* 0x000000420d037221 */ /* 0x000fe20000010000 */
[--C-:B------:R-:W-:Y:S02]  /*3ab0*/  IMAD.MOV.U32 R89, RZ, RZ, R119.reuse ;  /* 0x000000ffff597224 */ /* 0x100fe400078e0077 */
[----:B------:R-:W-:Y:S02]  /*3ac0*/  IMAD.MOV.U32 R45, RZ, RZ, R119 ;  /* 0x000000ffff2d7224 */ /* 0x000fe400078e0077 */
[----:B------:R-:W-:-:S01]  /*3ad0*/  FADD.FTZ R66, R14, R3 ;  /* 0x000000030e427221 */ /* 0x000fc20000010000 */
[----:B------:R-:W2:Y:S01]  /*3ae0*/  MUFU.EX2 R53, R53 ;  /* 0x0000003500357308 */ /* 0x000ea20000000800 */
[----:B0-----:R-:W-:-:S02]  /*3af0*/  FADD.FTZ R67, R103, R90 ;  /* 0x0000005a67437221 */ /* 0x001fc40000010000 */
[----:B------:R-:W-:Y:S01]  /*3b00*/  FADD.FTZ R3, R15, R66 ;  /* 0x000000420f037221 */ /* 0x000fe20000010000 */
[----:B------:R-:W-:Y:S01]  /*3b10*/  F2FP.SATFINITE.E4M3.F32.PACK_AB_MERGE_C R102, R103, R102, RZ ;  /* 0x000000666766723e */ /* 0x000fe200048070ff */
[----:B------:R-:W-:Y:S02]  /*3b20*/  IMAD.MOV.U32 R103, RZ, RZ, R119 ;  /* 0x000000ffff677224 */ /* 0x000fe400078e0077 */
[----:B------:R-:W-:-:S01]  /*3b30*/  FADD.FTZ R66, R20, R3 ;  /* 0x0000000314427221 */ /* 0x000fc20000010000 */
[----:B------:R-:W-:Y:S01]  /*3b40*/  F2FP.SATFINITE.E4M3.F32.PACK_AB_MERGE_C R203, R49, R48, R102 ;  /* 0x0000003031cb723e */ /* 0x000fe20004807066 */
[----:B------:R-:W0:Y:S01]  /*3b50*/  MUFU.EX2 R78, R78 ;  /* 0x0000004e004e7308 */ /* 0x000e220000000800 */
[----:B-1----:R-:W-:-:S01]  /*3b60*/  FADD.FTZ R90, R52, R67 ;  /* 0x00000043345a7221 */ /* 0x002fc20000010000 */
[----:B------:R-:W-:Y:S01]  /*3b70*/  FADD.FTZ R3, R21, R66 ;  /* 0x0000004215037221 */ /* 0x000fe20000010000 */
[--C-:B------:R-:W-:Y:S02]  /*3b80*/  IMAD.MOV.U32 R102, RZ, RZ, R119.reuse ;  /* 0x000000ffff667224 */ /* 0x100fe400078e0077 */
[----:B------:R-:W-:-:S02]  /*3b90*/  IMAD.MOV.U32 R49, RZ, RZ, R119 ;  /* 0x000000ffff317224 */ /* 0x000fc400078e0077 */
[----:B------:R-:W-:-:S01]  /*3ba0*/  FADD.FTZ R66, R56, R3 ;  /* 0x0000000338427221 */ /* 0x000fc20000010000 */
[----:B------:R-:W-:Y:S01]  /*3bb0*/  IMAD.MOV.U32 R56, RZ, RZ, R119 ;  /* 0x000000ffff387224 */ /* 0x000fe200078e0077 */
[----:B------:R-:W1:Y:S01]  /*3bc0*/  MUFU.EX2 R79, R79 ;  /* 0x0000004f004f7308 */ /* 0x000e620000000800 */
[----:B--2---:R-:W-:-:S01]  /*3bd0*/  FADD.FTZ R67, R53, R90 ;  /* 0x0000005a35437221 */ /* 0x004fc20000010000 */
[----:B------:R-:W-:Y:S01]  /*3be0*/  FADD.FTZ R3, R57, R66 ;  /* 0x0000004239037221 */ /* 0x000fe20000010000 */
[--C-:B------:R-:W-:Y:S02]  /*3bf0*/  IMAD.MOV.U32 R57, RZ, RZ, R119.reuse ;  /* 0x000000ffff397224 */ /* 0x100fe400078e0077 */
[----:B------:R-:W-:Y:S02]  /*3c00*/  IMAD.MOV.U32 R48, RZ, RZ, R119 ;  /* 0x000000ffff307224 */ /* 0x000fe400078e0077 */
[----:B------:R-:W-:-:S01]  /*3c10*/  FADD.FTZ R66, R60, R3 ;  /* 0x000000033c427221 */ /* 0x000fc20000010000 */
[----:B------:R-:W-:Y:S01]  /*3c20*/  IMAD.MOV.U32 R60, RZ, RZ, R119 ;  /* 0x000000ffff3c7224 */ /* 0x000fe200078e0077 */
[----:B------:R-:W2:Y:S01]  /*3c30*/  MUFU.EX2 R74, R74 ;  /* 0x0000004a004a7308 */ /* 0x000ea20000000800 */
[----:B0-----:R-:W-:-:S01]  /*3c40*/  FADD.FTZ R90, R78, R67 ;  /* 0x000000434e5a7221 */ /* 0x001fc20000010000 */
[----:B------:R-:W-:Y:S01]  /*3c50*/  FADD.FTZ R66, R73, R66 ;  /* 0x0000004249427221 */ /* 0x000fe20000010000 */
[----:B------:R-:W-:-:S03]  /*3c60*/  IMAD.MOV.U32 R73, RZ, RZ, R119 ;  /* 0x000000ffff497224 */ /* 0x000fc600078e0077 */
[----:B------:R-:W-:Y:S01]  /*3c70*/  FADD.FTZ R9, R61, R66 ;  /* 0x000000423d097221 */ /* 0x000fe20000010000 */
[----:B------:R-:W-:Y:S01]  /*3c80*/  IMAD.MOV.U32 R66, RZ, RZ, R119 ;  /* 0x000000ffff427224 */ /* 0x000fe200078e0077 */
[----:B------:R-:W0:Y:S01]  /*3c90*/  MUFU.EX2 R75, R75 ;  /* 0x0000004b004b7308 */ /* 0x000e220000000800 */
[----:B-1----:R-:W-:-:S01]  /*3ca0*/  FADD.FTZ R67, R79, R90 ;  /* 0x0000005a4f437221 */ /* 0x002fc20000010000 */
[----:B------:R-:W-:Y:S01]  /*3cb0*/  FADD.FTZ R9, R72, R9 ;  /* 0x0000000948097221 */ /* 0x000fe20000010000 */
[----:B------:R-:W-:Y:S01]  /*3cc0*/  F2FP.SATFINITE.E4M3.F32.PACK_AB_MERGE_C R78, R79, R78, RZ ;  /* 0x0000004e4f4e723e */ /* 0x000fe200048070ff */
[--C-:B------:R-:W-:Y:S02]  /*3cd0*/  IMAD.MOV.U32 R79, RZ, RZ, R119.reuse ;  /* 0x000000ffff4f7224 */ /* 0x100fe400078e0077 */
[----:B------:R-:W-:Y:S01]  /*3ce0*/  IMAD.MOV.U32 R72, RZ, RZ, R119 ;  /* 0x000000ffff487224 */ /* 0x000fe200078e0077 */
[----:B------:R-:W-:Y:S01]  /*3cf0*/  F2FP.SATFINITE.E4M3.F32.PACK_AB_MERGE_C R205, R53, R52, R78 ;  /* 0x0000003435cd723e */ /* 0x000fe2000480704e */
[----:B------:R-:W1:Y:S01]  /*3d00*/  MUFU.EX2 R86, R86 ;  /* 0x0000005600567308 */ /* 0x000e620000000800 */
[----:B--2---:R-:W-:-:S01]  /*3d10*/  FADD.FTZ R90, R74, R67 ;  /* 0x000000434a5a7221 */ /* 0x004fc20000010000 */
[----:B------:R-:W-:-:S02]  /*3d20*/  IMAD.MOV.U32 R78, RZ, RZ, R119 ;  /* 0x000000ffff4e7224 */ /* 0x000fc400078e0077 */
[--C-:B------:R-:W-:Y:S02]  /*3d30*/  IMAD.MOV.U32 R61, RZ, RZ, R119.reuse ;  /* 0x000000ffff3d7224 */ /* 0x100fe400078e0077 */
[----:B------:R-:W-:Y:S02]  /*3d40*/  IMAD.MOV.U32 R53, RZ, RZ, R119 ;  /* 0x000000ffff357224 */ /* 0x000fe400078e0077 */
[----:B------:R-:W2:Y:S01]  /*3d50*/  MUFU.EX2 R87, R87 ;  /* 0x0000005700577308 */ /* 0x000ea20000000800 */
[----:B0-----:R-:W-:-:S01]  /*3d60*/  FADD.FTZ R67, R75, R90 ;  /* 0x0000005a4b437221 */ /* 0x001fc20000010000 */
[----:B------:R-:W-:-:S06]  /*3d70*/  IMAD.MOV.U32 R52, RZ, RZ, R119 ;  /* 0x000000ffff347224 */ /* 0x000fcc00078e0077 */
[----:B------:R-:W0:Y:S01]  /*3d80*/  MUFU.EX2 R58, R58 ;  /* 0x0000003a003a7308 */ /* 0x000e220000000800 */
[----:B-1----:R-:W-:-:S01]  /*3d90*/  FADD.FTZ R90, R86, R67 ;  /* 0x00000043565a7221 */ /* 0x002fc20000010000 */
[----:B------:R-:W-:-:S06]  /*3da0*/  IMAD.MOV.U32 R67, RZ, RZ, R119 ;  /* 0x000000ffff437224 */ /* 0x000fcc00078e0077 */
[----:B------:R-:W1:Y:S01]  /*3db0*/  MUFU.EX2 R59, R59 ;  /* 0x0000003b003b7308 */ /* 0x000e620000000800 */
[----:B--2---:R-:W-:-:S01]  /*3dc0*/  FADD.FTZ R3, R87, R90 ;  /* 0x0000005a57037221 */ /* 0x004fc20000010000 */
[----:B------:R-:W-:Y:S01]  /*3dd0*/  F2FP.SATFINITE.E4M3.F32.PACK_AB_MERGE_C R86, R87, R86, RZ ;  /* 0x000000565756723e */ /* 0x000fe200048070ff */
[--C-:B------:R-:W-:Y:S02]  /*3de0*/  IMAD.MOV.U32 R90, RZ, RZ, R119.reuse ;  /* 0x000000ffff5a7224 */ /* 0x100fe400078e0077 */
[--C-:B------:R-:W-:Y:S01]  /*3df0*/  IMAD.MOV.U32 R87, RZ, RZ, R119.reuse ;  /* 0x000000ffff577224 */ /* 0x100fe200078e0077 */
[----:B------:R-:W-:Y:S01]  /*3e00*/  F2FP.SATFINITE.E4M3.F32.PACK_AB_MERGE_C R207, R75, R74, R86 ;  /* 0x0000004a4bcf723e */ /* 0x000fe20004807056 */
[----:B------:R-:W-:Y:S01]  /*3e10*/  IMAD.MOV.U32 R86, RZ, RZ, R119 ;  /* 0x000000ffff567224 */ /* 0x000fe200078e0077 */
[----:B------:R-:W2:Y:S01]  /*3e20*/  MUFU.EX2 R82, R82 ;  /* 0x0000005200527308 */ /* 0x000ea20000000800 */
[----:B0-----:R-:W-:-:S01]  /*3e30*/  FADD.FTZ R6, R58, R3 ;  /* 0x000000033a067221 */ /* 0x001fc20000010000 */
[----:B------:R-:W-:-:S02]  /*3e40*/  IMAD.MOV.U32 R75, RZ, RZ, R119 ;  /* 0x000000ffff4b7224 */ /* 0x000fc400078e0077 */
[----:B------:R-:W-:-:S04]  /*3e50*/  IMAD.MOV.U32 R74, RZ, RZ, R119 ;  /* 0x000000ffff4a7224 */ /* 0x000fc800078e0077 */
[----:B------:R-:W0:Y:S01]  /*3e60*/  MUFU.EX2 R83, R83 ;  /* 0x0000005300537308 */ /* 0x000e220000000800 */
[----:B-1----:R-:W-:-:S01]  /*3e70*/  FADD.FTZ R3, R59, R6 ;  /* 0x000000063b037221 */ /* 0x002fc20000010000 */
[----:B------:R-:W-:Y:S01]  /*3e80*/  FADD.FTZ R6, R76, R9 ;  /* 0x000000094c067221 */ /* 0x000fe20000010000 */
[----:B------:R-:W-:-:S03]  /*3e90*/  IMAD.MOV.U32 R76, RZ, RZ, R119 ;  /* 0x000000ffff4c7224 */ /* 0x000fc600078e0077 */
[----:B------:R-:W-:Y:S02]  /*3ea0*/  FADD.FTZ R77, R77, R6 ;  /* 0x000000064d4d7221 */ /* 0x000fe40000010000 */
[----:B------:R-:W1:Y:S01]  /*3eb0*/  MUFU.EX2 R62, R62 ;  /* 0x0000003e003e7308 */ /* 0x000e620000000800 */
[----:B--2---:R-:W-:-:S01]  /*3ec0*/  FADD.FTZ R12, R82, R3 ;  /* 0x00000003520c7221 */ /* 0x004fc20000010000 */
[----:B------:R-:W-:Y:S01]  /*3ed0*/  FADD.FTZ R6, R64, R77 ;  /* 0x0000004d40067221 */ /* 0x000fe20000010000 */
[----:B------:R-:W-:-:S05]  /*3ee0*/  IMAD.MOV.U32 R77, RZ, RZ, R119 ;  /* 0x000000ffff4d7224 */ /* 0x000fca00078e0077 */
[----:B------:R-:W2:Y:S01]  /*3ef0*/  MUFU.EX2 R65, R65 ;  /* 0x0000004100417308 */ /* 0x000ea20000000800 */
[----:B0-----:R-:W-:-:S01]  /*3f00*/  FADD.FTZ R3, R83, R12 ;  /* 0x0000000c53037221 */ /* 0x001fc20000010000 */
[----:B------:R-:W-:Y:S01]  /*3f10*/  F2FP.SATFINITE.E4M3.F32.PACK_AB_MERGE_C R82, R83, R82, RZ ;  /* 0x000000525352723e */ /* 0x000fe200048070ff */
[----:B------:R-:W-:-:S03]  /*3f20*/  IMAD.MOV.U32 R83, RZ, RZ, R119 ;  /* 0x000000ffff537224 */ /* 0x000fc600078e0077 */
[----:B------:R-:W-:Y:S01]  /*3f30*/  F2FP.SATFINITE.E4M3.F32.PACK_AB_MERGE_C R209, R59, R58, R82 ;  /* 0x0000003a3bd1723e */ /* 0x000fe20004807052 */
[----:B------:R-:W-:Y:S01]  /*3f40*/  IMAD.MOV.U32 R82, RZ, RZ, R119 ;  /* 0x000000ffff527224 */ /* 0x000fe200078e0077 */
[----:B------:R-:W0:Y:S01]  /*3f50*/  MUFU.EX2 R63, R63 ;  /* 0x0000003f003f7308 */ /* 0x000e220000000800 */
[----:B-1----:R-:W-:-:S01]  /*3f60*/  FADD.FTZ R12, R62, R3 ;  /* 0x000000033e0c7221 */ /* 0x002fc20000010000 */
[--C-:B------:R-:W-:Y:S02]  /*3f70*/  IMAD.MOV.U32 R59, RZ, RZ, R119.reuse ;  /* 0x000000ffff3b7224 */ /* 0x100fe400078e0077 */
[----:B------:R-:W-:-:S04]  /*3f80*/  IMAD.MOV.U32 R58, RZ, RZ, R119 ;  /* 0x000000ffff3a7224 */ /* 0x000fc800078e0077 */
[----:B------:R-:W1:Y:S01]  /*3f90*/  MUFU.EX2 R70, R70 ;  /* 0x0000004600467308 */ /* 0x000e620000000800 */
[----:B--2---:R-:W-:-:S04]  /*3fa0*/  FADD.FTZ R3, R65, R6 ;  /* 0x0000000641037221 */ /* 0x004fc80000010000 */
[----:B------:R-:W-:-:S03]  /*3fb0*/  FADD.FTZ R6, R30, R3 ;  /* 0x000000031e067221 */ /* 0x000fc60000010000 */
[----:B------:R-:W2:Y:S01]  /*3fc0*/  MUFU.EX2 R69, R69 ;  /* 0x0000004500457308 */ /* 0x000ea20000000800 */
[----:B0-----:R-:W-:-:S07]  /*3fd0*/  FADD.FTZ R9, R63, R12 ;  /* 0x0000000c3f097221 */ /* 0x001fce0000010000 */
[----:B------:R-:W0:Y:S01]  /*3fe0*/  MUFU.EX2 R71, R71 ;  /* 0x0000004700477308 */ /* 0x000e220000000800 */
[----:B-1----:R-:W-:-:S07]  /*3ff0*/  FADD.FTZ R4, R70, R9 ;  /* 0x0000000946047221 */ /* 0x002fce0000010000 */
[----:B------:R-:W1:Y:S01]  /*4000*/  MUFU.EX2 R31, R31 ;  /* 0x0000001f001f7308 */ /* 0x000e620000000800 */
[----:B--2---:R-:W-:-:S01]  /*4010*/  FADD.FTZ R6, R69, R6 ;  /* 0x0000000645067221 */ /* 0x004fc20000010000 */
[----:B------:R-:W-:Y:S01]  /*4020*/  F2FP.SATFINITE.E4M3.F32.PACK_AB_MERGE_C R30, R69, R30, RZ ;  /* 0x0000001e451e723e */ /* 0x000fe200048070ff */
[----:B------:R-:W-:-:S03]  /*4030*/  IMAD.MOV.U32 R69, RZ, RZ, R119 ;  /* 0x000000ffff457224 */ /* 0x000fc600078e0077 */
[----:B------:R-:W-:Y:S01]  /*4040*/  F2FP.SATFINITE.E4M3.F32.PACK_AB_MERGE_C R210, R65, R64, R30 ;  /* 0x0000004041d2723e */ /* 0x000fe2000480701e */
[--C-:B------:R-:W-:Y:S01]  /*4050*/  IMAD.MOV.U32 R65, RZ, RZ, R119.reuse ;  /* 0x000000ffff417224 */ /* 0x100fe200078e0077 */
[----:B------:R-:W2:Y:S01]  /*4060*/  MUFU.EX2 R42, R42 ;  /* 0x0000002a002a7308 */ /* 0x000ea20000000800 */
[C---:B0-----:R-:W-:Y:S01]  /*4070*/  F2FP.SATFINITE.E4M3.F32.PACK_AB_MERGE_C R70, R71.reuse, R70, RZ ;  /* 0x000000464746723e */ /* 0x041fe200048070ff */
[----:B------:R-:W-:Y:S01]  /*4080*/  FADD.FTZ R71, R71, R4 ;  /* 0x0000000447477221 */ /* 0x000fe20000010000 */
[--C-:B------:R-:W-:Y:S02]  /*4090*/  IMAD.MOV.U32 R64, RZ, RZ, R119.reuse ;  /* 0x000000ffff407224 */ /* 0x100fe400078e0077 */
[----:B------:R-:W-:Y:S01]  /*40a0*/  F2FP.SATFINITE.E4M3.F32.PACK_AB_MERGE_C R211, R63, R62, R70 ;  /* 0x0000003e3fd3723e */ /* 0x000fe20004807046 */
[----:B------:R-:W-:Y:S02]  /*40b0*/  IMAD.MOV.U32 R70, RZ, RZ, R119 ;  /* 0x000000ffff467224 */ /* 0x000fe400078e0077 */
[----:B------:R-:W0:Y:S01]  /*40c0*/  MUFU.EX2 R43, R43 ;  /* 0x0000002b002b7308 */ /* 0x000e220000000800 */
[----:B-1----:R-:W-:-:S01]  /*40d0*/  FADD.FTZ R3, R31, R6 ;  /* 0x000000061f037221 */ /* 0x002fc20000010000 */
[----:B------:R-:W-:-:S02]  /*40e0*/  IMAD.MOV.U32 R63, RZ, RZ, R119 ;  /* 0x000000ffff3f7224 */ /* 0x000fc400078e0077 */
[----:B------:R-:W-:Y:S02]  /*40f0*/  IMAD.MOV.U32 R62, RZ, RZ, R119 ;  /* 0x000000ffff3e7224 */ /* 0x000fe400078e0077 */
[----:B------:R-:W-:Y:S01]  /*4100*/  FADD.FTZ R6, R34, R3 ;  /* 0x0000000322067221 */ /* 0x000fe20000010000 */
[----:B------:R-:W-:Y:S01]  /*4110*/  IMAD.MOV.U32 R30, RZ, RZ, R119 ;  /* 0x000000ffff1e7224 */ /* 0x000fe200078e0077 */
[----:B------:R-:W1:Y:S01]  /*4120*/  MUFU.EX2 R35, R35 ;  /* 0x0000002300237308 */ /* 0x000e620000000800 */
[----:B--2---:R-:W-:-:S01]  /*4130*/  FADD.FTZ R4, R42, R71 ;  /* 0x000000472a047221 */ /* 0x004fc20000010000 */
[----:B------:R-:W-:-:S06]  /*4140*/  IMAD.MOV.U32 R71, RZ, RZ, R119 ;  /* 0x000000ffff477224 */ /* 0x000fcc00078e0077 */
[----:B------:R-:W2:Y:S01]  /*4150*/  MUFU.EX2 R46, R46 ;  /* 0x0000002e002e7308 */ /* 0x000ea20000000800 */
[----:B0-----:R-:W-:-:S07]  /*4160*/  FADD.FTZ R7, R43, R4 ;  /* 0x000000042b077221 */ /* 0x001fce0000010000 */
[----:B------:R-:W0:Y:S01]  /*4170*/  MUFU.EX2 R40, R40 ;  /* 0x0000002800287308 */ /* 0x000e220000000800 */
[----:B-1----:R-:W-:-:S07]  /*4180*/  FADD.FTZ R9, R35, R6 ;  /* 0x0000000623097221 */ /* 0x002fce0000010000 */
[----:B------:R-:W1:Y:S01]  /*4190*/  MUFU.EX2 R47, R47 ;  /* 0x0000002f002f7308 */ /* 0x000e620000000800 */
[----:B--2---:R-:W-:-:S07]  /*41a0*/  FADD.FTZ R4, R46, R7 ;  /* 0x000000072e047221 */ /* 0x004fce0000010000 */
[----:B------:R-:W2:Y:S01]  /*41b0*/  MUFU.EX2 R38, R38 ;  /* 0x0000002600267308 */ /* 0x000ea20000000800 */
[----:B0-----:R-:W-:-:S01]  /*41c0*/  FADD.FTZ R9, R40, R9 ;  /* 0x0000000928097221 */ /* 0x001fc20000010000 */
[----:B------:R-:W-:Y:S01]  /*41d0*/  F2FP.SATFINITE.E4M3.F32.PACK_AB_MERGE_C R35, R40, R35, RZ ;  /* 0x000000232823723e */ /* 0x000fe200048070ff */
[----:B------:R-:W-:-:S03]  /*41e0*/  IMAD.MOV.U32 R40, RZ, RZ, R119 ;  /* 0x000000ffff287224 */ /* 0x000fc600078e0077 */
[----:B------:R-:W-:Y:S01]  /*41f0*/  F2FP.SATFINITE.E4M3.F32.PACK_AB_MERGE_C R212, R34, R31, R35 ;  /* 0x0000001f22d4723e */ /* 0x000fe20004807023 */
[--C-:B------:R-:W-:Y:S01]  /*4200*/  IMAD.MOV.U32 R35, RZ, RZ, R119.reuse ;  /* 0x000000ffff237224 */ /* 0x100fe200078e0077 */
[----:B------:R-:W0:Y:S01]  /*4210*/  MUFU.EX2 R50, R50 ;  /* 0x0000003200327308 */ /* 0x000e220000000800 */
[C---:B-1----:R-:W-:Y:S01]  /*4220*/  F2FP.SATFINITE.E4M3.F32.PACK_AB_MERGE_C R46, R47.reuse, R46, RZ ;  /* 0x0000002e2f2e723e */ /* 0x042fe200048070ff */
[----:B------:R-:W-:Y:S01]  /*4230*/  FADD.FTZ R47, R47, R4 ;  /* 0x000000042f2f7221 */ /* 0x000fe20000010000 */
[--C-:B------:R-:W-:Y:S02]  /*4240*/  IMAD.MOV.U32 R34, RZ, RZ, R119.reuse ;  /* 0x000000ffff227224 */ /* 0x100fe400078e0077 */
[----:B------:R-:W-:Y:S01]  /*4250*/  F2FP.SATFINITE.E4M3.F32.PACK_AB_MERGE_C R213, R43, R42, R46 ;  /* 0x0000002a2bd5723e */ /* 0x000fe2000480702e */
[----:B------:R-:W-:Y:S02]  /*4260*/  IMAD.MOV.U32 R46, RZ, RZ, R119 ;  /* 0x000000ffff2e7224 */ /* 0x000fe400078e0077 */
        /* <DEDUP_REMOVED lines=9> */
[----:B-1----:R-:W-:-:S07]  /*4300*/  FADD.FTZ R4, R39, R4 ;  /* 0x0000000427047221 */ /* 0x002fce0000010000 */
[----:B------:R-:W1:Y:S01]  /*4310*/  MUFU.EX2 R54, R54 ;  /* 0x0000003600367308 */ /* 0x000e620000000800 */
[----:B--2---:R-:W-:-:S07]  /*4320*/  FADD.FTZ R7, R51, R6 ;  /* 0x0000000633077221 */ /* 0x004fce0000010000 */
[----:B------:R-:W2:Y:S01]  /*4330*/  MUFU.EX2 R55, R55 ;  /* 0x0000003700377308 */ /* 0x000ea20000000800 */
[----:B0-----:R-:W-:Y:S01]  /*4340*/  F2FP.SATFINITE.E4M3.F32.PACK_AB_MERGE_C R8, R44, R41, RZ ;  /* 0x000000292c08723e */ /* 0x001fe200048070ff */
[----:B------:R-:W-:-:S03]  /*4350*/  FADD.FTZ R41, R41, R4 ;  /* 0x0000000429297221 */ /* 0x000fc60000010000 */
[----:B------:R-:W-:Y:S01]  /*4360*/  F2FP.SATFINITE.E4M3.F32.PACK_AB_MERGE_C R214, R39, R38, R8 ;  /* 0x0000002627d6723e */ /* 0x000fe20004807008 */
[----:B------:R-:W-:-:S01]  /*4370*/  FADD.FTZ R41, R44, R41 ;  /* 0x000000292c297221 */ /* 0x000fc20000010000 */
[----:B------:R-:W-:Y:S01]  /*4380*/  IMAD.MOV.U32 R44, RZ, RZ, R119 ;  /* 0x000000ffff2c7224 */ /* 0x000fe200078e0077 */
[----:B------:R-:W-:Y:S01]  /*4390*/  MUFU.EX2 R28, R28 ;  /* 0x0000001c001c7308 */ /* 0x000fe20000000800 */
[----:B-1----:R-:W-:-:S01]  /*43a0*/  FADD.FTZ R4, R54, R7 ;  /* 0x0000000736047221 */ /* 0x002fc20000010000 */
[--C-:B------:R-:W-:Y:S02]  /*43b0*/  IMAD.MOV.U32 R39, RZ, RZ, R119.reuse ;  /* 0x000000ffff277224 */ /* 0x100fe400078e0077 */
[----:B------:R-:W-:-:S04]  /*43c0*/  IMAD.MOV.U32 R38, RZ, RZ, R119 ;  /* 0x000000ffff267224 */ /* 0x000fc800078e0077 */
[----:B------:R-:W0:Y:S01]  /*43d0*/  MUFU.EX2 R29, R29 ;  /* 0x0000001d001d7308 */ /* 0x000e220000000800 */
[C---:B--2---:R-:W-:Y:S01]  /*43e0*/  F2FP.SATFINITE.E4M3.F32.PACK_AB_MERGE_C R54, R55.reuse, R54, RZ ;  /* 0x000000363736723e */ /* 0x044fe200048070ff */
[----:B------:R-:W-:-:S03]  /*43f0*/  FADD.FTZ R55, R55, R4 ;  /* 0x0000000437377221 */ /* 0x000fc60000010000 */
[----:B------:R-:W-:Y:S01]  /*4400*/  F2FP.SATFINITE.E4M3.F32.PACK_AB_MERGE_C R215, R51, R50, R54 ;  /* 0x0000003233d7723e */ /* 0x000fe20004807036 */
[--C-:B------:R-:W-:Y:S02]  /*4410*/  IMAD.MOV.U32 R54, RZ, RZ, R119.reuse ;  /* 0x000000ffff367224 */ /* 0x100fe400078e0077 */
[----:B------:R-:W1:Y:S01]  /*4420*/  MUFU.EX2 R24, R24 ;  /* 0x0000001800187308 */ /* 0x000e620000000800 */
[--C-:B------:R-:W-:Y:S02]  /*4430*/  IMAD.MOV.U32 R51, RZ, RZ, R119.reuse ;  /* 0x000000ffff337224 */ /* 0x100fe400078e0077 */
[----:B------:R-:W-:-:S05]  /*4440*/  IMAD.MOV.U32 R50, RZ, RZ, R119 ;  /* 0x000000ffff327224 */ /* 0x000fca00078e0077 */
[----:B------:R-:W2:Y:S01]  /*4450*/  MUFU.EX2 R26, R26 ;  /* 0x0000001a001a7308 */ /* 0x000ea20000000800 */
[----:B0-----:R-:W-:-:S07]  /*4460*/  F2FP.SATFINITE.E4M3.F32.PACK_AB_MERGE_C R7, R29, R28, RZ ;  /* 0x0000001c1d07723e */ /* 0x001fce00048070ff */
[----:B------:R-:W0:Y:S01]  /*4470*/  MUFU.EX2 R25, R25 ;  /* 0x0000001900197308 */ /* 0x000e220000000800 */
[----:B-1----:R-:W-:-:S01]  /*4480*/  FADD.FTZ R4, R24, R41 ;  /* 0x0000002918047221 */ /* 0x002fc20000010000 */
[----:B------:R-:W-:-:S06]  /*4490*/  IMAD.MOV.U32 R41, RZ, RZ, R119 ;  /* 0x000000ffff297224 */ /* 0x000fcc00078e0077 */
[----:B------:R-:W1:Y:S01]  /*44a0*/  MUFU.EX2 R27, R27 ;  /* 0x0000001b001b7308 */ /* 0x000e620000000800 */
[----:B--2---:R-:W-:-:S01]  /*44b0*/  FADD.FTZ R6, R26, R55 ;  /* 0x000000371a067221 */ /* 0x004fc20000010000 */
[----:B------:R-:W-:-:S06]  /*44c0*/  IMAD.MOV.U32 R55, RZ, RZ, R119 ;  /* 0x000000ffff377224 */ /* 0x000fcc00078e0077 */
[----:B------:R-:W2:Y:S01]  /*44d0*/  MUFU.EX2 R68, R68 ;  /* 0x0000004400447308 */ /* 0x000ea20000000800 */
[C---:B0-----:R-:W-:Y:S01]  /*44e0*/  F2FP.SATFINITE.E4M3.F32.PACK_AB_MERGE_C R216, R25.reuse, R24, R7 ;  /* 0x0000001819d8723e */ /* 0x041fe20004807007 */
[----:B------:R-:W-:Y:S01]  /*44f0*/  FADD.FTZ R25, R25, R4 ;  /* 0x0000000419197221 */ /* 0x000fe20000010000 */
[----:B------:R-:W-:-:S03]  /*4500*/  IMAD.MOV.U32 R24, RZ, RZ, R119 ;  /* 0x000000ffff187224 */ /* 0x000fc600078e0077 */
[----:B------:R-:W-:Y:S01]  /*4510*/  FADD.FTZ R28, R28, R25 ;  /* 0x000000191c1c7221 */ /* 0x000fe20000010000 */
[----:B------:R-:W-:Y:S01]  /*4520*/  IMAD.MOV.U32 R25, RZ, RZ, R119 ;  /* 0x000000ffff197224 */ /* 0x000fe200078e0077 */
[----:B------:R0:W3:Y:S01]  /*4530*/  MUFU.EX2 R3, R80 ;  /* 0x0000005000037308 */ /* 0x0000e20000000800 */
[----:B-1----:R-:W-:-:S01]  /*4540*/  FADD.FTZ R7, R27, R6 ;  /* 0x000000061b077221 */ /* 0x002fc20000010000 */
[----:B------:R-:W-:Y:S01]  /*4550*/  FADD.FTZ R29, R29, R28 ;  /* 0x0000001c1d1d7221 */ /* 0x000fe20000010000 */
[----:B------:R-:W-:-:S05]  /*4560*/  IMAD.MOV.U32 R28, RZ, RZ, R119 ;  /* 0x000000ffff1c7224 */ /* 0x000fca00078e0077 */
[----:B------:R-:W-:Y:S01]  /*4570*/  MUFU.EX2 R36, R36 ;  /* 0x0000002400247308 */ /* 0x000fe20000000800 */
[----:B--2---:R-:W-:-:S01]  /*4580*/  FADD.FTZ R4, R68, R7 ;  /* 0x0000000744047221 */ /* 0x004fc20000010000 */
[----:B0-----:R-:W-:-:S06]  /*4590*/  IMAD.MOV.U32 R80, RZ, RZ, R119 ;  /* 0x000000ffff507224 */ /* 0x001fcc00078e0077 */
[----:B------:R-:W0:Y:S01]  /*45a0*/  MUFU.EX2 R37, R37 ;  /* 0x0000002500257308 */ /* 0x000e220000000800 */
[----:B---3--:R-:W-:-:S01]  /*45b0*/  FADD.FTZ R4, R3, R4 ;  /* 0x0000000403047221 */ /* 0x008fc20000010000 */
[----:B------:R-:W-:-:S04]  /*45c0*/  F2FP.SATFINITE.E4M3.F32.PACK_AB_MERGE_C R68, R3, R68, RZ ;  /* 0x000000440344723e */ /* 0x000fc800048070ff */
[----:B------:R-:W-:Y:S01]  /*45d0*/  F2FP.SATFINITE.E4M3.F32.PACK_AB_MERGE_C R217, R27, R26, R68 ;  /* 0x0000001a1bd9723e */ /* 0x000fe20004807044 */
[--C-:B------:R-:W-:Y:S01]  /*45e0*/  IMAD.MOV.U32 R68, RZ, RZ, R119.reuse ;  /* 0x000000ffff447224 */ /* 0x100fe200078e0077 */
        /* <DEDUP_REMOVED lines=9> */
[----:B--2---:R-:W-:-:S07]  /*4680*/  FADD.FTZ R3, R81, R4 ;  /* 0x0000000451037221 */ /* 0x004fce0000010000 */
[----:B------:R-:W2:Y:S01]  /*4690*/  MUFU.EX2 R85, R85 ;  /* 0x0000005500557308 */ /* 0x000ea20000000800 */
[C---:B0-----:R-:W-:Y:S01]  /*46a0*/  F2FP.SATFINITE.E4M3.F32.PACK_AB_MERGE_C R218, R33.reuse, R32, R7 ;  /* 0x0000002021da723e */ /* 0x041fe20004807007 */
[----:B------:R-:W-:Y:S01]  /*46b0*/  FADD.FTZ R33, R33, R6 ;  /* 0x0000000621217221 */ /* 0x000fe20000010000 */
[----:B------:R-:W-:-:S03]  /*46c0*/  IMAD.MOV.U32 R32, RZ, RZ, R119 ;  /* 0x000000ffff207224 */ /* 0x000fc600078e0077 */
[----:B------:R-:W-:Y:S01]  /*46d0*/  FADD.FTZ R36, R36, R33 ;  /* 0x0000002124247221 */ /* 0x000fe20000010000 */
[----:B------:R-:W-:Y:S01]  /*46e0*/  IMAD.MOV.U32 R33, RZ, RZ, R119 ;  /* 0x000000ffff217224 */ /* 0x000fe200078e0077 */
[----:B------:R-:W0:Y:S01]  /*46f0*/  MUFU.EX2 R88, R88 ;  /* 0x0000005800587308 */ /* 0x000e220000000800 */
[----:B-1----:R-:W-:-:S04]  /*4700*/  FADD.FTZ R4, R84, R3 ;  /* 0x0000000354047221 */ /* 0x002fc80000010000 */
[----:B--2---:R-:W-:Y:S01]  /*4710*/  FADD.FTZ R3, R85, R4 ;  /* 0x0000000455037221 */ /* 0x004fe20000010000 */
[----:B------:R-:W-:-:S01]  /*4720*/  FADD.FTZ R4, R37, R36 ;  /* 0x0000002425047221 */ /* 0x000fc20000010000 */
[--C-:B------:R-:W-:Y:S02]  /*4730*/  IMAD.MOV.U32 R37, RZ, RZ, R119.reuse ;  /* 0x000000ffff257224 */ /* 0x100fe400078e0077 */
[----:B------:R-:W-:Y:S01]  /*4740*/  IMAD.MOV.U32 R36, RZ, RZ, R119 ;  /* 0x000000ffff247224 */ /* 0x000fe200078e0077 */
[C---:B0-----:R-:W-:Y:S01]  /*4750*/  F2FP.SATFINITE.E4M3.F32.PACK_AB_MERGE_C R6, R88.reuse, R85, RZ ;  /* 0x000000555806723e */ /* 0x041fe200048070ff */
[----:B------:R-:W-:-:S01]  /*4760*/  FADD.FTZ R3, R88, R3 ;  /* 0x0000000358037221 */ /* 0x000fc20000010000 */
[--C-:B------:R-:W-:Y:S02]  /*4770*/  IMAD.MOV.U32 R88, RZ, RZ, R119.reuse ;  /* 0x000000ffff587224 */ /* 0x100fe400078e0077 */
[----:B------:R-:W-:Y:S01]  /*4780*/  F2FP.SATFINITE.E4M3.F32.PACK_AB_MERGE_C R219, R84, R81, R6 ;  /* 0x0000005154db723e */ /* 0x000fe20004807006 */
[----:B------:R-:W-:-:S02]  /*4790*/  IMAD.MOV.U32 R85, RZ, RZ, R119 ;  /* 0x000000ffff557224 */ /* 0x000fc400078e0077 */
[--C-:B------:R-:W-:Y:S02]  /*47a0*/  IMAD.MOV.U32 R84, RZ, RZ, R119.reuse ;  /* 0x000000ffff547224 */ /* 0x100fe400078e0077 */
[----:B------:R-:W-:Y:S01]  /*47b0*/  IMAD.MOV.U32 R81, RZ, RZ, R119 ;  /* 0x000000ffff517224 */ /* 0x000fe200078e0077 */
[----:B------:R-:W-:Y:S06]  /*47c0*/  @!P1 BRA `(.L_x_14) ;  /* 0x0000003000709947 */ /* 0x000fec0003800000 */
[----:B------:R-:W-:Y:S01]  /*47d0*/  IMAD.MOV.U32 R6, RZ, RZ, R5 ;  /* 0x000000ffff067224 */ /* 0x000fe200078e0005 */
[----:B------:R-:W-:Y:S01]  /*47e0*/  CS2R R118, SRZ ;  /* 0x0000000000767805 */ /* 0x000fe2000001ff00 */
[----:B------:R-:W-:Y:S01]  /*47f0*/  IMAD.MOV.U32 R7, RZ, RZ, R0 ;  /* 0x000000ffff077224 */ /* 0x000fe200078e0000 */
[----:B------:R-:W-:Y:S02]  /*4800*/  CS2R R116, SRZ ;  /* 0x0000000000747805 */ /* 0x000fe4000001ff00 */
[----:B------:R-:W-:Y:S02]  /*4810*/  CS2R R114, SRZ ;  /* 0x0000000000727805 */ /* 0x000fe4000001ff00 */
[----:B------:R-:W-:Y:S02]  /*4820*/  CS2R R112, SRZ ;  /* 0x0000000000707805 */ /* 0x000fe4000001ff00 */
[----:B------:R-:W-:Y:S02]  /*4830*/  CS2R R110, SRZ ;  /* 0x00000000006e7805 */ /* 0x000fe4000001ff00 */
[----:B------:R-:W-:-:S02]  /*4840*/  CS2R R108, SRZ ;  /* 0x00000000006c7805 */ /* 0x000fc4000001ff00 */
[----:B------:R-:W-:Y:S02]  /*4850*/  CS2R R106, SRZ ;  /* 0x00000000006a7805 */ /* 0x000fe4000001ff00 */
        /* <DEDUP_REMOVED lines=40> */
[----:B------:R-:W-:Y:S01]  /*4ae0*/  CS2R R24, SRZ ;  /* 0x0000000000187805 */ /* 0x000fe2000001ff00 */
[----:B------:R-:W-:Y:S01]  /*4af0*/  UIADD3 UR52, UR49, -0x2, URZ ;  /* 0xfffffffe31347890 */ /* 0x000fe2000fffe03f */
[----:B------:R-:W-:-:S02]  /*4b00*/  UMOV UR53, UR45 ;  /* 0x0000002d00357c82 */ /* 0x000fc40008000000 */
[----:B------:R-:W-:-:S09]  /*4b10*/  UMOV UR49, UR44 ;  /* 0x0000002c00317c82 */ /* 0x000fd20008000000 */
.L_x_25:
[----:B------:R-:W-:Y:S01]  /*4b20*/  ISETP.NE.AND P2, PT, RZ, UR38, PT ;  /* 0x00000026ff007c0c */ /* 0x000fe2000bf45270 */
[----:B------:R-:W-:-:S04]  /*4b30*/  UISETP.NE.AND UP0, UPT, UR49, 0x1, UPT ;  /* 0x000000013100788c */ /* 0x000fc8000bf05270 */
[----:B------:R-:W-:-:S04]  /*4b40*/  USEL UR45, URZ, 0x1, UP0 ;  /* 0x000000013f2d7887 */ /* 0x000fc80008000000 */
[----:B------:R-:W-:-:S04]  /*4b50*/  ULOP3.LUT UR45, UR53, UR45, URZ, 0x3c, !UPT ;  /* 0x0000002d352d7292 */ /* 0x000fc8000f8e3c3f */
[----:B------:R-:W-:Y:S08]  /*4b60*/  @P2 BRA `(.L_x_15) ;  /* 0x0000000000382947 */ /* 0x000ff00003800000 */
[----:B------:R-:W-:Y:S05]  /*4b70*/  @!P0 BRA `(.L_x_16) ;  /* 0x0000000000048947 */ /* 0x000fea0003800000 */
[----:B------:R-:W-:Y:S01]  /*4b80*/  BPT.TRAP 0x1 ;  /* 0x000000040000795c */ /* 0x000fe20000300000 */
.L_x_16:
[----:B------:R-:W-:Y:S01]  /*4b90*/  UIADD3 UR6, UR49, 0x1, URZ ;  /* 0x0000000131067890 */ /* 0x000fe2000fffe03f */
[----:B------:R-:W-:-:S03]  /*4ba0*/  IMAD.U32 R0, RZ, RZ, UR45 ;  /* 0x0000002dff007e24 */ /* 0x000fc6000f8e00ff */
[----:B------:R-:W-:Y:S02]  /*4bb0*/  UISETP.NE.AND UP0, UPT, UR6, 0x2, UPT ;  /* 0x000000020600788c */ /* 0x000fe4000bf05270 */
[----:B------:R-:W-:Y:S02]  /*4bc0*/  SHF.L.U32 R0, R0, 0x1f, RZ ;  /* 0x0000001f00007819 */ /* 0x000fe400000006ff */
[----:B------:R-:W-:-:S04]  /*4bd0*/  USEL UR6, UR6, URZ, UP0 ;  /* 0x0000003f06067287 */ /* 0x000fc80008000000 */
[----:B------:R-:W-:-:S09]  /*4be0*/  ULEA UR6, UR6, UR39, 0x3 ;  /* 0x0000002706067291 */ /* 0x000fd2000f8e183f */
[----:B------:R0:W1:Y:S01]  /*4bf0*/  SYNCS.PHASECHK.TRANS64.TRYWAIT P1, [UR6+0x33430], R0 ;  /* 0x03343000ff0075a7 */ /* 0x0000620008020146 */
[----:B------:R-:W-:Y:S05]  /*4c00*/  @!P0 BRA `(.L_x_17) ;  /* 0x0000000000048947 */ /* 0x000fea0003800000 */
[----:B------:R-:W-:Y:S01]  /*4c10*/  BPT.TRAP 0x1 ;  /* 0x000000040000795c */ /* 0x000fe20000300000 */
.L_x_17:
[----:B-1----:R-:W-:Y:S05]  /*4c20*/  @P1 BRA `(.L_x_15) ;  /* 0x0000000000081947 */ /* 0x002fea0003800000 */
[----:B------:R-:W1:Y:S02]  /*4c30*/  SYNCS.PHASECHK.TRANS64.TRYWAIT P1, [UR6+0x33430], R0 ;  /* 0x03343000ff0075a7 */ /* 0x000e640008020146 */
[----:B-1----:R-:W-:Y:S05]  /*4c40*/  @!P1 BRA `(.L_x_18) ;  /* 0x000000ac00509947 */ /* 0x002fea0003800000 */
.L_x_15:
[----:B01----:R-:W-:Y:S01]  /*4c50*/  VIADD R0, R23, 0x8 ;  /* 0x0000000817007836 */ /* 0x003fe20000000000 */
[----:B------:R-:W-:Y:S01]  /*4c60*/  UIADD3 UR44, UR49, 0x1, URZ ;  /* 0x00000001312c7890 */ /* 0x000fe2000fffe03f */
[----:B------:R-:W-:Y:S01]  /*4c70*/  UMOV UR27, 0x80000020 ;  /* 0x80000020001b7882 */ /* 0x000fe20000000000 */
[----:B------:R-:W-:Y:S02]  /*4c80*/  UMOV UR28, UR24 ;  /* 0x00000018001c7c82 */ /* 0x000fe40008000000 */
[----:B------:R0:W-:Y:S01]  /*4c90*/  BAR.SYNC.DEFER_BLOCKING R0, 0x100 ;  /* 0x000400000000751d */ /* 0x0001e20000010000 */
[----:B------:R-:W-:-:S04]  /*4ca0*/  UISETP.NE.AND UP0, UPT, UR44, 0x2, UPT ;  /* 0x000000022c00788c */ /* 0x000fc8000bf05270 */
[----:B------:R-:W-:Y:S01]  /*4cb0*/  USEL UR44, UR44, URZ, UP0 ;  /* 0x0000003f2c2c7287 */ /* 0x000fe20008000000 */
[----:B------:R-:W-:Y:S01]  /*4cc0*/  UMOV UR29, UR25 ;  /* 0x00000019001d7c82 */ /* 0x000fe20008000000 */
[----:B------:R-:W-:Y:S02]  /*4cd0*/  UMOV UR31, 0x80000020 ;  /* 0x80000020001f7882 */ /* 0x000fe40000000000 */
[----:B------:R-:W-:Y:S01]  /*4ce0*/  UIMAD UR54, UR44, 0x780, UR48 ;  /* 0x000007802c3678a4 */ /* 0x000fe2000f8e0230 */
[----:B------:R-:W-:Y:S01]  /*4cf0*/  UMOV UR32, UR24 ;  /* 0x0000001800207c82 */ /* 0x000fe20008000000 */
[----:B------:R-:W-:Y:S02]  /*4d00*/  UMOV UR33, UR25 ;  /* 0x0000001900217c82 */ /* 0x000fe40008000000 */
[----:B------:R-:W-:Y:S02]  /*4d10*/  UIADD3 UR30, UR54, 0x80, URZ ;  /* 0x00000080361e7890 */ /* 0x000fe4000fffe03f */
[----:B------:R-:W-:-:S02]  /*4d20*/  UIADD3 UR34, UR54, 0x100, URZ ;  /* 0x0000010036227890 */ /* 0x000fc4000fffe03f */
[----:B------:R-:W-:Y:S01]  /*4d30*/  UMOV UR26, UR54 ;  /* 0x00000036001a7c82 */ /* 0x000fe20008000000 */
[----:B------:R-:W-:Y:S01]  /*4d40*/  UMOV UR35, 0x80000020 ;  /* 0x8000002000237882 */ /* 0x000fe20000000000 */
[----:B------:R-:W-:Y:S01]  /*4d50*/  UIADD3 UR6, UR54, 0x200, URZ ;  /* 0x0000020036067890 */ /* 0x000fe2000fffe03f */
[----:B------:R-:W-:Y:S01]  /*4d60*/  UMOV UR7, 0x80000020 ;  /* 0x8000002000077882 */ /* 0x000fe20000000000 */
[----:B------:R-:W-:Y:S01]  /*4d70*/  UIADD3 UR10, UR54, 0x202, URZ ;  /* 0x00000202360a7890 */ /* 0x000fe2000fffe03f */
[----:B------:R-:W-:Y:S01]  /*4d80*/  WARPGROUP.ARRIVE ;  /* 0x00000000000079c5 */ /* 0x000fe20000000000 */
[----:B------:R-:W-:Y:S01]  /*4d90*/  UMOV UR11, 0x80000020 ;  /* 0x80000020000b7882 */ /* 0x000fe20000000000 */
[----:B------:R-:W-:Y:S01]  /*4da0*/  UIADD3 UR14, UR54, 0x282, URZ ;  /* 0x00000282360e7890 */ /* 0x000fe2000fffe03f */
[----:B------:R-:W-:Y:S01]  /*4db0*/  UMOV UR15, 0x80000020 ;  /* 0x80000020000f7882 */ /* 0x000fe20000000000 */
[----:B------:R-:W-:Y:S02]  /*4dc0*/  UIADD3 UR18, UR54, 0x500, URZ ;  /* 0x0000050036127890 */ /* 0x000fe4000fffe03f */
[----:B------:R-:W-:Y:S01]  /*4dd0*/  QGMMA.64x32x32.F32.E4M3.E4M3 R184, gdesc[UR24], RZ, !UPT, gsb0 ;  /* 0x0060000018b879f3 */ /* 0x000fe2000c0008ff */
[----:B------:R-:W-:Y:S01]  /*4de0*/  UIADD3 UR26, UR54, 0x180, URZ ;  /* 0x00000180361a7890 */ /* 0x000fe2000fffe03f */
[----:B------:R-:W-:Y:S01]  /*4df0*/  UMOV UR27, 0x80000020 ;  /* 0x80000020001b7882 */ /* 0x000fe20000000000 */
[----:B------:R-:W-:Y:S01]  /*4e00*/  UMOV UR19, 0x80000020 ;  /* 0x8000002000137882 */ /* 0x000fe20000000000 */
[----:B------:R-:W-:Y:S01]  /*4e10*/  UIADD3 UR22, UR54, 0x502, URZ ;  /* 0x0000050236167890 */ /* 0x000fe2000fffe03f */
[----:B------:R-:W-:Y:S01]  /*4e20*/  UMOV UR23, 0x80000020 ;  /* 0x8000002000177882 */ /* 0x000fe20000000000 */
[----:B------:R-:W-:-:S02]  /*4e30*/  WARPGROUP.DEPBAR.LE gsb0, 0x0 ;  /* 0x00008000000079c5 */ /* 0x000fc40000010000 */
[----:B------:R-:W-:-:S06]  /*4e40*/  WARPGROUP.ARRIVE ;  /* 0x00000000000079c5 */ /* 0x000fcc0000000000 */
[----:B------:R-:W-:Y:S01]  /*4e50*/  QGMMA.64x32x32.F32.E4M3.E4M3 R168, gdesc[UR28], RZ, !UPT, gsb0 ;  /* 0x006000001ca879f3 */ /* 0x000fe2000c0008ff */
[----:B------:R-:W-:Y:S01]  /*4e60*/  UIADD3 UR30, UR54, 0x82, URZ ;  /* 0x00000082361e7890 */ /* 0x000fe2000fffe03f */
[----:B------:R-:W-:Y:S01]  /*4e70*/  UMOV UR28, UR4 ;  /* 0x00000004001c7c82 */ /* 0x000fe20008000000 */
[----:B------:R-:W-:Y:S01]  /*4e80*/  UMOV UR29, UR5 ;  /* 0x00000005001d7c82 */ /* 0x000fe20008000000 */
[----:B------:R-:W-:Y:S01]  /*4e90*/  UMOV UR31, 0x80000020 ;  /* 0x80000020001f7882 */ /* 0x000fe20000000000 */
[----:B------:R-:W-:Y:S02]  /*4ea0*/  WARPGROUP.DEPBAR.LE gsb0, 0x0 ;  /* 0x00008000000079c5 */ /* 0x000fe40000010000 */
        /* <DEDUP_REMOVED lines=18> */
[----:B------:R-:W-:Y:S01]  /*4fd0*/  UIADD3 UR6, UR54, 0x182, URZ ;  /* 0x0000018236067890 */ /* 0x000fe2000fffe03f */
[----:B------:R-:W-:Y:S01]  /*4fe0*/  UMOV UR7, 0x80000020 ;  /* 0x8000002000077882 */ /* 0x000fe20000000000 */
[----:B------:R-:W-:Y:S02]  /*4ff0*/  WARPGROUP.DEPBAR.LE gsb0, 0x0 ;  /* 0x00008000000079c5 */ /* 0x000fe40000010000 */
[----:B------:R-:W-:-:S06]  /*5000*/  WARPGROUP.ARRIVE ;  /* 0x00000000000079c5 */ /* 0x000fcc0000000000 */
[----:B------:R-:W-:Y:S01]  /*5010*/  QGMMA.64x32x32.F32.E4M3.E4M3 R168, gdesc[UR28], R168, gsb0 ;  /* 0x006000001ca879f3 */ /* 0x000fe200080008a8 */
[----:B------:R-:W-:Y:S01]  /*5020*/  UIADD3 UR30, UR54, 0x300, URZ ;  /* 0x00000300361e7890 */ /* 0x000fe2000fffe03f */
[----:B------:R-:W-:Y:S01]  /*5030*/  UMOV UR28, UR8 ;  /* 0x00000008001c7c82 */ /* 0x000fe20008000000 */
[----:B------:R-:W-:Y:S01]  /*5040*/  UMOV UR29, UR9 ;  /* 0x00000009001d7c82 */ /* 0x000fe20008000000 */
        /* <DEDUP_REMOVED lines=106> */
[----:B------:R-:W-:Y:S01]  /*56f0*/  UIADD3 UR54, UR54, 0x702, URZ ;  /* 0x0000070236367890 */ /* 0x000fe2000fffe03f */
[----:B------:R-:W-:Y:S02]  /*5700*/  WARPGROUP.DEPBAR.LE gsb0, 0x0 ;  /* 0x00008000000079c5 */ /* 0x000fe40000010000 */
[----:B------:R-:W-:-:S06]  /*5710*/  WARPGROUP.ARRIVE ;  /* 0x00000000000079c5 */ /* 0x000fcc0000000000 */
[----:B------:R-:W-:Y:S03]  /*5720*/  QGMMA.64x32x32.F32.E4M3.E4M3 R168, gdesc[UR28], R168, gsb0 ;  /* 0x006000001ca879f3 */ /* 0x000fe600080008a8 */
        /* <DEDUP_REMOVED lines=12> */
[----:B0-----:R-:W-:Y:S05]  /*57f0*/  @P2 BRA `(.L_x_19) ;  /* 0x00000000002c2947 */ /* 0x001fea0003800000 */
[----:B------:R-:W-:Y:S05]  /*5800*/  @!P0 BRA `(.L_x_20) ;  /* 0x0000000000048947 */ /* 0x000fea0003800000 */
[----:B------:R-:W-:Y:S01]  /*5810*/  BPT.TRAP 0x1 ;  /* 0x000000040000795c */ /* 0x000fe20000300000 */
.L_x_20:
[----:B------:R-:W-:Y:S01]  /*5820*/  ULEA UR6, UR49, UR39, 0x3 ;  /* 0x0000002731067291 */ /* 0x000fe2000f8e183f */
[----:B------:R-:W-:-:S05]  /*5830*/  IMAD.U32 R0, RZ, RZ, UR53 ;  /* 0x00000035ff007e24 */ /* 0x000fca000f8e00ff */
[----:B------:R-:W-:-:S04]  /*5840*/  SHF.L.U32 R0, R0, 0x1f, RZ ;  /* 0x0000001f00007819 */ /* 0x000fc800000006ff */
[----:B------:R0:W1:Y:S01]  /*5850*/  SYNCS.PHASECHK.TRANS64.TRYWAIT P1, [UR6+0x33450], R0 ;  /* 0x03345000ff0075a7 */ /* 0x0000620008020146 */
[----:B------:R-:W-:Y:S05]  /*5860*/  @!P0 BRA `(.L_x_21) ;  /* 0x0000000000048947 */ /* 0x000fea0003800000 */
[----:B------:R-:W-:Y:S01]  /*5870*/  BPT.TRAP 0x1 ;  /* 0x000000040000795c */ /* 0x000fe20000300000 */
.L_x_21:
[----:B-1----:R-:W-:Y:S05]  /*5880*/  @P1 BRA `(.L_x_19) ;  /* 0x0000000000081947 */ /* 0x002fea0003800000 */
[----:B------:R-:W1:Y:S02]  /*5890*/  SYNCS.PHASECHK.TRANS64.TRYWAIT P1, [UR6+0x33450], R0 ;  /* 0x03345000ff0075a7 */ /* 0x000e640008020146 */
[----:B-1----:R-:W-:Y:S05]  /*58a0*/  @!P1 BRA `(.L_x_22) ;  /* 0x000000a000509947 */ /* 0x002fea0003800000 */
.L_x_19:
[----:B------:R-:W-:Y:S01]  /*58b0*/  UIADD3 UR6, UR39, 0x200, URZ ;  /* 0x0000020027067890 */ /* 0x000fe2000fffe03f */
[----:B------:R-:W-:Y:S01]  /*58c0*/  WARPGROUP.ARRIVE ;  /* 0x00000000000079c5 */ /* 0x000fe20000000000 */
[----:B------:R-:W-:Y:S01]  /*58d0*/  UMOV UR7, 0xc0000010 ;  /* 0xc000001000077882 */ /* 0x000fe20000000000 */
[----:B01----:R-:W-:Y:S01]  /*58e0*/  IADD3 R0, -R23, 0xb, RZ ;  /* 0x0000000b17007810 */ /* 0x003fe20007ffe1ff */
[----:B------:R-:W-:-:S04]  /*58f0*/  USHF.R.U32.HI UR6, URZ, 0x4, UR6 ;  /* 0x000000043f067899 */ /* 0x000fc80008011606 */
[----:B------:R-:W-:-:S04]  /*5900*/  ULOP3.LUT UR6, UR6, 0x3fff, URZ, 0xc0, !UPT ;  /* 0x00003fff06067892 */ /* 0x000fc8000f8ec03f */
[----:B------:R-:W-:-:S04]  /*5910*/  ULOP3.LUT UR6, UR6, 0x10000, URZ, 0xfc, !UPT ;  /* 0x0001000006067892 */ /* 0x000fc8000f8efc3f */
[----:B------:R-:W-:-:S07]  /*5920*/  UIMAD UR10, UR49, 0x780, UR6 ;  /* 0x00000780310a78a4 */ /* 0x000fce000f8e0206 */
[----:B------:R-:W-:Y:S02]  /*5930*/  UMOV UR6, UR10 ;  /* 0x0000000a00067c82 */ /* 0x000fe40008000000 */
[----:B------:R-:W-:Y:S01]  /*5940*/  QGMMA.64x192x32.F32.E4M3.E4M3 R24, R200, gdesc[UR4], R24, gsb0 ;  /* 0x02e00004c8187df3 */ /* 0x000fe20008000818 */
[----:B------:R-:W-:Y:S01]  /*5950*/  UIADD3 UR6, UR10, 0x180, URZ ;  /* 0x000001800a067890 */ /* 0x000fe2000fffe03f */
[----:B------:R-:W-:Y:S01]  /*5960*/  UMOV UR7, 0xc0000010 ;  /* 0xc000001000077882 */ /* 0x000fe20000000000 */
[----:B------:R-:W-:Y:S02]  /*5970*/  WARPGROUP.DEPBAR.LE gsb0, 0x0 ;  /* 0x00008000000079c5 */ /* 0x000fe40000010000 */
[----:B------:R-:W-:-:S15]  /*5980*/  WARPGROUP.ARRIVE ;  /* 0x00000000000079c5 */ /* 0x000fde0000000000 */
        /* <DEDUP_REMOVED lines=15> */
[----:B------:R-:W-:Y:S03]  /*5a80*/  QGMMA.64x192x32.F32.E4M3.E4M3 R24, R216, gdesc[UR4], R24, gsb0 ;  /* 0x02e00004d8187df3 */ /* 0x000fe60008000818 */
[----:B------:R-:W-:Y:S02]  /*5a90*/  WARPGROUP.DEPBAR.LE gsb0, 0x0 ;  /* 0x00008000000079c5 */ /* 0x000fe40000010000 */
[----:B------:R0:W-:Y:S06]  /*5aa0*/  BAR.ARV R0, 0x100 ;  /* 0x000400000000751d */ /* 0x0001ec0000002000 */
[----:B------:R-:W-:Y:S05]  /*5ab0*/  @!P0 BRA `(.L_x_23) ;  /* 0x0000000000048947 */ /* 0x000fea0003800000 */
[----:B------:R-:W-:Y:S01]  /*5ac0*/  BPT.TRAP 0x1 ;  /* 0x000000040000795c */ /* 0x000fe20000300000 */
.L_x_23:
[----:B0-----:R-:W-:Y:S01]  /*5ad0*/  FMNMX.FTZ R0, R184, R7, !PT ;  /* 0x00000007b8007209 */ /* 0x001fe20007810000 */
[----:B------:R-:W-:Y:S01]  /*5ae0*/  IMAD.U32 R13, RZ, RZ, UR40 ;  /* 0x00000028ff0d7e24 */ /* 0x000fe2000f8e00ff */
[----:B------:R-:W-:Y:S01]  /*5af0*/  FMNMX.FTZ R8, R186, R6, !PT ;  /* 0x00000006ba087209 */ /* 0x000fe20007810000 */
[----:B------:R-:W-:Y:S01]  /*5b00*/  ULEA UR6, UR44, UR39, 0x3 ;  /* 0x000000272c067291 */ /* 0x000fe2000f8e183f */
[----:B------:R-:W-:Y:S02]  /*5b10*/  FMNMX.FTZ R5, R185, R0, !PT ;  /* 0x00000000b9057209 */ /* 0x000fe40007810000 */
[----:B------:R-:W-:Y:S01]  /*5b20*/  FMNMX.FTZ R9, R187, R8, !PT ;  /* 0x00000008bb097209 */ /* 0x000fe20007810000 */
[----:B------:R-:W-:Y:S01]  /*5b30*/  UIADD3 UR6, UR6, 0x33440, URZ ;  /* 0x0003344006067890 */ /* 0x000fe2000fffe03f */
[----:B------:R-:W-:Y:S02]  /*5b40*/  FMNMX.FTZ R0, R188, R5, !PT ;  /* 0x00000005bc007209 */ /* 0x000fe40007810000 */
[----:B------:R-:W-:Y:S01]  /*5b50*/  FMNMX.FTZ R8, R190, R9, !PT ;  /* 0x00000009be087209 */ /* 0x000fe20007810000 */
[----:B------:R-:W-:Y:S01]  /*5b60*/  UPRMT UR6, UR37, 0x654, UR6 ;  /* 0x0000065425067896 */ /* 0x000fe20008000006 */
[----:B------:R-:W-:-:S02]  /*5b70*/  FMNMX.FTZ R5, R189, R0, !PT ;  /* 0x00000000bd057209 */ /* 0x000fc40007810000 */
[----:B------:R-:W-:Y:S02]  /*5b80*/  FMNMX.FTZ R9, R191, R8, !PT ;  /* 0x00000008bf097209 */ /* 0x000fe40007810000 */
[----:B------:R-:W-:Y:S02]  /*5b90*/  FMNMX.FTZ R0, R192, R5, !PT ;  /* 0x00000005c0007209 */ /* 0x000fe40007810000 */
[----:B------:R-:W-:Y:S02]  /*5ba0*/  FMNMX.FTZ R8, R194, R9, !PT ;  /* 0x00000009c2087209 */ /* 0x000fe40007810000 */
[----:B------:R-:W-:Y:S01]  /*5bb0*/  FMNMX.FTZ R5, R193, R0, !PT ;  /* 0x00000000c1057209 */ /* 0x000fe20007810000 */
[----:B------:R-:W-:Y:S01]  /*5bc0*/  SYNCS.ARRIVE.TRANS64.RED.A1T0 RZ, [UR6], RZ ;  /* 0x000000ffffff79a7 */ /* 0x000fe20008100406 */
[----:B------:R-:W-:Y:S02]  /*5bd0*/  FMNMX.FTZ R9, R195, R8, !PT ;  /* 0x00000008c3097209 */ /* 0x000fe40007810000 */
[----:B------:R-:W-:-:S02]  /*5be0*/  FMNMX.FTZ R0, R196, R5, !PT ;  /* 0x00000005c4007209 */ /* 0x000fc40007810000 */
[----:B------:R-:W-:Y:S02]  /*5bf0*/  FMNMX.FTZ R8, R198, R9, !PT ;  /* 0x00000009c6087209 */ /* 0x000fe40007810000 */
[----:B------:R-:W-:Y:S02]  /*5c00*/  FMNMX.FTZ R5, R197, R0, !PT ;  /* 0x00000000c5057209 */ /* 0x000fe40007810000 */
[----:B------:R-:W-:Y:S02]  /*5c10*/  FMNMX.FTZ R9, R199, R8, !PT ;  /* 0x00000008c7097209 */ /* 0x000fe40007810000 */
[----:B------:R-:W-:Y:S02]  /*5c20*/  FMNMX.FTZ R0, R168, R5, !PT ;  /* 0x00000005a8007209 */ /* 0x000fe40007810000 */
        /* <DEDUP_REMOVED lines=62> */
[----:B------:R-:W-:-:S03]  /*6010*/  FMNMX.FTZ R8, R135, R8, !PT ;  /* 0x0000000887087209 */ /* 0x000fc60007810000 */
[----:B------:R-:W0:Y:S04]  /*6020*/  SHFL.BFLY PT, R0, R9, 0x2, 0x1f ;  /* 0x0c401f0009007f89 */ /* 0x000e2800000e0000 */
[----:B------:R-:W1:Y:S01]  /*6030*/  SHFL.BFLY PT, R5, R8, 0x2, 0x1f ;  /* 0x0c401f0008057f89 */ /* 0x000e6200000e0000 */
[----:B0-----:R-:W-:Y:S02]  /*6040*/  FMNMX.FTZ R10, R9, R0, !PT ;  /* 0x00000000090a7209 */ /* 0x001fe40007810000 */
[----:B-1----:R-:W-:-:S03]  /*6050*/  FMNMX.FTZ R11, R8, R5, !PT ;  /* 0x00000005080b7209 */ /* 0x002fc60007810000 */
[----:B------:R-:W0:Y:S04]  /*6060*/  SHFL.BFLY PT, R5, R10, 0x1, 0x1f ;  /* 0x0c201f000a057f89 */ /* 0x000e2800000e0000 */
[----:B------:R-:W1:Y:S01]  /*6070*/  SHFL.BFLY PT, R12, R11, 0x1, 0x1f ;  /* 0x0c201f000b0c7f89 */ /* 0x000e6200000e0000 */
[----:B0-----:R-:W-:Y:S02]  /*6080*/  FMNMX.FTZ R0, R10, R5, !PT ;  /* 0x000000050a007209 */ /* 0x001fe40007810000 */
[----:B-1----:R-:W-:-:S03]  /*6090*/  FMNMX.FTZ R5, R11, R12, !PT ;  /* 0x0000000c0b057209 */ /* 0x002fc60007810000 */
[C---:B------:R-:W-:Y:S01]  /*60a0*/  FFMA.FTZ R8, R0.reuse, R13, -8 ;  /* 0xc100000000087423 */ /* 0x040fe2000001000d */
[----:B------:R-:W-:-:S03]  /*60b0*/  FADD.FTZ R7, -R0, R7 ;  /* 0x0000000700077221 */ /* 0x000fc60000010100 */
[--C-:B------:R-:W-:Y:S01]  /*60c0*/  FFMA.FTZ R21, R168, UR40, -R8.reuse ;  /* 0x00000028a8157c23 */ /* 0x100fe20008010808 */
[----:B------:R-:W-:-:S01]  /*60d0*/  FFMA.FTZ R168, R169, UR40, -R8 ;  /* 0x00000028a9a87c23 */ /* 0x000fc20008010808 */
[--C-:B------:R-:W-:Y:S01]  /*60e0*/  FFMA.FTZ R169, R172, UR40, -R8.reuse ;  /* 0x00000028aca97c23 */ /* 0x100fe20008010808 */
[----:B------:R-:W-:-:S01]  /*60f0*/  FFMA.FTZ R10, R184, UR40, -R8 ;  /* 0x00000028b80a7c23 */ /* 0x000fc20008010808 */
[--C-:B------:R-:W-:Y:S01]  /*6100*/  FFMA.FTZ R172, R173, UR40, -R8.reuse ;  /* 0x00000028adac7c23 */ /* 0x100fe20008010808 */
[----:B------:R-:W-:-:S01]  /*6110*/  FFMA.FTZ R173, R176, UR40, -R8 ;  /* 0x00000028b0ad7c23 */ /* 0x000fc20008010808 */
[----:B------:R-:W-:Y:S02]  /*6120*/  IMAD.U32 R184, RZ, RZ, UR40 ;  /* 0x00000028ffb87e24 */ /* 0x000fe4000f8e00ff */
[----:B------:R-:W-:-:S01]  /*6130*/  FFMA.FTZ R176, R177, UR40, -R8 ;  /* 0x00000028b1b07c23 */ /* 0x000fc20008010808 */
[--C-:B------:R-:W-:Y:S01]  /*6140*/  FFMA.FTZ R177, R180, UR40, -R8.reuse ;  /* 0x00000028b4b17c23 */ /* 0x100fe20008010808 */
        /* <DEDUP_REMOVED lines=31> */
[----:B------:R-:W-:Y:S01]  /*6340*/  FFMA.FTZ R133, R133, UR40, -R8 ;  /* 0x0000002885857c23 */ /* 0x000fe20008010808 */
[----:B------:R-:W-:-:S01]  /*6350*/  FADD.FTZ R6, -R5, R6 ;  /* 0x0000000605067221 */ /* 0x000fc20000010100 */
[----:B------:R-:W-:Y:S01]  /*6360*/  FFMA.FTZ R8, R5, R184, -8 ;  /* 0xc100000005087423 */ /* 0x000fe200000100b8 */
[----:B------:R-:W-:Y:S01]  /*6370*/  FMUL.FTZ R7, R7, UR40 ;  /* 0x0000002807077c20 */ /* 0x000fe20008410000 */
[----:B------:R-:W-:Y:S01]  /*6380*/  MUFU.EX2 R10, R10 ;  /* 0x0000000a000a7308 */ /* 0x000fe20000000800 */
[----:B------:R-:W-:Y:S01]  /*6390*/  FMUL.FTZ R6, R6, UR40 ;  /* 0x0000002806067c20 */ /* 0x000fe20008410000 */
[--C-:B------:R-:W-:Y:S01]  /*63a0*/  FFMA.FTZ R181, R186, UR40, -R8.reuse ;  /* 0x00000028bab57c23 */ /* 0x100fe20008010808 */
[----:B------:R-:W-:-:S01]  /*63b0*/  FFMA.FTZ R184, R187, UR40, -R8 ;  /* 0x00000028bbb87c23 */ /* 0x000fc20008010808 */
[--C-:B------:R-:W-:Y:S01]  /*63c0*/  FFMA.FTZ R185, R190, UR40, -R8.reuse ;  /* 0x00000028beb97c23 */ /* 0x100fe20008010808 */
[----:B------:R-:W-:-:S01]  /*63d0*/  FFMA.FTZ R186, R191, UR40, -R8 ;  /* 0x00000028bfba7c23 */ /* 0x000fc20008010808 */
[--C-:B------:R-:W-:Y:S01]  /*63e0*/  FFMA.FTZ R187, R194, UR40, -R8.reuse ;  /* 0x00000028c2bb7c23 */ /* 0x100fe20008010808 */
[----:B------:R-:W-:-:S01]  /*63f0*/  FFMA.FTZ R188, R195, UR40, -R8 ;  /* 0x00000028c3bc7c23 */ /* 0x000fc20008010808 */
[----:B------:R-:W0:Y:S01]  /*6400*/  MUFU.EX2 R7, R7 ;  /* 0x0000000700077308 */ /* 0x000e220000000800 */
        /* <DEDUP_REMOVED lines=15> */
[----:B------:R-:W1:Y:S01]  /*6500*/  MUFU.EX2 R181, R181 ;  /* 0x000000b500b57308 */ /* 0x000e620000000800 */
[----:B0-----:R-:W-:-:S01]  /*6510*/  FFMA.FTZ R4, R7, R4, R10 ;  /* 0x0000000407047223 */ /* 0x001fc2000001000a */
        /* <DEDUP_REMOVED lines=14> */
[----:B------:R-:W2:Y:S01]  /*6600*/  MUFU.EX2 R184, R184 ;  /* 0x000000b800b87308 */ /* 0x000ea20000000800 */
[----:B-1----:R-:W-:-:S01]  /*6610*/  FFMA.FTZ R3, R6, R3, R181 ;  /* 0x0000000306037223 */ /* 0x002fc200000100b5 */
[--C-:B------:R-:W-:Y:S01]  /*6620*/  FFMA.FTZ R123, R123, UR40, -R8.reuse ;  /* 0x000000287b7b7c23 */ /* 0x100fe20008010808 */
[----:B------:R-:W-:-:S01]  /*6630*/  FFMA.FTZ R126, R126, UR40, -R8 ;  /* 0x000000287e7e7c23 */ /* 0x000fc20008010808 */
[--C-:B------:R-:W-:Y:S01]  /*6640*/  FFMA.FTZ R127, R127, UR40, -R8.reuse ;  /* 0x000000287f7f7c23 */ /* 0x100fe20008010808 */
[----:B------:R-:W-:-:S01]  /*6650*/  FFMA.FTZ R130, R130, UR40, -R8 ;  /* 0x0000002882827c23 */ /* 0x000fc20008010808 */
[--C-:B------:R-:W-:Y:S01]  /*6660*/  FFMA.FTZ R131, R131, UR40, -R8.reuse ;  /* 0x0000002883837c23 */ /* 0x100fe20008010808 */
[----:B------:R-:W-:-:S01]  /*6670*/  FFMA.FTZ R134, R134, UR40, -R8 ;  /* 0x0000002886867c23 */ /* 0x000fc20008010808 */
[----:B------:R-:W1:Y:S01]  /*6680*/  MUFU.EX2 R11, R11 ;  /* 0x0000000b000b7308 */ /* 0x000e620000000800 */
[----:B0-----:R-:W-:-:S01]  /*6690*/  FADD.FTZ R4, R9, R4 ;  /* 0x0000000409047221 */ /* 0x001fc20000010000 */
[----:B------:R-:W-:-:S06]  /*66a0*/  FFMA.FTZ R8, R135, UR40, -R8 ;  /* 0x0000002887087c23 */ /* 0x000fcc0008010808 */
[----:B------:R-:W0:Y:S01]  /*66b0*/  MUFU.EX2 R185, R185 ;  /* 0x000000b900b97308 */ /* 0x000e220000000800 */
[----:B--2---:R-:W-:-:S07]  /*66c0*/  FADD.FTZ R192, R184, R3 ;  /* 0x00000003b8c07221 */ /* 0x004fce0000010000 */
[----:B------:R-:W2:Y:S01]  /*66d0*/  MUFU.EX2 R12, R12 ;  /* 0x0000000c000c7308 */ /* 0x000ea20000000800 */
[----:B-1----:R-:W-:-:S07]  /*66e0*/  FADD.FTZ R3, R11, R4 ;  /* 0x000000040b037221 */ /* 0x002fce0000010000 */
[----:B------:R-:W1:Y:S01]  /*66f0*/  MUFU.EX2 R186, R186 ;  /* 0x000000ba00ba7308 */ /* 0x000e620000000800 */
[----:B0-----:R-:W-:-:S07]  /*6700*/  FADD.FTZ R191, R185, R192 ;  /* 0x000000c0b9bf7221 */ /* 0x001fce0000010000 */
        /* <DEDUP_REMOVED lines=143> */
[----:B0-----:R-:W-:-:S01]  /*7000*/  FADD.FTZ R135, R134, R135 ;  /* 0x0000008786877221 */ /* 0x001fc20000010000 */
[----:B--2---:R-:W-:-:S03]  /*7010*/  FADD.FTZ R4, R133, R4 ;  /* 0x0000000485047221 */ /* 0x004fc60000010000 */
[----:B-1----:R-:W-:Y:S01]  /*7020*/  FADD.FTZ R3, R8, R135 ;  /* 0x0000008708037221 */ /* 0x002fe20000010000 */
[----:B------:R-:W-:Y:S06]  /*7030*/  @!P0 BRA `(.L_x_24) ;  /* 0x0000000000048947 */ /* 0x000fec0003800000 */
[----:B------:R-:W-:Y:S01]  /*7040*/  BPT.TRAP 0x1 ;  /* 0x000000040000795c */ /* 0x000fe20000300000 */
.L_x_24:
[----:B------:R-:W-:Y:S01]  /*7050*/  ULEA UR6, UR49, UR39, 0x3 ;  /* 0x0000002731067291 */ /* 0x000fe2000f8e183f */
[----:B------:R-:W-:Y:S01]  /*7060*/  ISETP.LT.AND P1, PT, RZ, UR52, PT ;  /* 0x00000034ff007c0c */ /* 0x000fe2000bf21270 */
[----:B------:R-:W-:Y:S01]  /*7070*/  UIADD3 UR7, UR52, -0x1, URZ ;  /* 0xffffffff34077890 */ /* 0x000fe2000fffe03f */
[----:B------:R-:W-:Y:S01]  /*7080*/  F2FP.SATFINITE.E4M3.F32.PACK_AB_MERGE_C R11, R12, R11, RZ ;  /* 0x0000000b0c0b723e */ /* 0x000fe200048070ff */
[----:B------:R-:W-:Y:S01]  /*7090*/  UIADD3 UR6, UR6, 0x33460, URZ ;  /* 0x0003346006067890 */ /* 0x000fe2000fffe03f */
[----:B------:R-:W-:Y:S01]  /*70a0*/  F2FP.SATFINITE.E4M3.F32.PACK_AB_MERGE_C R185, R186, R185, RZ ;  /* 0x000000b9bab9723e */ /* 0x000fe200048070ff */
[----:B------:R-:W-:Y:S01]  /*70b0*/  UMOV UR53, UR45 ;  /* 0x0000002d00357c82 */ /* 0x000fe20008000000 */
[----:B------:R-:W-:Y:S01]  /*70c0*/  F2FP.SATFINITE.E4M3.F32.PACK_AB_MERGE_C R15, R20, R15, RZ ;  /* 0x0000000f140f723e */ /* 0x000fe200048070ff */
[----:B------:R-:W-:Y:S01]  /*70d0*/  UPRMT UR6, UR37, 0x654, UR6 ;  /* 0x0000065425067896 */ /* 0x000fe20008000006 */
[----:B------:R-:W-:Y:S01]  /*70e0*/  F2FP.SATFINITE.E4M3.F32.PACK_AB_MERGE_C R189, R190, R189, RZ ;  /* 0x000000bdbebd723e */ /* 0x000fe200048070ff */
[----:B------:R-:W-:Y:S01]  /*70f0*/  UMOV UR52, UR7 ;  /* 0x0000000700347c82 */ /* 0x000fe20008000000 */
[----:B------:R-:W-:Y:S01]  /*7100*/  F2FP.SATFINITE.E4M3.F32.PACK_AB_MERGE_C R169, R172, R169, RZ ;  /* 0x000000a9aca9723e */ /* 0x000fe200048070ff */
[----:B------:R-:W-:Y:S01]  /*7110*/  UMOV UR49, UR44 ;  /* 0x0000002c00317c82 */ /* 0x000fe20008000000 */
[----:B------:R-:W-:Y:S01]  /*7120*/  F2FP.SATFINITE.E4M3.F32.PACK_AB_MERGE_C R174, R175, R174, RZ ;  /* 0x000000aeafae723e */ /* 0x000fe200048070ff */
[----:B------:R-:W-:Y:S01]  /*7130*/  FMUL.FTZ R24, R24, R7 ;  /* 0x0000000718187220 */ /* 0x000fe20000410000 */
[----:B------:R-:W-:Y:S01]  /*7140*/  F2FP.SATFINITE.E4M3.F32.PACK_AB_MERGE_C R177, R180, R177, RZ ;  /* 0x000000b1b4b1723e */ /* 0x000fe200048070ff */
[-C--:B------:R-:W-:Y:S01]  /*7150*/  FMUL.FTZ R25, R25, R7.reuse ;  /* 0x0000000719197220 */ /* 0x080fe20000410000 */
[----:B------:R-:W-:Y:S01]  /*7160*/  F2FP.SATFINITE.E4M3.F32.PACK_AB_MERGE_C R182, R183, R182, RZ ;  /* 0x000000b6b7b6723e */ /* 0x000fe200048070ff */
[----:B------:R-:W-:Y:S01]  /*7170*/  SYNCS.ARRIVE.TRANS64.RED.A1T0 RZ, [UR6], RZ ;  /* 0x000000ffffff79a7 */ /* 0x000fe20008100406 */
[----:B------:R-:W-:Y:S01]  /*7180*/  F2FP.SATFINITE.E4M3.F32.PACK_AB_MERGE_C R156, R157, R156, RZ ;  /* 0x0000009c9d9c723e */ /* 0x000fe200048070ff */
[-C--:B------:R-:W-:Y:S01]  /*7190*/  FMUL.FTZ R28, R28, R7.reuse ;  /* 0x000000071c1c7220 */ /* 0x080fe20000410000 */
        /* <DEDUP_REMOVED lines=55> */
[----:B------:R-:W-:Y:S01]  /*7510*/  FMUL.FTZ R117, R117, R7 ;  /* 0x0000000775757220 */ /* 0x000fe20000410000 */
        /* <DEDUP_REMOVED lines=48> */
[----:B------:R-:W-:Y:S01]  /*7820*/  F2FP.SATFINITE.E4M3.F32.PACK_AB_MERGE_C R200, R9, R10, R11 ;  /* 0x0000000a09c8723e */ /* 0x000fe2000480700b */
[----:B------:R-:W-:Y:S01]  /*7830*/  IMAD.MOV.U32 R6, RZ, RZ, R5 ;  /* 0x000000ffff067224 */ /* 0x000fe200078e0005 */
[----:B------:R-:W-:Y:S01]  /*7840*/  F2FP.SATFINITE.E4M3.F32.PACK_AB_MERGE_C R201, R184, R181, R185 ;  /* 0x000000b5b8c9723e */ /* 0x000fe200048070b9 */
[----:B------:R-:W-:Y:S01]  /*7850*/  IMAD.MOV.U32 R7, RZ, RZ, R0 ;  /* 0x000000ffff077224 */ /* 0x000fe200078e0000 */
[----:B------:R-:W-:-:S02]  /*7860*/  F2FP.SATFINITE.E4M3.F32.PACK_AB_MERGE_C R202, R14, R13, R15 ;  /* 0x0000000d0eca723e */ /* 0x000fc4000480700f */
[----:B------:R-:W-:Y:S02]  /*7870*/  F2FP.SATFINITE.E4M3.F32.PACK_AB_MERGE_C R203, R188, R187, R189 ;  /* 0x000000bbbccb723e */ /* 0x000fe400048070bd */
[----:B------:R-:W-:Y:S02]  /*7880*/  F2FP.SATFINITE.E4M3.F32.PACK_AB_MERGE_C R204, R168, R21, R169 ;  /* 0x00000015a8cc723e */ /* 0x000fe400048070a9 */
[----:B------:R-:W-:Y:S02]  /*7890*/  F2FP.SATFINITE.E4M3.F32.PACK_AB_MERGE_C R205, R171, R170, R174 ;  /* 0x000000aaabcd723e */ /* 0x000fe400048070ae */
[----:B------:R-:W-:Y:S02]  /*78a0*/  F2FP.SATFINITE.E4M3.F32.PACK_AB_MERGE_C R206, R176, R173, R177 ;  /* 0x000000adb0ce723e */ /* 0x000fe400048070b1 */
[----:B------:R-:W-:Y:S02]  /*78b0*/  F2FP.SATFINITE.E4M3.F32.PACK_AB_MERGE_C R207, R179, R178, R182 ;  /* 0x000000b2b3cf723e */ /* 0x000fe400048070b6 */
        /* <DEDUP_REMOVED lines=11> */
[----:B------:R-:W-:Y:S01]  /*7970*/  F2FP.SATFINITE.E4M3.F32.PACK_AB_MERGE_C R219, R131, R130, R134 ;  /* 0x0000008283db723e */ /* 0x000fe20004807086 */
[----:B------:R-:W-:Y:S06]  /*7980*/  @P1 BRA `(.L_x_25) ;  /* 0xffffffd000641947 */ /* 0x000fec000383ffff */
.L_x_14:
[----:B------:R-:W-:Y:S06]  /*7990*/  BAR.ARV 0x8, 0x180 ;  /* 0x0206000000007b1d */ /* 0x000fec0000002000 */
[----:B------:R-:W-:Y:S05]  /*79a0*/  @!P0 BRA `(.L_x_26) ;  /* 0x0000000000048947 */ /* 0x000fea0003800000 */
[----:B------:R-:W-:Y:S01]  /*79b0*/  BPT.TRAP 0x1 ;  /* 0x000000040000795c */ /* 0x000fe20000300000 */
.L_x_26:
[----:B------:R-:W-:Y:S01]  /*79c0*/  ULEA UR4, UR44, UR39, 0x3 ;  /* 0x000000272c047291 */ /* 0x000fe2000f8e183f */
[----:B------:R-:W-:-:S05]  /*79d0*/  IMAD.U32 R6, RZ, RZ, UR45 ;  /* 0x0000002dff067e24 */ /* 0x000fca000f8e00ff */
[----:B------:R-:W-:-:S04]  /*79e0*/  SHF.L.U32 R6, R6, 0x1f, RZ ;  /* 0x0000001f06067819 */ /* 0x000fc800000006ff */
[----:B------:R0:W1:Y:S01]  /*79f0*/  SYNCS.PHASECHK.TRANS64.TRYWAIT P1, [UR4+0x33450], R6 ;  /* 0x03345006ff0075a7 */ /* 0x0000620008020144 */
[----:B------:R-:W-:Y:S05]  /*7a00*/  @!P0 BRA `(.L_x_27) ;  /* 0x0000000000048947 */ /* 0x000fea0003800000 */
[----:B------:R-:W-:Y:S01]  /*7a10*/  BPT.TRAP 0x1 ;  /* 0x000000040000795c */ /* 0x000fe20000300000 */
.L_x_27:
[----:B-1----:R-:W-:Y:S05]  /*7a20*/  @P1 BRA `(.L_x_28) ;  /* 0x0000000000081947 */ /* 0x002fea0003800000 */
[----:B------:R-:W1:Y:S02]  /*7a30*/  SYNCS.PHASECHK.TRANS64.TRYWAIT P1, [UR4+0x33450], R6 ;  /* 0x03345006ff0075a7 */ /* 0x000e640008020144 */
[----:B-1----:R-:W-:Y:S05]  /*7a40*/  @!P1 BRA `(.L_x_29) ;  /* 0x0000008000009947 */ /* 0x002fea0003800000 */
.L_x_28:
[----:B------:R-:W-:Y:S01]  /*7a50*/  UIADD3 UR5, UR39, 0x200, URZ ;  /* 0x0000020027057890 */ /* 0x000fe2000fffe03f */
[----:B------:R-:W-:Y:S01]  /*7a60*/  WARPGROUP.ARRIVE ;  /* 0x00000000000079c5 */ /* 0x000fe20000000000 */
[----:B------:R-:W-:Y:S01]  /*7a70*/  UMOV UR7, 0xc0000010 ;  /* 0xc000001000077882 */ /* 0x000fe20000000000 */
[----:B------:R-:W-:Y:S01]  /*7a80*/  IMAD.MOV.U32 R8, RZ, RZ, 0x3f800000 ;  /* 0x3f800000ff087424 */ /* 0x000fe200078e00ff */
        /* <DEDUP_REMOVED lines=16> */
[----:B------:R-:W-:Y:S02]  /*7b90*/  ULDC.64 UR6, c[0x0][0x9a0] ;  /* 0x0002680000067ab9 */ /* 0x000fe40000000a00 */
[----:B------:R-:W-:-:S04]  /*7ba0*/  UISETP.NE.U32.AND UP0, UPT, UR6, URZ, UPT ;  /* 0x0000003f0600728c */ /* 0x000fc8000bf05070 */
[----:B------:R-:W-:-:S06]  /*7bb0*/  UISETP.NE.AND.EX UP0, UPT, UR7, URZ, UPT, UP0 ;  /* 0x0000003f0700728c */ /* 0x000fcc000bf05300 */
[----:B------:R-:W-:-:S05]  /*7bc0*/  PLOP3.LUT P1, PT, PT, PT, UP0, 0x80, 0x0 ;  /* 0x000000000000781c */ /* 0x000fca0003f2f008 */
[----:B------:R-:W-:Y:S02]  /*7bd0*/  @UP0 USHF.R.S32.HI UR10, URZ, 0x1f, UR42 ;  /* 0x0000001f3f0a0899 */ /* 0x000fe4000801142a */
[----:B------:R-:W-:Y:S01]  /*7be0*/  @UP0 UIADD3 UR8, -UR42, URZ, URZ ;  /* 0x0000003f2a080290 */ /* 0x000fe2000fffe13f */
[----:B------:R-:W-:Y:S01]  /*7bf0*/  @UP0 ULDC.64 UR12, c[0x0][0x9c8] ;  /* 0x00027200000c0ab9 */ /* 0x000fe20000000a00 */
[----:B------:R-:W-:Y:S01]  /*7c00*/  @UP0 ULDC UR9, c[0x0][0xc44] ;  /* 0x0003110000090ab9 */ /* 0x000fe20000000800 */
[----:B------:R-:W-:Y:S02]  /*7c10*/  @UP0 UIMAD UR10, UR10, UR12, URZ ;  /* 0x0000000c0a0a02a4 */ /* 0x000fe4000f8e023f */
[----:B------:R-:W-:Y:S02]  /*7c20*/  @UP0 UIMAD UR11, UR9, UR8, UR43 ;  /* 0x00000008090b02a4 */ /* 0x000fe4000f8e022b */
[----:B------:R-:W-:Y:S02]  /*7c30*/  @UP0 UIMAD.WIDE.U32 UR8, UR42, UR12, URZ ;  /* 0x0000000c2a0802a5 */ /* 0x000fe4000f8e003f */
[----:B------:R-:W-:-:S02]  /*7c40*/  @UP0 UIMAD UR10, UR42, UR13, UR10 ;  /* 0x0000000d2a0a02a4 */ /* 0x000fc4000f8e020a */
[----:B------:R-:W-:Y:S01]  /*7c50*/  @UP0 USHF.R.S32.HI UR14, URZ, 0x1f, UR11 ;  /* 0x0000001f3f0e0899 */ /* 0x000fe2000801140b */
[----:B------:R-:W-:Y:S01]  /*7c60*/  @UP0 ULDC.64 UR12, c[0x0][0x9d0] ;  /* 0x00027400000c0ab9 */ /* 0x000fe20000000a00 */
[----:B------:R-:W-:Y:S02]  /*7c70*/  @UP0 UIADD3 UR9, UR9, UR10, URZ ;  /* 0x0000000a09090290 */ /* 0x000fe4000fffe03f */
[----:B------:R-:W-:Y:S02]  /*7c80*/  @UP0 UIMAD UR10, UR14, UR12, URZ ;  /* 0x0000000c0e0a02a4 */ /* 0x000fe4000f8e023f */
[----:B------:R-:W-:Y:S02]  /*7c90*/  @UP0 UIMAD.WIDE.U32 UR8, UR11, UR12, UR8 ;  /* 0x0000000c0b0802a5 */ /* 0x000fe4000f8e0008 */
[----:B------:R-:W-:Y:S02]  /*7ca0*/  @UP0 UIMAD UR10, UR11, UR13, UR10 ;  /* 0x0000000d0b0a02a4 */ /* 0x000fe4000f8e020a */
[----:B------:R-:W-:-:S02]  /*7cb0*/  @UP0 ULEA UR6, UP1, UR8, UR6, 0x2 ;  /* 0x0000000608060291 */ /* 0x000fc4000f82103f */
[----:B------:R-:W-:-:S04]  /*7cc0*/  @UP0 UIADD3 UR9, UR9, UR10, URZ ;  /* 0x0000000a09090290 */ /* 0x000fc8000fffe03f */
[----:B------:R-:W-:Y:S01]  /*7cd0*/  @UP0 ULEA.HI.X UR7, UR8, UR7, UR9, 0x2, UP1 ;  /* 0x0000000708070291 */ /* 0x000fe200088f1409 */
[----:B01----:R-:W-:-:S05]  /*7ce0*/  IMAD.U32 R6, RZ, RZ, UR6 ;  /* 0x00000006ff067e24 */ /* 0x003fca000f8e00ff */
[----:B------:R-:W-:-:S05]  /*7cf0*/  IMAD.U32 R7, RZ, RZ, UR7 ;  /* 0x00000007ff077e24 */ /* 0x000fca000f8e00ff */
[----:B------:R0:W2:Y:S01]  /*7d00*/  @P1 LDG.E R8, desc[UR50][R6.64] ;  /* 0x0000003206081981 */ /* 0x0000a2000c1e1900 */
[----:B------:R-:W-:Y:S01]  /*7d10*/  UIADD3 UR6, UR5, 0x480, URZ ;  /* 0x0000048005067890 */ /* 0x000fe2000fffe03f */
[----:B------:R-:W-:Y:S01]  /*7d20*/  UMOV UR7, 0xc0000010 ;  /* 0xc000001000077882 */ /* 0x000fe20000000000 */
[----:B------:R-:W-:Y:S02]  /*7d30*/  WARPGROUP.DEPBAR.LE gsb0, 0x0 ;  /* 0x00008000000079c5 */ /* 0x000fe40000010000 */
[----:B------:R-:W-:-:S06]  /*7d40*/  WARPGROUP.ARRIVE ;  /* 0x00000000000079c5 */ /* 0x000fcc0000000000 */
[----:B------:R-:W-:Y:S01]  /*7d50*/  QGMMA.64x192x32.F32.E4M3.E4M3 R24, R212, gdesc[UR4], R24, gsb0 ;  /* 0x02e00004d4187df3 */ /* 0x000fe20008000818 */
[----:B------:R-:W-:Y:S01]  /*7d60*/  UIADD3 UR6, UR5, 0x600, URZ ;  /* 0x0000060005067890 */ /* 0x000fe2000fffe03f */
[----:B------:R-:W-:Y:S01]  /*7d70*/  UMOV UR7, 0xc0000010 ;  /* 0xc000001000077882 */ /* 0x000fe20000000000 */
[----:B------:R-:W1:Y:S04]  /*7d80*/  SHFL.BFLY PT, R9, R4, 0x2, 0x1f ;  /* 0x0c401f0004097f89 */ /* 0x000e6800000e0000 */
[----:B------:R-:W3:Y:S01]  /*7d90*/  SHFL.BFLY PT, R12, R3, 0x2, 0x1f ;  /* 0x0c401f00030c7f89 */ /* 0x000ee200000e0000 */
[----:B-1----:R-:W-:-:S01]  /*7da0*/  FADD.FTZ R9, R9, R4 ;  /* 0x0000000409097221 */ /* 0x002fc20000010000 */
[----:B---3--:R-:W-:-:S04]  /*7db0*/  FADD.FTZ R12, R12, R3 ;  /* 0x000000030c0c7221 */ /* 0x008fc80000010000 */
[----:B------:R-:W1:Y:S04]  /*7dc0*/  SHFL.BFLY PT, R10, R9, 0x1, 0x1f ;  /* 0x0c201f00090a7f89 */ /* 0x000e6800000e0000 */
[----:B0-----:R-:W0:Y:S01]  /*7dd0*/  SHFL.BFLY PT, R7, R12, 0x1, 0x1f ;  /* 0x0c201f000c077f89 */ /* 0x001e2200000e0000 */
[----:B-1----:R-:W-:-:S01]  /*7de0*/  FADD.FTZ R13, R9, R10 ;  /* 0x0000000a090d7221 */ /* 0x002fc20000010000 */
[----:B0-----:R-:W-:-:S04]  /*7df0*/  FADD.FTZ R14, R12, R7 ;  /* 0x000000070c0e7221 */ /* 0x001fc80000010000 */
[C---:B------:R-:W-:Y:S01]  /*7e00*/  FSETP.NE.FTZ.AND P1, PT, R13.reuse, RZ, PT ;  /* 0x000000ff0d00720b */ /* 0x040fe20003f35000 */
[----:B------:R-:W-:Y:S01]  /*7e10*/  FMUL.FTZ R6, R13, 0.00390625 ;  /* 0x3b8000000d067820 */ /* 0x000fe20000410000 */
[----:B------:R-:W-:Y:S01]  /*7e20*/  FMUL.FTZ R15, R14, 0.00390625 ;  /* 0x3b8000000e0f7820 */ /* 0x000fe20000410000 */
[----:B------:R-:W-:-:S03]  /*7e30*/  IMAD.MOV.U32 R7, RZ, RZ, RZ ;  /* 0x000000ffff077224 */ /* 0x000fc600078e00ff */
[----:B------:R-:W-:Y:S02]  /*7e40*/  FSETP.NE.FTZ.AND P2, PT, R6, RZ, PT ;  /* 0x000000ff0600720b */ /* 0x000fe40003f55000 */
[----:B------:R-:W-:-:S05]  /*7e50*/  FSETP.NE.FTZ.AND P3, PT, R15, RZ, PT ;  /* 0x000000ff0f00720b */ /* 0x000fca0003f75000 */
[----:B------:R-:W-:Y:S01]  /*7e60*/  @P1 MUFU.RCP R7, R13 ;  /* 0x0000000d00071308 */ /* 0x000fe20000001000 */
[----:B------:R-:W-:Y:S01]  /*7e70*/  FSETP.NE.FTZ.AND P1, PT, R14, RZ, PT ;  /* 0x000000ff0e00720b */ /* 0x000fe20003f35000 */
[----:B------:R-:W-:-:S06]  /*7e80*/  IMAD.MOV.U32 R11, RZ, RZ, RZ ;  /* 0x000000ffff0b7224 */ /* 0x000fcc00078e00ff */
[----:B------:R-:W0:Y:S01]  /*7e90*/  @P2 MUFU.LG2 R6, R6 ;  /* 0x0000000600062308 */ /* 0x000e220000000c00 */
[----:B------:R-:W-:Y:S02]  /*7ea0*/  WARPGROUP.DEPBAR.LE gsb0, 0x0 ;  /* 0x00008000000079c5 */ /* 0x000fe40000010000 */
[----:B------:R-:W-:-:S06]  /*7eb0*/  WARPGROUP.ARRIVE ;  /* 0x00000000000079c5 */ /* 0x000fcc0000000000 */
[----:B------:R-:W-:Y:S01]  /*7ec0*/  QGMMA.64x192x32.F32.E4M3.E4M3 R24, R216, gdesc[UR4], R24, gsb0 ;  /* 0x02e00004d8187df3 */ /* 0x000fe20008000818 */
[----:B------:R-:W1:Y:S08]  /*7ed0*/  @P3 MUFU.LG2 R10, R15 ;  /* 0x0000000f000a3308 */ /* 0x000e700000000c00 */
[----:B------:R-:W3:Y:S01]  /*7ee0*/  @P1 MUFU.RCP R11, R14 ;  /* 0x0000000e000b1308 */ /* 0x000ee20000001000 */
[----:B------:R-:W-:-:S02]  /*7ef0*/  IMAD.U32 R9, RZ, RZ, UR40 ;  /* 0x00000028ff097e24 */ /* 0x000fc4000f8e00ff */
[----:B------:R-:W-:Y:S02]  /*7f00*/  IMAD.U32 R12, RZ, RZ, UR40 ;  /* 0x00000028ff0c7e24 */ /* 0x000fe4000f8e00ff */
[----:B0-----:R-:W-:Y:S01]  /*7f10*/  @P2 FMUL.FTZ R6, R6, 0.69314718246459960938 ;  /* 0x3f31721806062820 */ /* 0x001fe20000410000 */
[----:B------:R-:W-:Y:S01]  /*7f20*/  @P2 FMUL.FTZ R9, R9, 0.69314718246459960938 ;  /* 0x3f31721809092820 */ /* 0x000fe20000410000 */
[----:B------:R-:W-:Y:S01]  /*7f30*/  @P3 FMUL.FTZ R13, R12, 0.69314718246459960938 ;  /* 0x3f3172180c0d3820 */ /* 0x000fe20000410000 */
[----:B-1----:R-:W-:Y:S01]  /*7f40*/  @P3 FMUL.FTZ R10, R10, 0.69314718246459960938 ;  /* 0x3f3172180a0a3820 */ /* 0x002fe20000410000 */
[----:B------:R-:W-:Y:S02]  /*7f50*/  IMAD.MOV.U32 R4, RZ, RZ, -0x800000 ;  /* 0xff800000ff047424 */ /* 0x000fe400078e00ff */
[----:B------:R-:W-:Y:S01]  /*7f60*/  @P2 FFMA.FTZ R4, R9, R0, R6 ;  /* 0x0000000009042223 */ /* 0x000fe20000010006 */
[----:B------:R-:W-:Y:S02]  /*7f70*/  IMAD.MOV.U32 R3, RZ, RZ, -0x800000 ;  /* 0xff800000ff037424 */ /* 0x000fe400078e00ff */
[----:B------:R-:W-:Y:S01]  /*7f80*/  @P3 FFMA.FTZ R3, R13, R5, R10 ;  /* 0x000000050d033223 */ /* 0x000fe2000001000a */
[-C--:B--2---:R-:W-:Y:S01]  /*7f90*/  FMUL.FTZ R9, R7, R8.reuse ;  /* 0x0000000807097220 */ /* 0x084fe20000410000 */
[----:B---3--:R-:W-:Y:S01]  /*7fa0*/  FMUL.FTZ R120, R11, R8 ;  /* 0x000000080b787220 */ /* 0x008fe20000410000 */
[----:B------:R-:W-:-:S02]  /*7fb0*/  WARPGROUP.DEPBAR.LE gsb0, 0x0 ;  /* 0x00008000000079c5 */ /* 0x000fc40000010000 */
[----:B------:R-:W-:Y:S05]  /*7fc0*/  @!P0 BRA `(.L_x_30) ;  /* 0x0000000000048947 */ /* 0x000fea0003800000 */
[----:B------:R-:W-:Y:S01]  /*7fd0*/  BPT.TRAP 0x1 ;  /* 0x000000040000795c */ /* 0x000fe20000300000 */
.L_x_30:
[----:B------:R-:W0:Y:S01]  /*7fe0*/  S2R R121, SR_TID.X ;  /* 0x0000000000797919 */ /* 0x000e220000002100 */
[----:B------:R-:W-:Y:S01]  /*7ff0*/  ULDC.64 UR6, c[0x4][0x38] ;  /* 0x01000e0000067ab9 */ /* 0x000fe20000000a00 */
[----:B------:R-:W1:Y:S01]  /*8000*/  S2UR UR5, SR_SWINHI ;  /* 0x00000000000579c3 */ /* 0x000e620000002f00 */
        /* <DEDUP_REMOVED lines=29> */
[----:B0-----:R-:W-:-:S02]  /*81e0*/  IMAD.SHL.U32 R0, R121, 0x4, RZ ;  /* 0x0000000479007824 */ /* 0x001fc400078e00ff */
[-C--:B------:R-:W-:Y:S01]  /*81f0*/  FMUL.FTZ R81, R88, R9.reuse ;  /* 0x0000000958517220 */ /* 0x080fe20000410000 */
[-C--:B------:R-:W-:Y:S01]  /*8200*/  FMUL.FTZ R84, R93, R9.reuse ;  /* 0x000000095d547220 */ /* 0x080fe20000410000 */
[-C--:B------:R-:W-:Y:S01]  /*8210*/  FMUL.FTZ R85, R89, R9.reuse ;  /* 0x0000000959557220 */ /* 0x080fe20000410000 */
[-C--:B------:R-:W-:Y:S01]  /*8220*/  FMUL.FTZ R8, R24, R9.reuse ;  /* 0x0000000918087220 */ /* 0x080fe20000410000 */
[----:B------:R-:W-:Y:S01]  /*8230*/  LOP3.LUT R0, R0, 0xc, RZ, 0xc0, !PT ;  /* 0x0000000c00007812 */ /* 0x000fe200078ec0ff */
[-C--:B------:R-:W-:Y:S01]  /*8240*/  FMUL.FTZ R45, R60, R9.reuse ;  /* 0x000000093c2d7220 */ /* 0x080fe20000410000 */
[-C--:B------:R-:W-:Y:S01]  /*8250*/  FMUL.FTZ R88, R100, R9.reuse ;  /* 0x0000000964587220 */ /* 0x080fe20000410000 */
[-C--:B------:R-:W-:Y:S01]  /*8260*/  FMUL.FTZ R89, R96, R9.reuse ;  /* 0x0000000960597220 */ /* 0x080fe20000410000 */
[----:B------:R-:W-:Y:S01]  /*8270*/  IADD3 R6, P0, R0, UR6, RZ ;  /* 0x0000000600067c10 */ /* 0x000fe2000ff1e0ff */
[-C--:B------:R-:W-:Y:S01]  /*8280*/  FMUL.FTZ R92, R101, R9.reuse ;  /* 0x00000009655c7220 */ /* 0x080fe20000410000 */
[----:B------:R-:W-:Y:S01]  /*8290*/  FMUL.FTZ R93, R97, R9 ;  /* 0x00000009615d7220 */ /* 0x000fe20000410000 */
[-C--:B------:R-:W-:Y:S01]  /*82a0*/  FMUL.FTZ R10, R26, R120.reuse ;  /* 0x000000781a0a7220 */ /* 0x080fe20000410000 */
[----:B------:R-:W-:Y:S01]  /*82b0*/  FMUL.FTZ R14, R27, R120 ;  /* 0x000000781b0e7220 */ /* 0x000fe20000410000 */
[----:B------:R-:W-:-:S02]  /*82c0*/  IMAD.X R7, RZ, RZ, UR7, P0 ;  /* 0x00000007ff077e24 */ /* 0x000fc400080e06ff */
[-C--:B------:R-:W-:Y:S01]  /*82d0*/  FMUL.FTZ R21, R38, R120.reuse ;  /* 0x0000007826157220 */ /* 0x080fe20000410000 */
[-C--:B------:R-:W-:Y:S01]  /*82e0*/  FMUL.FTZ R60, R65, R9.reuse ;  /* 0x00000009413c7220 */ /* 0x080fe20000410000 */
[-C--:B------:R-:W-:Y:S01]  /*82f0*/  FMUL.FTZ R96, R108, R9.reuse ;  /* 0x000000096c607220 */ /* 0x080fe20000410000 */
[-C--:B------:R-:W-:Y:S01]  /*8300*/  FMUL.FTZ R97, R104, R9.reuse ;  /* 0x0000000968617220 */ /* 0x080fe20000410000 */
[----:B------:R0:W2:Y:S01]  /*8310*/  LDG.E.CONSTANT R0, desc[UR50][R6.64] ;  /* 0x0000003206007981 */ /* 0x0000a2000c1e9900 */
        /* <DEDUP_REMOVED lines=14> */
[----:B------:R-:W-:Y:S01]  /*8400*/  FMUL.FTZ R55, R67, R120 ;  /* 0x0000007843377220 */ /* 0x000fe20000410000 */
[----:B------:R-:W-:Y:S01]  /*8410*/  F2FP.BF16.F32.PACK_AB R15, R15, R20 ;  /* 0x000000140f0f723e */ /* 0x000fe200000010ff */
[-C--:B------:R-:W-:Y:S01]  /*8420*/  FMUL.FTZ R9, R30, R120.reuse ;  /* 0x000000781e097220 */ /* 0x080fe20000410000 */
[-C--:B------:R-:W-:Y:S01]  /*8430*/  FMUL.FTZ R13, R31, R120.reuse ;  /* 0x000000781f0d7220 */ /* 0x080fe20000410000 */
[-C--:B------:R-:W-:Y:S01]  /*8440*/  FMUL.FTZ R67, R82, R120.reuse ;  /* 0x0000007852437220 */ /* 0x080fe20000410000 */
[----:B------:R-:W-:Y:S01]  /*8450*/  LOP3.LUT P0, R20, R121, 0x3, RZ, 0xc0, !PT ;  /* 0x0000000379147812 */ /* 0x000fe2000780c0ff */
[-C--:B------:R-:W-:Y:S01]  /*8460*/  FMUL.FTZ R30, R46, R120.reuse ;  /* 0x000000782e1e7220 */ /* 0x080fe20000410000 */
[-C--:B------:R-:W-:Y:S01]  /*8470*/  FMUL.FTZ R31, R42, R120.reuse ;  /* 0x000000782a1f7220 */ /* 0x080fe20000410000 */
[-C--:B------:R-:W-:Y:S01]  /*8480*/  FMUL.FTZ R82, R102, R120.reuse ;  /* 0x0000007866527220 */ /* 0x080fe20000410000 */
[-C--:B------:R-:W-:Y:S01]  /*8490*/  FMUL.FTZ R102, R119, R120.reuse ;  /* 0x0000007877667220 */ /* 0x080fe20000410000 */
[-C--:B------:R-:W-:Y:S01]  /*84a0*/  FMUL.FTZ R115, R115, R120.reuse ;  /* 0x0000007873737220 */ /* 0x080fe20000410000 */
[----:B------:R-:W-:Y:S01]  /*84b0*/  F2FP.BF16.F32.PACK_AB R34, R34, R35 ;  /* 0x000000232222723e */ /* 0x000fe200000010ff */
[-C--:B0-----:R-:W-:Y:S01]  /*84c0*/  FMUL.FTZ R6, R47, R120.reuse ;  /* 0x000000782f067220 */ /* 0x081fe20000410000 */
[----:B------:R-:W-:Y:S01]  /*84d0*/  F2FP.BF16.F32.PACK_AB R39, R38, R39 ;  /* 0x000000272627723e */ /* 0x000fe200000010ff */
[-C--:B------:R-:W-:Y:S01]  /*84e0*/  FMUL.FTZ R7, R43, R120.reuse ;  /* 0x000000782b077220 */ /* 0x080fe20000410000 */
[----:B------:R-:W-:Y:S01]  /*84f0*/  ISETP.EQ.OR P0, PT, R20, 0x3, !P0 ;  /* 0x000000031400780c */ /* 0x000fe20004702670 */
[-C--:B------:R-:W-:Y:S01]  /*8500*/  FMUL.FTZ R43, R58, R120.reuse ;  /* 0x000000783a2b7220 */ /* 0x080fe20000410000 */
[-C--:B------:R-:W-:Y:S01]  /*8510*/  FMUL.FTZ R47, R59, R120.reuse ;  /* 0x000000783b2f7220 */ /* 0x080fe20000410000 */
[----:B------:R-:W-:Y:S01]  /*8520*/  F2FP.BF16.F32.PACK_AB R30, R30, R31 ;  /* 0x0000001f1e1e723e */ /* 0x000fe200000010ff */
[-C--:B------:R-:W-:Y:S01]  /*8530*/  FMUL.FTZ R58, R78, R120.reuse ;  /* 0x000000784e3a7220 */ /* 0x080fe20000410000 */
[----:B------:R-:W-:Y:S01]  /*8540*/  FMUL.FTZ R59, R74, R120 ;  /* 0x000000784a3b7220 */ /* 0x000fe20000410000 */
[----:B------:R-:W-:Y:S01]  /*8550*/  F2FP.BF16.F32.PACK_AB R76, R73, R76 ;  /* 0x0000004c494c723e */ /* 0x000fe200000010ff */
[----:B------:R-:W-:Y:S01]  /*8560*/  UMOV UR6, UR39 ;  /* 0x0000002700067c82 */ /* 0x000fe20008000000 */
[----:B-1----:R-:W-:Y:S01]  /*8570*/  UMOV UR7, UR5 ;  /* 0x0000000500077c82 */ /* 0x002fe20008000000 */
[----:B------:R-:W-:Y:S01]  /*8580*/  F2FP.BF16.F32.PACK_AB R31, R102, R115 ;  /* 0x00000073661f723e */ /* 0x000fe200000010ff */
[----:B------:R-:W-:Y:S01]  /*8590*/  IMAD.U32 R35, RZ, RZ, UR7 ;  /* 0x00000007ff237e24 */ /* 0x000fe2000f8e00ff */
[----:B------:R-:W-:Y:S01]  /*85a0*/  SEL R115, R34, R39, P0 ;  /* 0x0000002722737207 */ /* 0x000fe20000000000 */
[----:B------:R-:W-:Y:S01]  /*85b0*/  ULDC.64 UR8, c[0x0][0xb90] ;  /* 0x0002e40000087ab9 */ /* 0x000fe20000000a00 */
[----:B------:R-:W-:Y:S01]  /*85c0*/  SEL R73, R39, R34, P0 ;  /* 0x0000002227497207 */ /* 0x000fe20000000000 */
[----:B------:R-:W-:-:S02]  /*85d0*/  IMAD.U32 R34, RZ, RZ, UR6 ;  /* 0x00000006ff227e24 */ /* 0x000fc4000f8e00ff */
[-C--:B------:R-:W-:Y:S01]  /*85e0*/  FMUL.FTZ R54, R71, R120.reuse ;  /* 0x0000007847367220 */ /* 0x080fe20000410000 */
[----:B------:R-:W-:Y:S01]  /*85f0*/  F2FP.BF16.F32.PACK_AB R77, R58, R59 ;  /* 0x0000003b3a4d723e */ /* 0x000fe200000010ff */
[-C--:B------:R-:W-:Y:S01]  /*8600*/  FMUL.FTZ R51, R66, R120.reuse ;  /* 0x0000007842337220 */ /* 0x080fe20000410000 */
[----:B------:R-:W-:Y:S01]  /*8610*/  FMUL.FTZ R71, R83, R120 ;  /* 0x0000007853477220 */ /* 0x000fe20000410000 */
[----:B------:R-:W-:Y:S01]  /*8620*/  F2FP.BF16.F32.PACK_AB R45, R45, R48 ;  /* 0x000000302d2d723e */ /* 0x000fe200000010ff */
[----:B------:R-:W-:Y:S01]  /*8630*/  IMAD.WIDE R58, R223, 0x2, R34 ;  /* 0x00000002df3a7825 */ /* 0x000fe200078e0222 */
[----:B------:R-:W-:-:S03]  /*8640*/  F2FP.BF16.F32.PACK_AB R52, R49, R52 ;  /* 0x000000343134723e */ /* 0x000fc600000010ff */
        /* <DEDUP_REMOVED lines=8> */
[----:B------:R-:W-:Y:S02]  /*86d0*/  F2FP.BF16.F32.PACK_AB R5, R5, R8 ;  /* 0x000000080505723e */ /* 0x000fe400000010ff */
[----:B------:R-:W-:-:S02]  /*86e0*/  F2FP.BF16.F32.PACK_AB R12, R11, R12 ;  /* 0x0000000c0b0c723e */ /* 0x000fc400000010ff */
[----:B------:R-:W-:Y:S01]  /*86f0*/  F2FP.BF16.F32.PACK_AB R14, R13, R14 ;  /* 0x0000000e0d0e723e */ /* 0x000fe200000010ff */
[----:B------:R-:W-:Y:S01]  /*8700*/  FMUL.FTZ R50, R70, R120 ;  /* 0x0000007846327220 */ /* 0x000fe20000410000 */
[----:B------:R-:W-:Y:S02]  /*8710*/  F2FP.BF16.F32.PACK_AB R61, R61, R64 ;  /* 0x000000403d3d723e */ /* 0x000fe400000010ff */
[----:B------:R-:W-:Y:S02]  /*8720*/  F2FP.BF16.F32.PACK_AB R37, R37, R40 ;  /* 0x000000282525723e */ /* 0x000fe400000010ff */
[----:B------:R-:W-:Y:S01]  /*8730*/  F2FP.BF16.F32.PACK_AB R44, R41, R44 ;  /* 0x0000002c292c723e */ /* 0x000fe200000010ff */
[-C--:B------:R-:W-:Y:S01]  /*8740*/  FMUL.FTZ R74, R94, R120.reuse ;  /* 0x000000785e4a7220 */ /* 0x080fe20000410000 */
[----:B------:R-:W-:Y:S01]  /*8750*/  F2FP.BF16.F32.PACK_AB R13, R92, R93 ;  /* 0x0000005d5c0d723e */ /* 0x000fe200000010ff */
[----:B------:R-:W-:Y:S01]  /*8760*/  FMUL.FTZ R70, R87, R120 ;  /* 0x0000007857467220 */ /* 0x000fe20000410000 */
[----:B------:R-:W-:-:S02]  /*8770*/  SEL R93, R45, R52, P0 ;  /* 0x000000342d5d7207 */ /* 0x000fc40000000000 */
[----:B------:R-:W-:Y:S02]  /*8780*/  F2FP.BF16.F32.PACK_AB R53, R53, R56 ;  /* 0x000000383535723e */ /* 0x000fe400000010ff */
[----:B------:R-:W-:Y:S02]  /*8790*/  F2FP.BF16.F32.PACK_AB R7, R6, R7 ;  /* 0x000000070607723e */ /* 0x000fe400000010ff */
[----:B------:R-:W-:Y:S01]  /*87a0*/  F2FP.BF16.F32.PACK_AB R80, R80, R81 ;  /* 0x000000515050723e */ /* 0x000fe200000010ff */
[-C--:B------:R-:W-:Y:S01]  /*87b0*/  FMUL.FTZ R78, R95, R120.reuse ;  /* 0x000000785f4e7220 */ /* 0x080fe20000410000 */
[----:B------:R-:W-:Y:S01]  /*87c0*/  SEL R64, R52, R45, P0 ;  /* 0x0000002d34407207 */ /* 0x000fe20000000000 */
[-C--:B------:R-:W-:Y:S01]  /*87d0*/  FMUL.FTZ R75, R90, R120.reuse ;  /* 0x000000785a4b7220 */ /* 0x080fe20000410000 */
[----:B------:R-:W-:Y:S01]  /*87e0*/  F2FP.BF16.F32.PACK_AB R11, R84, R85 ;  /* 0x00000055540b723e */ /* 0x000fe200000010ff */
[----:B------:R-:W-:Y:S01]  /*87f0*/  FMUL.FTZ R87, R98, R120 ;  /* 0x0000007862577220 */ /* 0x000fe20000410000 */
[----:B------:R-:W-:-:S02]  /*8800*/  IADD3 R45, P4, R58, 0x8060, RZ ;  /* 0x000080603a2d7810 */ /* 0x000fc40007f9e0ff */
[----:B------:R-:W-:Y:S02]  /*8810*/  F2FP.BF16.F32.PACK_AB R21, R21, R24 ;  /* 0x000000181515723e */ /* 0x000fe400000010ff */
[----:B------:R-:W-:Y:S02]  /*8820*/  F2FP.BF16.F32.PACK_AB R28, R25, R28 ;  /* 0x0000001c191c723e */ /* 0x000fe400000010ff */
[----:B------:R-:W-:Y:S02]  /*8830*/  F2FP.BF16.F32.PACK_AB R26, R26, R27 ;  /* 0x0000001b1a1a723e */ /* 0x000fe400000010ff */
[----:B------:R-:W-:Y:S02]  /*8840*/  F2FP.BF16.F32.PACK_AB R9, R9, R10 ;  /* 0x0000000a0909723e */ /* 0x000fe400000010ff */
[----:B------:R-:W-:Y:S02]  /*8850*/  F2FP.BF16.F32.PACK_AB R60, R57, R60 ;  /* 0x0000003c393c723e */ /* 0x000fe400000010ff */
[----:B------:R-:W-:-:S02]  /*8860*/  F2FP.BF16.F32.PACK_AB R68, R65, R68 ;  /* 0x000000444144723e */ /* 0x000fc400000010ff */
[----:B------:R-:W-:Y:S02]  /*8870*/  F2FP.BF16.F32.PACK_AB R69, R69, R72 ;  /* 0x000000484545723e */ /* 0x000fe400000010ff */
[----:B------:R-:W-:Y:S02]  /*8880*/  F2FP.BF16.F32.PACK_AB R104, R104, R105 ;  /* 0x000000696868723e */ /* 0x000fe400000010ff */
[----:B------:R-:W-:Y:S02]  /*8890*/  F2FP.BF16.F32.PACK_AB R109, R108, R109 ;  /* 0x0000006d6c6d723e */ /* 0x000fe400000010ff */
[----:B------:R-:W-:Y:S02]  /*88a0*/  F2FP.BF16.F32.PACK_AB R96, R96, R97 ;  /* 0x000000616060723e */ /* 0x000fe400000010ff */
[----:B------:R-:W-:Y:S02]  /*88b0*/  F2FP.BF16.F32.PACK_AB R29, R29, R32 ;  /* 0x000000201d1d723e */ /* 0x000fe400000010ff */
[----:B------:R-:W-:-:S02]  /*88c0*/  F2FP.BF16.F32.PACK_AB R36, R33, R36 ;  /* 0x000000242124723e */ /* 0x000fc400000010ff */
[----:B------:R-:W-:Y:S01]  /*88d0*/  F2FP.BF16.F32.PACK_AB R88, R88, R89 ;  /* 0x000000595858723e */ /* 0x000fe200000010ff */
[----:B------:R-:W-:Y:S01]  /*88e0*/  UIADD3 UR4, UR4, 0x33460, URZ ;  /* 0x0003346004047890 */ /* 0x000fe2000fffe03f */
[----:B------:R-:W-:Y:S01]  /*88f0*/  SEL R85, R5, R12, P0 ;  /* 0x0000000c05557207 */ /* 0x000fe20000000000 */
[----:B------:R-:W-:Y:S01]  /*8900*/  UIADD3 UR5, -UR42, URZ, URZ ;  /* 0x0000003f2a057290 */ /* 0x000fe2000fffe13f */
[----:B------:R-:W-:Y:S01]  /*8910*/  SEL R56, R12, R5, P0 ;  /* 0x000000050c387207 */ /* 0x000fe20000000000 */
[----:B------:R-:W-:Y:S01]  /*8920*/  IMAD R5, R19, 0x40, R2 ;  /* 0x0000004013057824 */ /* 0x000fe200078e0202 */
[----:B------:R-:W-:Y:S01]  /*8930*/  F2FP.BF16.F32.PACK_AB R6, R62, R63 ;  /* 0x0000003f3e06723e */ /* 0x000fe200000010ff */
[----:B------:R-:W-:Y:S01]  /*8940*/  ULDC UR6, c[0x0][0xc44] ;  /* 0x0003110000067ab9 */ /* 0x000fe20000000800 */
[----:B------:R-:W-:Y:S02]  /*8950*/  F2FP.BF16.F32.PACK_AB R81, R86, R91 ;  /* 0x0000005b5651723e */ /* 0x000fe400000010ff */
[----:B------:R-:W-:-:S02]  /*8960*/  SEL R91, R37, R44, P0 ;  /* 0x0000002c255b7207 */ /* 0x000fc40000000000 */
[----:B------:R-:W-:Y:S01]  /*8970*/  SEL R63, R44, R37, P0 ;  /* 0x000000252c3f7207 */ /* 0x000fe20000000000 */
[-C--:B------:R-:W-:Y:S01]  /*8980*/  FMUL.FTZ R94, R111, R120.reuse ;  /* 0x000000786f5e7220 */ /* 0x080fe20000410000 */
[----:B------:R-:W-:Y:S01]  /*8990*/  LOP3.LUT R44, R45, 0x380, RZ, 0xc0, !PT ;  /* 0x000003802d2c7812 */ /* 0x000fe200078ec0ff */
[-C--:B------:R-:W-:Y:S01]  /*89a0*/  FMUL.FTZ R99, R107, R120.reuse ;  /* 0x000000786b637220 */ /* 0x080fe20000410000 */
[-C--:B------:R-:W-:Y:S01]  /*89b0*/  FMUL.FTZ R90, R110, R120.reuse ;  /* 0x000000786e5a7220 */ /* 0x080fe20000410000 */
[----:B------:R-:W-:Y:S01]  /*89c0*/  FMUL.FTZ R95, R106, R120 ;  /* 0x000000786a5f7220 */ /* 0x000fe20000410000 */
[----:B------:R-:W-:Y:S01]  /*89d0*/  F2FP.BF16.F32.PACK_AB R10, R74, R75 ;  /* 0x0000004b4a0a723e */ /* 0x000fe200000010ff */
[----:B------:R-:W-:Y:S01]  /*89e0*/  IMAD.WIDE R34, R5, 0x2, R34 ;  /* 0x0000000205227825 */ /* 0x000fe200078e0222 */
[----:B------:R-:W-:Y:S02]  /*89f0*/  F2FP.BF16.F32.PACK_AB R82, R82, R87 ;  /* 0x000000575252723e */ /* 0x000fe400000010ff */
[----:B------:R-:W-:-:S02]  /*8a00*/  SEL R87, R15, R28, P0 ;  /* 0x0000001c0f577207 */ /* 0x000fc40000000000 */
[----:B------:R-:W-:Y:S02]  /*8a10*/  SEL R57, R28, R15, P0 ;  /* 0x0000000f1c397207 */ /* 0x000fe40000000000 */
[----:B------:R-:W-:Y:S02]  /*8a20*/  SEL R111, R21, R26, P0 ;  /* 0x0000001a156f7207 */ /* 0x000fe40000000000 */
[----:B------:R-:W-:Y:S02]  /*8a30*/  SEL R74, R26, R21, P0 ;  /* 0x000000151a4a7207 */ /* 0x000fe40000000000 */
[----:B------:R-:W-:Y:S02]  /*8a40*/  LOP3.LUT R5, R58, 0x380, RZ, 0xc0, !PT ;  /* 0x000003803a057812 */ /* 0x000fe400078ec0ff */
[----:B------:R-:W-:Y:S02]  /*8a50*/  F2FP.BF16.F32.PACK_AB R42, R42, R43 ;  /* 0x0000002b2a2a723e */ /* 0x000fe400000010ff */
[----:B------:R-:W-:-:S02]  /*8a60*/  F2FP.BF16.F32.PACK_AB R47, R46, R47 ;  /* 0x0000002f2e2f723e */ /* 0x000fc400000010ff */
[----:B------:R-:W-:Y:S02]  /*8a70*/  F2FP.BF16.F32.PACK_AB R50, R50, R51 ;  /* 0x000000333232723e */ /* 0x000fe400000010ff */
[----:B------:R-:W-:Y:S02]  /*8a80*/  F2FP.BF16.F32.PACK_AB R55, R54, R55 ;  /* 0x000000373637723e */ /* 0x000fe400000010ff */
[----:B------:R-:W-:Y:S02]  /*8a90*/  F2FP.BF16.F32.PACK_AB R79, R66, R67 ;  /* 0x00000043424f723e */ /* 0x000fe400000010ff */
[----:B------:R-:W-:Y:S02]  /*8aa0*/  F2FP.BF16.F32.PACK_AB R8, R70, R71 ;  /* 0x000000474608723e */ /* 0x000fe400000010ff */
[----:B------:R-:W-:Y:S02]  /*8ab0*/  SHF.R.U64 R44, R44, 0x3, RZ ;  /* 0x000000032c2c7819 */ /* 0x000fe400000012ff */
[----:B------:R-:W-:-:S02]  /*8ac0*/  IADD3 R28, P3, R58, 0x8040, RZ ;  /* 0x000080403a1c7810 */ /* 0x000fc40007f7e0ff */
[C---:B------:R-:W-:Y:S02]  /*8ad0*/  IADD3 R26, P6, R58.reuse, 0x8020, RZ ;  /* 0x000080203a1a7810 */ /* 0x040fe40007fde0ff */
[C---:B------:R-:W-:Y:S02]  /*8ae0*/  IADD3 R24, P5, R58.reuse, 0x8000, RZ ;  /* 0x000080003a187810 */ /* 0x040fe40007fbe0ff */
[----:B------:R-:W-:Y:S02]  /*8af0*/  IADD3 R20, P2, R58, 0x4060, RZ ;  /* 0x000040603a147810 */ /* 0x000fe40007f5e0ff */
[----:B------:R-:W-:Y:S02]  /*8b00*/  F2FP.BF16.F32.PACK_AB R83, R78, R83 ;  /* 0x000000534e53723e */ /* 0x000fe400000010ff */
[----:B------:R-:W-:Y:S02]  /*8b10*/  F2FP.BF16.F32.PACK_AB R27, R94, R99 ;  /* 0x000000635e1b723e */ /* 0x000fe400000010ff */
[----:B------:R-:W-:-:S02]  /*8b20*/  F2FP.BF16.F32.PACK_AB R90, R90, R95 ;  /* 0x0000005f5a5a723e */ /* 0x000fc400000010ff */
[----:B------:R-:W-:Y:S02]  /*8b30*/  F2FP.BF16.F32.PACK_AB R25, R100, R101 ;  /* 0x000000656419723e */ /* 0x000fe400000010ff */
[----:B------:R-:W-:Y:S02]  /*8b40*/  SEL R97, R61, R68, P0 ;  /* 0x000000443d617207 */ /* 0x000fe40000000000 */
[----:B------:R-:W-:Y:S02]  /*8b50*/  SEL R65, R68, R61, P0 ;  /* 0x0000003d44417207 */ /* 0x000fe40000000000 */
[----:B------:R-:W-:Y:S02]  /*8b60*/  SEL R99, R69, R76, P0 ;  /* 0x0000004c45637207 */ /* 0x000fe40000000000 */
[----:B------:R-:W-:Y:S02]  /*8b70*/  SEL R67, R76, R69, P0 ;  /* 0x000000454c437207 */ /* 0x000fe40000000000 */
[----:B------:R-:W-:Y:S01]  /*8b80*/  SHF.R.U64 R5, R5, 0x3, RZ ;  /* 0x0000000305057819 */ /* 0x000fe200000012ff */
[----:B------:R-:W-:Y:S01]  /*8b90*/  IMAD.X R61, RZ, RZ, R59, P5 ;  /* 0x000000ffff3d7224 */ /* 0x000fe200028e063b */
[----:B------:R-:W-:-:S02]  /*8ba0*/  SEL R95, R53, R60, P0 ;  /* 0x0000003c355f7207 */ /* 0x000fc40000000000 */
[----:B------:R-:W-:Y:S01]  /*8bb0*/  SEL R66, R60, R53, P0 ;  /* 0x000000353c427207 */ /* 0x000fe20000000000 */
[----:B------:R-:W-:Y:S01]  /*8bc0*/  IMAD.X R53, RZ, RZ, R59, P2 ;  /* 0x000000ffff357224 */ /* 0x000fe200010e063b */
[----:B------:R-:W-:Y:S02]  /*8bd0*/  SEL R101, R80, R11, P0 ;  /* 0x0000000b50657207 */ /* 0x000fe40000000000 */
[----:B------:R-:W-:Y:S02]  /*8be0*/  SEL R68, R11, R80, P0 ;  /* 0x000000500b447207 */ /* 0x000fe40000000000 */
[----:B------:R-:W-:Y:S02]  /*8bf0*/  SEL R107, R104, R109, P0 ;  /* 0x0000006d686b7207 */ /* 0x000fe40000000000 */
[----:B------:R-:W-:Y:S02]  /*8c00*/  SEL R71, R109, R104, P0 ;  /* 0x000000686d477207 */ /* 0x000fe40000000000 */
[----:B------:R-:W-:-:S02]  /*8c10*/  SEL R117, R42, R47, P0 ;  /* 0x0000002f2a757207 */ /* 0x000fc40000000000 */
[----:B------:R-:W-:Y:S01]  /*8c20*/  SEL R75, R47, R42, P0 ;  /* 0x0000002a2f4b7207 */ /* 0x000fe20000000000 */
[--C-:B------:R-:W-:Y:S01]  /*8c30*/  IMAD.X R47, RZ, RZ, R59.reuse, P3 ;  /* 0x000000ffff2f7224 */ /* 0x100fe200018e063b */
[----:B------:R-:W-:Y:S02]  /*8c40*/  SEL R119, R50, R55, P0 ;  /* 0x0000003732777207 */ /* 0x000fe40000000000 */
[----:B------:R-:W-:Y:S01]  /*8c50*/  SEL R76, R55, R50, P0 ;  /* 0x00000032374c7207 */ /* 0x000fe20000000000 */
[--C-:B------:R-:W-:Y:S01]  /*8c60*/  IMAD.X R55, RZ, RZ, R59.reuse, P6 ;  /* 0x000000ffff377224 */ /* 0x100fe200030e063b */
[----:B------:R-:W-:Y:S02]  /*8c70*/  SEL R121, R77, R6, P0 ;  /* 0x000000064d797207 */ /* 0x000fe40000000000 */
[----:B------:R-:W-:Y:S02]  /*8c80*/  SEL R123, R79, R8, P0 ;  /* 0x000000084f7b7207 */ /* 0x000fe40000000000 */
[----:B------:R-:W-:Y:S01]  /*8c90*/  LOP3.LUT R44, R44, R45, RZ, 0x3c, !PT ;  /* 0x0000002d2c2c7212 */ /* 0x000fe200078e3cff */
[----:B------:R-:W-:Y:S01]  /*8ca0*/  IMAD.X R45, RZ, RZ, R59, P4 ;  /* 0x000000ffff2d7224 */ /* 0x000fe200020e063b */
[----:B------:R-:W-:-:S02]  /*8cb0*/  SEL R109, R9, R14, P0 ;  /* 0x0000000e096d7207 */ /* 0x000fc40000000000 */
[----:B------:R-:W-:Y:S02]  /*8cc0*/  SEL R78, R14, R9, P0 ;  /* 0x000000090e4e7207 */ /* 0x000fe40000000000 */
[----:B------:R-:W-:Y:S02]  /*8cd0*/  SEL R113, R30, R7, P0 ;  /* 0x000000071e717207 */ /* 0x000fe40000000000 */
[----:B------:R-:W-:Y:S02]  /*8ce0*/  SEL R72, R7, R30, P0 ;  /* 0x0000001e07487207 */ /* 0x000fe40000000000 */
[----:B------:R-:W-:Y:S02]  /*8cf0*/  SEL R77, R6, R77, P0 ;  /* 0x0000004d064d7207 */ /* 0x000fe40000000000 */
[----:B------:R-:W-:Y:S02]  /*8d00*/  SEL R79, R8, R79, P0 ;  /* 0x0000004f084f7207 */ /* 0x000fe40000000000 */
[----:B------:R-:W-:-:S02]  /*8d10*/  SEL R125, R10, R83, P0 ;  /* 0x000000530a7d7207 */ /* 0x000fc40000000000 */
[----:B------:R-:W-:Y:S02]  /*8d20*/  SEL R80, R83, R10, P0 ;  /* 0x0000000a53507207 */ /* 0x000fe40000000000 */
[C---:B------:R-:W-:Y:S02]  /*8d30*/  IADD3 R6, P1, R58.reuse, 0x20, RZ ;  /* 0x000000203a067810 */ /* 0x040fe40007f3e0ff */
[C---:B------:R-:W-:Y:S02]  /*8d40*/  IADD3 R14, P4, R58.reuse, 0x4040, RZ ;  /* 0x000040403a0e7810 */ /* 0x040fe40007f9e0ff */
[C---:B------:R-:W-:Y:S02]  /*8d50*/  IADD3 R12, P3, R58.reuse, 0x4020, RZ ;  /* 0x000040203a0c7810 */ /* 0x040fe40007f7e0ff */
[C---:B------:R-:W-:Y:S02]  /*8d60*/  IADD3 R10, P6, R58.reuse, 0x4000, RZ ;  /* 0x000040003a0a7810 */ /* 0x040fe40007fde0ff */
[----:B------:R-:W-:-:S02]  /*8d70*/  IADD3 R7, P5, R58, 0x60, RZ ;  /* 0x000000603a077810 */ /* 0x000fc40007fbe0ff */
[----:B------:R-:W-:Y:S02]  /*8d80*/  IADD3 R8, P2, R58, 0x40, RZ ;  /* 0x000000403a087810 */ /* 0x000fe40007f5e0ff */
[----:B------:R-:W-:Y:S02]  /*8d90*/  LOP3.LUT R58, R5, R58, RZ, 0x3c, !PT ;  /* 0x0000003a053a7212 */ /* 0x000fe400078e3cff */
[----:B------:R-:W-:-:S04]  /*8da0*/  LOP3.LUT R5, R20, 0x380, RZ, 0xc0, !PT ;  /* 0x0000038014057812 */ /* 0x000fc800078ec0ff */
[----:B------:R-:W-:-:S04]  /*8db0*/  SHF.R.U64 R5, R5, 0x3, RZ ;  /* 0x0000000305057819 */ /* 0x000fc800000012ff */
[----:B------:R-:W-:Y:S02]  /*8dc0*/  LOP3.LUT R52, R5, R20, RZ, 0x3c, !PT ;  /* 0x0000001405347212 */ /* 0x000fe400078e3cff */
[----:B------:R-:W-:Y:S01]  /*8dd0*/  LOP3.LUT R5, R6, 0x380, RZ, 0xc0, !PT ;  /* 0x0000038006057812 */ /* 0x000fe200078ec0ff */
[-C--:B------:R-:W-:Y:S01]  /*8de0*/  FMUL.FTZ R98, R118, R120.reuse ;  /* 0x0000007876627220 */ /* 0x080fe20000410000 */
[----:B------:R-:W-:Y:S02]  /*8df0*/  FMUL.FTZ R103, R114, R120 ;  /* 0x0000007872677220 */ /* 0x000fe40000410000 */
[----:B------:R-:W-:-:S04]  /*8e00*/  SHF.R.U64 R5, R5, 0x3, RZ ;  /* 0x0000000305057819 */ /* 0x000fc800000012ff */
[----:B------:R-:W-:Y:S02]  /*8e10*/  LOP3.LUT R50, R5, R6, RZ, 0x3c, !PT ;  /* 0x0000000605327212 */ /* 0x000fe400078e3cff */
[----:B------:R-:W-:Y:S02]  /*8e20*/  LOP3.LUT R5, R8, 0x380, RZ, 0xc0, !PT ;  /* 0x0000038008057812 */ /* 0x000fe400078ec0ff */
[----:B------:R-:W-:Y:S02]  /*8e30*/  F2FP.BF16.F32.PACK_AB R98, R98, R103 ;  /* 0x000000676262723e */ /* 0x000fe400000010ff */
[----:B------:R-:W-:Y:S01]  /*8e40*/  LOP3.LUT R9, R24, 0x380, RZ, 0xc0, !PT ;  /* 0x0000038018097812 */ /* 0x000fe200078ec0ff */
[----:B------:R-:W-:Y:S01]  /*8e50*/  IMAD.X R43, RZ, RZ, R59, P3 ;  /* 0x000000ffff2b7224 */ /* 0x000fe200018e063b */
[----:B------:R-:W-:Y:S02]  /*8e60*/  SHF.R.U64 R5, R5, 0x3, RZ ;  /* 0x0000000305057819 */ /* 0x000fe400000012ff */
[----:B------:R-:W-:-:S02]  /*8e70*/  SEL R131, R98, R31, P0 ;  /* 0x0000001f62837207 */ /* 0x000fc40000000000 */
[----:B------:R-:W-:Y:S02]  /*8e80*/  SEL R83, R31, R98, P0 ;  /* 0x000000621f537207 */ /* 0x000fe40000000000 */
[----:B------:R-:W-:Y:S02]  /*8e90*/  SHF.R.U64 R9, R9, 0x3, RZ ;  /* 0x0000000309097819 */ /* 0x000fe400000012ff */
[----:B------:R-:W-:Y:S02]  /*8ea0*/  IADD3 R31, P3, R34, 0x2000, RZ ;  /* 0x00002000221f7810 */ /* 0x000fe40007f7e0ff */
[----:B------:R-:W-:Y:S02]  /*8eb0*/  SEL R89, R29, R36, P0 ;  /* 0x000000241d597207 */ /* 0x000fe40000000000 */
[----:B------:R-:W-:Y:S02]  /*8ec0*/  SEL R62, R36, R29, P0 ;  /* 0x0000001d243e7207 */ /* 0x000fe40000000000 */
[----:B------:R-:W-:-:S02]  /*8ed0*/  LOP3.LUT R36, R5, R8, RZ, 0x3c, !PT ;  /* 0x0000000805247212 */ /* 0x000fc400078e3cff */
[----:B------:R-:W-:Y:S01]  /*8ee0*/  LOP3.LUT R60, R9, R24, RZ, 0x3c, !PT ;  /* 0x00000018093c7212 */ /* 0x000fe200078e3cff */
[----:B------:R-:W0:Y:S01]  /*8ef0*/  LDC R5, c[0x0][0xbe8] ;  /* 0x0002fa00ff057b82 */ /* 0x000e220000000800 */
[----:B------:R-:W-:Y:S02]  /*8f00*/  LOP3.LUT R30, R31, 0x380, RZ, 0xc0, !PT ;  /* 0x000003801f1e7812 */ /* 0x000fe400078ec0ff */
[----:B------:R-:W-:Y:S02]  /*8f10*/  LOP3.LUT R9, R10, 0x380, RZ, 0xc0, !PT ;  /* 0x000003800a097812 */ /* 0x000fe400078ec0ff */
[----:B------:R-:W-:Y:S02]  /*8f20*/  SHF.R.U64 R30, R30, 0x3, RZ ;  /* 0x000000031e1e7819 */ /* 0x000fe400000012ff */
[----:B------:R-:W-:Y:S02]  /*8f30*/  SHF.R.U64 R9, R9, 0x3, RZ ;  /* 0x0000000309097819 */ /* 0x000fe400000012ff */
[----:B------:R-:W-:Y:S01]  /*8f40*/  LOP3.LUT R30, R30, R31, RZ, 0x3c, !PT ;  /* 0x0000001f1e1e7212 */ /* 0x000fe200078e3cff */
[----:B------:R-:W-:Y:S01]  /*8f50*/  IMAD.X R31, RZ, RZ, R35, P3 ;  /* 0x000000ffff1f7224 */ /* 0x000fe200018e0623 */
[----:B------:R-:W-:-:S02]  /*8f60*/  LOP3.LUT R40, R9, R10, RZ, 0x3c, !PT ;  /* 0x0000000a09287212 */ /* 0x000fc400078e3cff */
[----:B------:R-:W-:-:S04]  /*8f70*/  IADD3 R9, P3, R34, 0x8000, RZ ;  /* 0x0000800022097810 */ /* 0x000fc80007f7e0ff */
[----:B------:R-:W-:-:S04]  /*8f80*/  LOP3.LUT R8, R9, 0x380, RZ, 0xc0, !PT ;  /* 0x0000038009087812 */ /* 0x000fc800078ec0ff */
[----:B------:R-:W-:Y:S02]  /*8f90*/  SHF.R.U64 R8, R8, 0x3, RZ ;  /* 0x0000000308087819 */ /* 0x000fe400000012ff */
[----:B------:R-:W-:Y:S02]  /*8fa0*/  LOP3.LUT R11, R26, 0x380, RZ, 0xc0, !PT ;  /* 0x000003801a0b7812 */ /* 0x000fe400078ec0ff */
[----:B------:R-:W-:Y:S01]  /*8fb0*/  LOP3.LUT R8, R8, R9, RZ, 0x3c, !PT ;  /* 0x0000000908087212 */ /* 0x000fe200078e3cff */
[----:B------:R-:W-:Y:S01]  /*8fc0*/  IMAD.X R9, RZ, RZ, R35, P3 ;  /* 0x000000ffff097224 */ /* 0x000fe200018e0623 */
[----:B0-----:R-:W-:Y:S01]  /*8fd0*/  ISETP.NE.AND P3, PT, R5, 0x1, PT ;  /* 0x000000010500780c */ /* 0x001fe20003f65270 */
[--C-:B------:R-:W-:Y:S01]  /*8fe0*/  IMAD.X R51, RZ, RZ, R59.reuse, P1 ;  /* 0x000000ffff337224 */ /* 0x100fe200008e063b */
[----:B------:R-:W-:Y:S01]  /*8ff0*/  SHF.R.U64 R11, R11, 0x3, RZ ;  /* 0x000000030b0b7819 */ /* 0x000fe200000012ff */
[--C-:B------:R-:W-:Y:S01]  /*9000*/  IMAD.X R49, RZ, RZ, R59.reuse, P4 ;  /* 0x000000ffff317224 */ /* 0x100fe200020e063b */
[----:B------:R-:W-:Y:S01]  /*9010*/  MOV R114, R58 ;  /* 0x0000003a00727202 */ /* 0x000fe20000000f00 */
[----:B------:R-:W-:-:S02]  /*9020*/  IMAD.X R41, RZ, RZ, R59, P6 ;  /* 0x000000ffff297224 */ /* 0x000fc400030e063b */
[--C-:B------:R-:W-:Y:S02]  /*9030*/  IMAD.X R39, RZ, RZ, R59.reuse, P5 ;  /* 0x000000ffff277224 */ /* 0x100fe400028e063b */
[----:B------:R-:W-:Y:S02]  /*9040*/  IMAD.X R37, RZ, RZ, R59, P2 ;  /* 0x000000ffff257224 */ /* 0x000fe400010e063b */
[----:B------:R-:W0:Y:S01]  /*9050*/  LDC R59, c[0x0][0xc38] ;  /* 0x00030e00ff3b7b82 */ /* 0x000e220000000800 */
[----:B------:R-:W-:Y:S02]  /*9060*/  LOP3.LUT R54, R11, R26, RZ, 0x3c, !PT ;  /* 0x0000001a0b367212 */ /* 0x000fe400078e3cff */
[----:B------:R-:W-:Y:S02]  /*9070*/  LOP3.LUT R11, R12, 0x380, RZ, 0xc0, !PT ;  /* 0x000003800c0b7812 */ /* 0x000fe400078ec0ff */
[----:B------:R-:W-:Y:S02]  /*9080*/  MOV R110, R36 ;  /* 0x00000024006e7202 */ /* 0x000fe40000000f00 */
[----:B------:R-:W-:Y:S01]  /*9090*/  SHF.R.U64 R11, R11, 0x3, RZ ;  /* 0x000000030b0b7819 */ /* 0x000fe200000012ff */
[----:B------:R-:W1:Y:S01]  /*90a0*/  @P3 LDC R36, c[0x0][0xbec] ;  /* 0x0002fb00ff243b82 */ /* 0x000e620000000800 */
[----:B------:R-:W-:Y:S01]  /*90b0*/  MOV R106, R40 ;  /* 0x00000028006a7202 */ /* 0x000fe20000000f00 */
[----:B------:R-:W-:Y:S01]  /*90c0*/  UPRMT UR4, UR37, 0x654, UR4 ;  /* 0x0000065425047896 */ /* 0x000fe20008000004 */
[----:B------:R-:W-:-:S02]  /*90d0*/  LOP3.LUT R42, R11, R12, RZ, 0x3c, !PT ;  /* 0x0000000c0b2a7212 */ /* 0x000fc400078e3cff */
[----:B--2---:R-:W-:-:S03]  /*90e0*/  LOP3.LUT R41, R0, 0x2, RZ, 0x3c, !PT ;  /* 0x0000000200297812 */ /* 0x004fc600078e3cff */
[----:B------:R-:W2:Y:S01]  /*90f0*/  @P3 LDC R37, c[0x0][0xbf0] ;  /* 0x0002fc00ff253b82 */ /* 0x000ea20000000800 */
[----:B------:R-:W-:Y:S01]  /*9100*/  MOV R104, R42 ;  /* 0x0000002a00687202 */ /* 0x000fe20000000f00 */
[----:B------:R-:W-:Y:S01]  /*9110*/  SHFL.IDX PT, R85, R85, R0, 0x1c1f ;  /* 0x001c1f0055557589 */ /* 0x000fe200000e0000 */
[----:B------:R-:W-:Y:S02]  /*9120*/  SEL R103, R88, R13, P0 ;  /* 0x0000000d58677207 */ /* 0x000fe40000000000 */
[----:B------:R-:W-:Y:S01]  /*9130*/  SEL R70, R13, R88, P0 ;  /* 0x000000580d467207 */ /* 0x000fe20000000000 */
[----:B------:R-:W-:Y:S01]  /*9140*/  SHFL.IDX PT, R87, R87, R0, 0x1c1f ;  /* 0x001c1f0057577589 */ /* 0x000fe200000e0000 */
[----:B------:R-:W-:Y:S01]  /*9150*/  LOP3.LUT R13, R28, 0x380, RZ, 0xc0, !PT ;  /* 0x000003801c0d7812 */ /* 0x000fe200078ec0ff */
[----:B------:R-:W-:Y:S01]  /*9160*/  UIMAD UR11, UR6, UR5, UR43 ;  /* 0x00000005060b72a4 */ /* 0x000fe2000f8e022b */
[----:B------:R-:W-:Y:S01]  /*9170*/  MOV R45, R44 ;  /* 0x0000002c002d7202 */ /* 0x000fe20000000f00 */
[----:B------:R-:W-:Y:S01]  /*9180*/  SHFL.IDX PT, R109, R109, R0, 0x1c1f ;  /* 0x001c1f006d6d7589 */ /* 0x000fe200000e0000 */
[----:B------:R-:W-:Y:S01]  /*9190*/  IMAD R44, RZ, RZ, -UR43 ;  /* 0x8000002bff2c7e24 */ /* 0x000fe2000f8e02ff */
[----:B------:R-:W-:Y:S02]  /*91a0*/  SYNCS.ARRIVE.TRANS64.RED.A1T0 RZ, [UR4], RZ ;  /* 0x000000ffffff79a7 */ /* 0x000fe40008100404 */
[----:B------:R-:W3:Y:S04]  /*91b0*/  SHFL.IDX PT, R56, R56, R41, 0x1c1f ;  /* 0x001c1f2938387589 */ /* 0x000ee800000e0000 */
[----:B------:R-:W-:Y:S04]  /*91c0*/  SHFL.IDX PT, R42, R57, R41, 0x1c1f ;  /* 0x001c1f29392a7589 */ /* 0x000fe800000e0000 */
[----:B------:R-:W4:Y:S04]  /*91d0*/  SHFL.IDX PT, R78, R78, R41, 0x1c1f ;  /* 0x001c1f294e4e7589 */ /* 0x000f2800000e0000 */
[----:B------:R-:W-:Y:S04]  /*91e0*/  SHFL.IDX PT, R111, R111, R0, 0x1c1f ;  /* 0x001c1f006f6f7589 */ /* 0x000fe800000e0000 */
[----:B------:R-:W4:Y:S01]  /*91f0*/  SHFL.IDX PT, R74, R74, R41, 0x1c1f ;  /* 0x001c1f294a4a7589 */ /* 0x000f2200000e0000 */
[----:B------:R-:W-:-:S03]  /*9200*/  SHF.R.U64 R13, R13, 0x3, RZ ;  /* 0x000000030d0d7819 */ /* 0x000fc600000012ff */
[----:B------:R-:W-:Y:S04]  /*9210*/  SHFL.IDX PT, R89, R89, R0, 0x1c1f ;  /* 0x001c1f0059597589 */ /* 0x000fe800000e0000 */
[----:B------:R-:W-:Y:S04]  /*9220*/  SHFL.IDX PT, R113, R113, R0, 0x1c1f ;  /* 0x001c1f0071717589 */ /* 0x000fe800000e0000 */
[----:B------:R-:W4:Y:S04]  /*9230*/  SHFL.IDX PT, R62, R62, R41, 0x1c1f ;  /* 0x001c1f293e3e7589 */ /* 0x000f2800000e0000 */
[----:B------:R-:W4:Y:S01]  /*9240*/  SHFL.IDX PT, R72, R72, R41, 0x1c1f ;  /* 0x001c1f2948487589 */ /* 0x000f2200000e0000 */
[----:B0-----:R-:W-:Y:S01]  /*9250*/  IMAD R44, R59, R44, UR41 ;  /* 0x000000293b2c7e24 */ /* 0x001fe2000f8e022c */
[----:B------:R-:W-:Y:S01]  /*9260*/  USHF.R.S32.HI UR10, URZ, 0x1f, UR11 ;  /* 0x0000001f3f0a7899 */ /* 0x000fe2000801140b */
[----:B------:R-:W-:-:S02]  /*9270*/  MOV R60, R60 ;  /* 0x0000003c003c7202 */ /* 0x000fc40000000f00 */
[----:B------:R-:W-:Y:S02]  /*9280*/  LOP3.LUT R46, R13, R28, RZ, 0x3c, !PT ;  /* 0x0000001c0d2e7212 */ /* 0x000fe400078e3cff */
[----:B------:R-:W-:Y:S01]  /*9290*/  MOV R61, R52 ;  /* 0x00000034003d7202 */ /* 0x000fe20000000f00 */
[----:B------:R-:W-:Y:S01]  /*92a0*/  IMAD R53, R44, 0x80, R222 ;  /* 0x000000802c357824 */ /* 0x000fe200078e02de */
[----:B------:R-:W-:Y:S01]  /*92b0*/  LOP3.LUT R6, R7, 0x380, RZ, 0xc0, !PT ;  /* 0x0000038007067812 */ /* 0x000fe200078ec0ff */
[----:B------:R-:W-:Y:S01]  /*92c0*/  UIMAD UR5, UR10, UR8, URZ ;  /* 0x000000080a0572a4 */ /* 0x000fe2000f8e023f */
[----:B------:R-:W-:Y:S01]  /*92d0*/  LOP3.LUT R13, R14, 0x380, RZ, 0xc0, !PT ;  /* 0x000003800e0d7812 */ /* 0x000fe200078ec0ff */
[----:B-1----:R-:W-:Y:S01]  /*92e0*/  @P3 IMAD.HI.U32 R36, R53, R36, RZ ;  /* 0x0000002435243227 */ /* 0x002fe200078e00ff */
[----:B------:R-:W-:Y:S01]  /*92f0*/  MOV R46, R46 ;  /* 0x0000002e002e7202 */ /* 0x000fe20000000f00 */
[----:B------:R-:W-:Y:S01]  /*9300*/  USHF.R.S32.HI UR12, URZ, 0x1f, UR42 ;  /* 0x0000001f3f0c7899 */ /* 0x000fe2000801142a */
[----:B------:R-:W-:Y:S01]  /*9310*/  SEL R105, R96, R25, P0 ;  /* 0x0000001960697207 */ /* 0x000fe20000000000 */
[----:B------:R-:W-:Y:S01]  /*9320*/  SHFL.IDX PT, R91, R91, R0, 0x1c1f ;  /* 0x001c1f005b5b7589 */ /* 0x000fe200000e0000 */
[----:B------:R-:W-:Y:S01]  /*9330*/  SEL R127, R82, R81, P0 ;  /* 0x00000051527f7207 */ /* 0x000fe20000000000 */
[----:B------:R-:W-:Y:S01]  /*9340*/  UIMAD.WIDE.U32 UR6, UR11, UR8, URZ ;  /* 0x000000080b0672a5 */ /* 0x000fe2000f8e003f */
[----:B------:R-:W-:Y:S01]  /*9350*/  SEL R129, R90, R27, P0 ;  /* 0x0000001b5a817207 */ /* 0x000fe20000000000 */
[----:B------:R-:W-:Y:S01]  /*9360*/  UIMAD UR5, UR11, UR9, UR5 ;  /* 0x000000090b0572a4 */ /* 0x000fe2000f8e0205 */
[----:B------:R-:W-:Y:S01]  /*9370*/  MOV R47, R54 ;  /* 0x00000036002f7202 */ /* 0x000fe20000000f00 */
[----:B------:R-:W-:Y:S01]  /*9380*/  SHFL.IDX PT, R115, R115, R0, 0x1c1f ;  /* 0x001c1f0073737589 */ /* 0x000fe200000e0000 */
[----:B------:R-:W-:Y:S01]  /*9390*/  SEL R81, R81, R82, P0 ;  /* 0x0000005251517207 */ /* 0x000fe20000000000 */
[----:B------:R-:W-:Y:S01]  /*93a0*/  ULDC.64 UR8, c[0x0][0xb98] ;  /* 0x0002e60000087ab9 */ /* 0x000fe20000000a00 */
[----:B------:R-:W-:Y:S01]  /*93b0*/  SHF.R.U64 R6, R6, 0x3, RZ ;  /* 0x0000000306067819 */ /* 0x000fe200000012ff */
[----:B------:R0:W1:Y:S01]  /*93c0*/  SHFL.IDX PT, R54, R63, R41, 0x1c1f ;  /* 0x001c1f293f367589 */ /* 0x00006200000e0000 */
[----:B------:R-:W-:Y:S01]  /*93d0*/  SEL R82, R27, R90, P0 ;  /* 0x0000005a1b527207 */ /* 0x000fe20000000000 */
[----:B------:R-:W-:Y:S01]  /*93e0*/  IMAD.MOV.U32 R59, RZ, RZ, R53 ;  /* 0x000000ffff3b7224 */ /* 0x000fe200078e0035 */
[----:B------:R-:W-:Y:S01]  /*93f0*/  SHF.R.U64 R13, R13, 0x3, RZ ;  /* 0x000000030d0d7819 */ /* 0x000fe200000012ff */
[----:B------:R-:W1:Y:S01]  /*9400*/  SHFL.IDX PT, R88, R73, R41, 0x1c1f ;  /* 0x001c1f2949587589 */ /* 0x000e6200000e0000 */
[----:B------:R-:W-:Y:S01]  /*9410*/  UIMAD UR4, UR12, UR8, URZ ;  /* 0x000000080c0472a4 */ /* 0x000fe2000f8e023f */
[----:B------:R-:W-:-:S02]  /*9420*/  SEL R69, R25, R96, P0 ;  /* 0x0000006019457207 */ /* 0x000fc40000000000 */
[----:B------:R-:W-:Y:S01]  /*9430*/  SHFL.IDX PT, R93, R93, R0, 0x1c1f ;  /* 0x001c1f005d5d7589 */ /* 0x000fe200000e0000 */
[----:B------:R-:W-:-:S03]  /*9440*/  LOP3.LUT R38, R6, R7, RZ, 0x3c, !PT ;  /* 0x0000000706267212 */ /* 0x000fc600078e3cff */
[----:B------:R-:W-:Y:S01]  /*9450*/  SHFL.IDX PT, R117, R117, R0, 0x1c1f ;  /* 0x001c1f0075757589 */ /* 0x000fe200000e0000 */
[----:B------:R-:W-:-:S03]  /*9460*/  IADD3 R21, P1, R34, 0x6000, RZ ;  /* 0x0000600022157810 */ /* 0x000fc60007f3e0ff */
[----:B------:R-:W1:Y:S01]  /*9470*/  SHFL.IDX PT, R64, R64, R41, 0x1c1f ;  /* 0x001c1f2940407589 */ /* 0x000e6200000e0000 */
[----:B--2---:R-:W-:-:S03]  /*9480*/  @P3 SHF.R.U32.HI R59, RZ, R37, R36 ;  /* 0x00000025ff3b3219 */ /* 0x004fc60000011624 */
[----:B------:R-:W2:Y:S01]  /*9490*/  SHFL.IDX PT, R90, R75, R41, 0x1c1f ;  /* 0x001c1f294b5a7589 */ /* 0x000ea200000e0000 */
[----:B------:R-:W-:-:S03]  /*94a0*/  IADD3 R33, P4, R34, 0x1000, RZ ;  /* 0x0000100022217810 */ /* 0x000fc60007f9e0ff */
[----:B------:R-:W-:Y:S01]  /*94b0*/  SHFL.IDX PT, R95, R95, R0, 0x1c1f ;  /* 0x001c1f005f5f7589 */ /* 0x000fe200000e0000 */
[----:B------:R-:W-:-:S03]  /*94c0*/  LOP3.LUT R48, R13, R14, RZ, 0x3c, !PT ;  /* 0x0000000e0d307212 */ /* 0x000fc600078e3cff */
[----:B------:R-:W-:Y:S04]  /*94d0*/  SHFL.IDX PT, R119, R119, R0, 0x1c1f ;  /* 0x001c1f0077777589 */ /* 0x000fe800000e0000 */
[----:B------:R-:W2:Y:S04]  /*94e0*/  SHFL.IDX PT, R66, R66, R41, 0x1c1f ;  /* 0x001c1f2942427589 */ /* 0x000ea800000e0000 */
[----:B------:R-:W2:Y:S01]  /*94f0*/  SHFL.IDX PT, R76, R76, R41, 0x1c1f ;  /* 0x001c1f294c4c7589 */ /* 0x000ea200000e0000 */
[----:B------:R-:W-:-:S03]  /*9500*/  LOP3.LUT R20, R21, 0x380, RZ, 0xc0, !PT ;  /* 0x0000038015147812 */ /* 0x000fc600078ec0ff */
[----:B------:R-:W-:Y:S01]  /*9510*/  SHFL.IDX PT, R97, R97, R0, 0x1c1f ;  /* 0x001c1f0061617589 */ /* 0x000fe200000e0000 */
[----:B------:R-:W-:-:S03]  /*9520*/  MOV R108, R38 ;  /* 0x00000026006c7202 */ /* 0x000fc60000000f00 */
[----:B------:R-:W-:Y:S01]  /*9530*/  SHFL.IDX PT, R99, R99, R0, 0x1c1f ;  /* 0x001c1f0063637589 */ /* 0x000fe200000e0000 */
[----:B------:R-:W-:-:S03]  /*9540*/  UIADD3 UR5, UR7, UR5, URZ ;  /* 0x0000000507057290 */ /* 0x000fc6000fffe03f */
[----:B------:R-:W-:Y:S04]  /*9550*/  SHFL.IDX PT, R101, R101, R0, 0x1c1f ;  /* 0x001c1f0065657589 */ /* 0x000fe800000e0000 */
        /* <DEDUP_REMOVED lines=8> */
[----:B------:R-:W-:Y:S01]  /*95e0*/  SHFL.IDX PT, R131, R131, R0, 0x1c1f ;  /* 0x001c1f0083837589 */ /* 0x000fe200000e0000 */
[----:B------:R-:W-:-:S03]  /*95f0*/  LOP3.LUT R32, R33, 0x380, RZ, 0xc0, !PT ;  /* 0x0000038021207812 */ /* 0x000fc600078ec0ff */
[----:B------:R-:W2:Y:S01]  /*9600*/  SHFL.IDX PT, R0, R65, R41, 0x1c1f ;  /* 0x001c1f2941007589 */ /* 0x000ea200000e0000 */
[----:B---3--:R-:W-:Y:S01]  /*9610*/  SEL R36, R85, R56, P0 ;  /* 0x0000003855247207 */ /* 0x008fe20000000000 */
[----:B------:R-:W-:Y:S01]  /*9620*/  IMAD.MOV R52, RZ, RZ, -R59 ;  /* 0x000000ffff347224 */ /* 0x000fe200078e0a3b */
[----:B------:R-:W-:Y:S01]  /*9630*/  SEL R38, R56, R85, P0 ;  /* 0x0000005538267207 */ /* 0x000fe20000000000 */
[----:B------:R-:W3:Y:S01]  /*9640*/  SHFL.IDX PT, R92, R77, R41, 0x1c1f ;  /* 0x001c1f294d5c7589 */ /* 0x000ee200000e0000 */
[----:B----4-:R-:W-:Y:S01]  /*9650*/  SEL R37, R109, R78, P0 ;  /* 0x0000004e6d257207 */ /* 0x010fe20000000000 */
[----:B------:R-:W-:Y:S01]  /*9660*/  UIMAD UR7, UR42, UR9, UR4 ;  /* 0x000000092a0772a4 */ /* 0x000fe2000f8e0204 */
[----:B------:R-:W-:Y:S01]  /*9670*/  SEL R39, R78, R109, P0 ;  /* 0x0000006d4e277207 */ /* 0x000fe20000000000 */
[----:B------:R-:W-:Y:S01]  /*9680*/  BAR.SYNC.DEFER_BLOCKING 0x1, 0x100 ;  /* 0x0044000000007b1d */ /* 0x000fe20000010000 */
[----:B------:R-:W-:Y:S02]  /*9690*/  SEL R40, R87, R42, P0 ;  /* 0x0000002a57287207 */ /* 0x000fe40000000000 */
[----:B------:R-:W-:-:S02]  /*96a0*/  MOV R112, R50 ;  /* 0x0000003200707202 */ /* 0x000fc40000000f00 */
[----:B------:R-:W-:Y:S01]  /*96b0*/  MOV R102, R48 ;  /* 0x0000003000667202 */ /* 0x000fe20000000f00 */
[----:B------:R-:W-:Y:S01]  /*96c0*/  UMOV UR4, UR6 ;  /* 0x0000000600047c82 */ /* 0x000fe20008000000 */
[----:B------:R-:W-:Y:S01]  /*96d0*/  SEL R42, R42, R87, P0 ;  /* 0x000000572a2a7207 */ /* 0x000fe20000000000 */
[----:B------:R-:W4:Y:S01]  /*96e0*/  SHFL.IDX PT, R58, R67, R41, 0x1c1f ;  /* 0x001c1f29433a7589 */ /* 0x000f2200000e0000 */
[----:B------:R-:W-:-:S03]  /*96f0*/  SEL R43, R74, R111, P0 ;  /* 0x0000006f4a2b7207 */ /* 0x000fc60000000000 */
[----:B------:R-:W-:Y:S01]  /*9700*/  SHFL.IDX PT, R68, R68, R41, 0x1c1f ;  /* 0x001c1f2944447589 */ /* 0x000fe200000e0000 */
[----:B------:R-:W-:-:S03]  /*9710*/  SEL R48, R89, R62, P0 ;  /* 0x0000003e59307207 */ /* 0x000fc60000000000 */
[----:B------:R-:W-:Y:S01]  /*9720*/  SHFL.IDX PT, R70, R70, R41, 0x1c1f ;  /* 0x001c1f2946467589 */ /* 0x000fe200000e0000 */
[----:B------:R-:W-:-:S03]  /*9730*/  SEL R50, R62, R89, P0 ;  /* 0x000000593e327207 */ /* 0x000fc60000000000 */
[----:B------:R-:W-:Y:S01]  /*9740*/  SHFL.IDX PT, R84, R69, R41, 0x1c1f ;  /* 0x001c1f2945547589 */ /* 0x000fe200000e0000 */
[----:B------:R-:W-:-:S03]  /*9750*/  SEL R49, R113, R72, P0 ;  /* 0x0000004871317207 */ /* 0x000fc60000000000 */
[----:B------:R-:W-:Y:S01]  /*9760*/  SHFL.IDX PT, R86, R71, R41, 0x1c1f ;  /* 0x001c1f2947567589 */ /* 0x000fe200000e0000 */
[----:B------:R-:W-:-:S03]  /*9770*/  SEL R51, R72, R113, P0 ;  /* 0x0000007148337207 */ /* 0x000fc60000000000 */
[----:B------:R-:W4:Y:S01]  /*9780*/  SHFL.IDX PT, R94, R79, R41, 0x1c1f ;  /* 0x001c1f294f5e7589 */ /* 0x000f2200000e0000 */
[----:B------:R-:W-:-:S03]  /*9790*/  SHF.R.U64 R20, R20, 0x3, RZ ;  /* 0x0000000314147819 */ /* 0x000fc600000012ff */
[----:B------:R-:W4:Y:S01]  /*97a0*/  SHFL.IDX PT, R80, R80, R41, 0x1c1f ;  /* 0x001c1f2950507589 */ /* 0x000f2200000e0000 */
[----:B------:R-:W-:-:S03]  /*97b0*/  UIMAD.WIDE.U32 UR4, UR42, UR8, UR4 ;  /* 0x000000082a0472a5 */ /* 0x000fc6000f8e0004 */
[----:B------:R-:W4:Y:S04]  /*97c0*/  SHFL.IDX PT, R96, R81, R41, 0x1c1f ;  /* 0x001c1f2951607589 */ /* 0x000f2800000e0000 */
[----:B------:R-:W4:Y:S04]  /*97d0*/  SHFL.IDX PT, R98, R82, R41, 0x1c1f ;  /* 0x001c1f2952627589 */ /* 0x000f2800000e0000 */
[----:B------:R1:W4:Y:S01]  /*97e0*/  SHFL.IDX PT, R100, R83, R41, 0x1c1f ;  /* 0x001c1f2953647589 */ /* 0x00032200000e0000 */
[----:B------:R-:W-:Y:S01]  /*97f0*/  SHF.R.U64 R32, R32, 0x3, RZ ;  /* 0x0000000320207819 */ /* 0x000fe200000012ff */
[----:B0-----:R-:W-:-:S02]  /*9800*/  IMAD R63, R5, R52, R53 ;  /* 0x00000034053f7224 */ /* 0x001fc400078e0235 */
[----:B------:R-:W-:Y:S01]  /*9810*/  STSM.16.M88.4 [R114], R36 ;  /* 0x0000002472007844 */ /* 0x000fe20000000200 */
[----:B------:R-:W-:Y:S01]  /*9820*/  IADD3 R27, P2, R34, 0x5000, RZ ;  /* 0x00005000221b7810 */ /* 0x000fe20007f5e0ff */
[----:B------:R-:W-:Y:S01]  /*9830*/  ULDC.64 UR8, c[0x0][0xae8] ;  /* 0x0002ba0000087ab9 */ /* 0x000fe20000000a00 */
[----:B-1----:R-:W-:Y:S02]  /*9840*/  SEL R41, R111, R74, P0 ;  /* 0x0000004a6f297207 */ /* 0x002fe40000000000 */
[----:B------:R-:W-:Y:S01]  /*9850*/  LOP3.LUT R20, R20, R21, RZ, 0x3c, !PT ;  /* 0x0000001514147212 */ /* 0x000fe200078e3cff */
[--C-:B------:R-:W-:Y:S02]  /*9860*/  IMAD.X R21, RZ, RZ, R35.reuse, P1 ;  /* 0x000000ffff157224 */ /* 0x100fe400008e0623 */
[----:B------:R-:W-:Y:S01]  /*9870*/  STSM.16.M88.4 [R112], R40 ;  /* 0x0000002870007844 */ /* 0x000fe20000000200 */
[----:B------:R-:W-:Y:S01]  /*9880*/  LOP3.LUT R32, R32, R33, RZ, 0x3c, !PT ;  /* 0x0000002120207212 */ /* 0x000fe200078e3cff */
[----:B------:R-:W-:-:S02]  /*9890*/  IMAD.X R33, RZ, RZ, R35, P4 ;  /* 0x000000ffff217224 */ /* 0x000fc400020e0623 */
[----:B------:R0:W-:Y:S01]  /*98a0*/  STSM.16.M88.4 [R110], R48 ;  /* 0x000000306e007844 */ /* 0x0001e20000000200 */
[----:B------:R-:W-:Y:S02]  /*98b0*/  IADD3 R56, P1, R59, UR4, RZ ;  /* 0x000000043b387c10 */ /* 0x000fe4000ff3e0ff */
[C---:B------:R-:W-:Y:S02]  /*98c0*/  IADD3 R29, P6, R34.reuse, 0x3000, RZ ;  /* 0x00003000221d7810 */ /* 0x040fe40007fde0ff */
[C---:B------:R-:W-:Y:S02]  /*98d0*/  IADD3 R25, P5, R34.reuse, 0x4000, RZ ;  /* 0x0000400022197810 */ /* 0x040fe40007fbe0ff */
[----:B------:R-:W-:Y:S02]  /*98e0*/  IADD3 R15, P4, R34, 0x7000, RZ ;  /* 0x00007000220f7810 */ /* 0x000fe40007f9e0ff */
[----:B------:R-:W-:Y:S01]  /*98f0*/  LOP3.LUT R26, R27, 0x380, RZ, 0xc0, !PT ;  /* 0x000003801b1a7812 */ /* 0x000fe200078ec0ff */
[----:B0-----:R-:W-:Y:S01]  /*9900*/  IMAD.U32 R50, RZ, RZ, UR7 ;  /* 0x00000007ff327e24 */ /* 0x001fe2000f8e00ff */
[----:B------:R-:W-:Y:S01]  /*9910*/  SHF.R.S32.HI R49, RZ, 0x1f, R59 ;  /* 0x0000001fff317819 */ /* 0x000fe2000001143b */
[----:B------:R-:W-:Y:S01]  /*9920*/  ULDC.64 UR6, c[0x0][0xb88] ;  /* 0x0002e20000067ab9 */ /* 0x000fe20000000a00 */
[----:B------:R-:W-:-:S02]  /*9930*/  SHF.R.S32.HI R48, RZ, 0x1f, R63 ;  /* 0x0000001fff307819 */ /* 0x000fc4000001143f */
[----:B------:R-:W-:Y:S01]  /*9940*/  IADD3.X R57, R49, UR5, R50, P1, !PT ;  /* 0x0000000531397c10 */ /* 0x000fe20008ffe432 */
[----:B------:R-:W-:Y:S01]  /*9950*/  ULDC.64 UR4, c[0x0][0xb50] ;  /* 0x0002d40000047ab9 */ /* 0x000fe20000000a00 */
[----:B------:R-:W-:Y:S01]  /*9960*/  LOP3.LUT R28, R29, 0x380, RZ, 0xc0, !PT ;  /* 0x000003801d1c7812 */ /* 0x000fe200078ec0ff */
[----:B------:R-:W-:Y:S01]  /*9970*/  IMAD R48, R48, UR6, RZ ;  /* 0x0000000630307c24 */ /* 0x000fe2000f8e02ff */
[----:B------:R-:W-:Y:S02]  /*9980*/  LOP3.LUT R24, R25, 0x380, RZ, 0xc0, !PT ;  /* 0x0000038019187812 */ /* 0x000fe400078ec0ff */
[----:B------:R-:W-:Y:S02]  /*9990*/  LOP3.LUT R14, R15, 0x380, RZ, 0xc0, !PT ;  /* 0x000003800f0e7812 */ /* 0x000fe400078ec0ff */
[----:B------:R-:W-:Y:S02]  /*99a0*/  SHF.R.U64 R26, R26, 0x3, RZ ;  /* 0x000000031a1a7819 */ /* 0x000fe400000012ff */
[----:B------:R-:W-:-:S02]  /*99b0*/  SEL R52, R91, R54, P0 ;  /* 0x000000365b347207 */ /* 0x000fc40000000000 */
[----:B------:R-:W-:Y:S02]  /*99c0*/  SEL R54, R54, R91, P0 ;  /* 0x0000005b36367207 */ /* 0x000fe40000000000 */
[----:B------:R-:W-:Y:S02]  /*99d0*/  SEL R53, R115, R88, P0 ;  /* 0x0000005873357207 */ /* 0x000fe40000000000 */
[----:B------:R-:W-:Y:S01]  /*99e0*/  SEL R55, R88, R115, P0 ;  /* 0x0000007358377207 */ /* 0x000fe20000000000 */
[C---:B------:R-:W-:Y:S01]  /*99f0*/  IMAD R59, R63.reuse, UR7, R48 ;  /* 0x000000073f3b7c24 */ /* 0x040fe2000f8e0230 */
[----:B------:R-:W-:Y:S01]  /*9a00*/  LOP3.LUT R7, R34, 0x380, RZ, 0xc0, !PT ;  /* 0x0000038022077812 */ /* 0x000fe200078ec0ff */
[----:B------:R-:W-:Y:S01]  /*9a10*/  IMAD.WIDE.U32 R56, R63, UR6, R56 ;  /* 0x000000063f387c25 */ /* 0x000fe2000f8e0038 */
[----:B------:R-:W-:Y:S01]  /*9a20*/  SEL R36, R93, R64, P0 ;  /* 0x000000405d247207 */ /* 0x000fe20000000000 */
[----:B------:R-:W-:Y:S01]  /*9a30*/  ULDC UR6, c[0x0][0xa88] ;  /* 0x0002a20000067ab9 */ /* 0x000fe20000000800 */
[----:B------:R-:W-:-:S02]  /*9a40*/  SEL R38, R64, R93, P0 ;  /* 0x0000005d40267207 */ /* 0x000fc40000000000 */
[----:B--2---:R-:W-:Y:S02]  /*9a50*/  SEL R37, R117, R90, P0 ;  /* 0x0000005a75257207 */ /* 0x004fe40000000000 */
[----:B------:R-:W-:Y:S01]  /*9a60*/  SEL R39, R90, R117, P0 ;  /* 0x000000755a277207 */ /* 0x000fe20000000000 */
[----:B------:R-:W-:Y:S01]  /*9a70*/  IMAD R63, R44, 0x80, R221 ;  /* 0x000000802c3f7824 */ /* 0x000fe200078e02dd */
[----:B------:R-:W-:Y:S02]  /*9a80*/  SHF.R.U64 R28, R28, 0x3, RZ ;  /* 0x000000031c1c7819 */ /* 0x000fe400000012ff */
[----:B------:R-:W-:Y:S02]  /*9a90*/  SHF.R.U64 R24, R24, 0x3, RZ ;  /* 0x0000000318187819 */ /* 0x000fe400000012ff */
[----:B------:R-:W-:Y:S02]  /*9aa0*/  SHF.R.U64 R14, R14, 0x3, RZ ;  /* 0x000000030e0e7819 */ /* 0x000fe400000012ff */
[----:B------:R-:W-:-:S02]  /*9ab0*/  SEL R40, R95, R66, P0 ;  /* 0x000000425f287207 */ /* 0x000fc40000000000 */
[----:B------:R-:W-:Y:S02]  /*9ac0*/  SEL R42, R66, R95, P0 ;  /* 0x0000005f422a7207 */ /* 0x000fe40000000000 */
[----:B------:R-:W-:Y:S02]  /*9ad0*/  SEL R41, R119, R76, P0 ;  /* 0x0000004c77297207 */ /* 0x000fe40000000000 */
[----:B------:R-:W-:Y:S02]  /*9ae0*/  SEL R43, R76, R119, P0 ;  /* 0x000000774c2b7207 */ /* 0x000fe40000000000 */
[----:B------:R-:W-:Y:S01]  /*9af0*/  LOP3.LUT R26, R26, R27, RZ, 0x3c, !PT ;  /* 0x0000001b1a1a7212 */ /* 0x000fe200078e3cff */
[----:B------:R-:W-:Y:S01]  /*9b00*/  IMAD.X R27, RZ, RZ, R35, P2 ;  /* 0x000000ffff1b7224 */ /* 0x000fe200010e0623 */
[----:B------:R-:W-:Y:S01]  /*9b10*/  IADD3 R133, P2, R34, 0xb000, RZ ;  /* 0x0000b00022857810 */ /* 0x000fe20007f5e0ff */
[----:B------:R-:W-:Y:S01]  /*9b20*/  STSM.16.M88.4 [R108], R52 ;  /* 0x000000346c007844 */ /* 0x000fe20000000200 */
[----:B------:R-:W-:-:S02]  /*9b30*/  SHF.R.U64 R7, R7, 0x3, RZ ;  /* 0x0000000307077819 */ /* 0x000fc400000012ff */
[----:B------:R-:W-:Y:S01]  /*9b40*/  SEL R48, R97, R0, P0 ;  /* 0x0000000061307207 */ /* 0x000fe20000000000 */
[----:B------:R0:W-:Y:S01]  /*9b50*/  STSM.16.M88.4 [R106], R36 ;  /* 0x000000246a007844 */ /* 0x0001e20000000200 */
[----:B------:R-:W-:Y:S01]  /*9b60*/  SEL R50, R0, R97, P0 ;  /* 0x0000006100327207 */ /* 0x000fe20000000000 */
[----:B------:R-:W-:Y:S01]  /*9b70*/  IMAD R0, R5, UR6, RZ ;  /* 0x0000000605007c24 */ /* 0x000fe2000f8e02ff */
[----:B------:R-:W-:Y:S01]  /*9b80*/  LOP3.LUT R28, R28, R29, RZ, 0x3c, !PT ;  /* 0x0000001d1c1c7212 */ /* 0x000fe200078e3cff */
[--C-:B------:R-:W-:Y:S01]  /*9b90*/  IMAD.X R29, RZ, RZ, R35.reuse, P6 ;  /* 0x000000ffff1d7224 */ /* 0x100fe200030e0623 */
[----:B------:R-:W-:Y:S01]  /*9ba0*/  LOP3.LUT R24, R24, R25, RZ, 0x3c, !PT ;  /* 0x0000001918187212 */ /* 0x000fe200078e3cff */
[--C-:B------:R-:W-:Y:S01]  /*9bb0*/  IMAD.X R25, RZ, RZ, R35.reuse, P5 ;  /* 0x000000ffff197224 */ /* 0x100fe200028e0623 */
[----:B------:R-:W-:Y:S01]  /*9bc0*/  LOP3.LUT R14, R14, R15, RZ, 0x3c, !PT ;  /* 0x0000000f0e0e7212 */ /* 0x000fe200078e3cff */
[----:B------:R-:W-:Y:S01]  /*9bd0*/  IMAD.X R15, RZ, RZ, R35, P4 ;  /* 0x000000ffff0f7224 */ /* 0x000fe200020e0623 */
[----:B------:R1:W-:Y:S01]  /*9be0*/  STSM.16.M88.4 [R104], R40 ;  /* 0x0000002868007844 */ /* 0x0003e20000000200 */
[----:B---3--:R-:W-:-:S02]  /*9bf0*/  SEL R49, R121, R92, P0 ;  /* 0x0000005c79317207 */ /* 0x008fc40000000000 */
[----:B------:R-:W-:Y:S02]  /*9c00*/  SEL R51, R92, R121, P0 ;  /* 0x000000795c337207 */ /* 0x000fe40000000000 */
[----:B------:R-:W-:Y:S01]  /*9c10*/  LOP3.LUT P1, RZ, R22, 0x3, RZ, 0xc0, !PT ;  /* 0x0000000316ff7812 */ /* 0x000fe2000782c0ff */
[----:B0-----:R-:W-:Y:S01]  /*9c20*/  VIADD R37, R63, 0x8 ;  /* 0x000000083f257836 */ /* 0x001fe20000000000 */
[C---:B------:R-:W-:Y:S01]  /*9c30*/  IADD3 R11, P6, R34.reuse, 0x9000, RZ ;  /* 0x00009000220b7810 */ /* 0x040fe20007fde0ff */
[----:B------:R-:W-:Y:S01]  /*9c40*/  IMAD.IADD R39, R57, 0x1, R59 ;  /* 0x0000000139277824 */ /* 0x000fe200078e023b */
[----:B------:R-:W-:Y:S02]  /*9c50*/  IADD3 R13, P5, R34, 0xa000, RZ ;  /* 0x0000a000220d7810 */ /* 0x000fe40007fbe0ff */
[----:B------:R-:W-:Y:S01]  /*9c60*/  LOP3.LUT R34, R7, R34, RZ, 0x3c, !PT ;  /* 0x0000002207227212 */ /* 0x000fe200078e3cff */
[----:B------:R-:W-:Y:S01]  /*9c70*/  IMAD.X R7, RZ, RZ, R35, P2 ;  /* 0x000000ffff077224 */ /* 0x000fe200010e0623 */
[----:B-1----:R-:W-:Y:S01]  /*9c80*/  LEA R40, P4, R56, UR4, 0x2 ;  /* 0x0000000438287c11 */ /* 0x002fe2000f8810ff */
[----:B------:R0:W-:Y:S01]  /*9c90*/  STSM.16.M88.4 [R102], R48 ;  /* 0x0000003066007844 */ /* 0x0001e20000000200 */
[----:B------:R-:W-:-:S02]  /*9ca0*/  ISETP.GE.OR P2, PT, R63, R0, P1 ;  /* 0x000000003f00720c */ /* 0x000fc40000f46670 */
[----:B------:R-:W-:Y:S02]  /*9cb0*/  ISETP.GE.OR P1, PT, R37, R0, P1 ;  /* 0x000000002500720c */ /* 0x000fe40000f26670 */
[----:B------:R-:W-:Y:S02]  /*9cc0*/  LEA.HI.X R56, R56, UR5, R39, 0x2, P4 ;  /* 0x0000000538387c11 */ /* 0x000fe4000a0f1427 */
[----:B----4-:R-:W-:Y:S02]  /*9cd0*/  SEL R36, R99, R58, P0 ;  /* 0x0000003a63247207 */ /* 0x010fe40000000000 */
[----:B------:R-:W-:Y:S02]  /*9ce0*/  SEL R38, R58, R99, P0 ;  /* 0x000000633a267207 */ /* 0x000fe40000000000 */
[----:B------:R-:W-:Y:S02]  /*9cf0*/  SEL R37, R123, R94, P0 ;  /* 0x0000005e7b257207 */ /* 0x000fe40000000000 */
[----:B------:R-:W-:-:S02]  /*9d00*/  SEL R39, R94, R123, P0 ;  /* 0x0000007b5e277207 */ /* 0x000fc40000000000 */
[----:B0-----:R-:W-:Y:S02]  /*9d10*/  SEL R48, R101, R68, P0 ;  /* 0x0000004465307207 */ /* 0x001fe40000000000 */
[----:B------:R-:W-:Y:S02]  /*9d20*/  SEL R50, R68, R101, P0 ;  /* 0x0000006544327207 */ /* 0x000fe40000000000 */
[----:B------:R-:W-:Y:S02]  /*9d30*/  SEL R49, R125, R80, P0 ;  /* 0x000000507d317207 */ /* 0x000fe40000000000 */
[----:B------:R-:W-:Y:S02]  /*9d40*/  SEL R51, R80, R125, P0 ;  /* 0x0000007d50337207 */ /* 0x000fe40000000000 */
[----:B------:R-:W-:Y:S01]  /*9d50*/  SEL R68, R103, R70, P0 ;  /* 0x0000004667447207 */ /* 0x000fe20000000000 */
[----:B------:R-:W-:Y:S01]  /*9d60*/  SHFL.IDX PT, R62, R40, RZ, 0x1c1f ;  /* 0x001c1fff283e7589 */ /* 0x000fe200000e0000 */
[----:B------:R-:W-:-:S02]  /*9d70*/  SEL R70, R70, R103, P0 ;  /* 0x0000006746467207 */ /* 0x000fc40000000000 */
[----:B------:R-:W-:Y:S01]  /*9d80*/  SEL R69, R127, R96, P0 ;  /* 0x000000607f457207 */ /* 0x000fe20000000000 */
[----:B------:R0:W-:Y:S01]  /*9d90*/  SHFL.IDX PT, R72, R40, 0x1, 0x1c1f ;  /* 0x003c1f0028487f89 */ /* 0x0001e200000e0000 */
[----:B------:R-:W-:Y:S02]  /*9da0*/  SEL R71, R96, R127, P0 ;  /* 0x0000007f60477207 */ /* 0x000fe40000000000 */
[----:B------:R-:W-:Y:S02]  /*9db0*/  SEL R80, R105, R84, P0 ;  /* 0x0000005469507207 */ /* 0x000fe40000000000 */
[----:B------:R-:W-:Y:S02]  /*9dc0*/  SEL R82, R84, R105, P0 ;  /* 0x0000006954527207 */ /* 0x000fe40000000000 */
[----:B------:R-:W-:Y:S02]  /*9dd0*/  SEL R81, R129, R98, P0 ;  /* 0x0000006281517207 */ /* 0x000fe40000000000 */
[----:B------:R-:W-:Y:S01]  /*9de0*/  SEL R83, R98, R129, P0 ;  /* 0x0000008162537207 */ /* 0x000fe20000000000 */
[----:B------:R-:W-:Y:S01]  /*9df0*/  STSM.16.M88.4 [R61], R36 ;  /* 0x000000243d007844 */ /* 0x000fe20000000200 */
[----:B------:R-:W-:-:S02]  /*9e00*/  SEL R41, R131, R100, P0 ;  /* 0x0000006483297207 */ /* 0x000fc40000000000 */
[----:B------:R-:W-:Y:S02]  /*9e10*/  SEL R43, R100, R131, P0 ;  /* 0x00000083642b7207 */ /* 0x000fe40000000000 */
[----:B0-----:R-:W-:Y:S02]  /*9e20*/  SEL R40, R107, R86, P0 ;  /* 0x000000566b287207 */ /* 0x001fe40000000000 */
[----:B------:R-:W-:Y:S01]  /*9e30*/  SEL R42, R86, R107, P0 ;  /* 0x0000006b562a7207 */ /* 0x000fe20000000000 */
[----:B------:R-:W-:Y:S04]  /*9e40*/  STSM.16.M88.4 [R60], R48 ;  /* 0x000000303c007844 */ /* 0x000fe80000000200 */
[----:B------:R-:W-:Y:S04]  /*9e50*/  STSM.16.M88.4 [R47], R68 ;  /* 0x000000442f007844 */ /* 0x000fe80000000200 */
[----:B------:R-:W-:Y:S04]  /*9e60*/  STSM.16.M88.4 [R46], R80 ;  /* 0x000000502e007844 */ /* 0x000fe80000000200 */
[----:B------:R-:W-:Y:S04]  /*9e70*/  STSM.16.M88.4 [R45], R40 ;  /* 0x000000282d007844 */ /* 0x000fe80000000200 */
[----:B------:R-:W0:Y:S01]  /*9e80*/  SHFL.IDX PT, R63, R56, RZ, 0x1c1f ;  /* 0x001c1fff383f7589 */ /* 0x000e2200000e0000 */
[----:B------:R-:W-:Y:S06]  /*9e90*/  BAR.SYNC.DEFER_BLOCKING 0x1, 0x100 ;  /* 0x0044000000007b1d */ /* 0x000fec0000010000 */
[----:B------:R-:W1:Y:S04]  /*9ea0*/  SHFL.IDX PT, R73, R56, 0x1, 0x1c1f ;  /* 0x003c1f0038497f89 */ /* 0x000e6800000e0000 */
[----:B0-----:R0:W-:Y:S04]  /*9eb0*/  @!P2 ST.E desc[UR50][R62.64], R4 ;  /* 0x000000043e00a985 */ /* 0x0011e8000c101932 */
[----:B-1----:R1:W-:Y:S01]  /*9ec0*/  @!P1 ST.E desc[UR50][R72.64], R3 ;  /* 0x0000000348009985 */ /* 0x0023e2000c101932 */
[----:B0-----:R-:W0:Y:S03]  /*9ed0*/  @P3 LDC R4, c[0x0][0xbec] ;  /* 0x0002fb00ff043b82 */ /* 0x001e260000000800 */
[----:B------:R2:W5:Y:S01]  /*9ee0*/  LD.E.128 R52, desc[UR50][R30.64] ;  /* 0x000000321e347980 */ /* 0x000562000c101d00 */
[----:B------:R-:W-:-:S03]  /*9ef0*/  UIMAD UR6, UR10, UR8, URZ ;  /* 0x000000080a0672a4 */ /* 0x000fc6000f8e023f */
[----:B------:R3:W5:Y:S01]  /*9f00*/  LD.E.128 R84, desc[UR50][R8.64] ;  /* 0x0000003208547980 */ /* 0x000762000c101d00 */
[----:B-1----:R-:W-:Y:S01]  /*9f10*/  IMAD R3, R18, 0x20, R19 ;  /* 0x0000002012037824 */ /* 0x002fe200078e0213 */
[----:B------:R-:W-:Y:S01]  /*9f20*/  UIMAD.WIDE.U32 UR4, UR11, UR8, URZ ;  /* 0x000000080b0472a5 */ /* 0x000fe2000f8e003f */
[----:B------:R-:W-:Y:S01]  /*9f30*/  LOP3.LUT R6, R133, 0x380, RZ, 0xc0, !PT ;  /* 0x0000038085067812 */ /* 0x000fe200078ec0ff */
[----:B--2---:R-:W1:Y:S01]  /*9f40*/  @P3 LDC R31, c[0x0][0xbf0] ;  /* 0x0002fc00ff1f3b82 */ /* 0x004e620000000800 */
[----:B------:R-:W-:Y:S01]  /*9f50*/  UIMAD UR6, UR11, UR9, UR6 ;  /* 0x000000090b0672a4 */ /* 0x000fe2000f8e0206 */
[----:B------:R-:W-:Y:S01]  /*9f60*/  LOP3.LUT R10, R11, 0x380, RZ, 0xc0, !PT ;  /* 0x000003800b0a7812 */ /* 0x000fe200078ec0ff */
[----:B------:R-:W5:Y:S01]  /*9f70*/  LD.E.128 R64, desc[UR50][R34.64] ;  /* 0x0000003222407980 */ /* 0x000f62000c101d00 */
[----:B---3--:R-:W-:Y:S01]  /*9f80*/  IMAD R9, R44, 0x80, R3 ;  /* 0x000000802c097824 */ /* 0x008fe200078e0203 */
[----:B------:R-:W-:Y:S01]  /*9f90*/  ULDC.64 UR8, c[0x0][0xaf0] ;  /* 0x0002bc0000087ab9 */ /* 0x000fe20000000a00 */
[----:B------:R-:W-:Y:S01]  /*9fa0*/  UIADD3 UR5, UR5, UR6, URZ ;  /* 0x0000000605057290 */ /* 0x000fe2000fffe03f */
[----:B------:R-:W-:Y:S01]  /*9fb0*/  LOP3.LUT R12, R13, 0x380, RZ, 0xc0, !PT ;  /* 0x000003800d0c7812 */ /* 0x000fe200078ec0ff */
[----:B------:R-:W-:Y:S01]  /*9fc0*/  UIMAD UR7, UR12, UR8, URZ ;  /* 0x000000080c0772a4 */ /* 0x000fe2000f8e023f */
[----:B------:R-:W-:Y:S01]  /*9fd0*/  SHF.R.U64 R6, R6, 0x3, RZ ;  /* 0x0000000306067819 */ /* 0x000fe200000012ff */
[----:B------:R-:W5:Y:S01]  /*9fe0*/  LD.E.128 R56, desc[UR50][R32.64] ;  /* 0x0000003220387980 */ /* 0x000f62000c101d00 */
[----:B0-----:R-:W-:Y:S01]  /*9ff0*/  @P3 IMAD.HI.U32 R4, R9, R4, RZ ;  /* 0x0000000409043227 */ /* 0x001fe200078e00ff */
[----:B------:R-:W-:-:S02]  /*a000*/  UIMAD UR7, UR42, UR9, UR7 ;  /* 0x000000092a0772a4 */ /* 0x000fc4000f8e0207 */
[----:B------:R-:W5:Y:S01]  /*a010*/  LD.E.128 R36, desc[UR50][R28.64] ;  /* 0x000000321c247980 */ /* 0x000f62000c101d00 */
[----:B------:R-:W-:Y:S01]  /*a020*/  UIMAD.WIDE.U32 UR42, UR42, UR8, UR4 ;  /* 0x000000082a2a72a5 */ /* 0x000fe2000f8e0004 */
[----:B------:R-:W-:Y:S01]  /*a030*/  IMAD.MOV.U32 R3, RZ, RZ, R9 ;  /* 0x000000ffff037224 */ /* 0x000fe200078e0009 */
[----:B------:R-:W-:Y:S01]  /*a040*/  SHF.R.U64 R10, R10, 0x3, RZ ;  /* 0x000000030a0a7819 */ /* 0x000fe200000012ff */
[----:B------:R-:W5:Y:S01]  /*a050*/  LD.E.128 R76, desc[UR50][R24.64] ;  /* 0x00000032184c7980 */ /* 0x000f62000c101d00 */
[----:B------:R-:W-:-:S03]  /*a060*/  SHF.R.U64 R12, R12, 0x3, RZ ;  /* 0x000000030c0c7819 */ /* 0x000fc600000012ff */
[----:B------:R-:W5:Y:S01]  /*a070*/  LD.E.128 R68, desc[UR50][R26.64] ;  /* 0x000000321a447980 */ /* 0x000f62000c101d00 */
[----:B-1----:R-:W-:Y:S01]  /*a080*/  @P3 SHF.R.U32.HI R3, RZ, R31, R4 ;  /* 0x0000001fff033219 */ /* 0x002fe20000011604 */
[----:B------:R-:W-:Y:S01]  /*a090*/  UIADD3 UR4, UR43, UR7, URZ ;  /* 0x000000072b047290 */ /* 0x000fe2000fffe03f */
[----:B------:R-:W-:Y:S01]  /*a0a0*/  LOP3.LUT R6, R6, R133, RZ, 0x3c, !PT ;  /* 0x0000008506067212 */ /* 0x000fe200078e3cff */
[----:B------:R-:W5:Y:S01]  /*a0b0*/  LD.E.128 R48, desc[UR50][R20.64] ;  /* 0x0000003214307980 */ /* 0x000f62000c101d00 */
[--C-:B------:R-:W-:Y:S01]  /*a0c0*/  SHF.R.S32.HI R4, RZ, 0x1f, R3.reuse ;  /* 0x0000001fff047819 */ /* 0x100fe20000011403 */
[----:B------:R-:W-:Y:S01]  /*a0d0*/  IMAD.MOV R8, RZ, RZ, -R3 ;  /* 0x000000ffff087224 */ /* 0x000fe200078e0a03 */
[----:B------:R-:W-:Y:S01]  /*a0e0*/  LOP3.LUT R10, R10, R11, RZ, 0x3c, !PT ;  /* 0x0000000b0a0a7212 */ /* 0x000fe200078e3cff */
[--C-:B------:R-:W-:Y:S01]  /*a0f0*/  IMAD.X R11, RZ, RZ, R35.reuse, P6 ;  /* 0x000000ffff0b7224 */ /* 0x100fe200030e0623 */
[----:B------:R-:W-:Y:S01]  /*a100*/  LOP3.LUT R12, R12, R13, RZ, 0x3c, !PT ;  /* 0x0000000d0c0c7212 */ /* 0x000fe200078e3cff */
[----:B------:R-:W-:Y:S01]  /*a110*/  ULDC.64 UR6, c[0x0][0xae0] ;  /* 0x0002b80000067ab9 */ /* 0x000fe20000000a00 */
[----:B------:R-:W-:Y:S01]  /*a120*/  IMAD.X R13, RZ, RZ, R35, P5 ;  /* 0x000000ffff0d7224 */ /* 0x000fe200028e0623 */
[----:B------:R0:W5:Y:S01]  /*a130*/  LD.E.128 R60, desc[UR50][R6.64] ;  /* 0x00000032063c7980 */ /* 0x000162000c101d00 */
[----:B------:R-:W-:-:S02]  /*a140*/  IMAD R4, R4, UR6, RZ ;  /* 0x0000000604047c24 */ /* 0x000fc4000f8e02ff */
[----:B------:R-:W-:Y:S01]  /*a150*/  IMAD R9, R5, R8, R9 ;  /* 0x0000000805097224 */ /* 0x000fe200078e0209 */
[----:B------:R1:W5:Y:S04]  /*a160*/  LD.E.128 R80, desc[UR50][R10.64] ;  /* 0x000000320a507980 */ /* 0x000368000c101d00 */
[----:B------:R2:W5:Y:S01]  /*a170*/  LD.E.128 R40, desc[UR50][R14.64] ;  /* 0x000000320e287980 */ /* 0x000562000c101d00 */
[----:B0-----:R-:W-:Y:S02]  /*a180*/  IMAD.U32 R7, RZ, RZ, UR43 ;  /* 0x0000002bff077e24 */ /* 0x001fe4000f8e00ff */
[----:B------:R-:W-:Y:S01]  /*a190*/  IMAD.U32 R6, RZ, RZ, UR42 ;  /* 0x0000002aff067e24 */ /* 0x000fe2000f8e00ff */
[----:B------:R0:W5:Y:S01]  /*a1a0*/  LD.E.128 R72, desc[UR50][R12.64] ;  /* 0x000000320c487980 */ /* 0x000162000c101d00 */
[----:B------:R-:W-:-:S02]  /*a1b0*/  IMAD.U32 R7, RZ, RZ, UR4 ;  /* 0x00000004ff077e24 */ /* 0x000fc4000f8e00ff */
[C---:B-1----:R-:W-:Y:S01]  /*a1c0*/  IMAD R11, R3.reuse, UR7, R4 ;  /* 0x00000007030b7c24 */ /* 0x042fe2000f8e0204 */
[----:B------:R-:W-:Y:S01]  /*a1d0*/  @!PT LDS RZ, [RZ] ;  /* 0x00000000fffff984 */ /* 0x000fe20000000800 */
[----:B------:R-:W-:Y:S01]  /*a1e0*/  @!PT LDS RZ, [RZ] ;  /* 0x00000000fffff984 */ /* 0x000fe20000000800 */
[----:B------:R-:W-:Y:S01]  /*a1f0*/  @!PT LDS RZ, [RZ] ;  /* 0x00000000fffff984 */ /* 0x000fe20000000800 */
[----:B------:R-:W-:Y:S01]  /*a200*/  @!PT LDS RZ, [RZ] ;  /* 0x00000000fffff984 */ /* 0x000fe20000000800 */
[----:B------:R1:W-:Y:S06]  /*a210*/  MEMBAR.ALL.CTA ;  /* 0x0000000000007992 */ /* 0x0003ec0000008000 */
[----:B-1----:R-:W1:Y:S01]  /*a220*/  FENCE.VIEW.ASYNC.S ;  /* 0x00000000000073c6 */ /* 0x002e620000000000 */
[----:B------:R-:W-:Y:S01]  /*a230*/  IMAD.WIDE.U32 R4, R3, UR6, R6 ;  /* 0x0000000603047c25 */ /* 0x000fe2000f8e0006 */
[----:B------:R-:W-:Y:S01]  /*a240*/  SHF.R.S32.HI R3, RZ, 0x1f, R9 ;  /* 0x0000001fff037819 */ /* 0x000fe20000011409 */
[----:B------:R-:W-:-:S02]  /*a250*/  ULDC.64 UR6, c[0x0][0xad8] ;  /* 0x0002b60000067ab9 */ /* 0x000fc40000000a00 */
[----:B------:R-:W-:Y:S02]  /*a260*/  IMAD.IADD R5, R5, 0x1, R11 ;  /* 0x0000000105057824 */ /* 0x000fe400078e020b */
[----:B------:R-:W-:Y:S02]  /*a270*/  IMAD R6, R3, UR6, RZ ;  /* 0x0000000603067c24 */ /* 0x000fe4000f8e02ff */
[----:B--2---:R-:W-:Y:S01]  /*a280*/  IMAD R15, R44, 0x80, R19 ;  /* 0x000000802c0f7824 */ /* 0x004fe200078e0213 */
[----:B------:R-:W-:Y:S01]  /*a290*/  UIADD3 UR39, UR39, 0x33420, URZ ;  /* 0x0003342027277890 */ /* 0x000fe2000fffe03f */
[C---:B------:R-:W-:Y:S02]  /*a2a0*/  IMAD R7, R9.reuse, UR7, R6 ;  /* 0x0000000709077c24 */ /* 0x040fe4000f8e0206 */
[----:B------:R-:W-:Y:S01]  /*a2b0*/  IMAD.WIDE.U32 R4, R9, UR6, R4 ;  /* 0x0000000609047c25 */ /* 0x000fe2000f8e0004 */
[----:B------:R-:W-:Y:S01]  /*a2c0*/  UIADD3 UR44, UR44, 0x1, URZ ;  /* 0x000000012c2c7890 */ /* 0x000fe2000fffe03f */
[----:B------:R-:W-:Y:S01]  /*a2d0*/  ISETP.GE.AND P2, PT, R15, R0, PT ;  /* 0x000000000f00720c */ /* 0x000fe20003f46270 */
[----:B------:R-:W-:Y:S01]  /*a2e0*/  ULDC.64 UR6, c[0x0][0xa80] ;  /* 0x0002a00000067ab9 */ /* 0x000fe20000000a00 */
[----:B------:R-:W-:Y:S01]  /*a2f0*/  IMAD.IADD R5, R5, 0x1, R7 ;  /* 0x0000000105057824 */ /* 0x000fe200078e0207 */
[----:B------:R-:W-:Y:S01]  /*a300*/  UPRMT UR39, URZ, 0x654, UR39 ;  /* 0x000006543f277896 */ /* 0x000fe20008000027 */
[----:B0-----:R-:W-:Y:S01]  /*a310*/  LEA R12, P3, R4, UR6, 0x1 ;  /* 0x00000006040c7c11 */ /* 0x001fe2000f8608ff */
[----:B------:R-:W-:Y:S01]  /*a320*/  VIADD R3, R15, 0x20 ;  /* 0x000000200f037836 */ /* 0x000fe20000000000 */
[----:B------:R-:W-:-:S02]  /*a330*/  UISETP.NE.AND UP0, UPT, UR44, 0x2, UPT ;  /* 0x000000022c00788c */ /* 0x000fc4000bf05270 */
[----:B------:R-:W-:Y:S02]  /*a340*/  LEA.HI.X R13, R4, UR7, R5, 0x1, P3 ;  /* 0x00000007040d7c11 */ /* 0x000fe400098f0c05 */
[----:B------:R-:W-:Y:S01]  /*a350*/  USEL UR5, URZ, 0x1, UP0 ;  /* 0x000000013f057887 */ /* 0x000fe20008000000 */
[-C--:B------:R-:W-:Y:S01]  /*a360*/  ISETP.GE.AND P0, PT, R3, R0.reuse, PT ;  /* 0x000000000300720c */ /* 0x080fe20003f06270 */
[----:B------:R-:W-:Y:S01]  /*a370*/  ULDC UR4, c[0x0][0xc] ;  /* 0x0000030000047ab9 */ /* 0x000fe20000000800 */
[----:B------:R-:W-:Y:S01]  /*a380*/  VIADD R3, R15, 0x40 ;  /* 0x000000400f037836 */ /* 0x000fe20000000000 */
[----:B------:R-:W-:Y:S01]  /*a390*/  UIADD3 UR41, UR4, UR41, URZ ;  /* 0x0000002904297290 */ /* 0x000fe2000fffe03f */
[----:B-1----:R0:W1:Y:S01]  /*a3a0*/  SHFL.IDX PT, R6, R12, RZ, 0x181f ;  /* 0x00181fff0c067589 */ /* 0x00206200000e0000 */
[----:B------:R-:W-:Y:S01]  /*a3b0*/  USEL UR44, UR44, URZ, UP0 ;  /* 0x0000003f2c2c7287 */ /* 0x000fe20008000000 */
[----:B------:R-:W-:Y:S01]  /*a3c0*/  SYNCS.ARRIVE.TRANS64.RED.A1T0 RZ, [UR39], RZ ;  /* 0x000000ffffff79a7 */ /* 0x000fe20008100427 */
[----:B------:R-:W-:Y:S01]  /*a3d0*/  ULOP3.LUT UR45, UR45, UR5, URZ, 0x3c, !UPT ;  /* 0x000000052d2d7292 */ /* 0x000fe2000f8e3c3f */
[----:B------:R0:W2:Y:S01]  /*a3e0*/  SHFL.IDX PT, R7, R13, RZ, 0x181f ;  /* 0x00181fff0d077589 */ /* 0x0000a200000e0000 */
[----:B------:R-:W-:Y:S01]  /*a3f0*/  BSSY B0, `(.L_x_31) ;  /* 0x000000f000007945 */ /* 0x000fe20003800000 */
[----:B------:R-:W-:-:S03]  /*a400*/  ISETP.GE.AND P1, PT, R3, R0, PT ;  /* 0x000000000300720c */ /* 0x000fc60003f26270 */
[----:B------:R-:W-:Y:S10]  /*a410*/  @P2 BRA `(.L_x_32) ;  /* 0x0000000000302947 */ /* 0x000ff40003800000 */
[----:B------:R-:W-:Y:S02]  /*a420*/  ULDC UR4, c[0x0][0xac8] ;  /* 0x0002b20000047ab9 */ /* 0x000fe40000000800 */
[----:B------:R-:W-:Y:S02]  /*a430*/  ISETP.GE.AND P3, PT, R17, UR4, PT ;  /* 0x0000000411007c0c */ /* 0x000fe4000bf66270 */
[----:B------:R-:W-:Y:S02]  /*a440*/  ISETP.GE.AND P4, PT, R16, UR4, PT ;  /* 0x0000000410007c0c */ /* 0x000fe4000bf86270 */
[----:B------:R-:W-:-:S09]  /*a450*/  ISETP.GE.AND P2, PT, R2, UR4, PT ;  /* 0x0000000402007c0c */ /* 0x000fd2000bf46270 */
[CC--:B-1----:R-:W-:Y:S02]  /*a460*/  @!P3 LEA R8, P5, R17.reuse, R6.reuse, 0x1 ;  /* 0x000000061108b211 */ /* 0x0c2fe400078a08ff */
[----:B------:R-:W-:Y:S02]  /*a470*/  @!P4 LEA R10, P6, R16, R6, 0x1 ;  /* 0x00000006100ac211 */ /* 0x000fe400078c08ff */
[----:B--2---:R-:W-:Y:S01]  /*a480*/  @!P2 IMAD.WIDE R4, R2, 0x2, R6 ;  /* 0x000000020204a825 */ /* 0x004fe200078e0206 */
[-C--:B------:R-:W-:Y:S02]  /*a490*/  @!P3 LEA.HI.X R9, R17, R7.reuse, R226, 0x1, P5 ;  /* 0x000000071109b211 */ /* 0x080fe400028f0ce2 */
[----:B------:R-:W-:Y:S02]  /*a4a0*/  @!P4 LEA.HI.X R11, R16, R7, R225, 0x1, P6 ;  /* 0x00000007100bc211 */ /* 0x000fe400030f0ce1 */
[----:B-----5:R3:W-:Y:S04]  /*a4b0*/  @!P2 ST.E.128 desc[UR50][R4.64], R64 ;  /* 0x000000400400a985 */ /* 0x0207e8000c101d32 */
[----:B------:R3:W-:Y:S04]  /*a4c0*/  @!P3 ST.E.128 desc[UR50][R8.64], R76 ;  /* 0x0000004c0800b985 */ /* 0x0007e8000c101d32 */
[----:B------:R3:W-:Y:S02]  /*a4d0*/  @!P4 ST.E.128 desc[UR50][R10.64], R84 ;  /* 0x000000540a00c985 */ /* 0x0007e4000c101d32 */
.L_x_32:
[----:B------:R-:W-:Y:S05]  /*a4e0*/  BSYNC B0 ;  /* 0x0000000000007941 */ /* 0x000fea0003800000 */
.L_x_31:
[----:B--2---:R2:W4:Y:S01]  /*a4f0*/  SHFL.IDX PT, R7, R13, 0x1, 0x181f ;  /* 0x00381f000d077f89 */ /* 0x00452200000e0000 */
[----:B------:R-:W-:Y:S03]  /*a500*/  BSSY B0, `(.L_x_33) ;  /* 0x000000f000007945 */ /* 0x000fe60003800000 */
[----:B-1----:R2:W1:Y:S01]  /*a510*/  SHFL.IDX PT, R6, R12, 0x1, 0x181f ;  /* 0x00381f000c067f89 */ /* 0x00246200000e0000 */
[----:B------:R-:W-:Y:S05]  /*a520*/  @P0 BRA `(.L_x_34) ;  /* 0x0000000000300947 */ /* 0x000fea0003800000 */
[----:B------:R-:W-:Y:S02]  /*a530*/  ULDC UR4, c[0x0][0xac8] ;  /* 0x0002b20000047ab9 */ /* 0x000fe40000000800 */
[----:B------:R-:W-:Y:S02]  /*a540*/  ISETP.GE.AND P4, PT, R17, UR4, PT ;  /* 0x0000000411007c0c */ /* 0x000fe4000bf86270 */
[----:B------:R-:W-:Y:S02]  /*a550*/  ISETP.GE.AND P5, PT, R16, UR4, PT ;  /* 0x0000000410007c0c */ /* 0x000fe4000bfa6270 */
[----:B------:R-:W-:-:S09]  /*a560*/  ISETP.GE.AND P3, PT, R2, UR4, PT ;  /* 0x0000000402007c0c */ /* 0x000fd2000bf66270 */
[CC--:B-1-3--:R-:W-:Y:S02]  /*a570*/  @!P4 LEA R8, P0, R17.reuse, R6.reuse, 0x1 ;  /* 0x000000061108c211 */ /* 0x0cafe400078008ff */
[----:B------:R-:W-:Y:S02]  /*a580*/  @!P5 LEA R10, P2, R16, R6, 0x1 ;  /* 0x00000006100ad211 */ /* 0x000fe400078408ff */
[----:B----4-:R-:W-:Y:S01]  /*a590*/  @!P3 IMAD.WIDE R4, R2, 0x2, R6 ;  /* 0x000000020204b825 */ /* 0x010fe200078e0206 */
[-C--:B------:R-:W-:Y:S02]  /*a5a0*/  @!P4 LEA.HI.X R9, R17, R7.reuse, R226, 0x1, P0 ;  /* 0x000000071109c211 */ /* 0x080fe400000f0ce2 */
[----:B------:R-:W-:Y:S02]  /*a5b0*/  @!P5 LEA.HI.X R11, R16, R7, R225, 0x1, P2 ;  /* 0x00000007100bd211 */ /* 0x000fe400010f0ce1 */
[----:B-----5:R1:W-:Y:S04]  /*a5c0*/  @!P3 ST.E.128 desc[UR50][R4.64], R56 ;  /* 0x000000380400b985 */ /* 0x0203e8000c101d32 */
[----:B------:R1:W-:Y:S04]  /*a5d0*/  @!P4 ST.E.128 desc[UR50][R8.64], R68 ;  /* 0x000000440800c985 */ /* 0x0003e8000c101d32 */
[----:B------:R1:W-:Y:S02]  /*a5e0*/  @!P5 ST.E.128 desc[UR50][R10.64], R80 ;  /* 0x000000500a00d985 */ /* 0x0003e4000c101d32 */
.L_x_34:
[----:B------:R-:W-:Y:S05]  /*a5f0*/  BSYNC B0 ;  /* 0x0000000000007941 */ /* 0x000fea0003800000 */
.L_x_33:
[----:B----4-:R4:W0:Y:S01]  /*a600*/  SHFL.IDX PT, R7, R13, 0x2, 0x181f ;  /* 0x00581f000d077f89 */ /* 0x01082200000e0000 */
        /* <DEDUP_REMOVED lines=9> */
[----:B0-----:R-:W-:Y:S01]  /*a6a0*/  @!P2 IMAD.WIDE R4, R2, 0x2, R6 ;  /* 0x000000020204a825 */ /* 0x001fe200078e0206 */
[-C--:B------:R-:W-:Y:S02]  /*a6b0*/  @!P3 LEA.HI.X R9, R17, R7.reuse, R226, 0x1, P0 ;  /* 0x000000071109b211 */ /* 0x080fe400000f0ce2 */
[----:B------:R-:W-:Y:S02]  /*a6c0*/  @!P4 LEA.HI.X R11, R16, R7, R225, 0x1, P1 ;  /* 0x00000007100bc211 */ /* 0x000fe400008f0ce1 */
[----:B-----5:R0:W-:Y:S04]  /*a6d0*/  @!P2 ST.E.128 desc[UR50][R4.64], R52 ;  /* 0x000000340400a985 */ /* 0x0201e8000c101d32 */
[----:B------:R0:W-:Y:S04]  /*a6e0*/  @!P3 ST.E.128 desc[UR50][R8.64], R48 ;  /* 0x000000300800b985 */ /* 0x0001e8000c101d32 */
[----:B------:R0:W-:Y:S02]  /*a6f0*/  @!P4 ST.E.128 desc[UR50][R10.64], R72 ;  /* 0x000000480a00c985 */ /* 0x0001e4000c101d32 */
.L_x_36:
[----:B------:R-:W-:Y:S05]  /*a700*/  BSYNC B0 ;  /* 0x0000000000007941 */ /* 0x000fea0003800000 */
.L_x_35:
[----:B------:R-:W-:Y:S01]  /*a710*/  VIADD R3, R15, 0x60 ;  /* 0x000000600f037836 */ /* 0x000fe20000000000 */
[----:B0-----:R0:W0:Y:S01]  /*a720*/  SHFL.IDX PT, R7, R13, 0x3, 0x181f ;  /* 0x00781f000d077f89 */ /* 0x00102200000e0000 */
[----:B------:R-:W-:Y:S01]  /*a730*/  UIADD3 UR46, UR46, 0x1, URZ ;  /* 0x000000012e2e7890 */ /* 0x000fe2000fffe03f */
[----:B------:R-:W-:Y:S02]  /*a740*/  BSSY B0, `(.L_x_37) ;  /* 0x0000010000007945 */ /* 0x000fe40003800000 */
[----:B------:R-:W-:Y:S01]  /*a750*/  ISETP.GE.AND P0, PT, R3, R0, PT ;  /* 0x000000000300720c */ /* 0x000fe20003f06270 */
[----:B-1----:R1:W0:-:S12]  /*a760*/  SHFL.IDX PT, R6, R12, 0x3, 0x181f ;  /* 0x00781f000c067f89 */ /* 0x00221800000e0000 */
[----:B-1----:R-:W-:Y:S05]  /*a770*/  @P0 BRA `(.L_x_38) ;  /* 0x0000000000300947 */ /* 0x002fea0003800000 */
[----:B------:R-:W-:Y:S02]  /*a780*/  ULDC UR4, c[0x0][0xac8] ;  /* 0x0002b20000047ab9 */ /* 0x000fe40000000800 */
[----:B------:R-:W-:Y:S02]  /*a790*/  ISETP.GE.AND P3, PT, R17, UR4, PT ;  /* 0x0000000411007c0c */ /* 0x000fe4000bf66270 */
[----:B------:R-:W-:Y:S02]  /*a7a0*/  ISETP.GE.AND P4, PT, R16, UR4, PT ;  /* 0x0000000410007c0c */ /* 0x000fe4000bf86270 */
[----:B------:R-:W-:-:S09]  /*a7b0*/  ISETP.GE.AND P2, PT, R2, UR4, PT ;  /* 0x0000000402007c0c */ /* 0x000fd2000bf46270 */
[CC--:B0--3--:R-:W-:Y:S02]  /*a7c0*/  @!P3 LEA R8, P0, R17.reuse, R6.reuse, 0x1 ;  /* 0x000000061108b211 */ /* 0x0c9fe400078008ff */
[----:B------:R-:W-:Y:S02]  /*a7d0*/  @!P4 LEA R10, P1, R16, R6, 0x1 ;  /* 0x00000006100ac211 */ /* 0x000fe400078208ff */
[----:B------:R-:W-:Y:S01]  /*a7e0*/  @!P2 IMAD.WIDE R4, R2, 0x2, R6 ;  /* 0x000000020204a825 */ /* 0x000fe200078e0206 */
[-C--:B------:R-:W-:Y:S02]  /*a7f0*/  @!P3 LEA.HI.X R9, R17, R7.reuse, R226, 0x1, P0 ;  /* 0x000000071109b211 */ /* 0x080fe400000f0ce2 */
[----:B------:R-:W-:Y:S02]  /*a800*/  @!P4 LEA.HI.X R11, R16, R7, R225, 0x1, P1 ;  /* 0x00000007100bc211 */ /* 0x000fe400008f0ce1 */
[----:B-----5:R1:W-:Y:S04]  /*a810*/  @!P2 ST.E.128 desc[UR50][R4.64], R36 ;  /* 0x000000240400a985 */ /* 0x0203e8000c101d32 */
[----:B------:R1:W-:Y:S04]  /*a820*/  @!P3 ST.E.128 desc[UR50][R8.64], R40 ;  /* 0x000000280800b985 */ /* 0x0003e8000c101d32 */
[----:B------:R1:W-:Y:S02]  /*a830*/  @!P4 ST.E.128 desc[UR50][R10.64], R60 ;  /* 0x0000003c0a00c985 */ /* 0x0003e4000c101d32 */
.L_x_38:
[----:B------:R-:W-:Y:S05]  /*a840*/  BSYNC B0 ;  /* 0x0000000000007941 */ /* 0x000fea0003800000 */
.L_x_37:
[----:B------:R-:W2:Y:S02]  /*a850*/  LDC R0, c[0x0][0xc34] ;  /* 0x00030d00ff007b82 */ /* 0x000ea40000000800 */
[----:B--2---:R-:W-:-:S13]  /*a860*/  ISETP.LE.AND P0, PT, R0, UR41, PT ;  /* 0x0000002900007c0c */ /* 0x004fda000bf03270 */
[----:B------:R-:W-:Y:S05]  /*a870*/  @!P0 BRA `(.L_x_39) ;  /* 0xffffff6400208947 */ /* 0x000fea000383ffff */
[----:B------:R-:W-:Y:S05]  /*a880*/  EXIT ;  /* 0x000000000000794d */ /* 0x000fea0003800000 */
.L_x_5:
[----:B------:R-:W-:-:S08]  /*a890*/  NOP ;  /* 0x0000000000007918 */ /* 0x000fd00000000000 */
[----:B------:R-:W0:-:S00]  /*a8a0*/  USETMAXREG.DEALLOC.CTAPOOL 0x28 ;  /* 0x00000028000079c8 */ /* 0x000e0000080e0500 */
[----:B------:R-:W1:Y:S01]  /*a8b0*/  S2UR UR38, SR_CTAID.X ;  /* 0x00000000002679c3 */ /* 0x000e620000002500 */
[----:B------:R-:W-:Y:S01]  /*a8c0*/  UMOV UR37, 0x1 ;  /* 0x0000000100257882 */ /* 0x000fe20000000000 */
[----:B0-----:R-:W-:Y:S02]  /*a8d0*/  IMAD.MOV.U32 R27, RZ, RZ, RZ ;  /* 0x000000ffff1b7224 */ /* 0x001fe400078e00ff */
[----:B------:R-:W-:-:S04]  /*a8e0*/  IMAD.MOV.U32 R30, RZ, RZ, 0x1 ;  /* 0x00000001ff1e7424 */ /* 0x000fc800078e00ff */
[----:B------:R-:W1:Y:S02]  /*a8f0*/  LDC R2, c[0x0][0xc34] ;  /* 0x00030d00ff027b82 */ /* 0x000e640000000800 */
[----:B-1----:R-:W-:-:S13]  /*a900*/  ISETP.LE.AND P0, PT, R2, UR38, PT ;  /* 0x0000002602007c0c */ /* 0x002fda000bf03270 */
[----:B------:R-:W-:Y:S05]  /*a910*/  @P0 BRA `(.L_x_40) ;  /* 0x0000004c00100947 */ /* 0x000fea0003800000 */
[----:B------:R-:W0:Y:S01]  /*a920*/  S2R R7, SR_TID.X ;  /* 0x0000000000077919 */ /* 0x000e220000002100 */
[----:B------:R-:W-:Y:S01]  /*a930*/  ULDC.64 UR4, c[0x0][0x418] ;  /* 0x0001060000047ab9 */ /* 0x000fe20000000a00 */
[----:B------:R-:W-:Y:S01]  /*a940*/  ULDC.64 UR8, c[0x0][0x2f0] ;  /* 0x0000bc0000087ab9 */ /* 0x000fe20000000a00 */
[----:B------:R-:W-:Y:S01]  /*a950*/  UISETP.NE.U32.AND UP0, UPT, UR4, URZ, UPT ;  /* 0x0000003f0400728c */ /* 0x000fe2000bf05070 */
[----:B------:R-:W-:Y:S01]  /*a960*/  LOP3.LUT R16, R16, 0xfeffffff, RZ, 0xc0, !PT ;  /* 0xfeffffff10107812 */ /* 0x000fe200078ec0ff */
[----:B------:R-:W-:Y:S01]  /*a970*/  UMOV UR41, 0x400 ;  /* 0x0000040000297882 */ /* 0x000fe20000000000 */
[----:B------:R-:W-:Y:S01]  /*a980*/  ULDC UR4, c[0x0][0x424] ;  /* 0x0001090000047ab9 */ /* 0x000fe20000000800 */
[----:B------:R-:W-:Y:S01]  /*a990*/  UISETP.NE.AND.EX UP0, UPT, UR5, URZ, UPT, UP0 ;  /* 0x0000003f0500728c */ /* 0x000fe2000bf05300 */
[----:B------:R-:W-:Y:S01]  /*a9a0*/  IMAD.MOV.U32 R30, RZ, RZ, 0x1 ;  /* 0x00000001ff1e7424 */ /* 0x000fe200078e00ff */
[----:B------:R-:W-:Y:S01]  /*a9b0*/  UMOV UR6, 0xa0 ;  /* 0x000000a000067882 */ /* 0x000fe20000000000 */
[----:B------:R-:W-:Y:S01]  /*a9c0*/  ULEA UR41, UR45, UR41, 0x18 ;  /* 0x000000292d297291 */ /* 0x000fe2000f8ec03f */
[----:B------:R-:W-:Y:S01]  /*a9d0*/  IMAD.MOV.U32 R27, RZ, RZ, RZ ;  /* 0x000000ffff1b7224 */ /* 0x000fe200078e00ff */
[----:B------:R-:W-:Y:S01]  /*a9e0*/  USEL UR4, UR4, 0x1, UP0 ;  /* 0x0000000104047887 */ /* 0x000fe20008000000 */
[----:B------:R-:W-:Y:S01]  /*a9f0*/  ULDC UR40, c[0x0][0x448] ;  /* 0x0001120000287ab9 */ /* 0x000fe20000000800 */
[----:B------:R-:W-:-:S02]  /*aa00*/  ULDC UR7, c[0x0][0x288] ;  /* 0x0000a20000077ab9 */ /* 0x000fc40000000800 */
[----:B------:R-:W-:Y:S02]  /*aa10*/  UIMAD UR39, UR4, UR8, URZ ;  /* 0x00000008042772a4 */ /* 0x000fe4000f8e023f */
[----:B------:R-:W-:Y:S02]  /*aa20*/  ULOP3.LUT UR46, UR36, 0x2, URZ, 0xfc, !UPT ;  /* 0x00000002242e7892 */ /* 0x000fe4000f8efc3f */
[----:B------:R-:W-:Y:S01]  /*aa30*/  UIADD3 UR4, UR39, 0x9f, URZ ;  /* 0x0000009f27047890 */ /* 0x000fe2000fffe03f */
[----:B------:R-:W-:Y:S01]  /*aa40*/  ULDC UR8, c[0x0][0x2b8] ;  /* 0x0000ae0000087ab9 */ /* 0x000fe20000000800 */
[----:B------:R-:W-:Y:S02]  /*aa50*/  ULOP3.LUT UR47, UR36, 0x1, URZ, 0xfc, !UPT ;  /* 0x00000001242f7892 */ /* 0x000fe4000f8efc3f */
[----:B------:R-:W-:Y:S01]  /*aa60*/  UIMAD.WIDE UR4, UR4, 0x66666667, URZ ;  /* 0x66666667040478a5 */ /* 0x000fe2000f8e023f */
[----:B------:R-:W-:Y:S01]  /*aa70*/  ULDC UR48, c[0x0][0xc] ;  /* 0x0000030000307ab9 */ /* 0x000fe20000000800 */
[----:B------:R-:W-:-:S02]  /*aa80*/  UMOV UR37, URZ ;  /* 0x0000003f00257c82 */ /* 0x000fc40008000000 */
[----:B------:R-:W-:Y:S02]  /*aa90*/  USHF.R.U32.HI UR4, URZ, 0x1f, UR5 ;  /* 0x0000001f3f047899 */ /* 0x000fe40008011605 */
[----:B------:R-:W-:Y:S01]  /*aaa0*/  UIMAD UR40, UR40, UR7, URZ ;  /* 0x00000007282872a4 */ /* 0x000fe2000f8e023f */
[C---:B0-----:R-:W-:Y:S01]  /*aab0*/  IMAD.SHL.U32 R32, R7.reuse, 0x10, RZ ;  /* 0x0000001007207824 */ /* 0x041fe200078e00ff */
[----:B------:R-:W-:Y:S01]  /*aac0*/  SHF.R.U32.HI R3, RZ, 0x1, R7 ;  /* 0x00000001ff037819 */ /* 0x000fe20000011607 */
[C---:B------:R-:W-:Y:S01]  /*aad0*/  IMAD.SHL.U32 R0, R7.reuse, 0x40, RZ ;  /* 0x0000004007007824 */ /* 0x040fe200078e00ff */
[----:B------:R-:W-:Y:S01]  /*aae0*/  ULEA.HI.SX32 UR42, UR5, UR4, 0x1a ;  /* 0x00000004052a7291 */ /* 0x000fe2000f8fd23f */
[C---:B------:R-:W-:Y:S01]  /*aaf0*/  IMAD.SHL.U32 R6, R7.reuse, 0x2, RZ ;  /* 0x0000000207067824 */ /* 0x040fe200078e00ff */
[----:B------:R-:W-:Y:S01]  /*ab00*/  LOP3.LUT R5, R32, 0x1b0, RZ, 0xc0, !PT ;  /* 0x000001b020057812 */ /* 0x000fe200078ec0ff */
[----:B------:R-:W-:Y:S01]  /*ab10*/  IMAD.SHL.U32 R4, R7, 0x20, RZ ;  /* 0x0000002007047824 */ /* 0x000fe200078e00ff */
[----:B------:R-:W-:Y:S01]  /*ab20*/  LOP3.LUT R2, R0, 0x180, RZ, 0xc0, !PT ;  /* 0x0000018000027812 */ /* 0x000fe200078ec0ff */
[----:B------:R-:W-:Y:S01]  /*ab30*/  UIADD3 UR4, UR42, -0x1, URZ ;  /* 0xffffffff2a047890 */ /* 0x000fe2000fffe03f */
[----:B------:R-:W-:Y:S01]  /*ab40*/  LOP3.LUT R37, R5, 0x30, R6, 0x78, !PT ;  /* 0x0000003005257812 */ /* 0x000fe200078e7806 */
[C---:B------:R-:W-:Y:S01]  /*ab50*/  IMAD.SHL.U32 R6, R7.reuse, 0x4, RZ ;  /* 0x0000000407067824 */ /* 0x040fe200078e00ff */
[----:B------:R-:W-:Y:S01]  /*ab60*/  LOP3.LUT R5, R4, 0x80, RZ, 0xc0, !PT ;  /* 0x0000008004057812 */ /* 0x000fe200078ec0ff */
[----:B------:R-:W-:Y:S01]  /*ab70*/  UIMAD UR5, UR4, -0xa0, UR39 ;  /* 0xffffff60040578a4 */ /* 0x000fe2000f8e0227 */
[----:B------:R-:W-:Y:S01]  /*ab80*/  LOP3.LUT R2, R2, 0x30, R3, 0xf8, !PT ;  /* 0x0000003002027812 */ /* 0x000fe200078ef803 */
[----:B------:R-:W-:Y:S01]  /*ab90*/  IMAD.SHL.U32 R3, R7, 0x8, RZ ;  /* 0x0000000807037824 */ /* 0x000fe200078e00ff */
[----:B------:R-:W-:Y:S01]  /*aba0*/  LOP3.LUT R5, R5, 0x10, R7, 0xf8, !PT ;  /* 0x0000001005057812 */ /* 0x000fe200078ef807 */
[----:B------:R-:W-:Y:S01]  /*abb0*/  UIMAD UR4, UR42, UR6, -0xa0 ;  /* 0xffffff602a0474a4 */ /* 0x000fe2000f8e0206 */
[----:B------:R-:W-:Y:S01]  /*abc0*/  LOP3.LUT R37, R37, 0x640, R32, 0xf8, !PT ;  /* 0x0000064025257812 */ /* 0x000fe200078ef820 */
[----:B------:R-:W-:Y:S01]  /*abd0*/  UIADD3 UR42, UR42, -0x2, URZ ;  /* 0xfffffffe2a2a7890 */ /* 0x000fe2000fffe03f */
[----:B------:R-:W-:-:S02]  /*abe0*/  LOP3.LUT R3, R2, 0x30, R3, 0x78, !PT ;  /* 0x0000003002037812 */ /* 0x000fc400078e7803 */
[----:B------:R-:W-:Y:S02]  /*abf0*/  LOP3.LUT R2, R5, 0x10, R6, 0x78, !PT ;  /* 0x0000001005027812 */ /* 0x000fe400078e7806 */
[C---:B------:R-:W-:Y:S02]  /*ac00*/  LOP3.LUT R5, R32.reuse, 0x600, RZ, 0xc0, !PT ;  /* 0x0000060020057812 */ /* 0x040fe400078ec0ff */
[----:B------:R-:W-:Y:S02]  /*ac10*/  LOP3.LUT R0, R3, 0x640, R0, 0xf8, !PT ;  /* 0x0000064003007812 */ /* 0x000fe400078ef800 */
[--C-:B------:R-:W-:Y:S02]  /*ac20*/  LOP3.LUT R5, R5, 0x60, R4.reuse, 0xf8, !PT ;  /* 0x0000006005057812 */ /* 0x100fe400078ef804 */
[----:B------:R-:W-:Y:S01]  /*ac30*/  LOP3.LUT R32, R32, 0x30, RZ, 0xc0, !PT ;  /* 0x0000003020207812 */ /* 0x000fe200078ec0ff */
[----:B------:R0:W-:Y:S01]  /*ac40*/  STL [R1+0x4], R0 ;  /* 0x0000040001007387 */ /* 0x0001e20000100800 */
[----:B------:R-:W-:-:S02]  /*ac50*/  LOP3.LUT R5, R5, 0x100, R4, 0xf8, !PT ;  /* 0x0000010005057812 */ /* 0x000fc400078ef804 */
[C---:B------:R-:W-:Y:S02]  /*ac60*/  ISETP.GE.AND P1, PT, R32.reuse, UR9, PT ;  /* 0x0000000920007c0c */ /* 0x040fe4000bf26270 */
[----:B0-----:R-:W-:Y:S02]  /*ac70*/  LOP3.LUT R0, R5, R2, RZ, 0xfc, !PT ;  /* 0x0000000205007212 */ /* 0x001fe400078efcff */
[----:B------:R-:W-:-:S03]  /*ac80*/  LOP3.LUT R2, R32, 0x80, RZ, 0xfc, !PT ;  /* 0x0000008020027812 */ /* 0x000fc600078efcff */
[----:B------:R0:W-:Y:S02]  /*ac90*/  STL [R1], R0 ;  /* 0x0000000001007387 */ /* 0x0001e40000100800 */
[----:B0-----:R-:W-:-:S04]  /*aca0*/  SHF.R.U32.HI R0, RZ, 0x2, R7 ;  /* 0x00000002ff007819 */ /* 0x001fc80000011607 */
[----:B------:R-:W-:Y:S02]  /*acb0*/  LOP3.LUT R3, R0, 0x1f, RZ, 0xc0, !PT ;  /* 0x0000001f00037812 */ /* 0x000fe400078ec0ff */
[----:B------:R-:W-:Y:S02]  /*acc0*/  LOP3.LUT R0, R32, 0x40, RZ, 0xfc, !PT ;  /* 0x0000004020007812 */ /* 0x000fe400078efcff */
[----:B------:R-:W-:Y:S01]  /*acd0*/  LOP3.LUT R5, R3, 0x60, R4, 0xf8, !PT ;  /* 0x0000006003057812 */ /* 0x000fe200078ef804 */
[----:B------:R-:W-:Y:S01]  /*ace0*/  VIADD R4, R37, UR41 ;  /* 0x0000002925047c36 */ /* 0x000fe20008000000 */
[----:B------:R-:W-:Y:S02]  /*acf0*/  IADD3 R3, -R3, UR5, RZ ;  /* 0x0000000503037c10 */ /* 0x000fe4000fffe1ff */
[----:B------:R-:W-:Y:S02]  /*ad00*/  ISETP.GE.AND P0, PT, R0, UR9, PT ;  /* 0x0000000900007c0c */ /* 0x000fe4000bf06270 */
[C---:B------:R-:W-:Y:S01]  /*ad10*/  ISETP.LT.OR P4, PT, R3.reuse, 0x1, P1 ;  /* 0x000000010300780c */ /* 0x040fe20000f81670 */
[----:B------:R0:W-:Y:S01]  /*ad20*/  STL [R1+0x8], R3 ;  /* 0x0000080301007387 */ /* 0x0001e20000100800 */
[----:B------:R-:W-:-:S02]  /*ad30*/  ISETP.LT.OR P3, PT, R3, 0x21, P1 ;  /* 0x000000210300780c */ /* 0x000fc40000f61670 */
[----:B------:R-:W-:Y:S02]  /*ad40*/  ISETP.LT.OR P2, PT, R3, 0x41, P1 ;  /* 0x000000410300780c */ /* 0x000fe40000f41670 */
[C---:B------:R-:W-:Y:S01]  /*ad50*/  LOP3.LUT R33, R5.reuse, 0x80, RZ, 0xfc, !PT ;  /* 0x0000008005217812 */ /* 0x040fe200078efcff */
[----:B------:R-:W-:-:S04]  /*ad60*/  VIADD R5, R5, UR4 ;  /* 0x0000000405057c36 */ /* 0x000fc80008000000 */
[----:B------:R-:W-:Y:S01]  /*ad70*/  VIADD R4, R33, UR4 ;  /* 0x0000000421047c36 */ /* 0x000fe20008000000 */
[----:B------:R0:W-:Y:S01]  /*ad80*/  STL [R1+0xc], R5 ;  /* 0x00000c0501007387 */ /* 0x0001e20000100800 */
[----:B------:R-:W-:Y:S02]  /*ad90*/  @P4 LOP3.LUT R16, R16, 0x1000000, RZ, 0xfc, !PT ;  /* 0x0100000010104812 */ /* 0x000fe400078efcff */
[----:B------:R-:W-:Y:S01]  /*ada0*/  ISETP.LT.OR P4, PT, R3, 0x61, P1 ;  /* 0x000000610300780c */ /* 0x000fe20000f81670 */
[----:B------:R0:W-:Y:S01]  /*adb0*/  STL [R1+0x10], R4 ;  /* 0x0000100401007387 */ /* 0x0001e20000100800 */
[----:B------:R-:W-:-:S04]  /*adc0*/  LOP3.LUT R16, R16, 0xffdfffff, RZ, 0xc0, !PT ;  /* 0xffdfffff10107812 */ /* 0x000fc800078ec0ff */
[----:B------:R-:W-:Y:S02]  /*add0*/  @P3 LOP3.LUT R16, R16, 0x200000, RZ, 0xfc, !PT ;  /* 0x0020000010103812 */ /* 0x000fe400078efcff */
[C---:B------:R-:W-:Y:S02]  /*ade0*/  ISETP.LT.OR P3, PT, R3.reuse, 0x81, P1 ;  /* 0x000000810300780c */ /* 0x040fe40000f61670 */
[----:B------:R-:W-:Y:S02]  /*adf0*/  LOP3.LUT R16, R16, 0xfffbffff, RZ, 0xc0, !PT ;  /* 0xfffbffff10107812 */ /* 0x000fe400078ec0ff */
[C---:B------:R-:W-:Y:S02]  /*ae00*/  ISETP.LT.OR P1, PT, R3.reuse, 0x21, P0 ;  /* 0x000000210300780c */ /* 0x040fe40000721670 */
[----:B------:R-:W-:Y:S02]  /*ae10*/  @P2 LOP3.LUT R16, R16, 0x40000, RZ, 0xfc, !PT ;  /* 0x0004000010102812 */ /* 0x000fe400078efcff */
[----:B------:R-:W-:-:S02]  /*ae20*/  ISETP.LT.OR P2, PT, R3, 0x1, P0 ;  /* 0x000000010300780c */ /* 0x000fc40000741670 */
[----:B------:R-:W-:-:S04]  /*ae30*/  LOP3.LUT R16, R16, 0xffff7fff, RZ, 0xc0, !PT ;  /* 0xffff7fff10107812 */ /* 0x000fc800078ec0ff */
[----:B------:R-:W-:-:S04]  /*ae40*/  @P4 LOP3.LUT R16, R16, 0x8000, RZ, 0xfc, !PT ;  /* 0x0000800010104812 */ /* 0x000fc800078efcff */
[----:B------:R-:W-:-:S04]  /*ae50*/  LOP3.LUT R16, R16, 0xefffffff, RZ, 0xc0, !PT ;  /* 0xefffffff10107812 */ /* 0x000fc800078ec0ff */
[----:B------:R-:W-:Y:S02]  /*ae60*/  @P3 LOP3.LUT R16, R16, 0x10000000, RZ, 0xfc, !PT ;  /* 0x1000000010103812 */ /* 0x000fe400078efcff */
[----:B------:R-:W-:Y:S02]  /*ae70*/  ISETP.LT.OR P3, PT, R3, 0x41, P0 ;  /* 0x000000410300780c */ /* 0x000fe40000761670 */
[----:B------:R-:W-:-:S04]  /*ae80*/  LOP3.LUT R16, R16, 0xff7fffff, RZ, 0xc0, !PT ;  /* 0xff7fffff10107812 */ /* 0x000fc800078ec0ff */
[----:B------:R-:W-:Y:S02]  /*ae90*/  @P2 LOP3.LUT R16, R16, 0x800000, RZ, 0xfc, !PT ;  /* 0x0080000010102812 */ /* 0x000fe400078efcff */
[----:B------:R-:W-:Y:S02]  /*aea0*/  ISETP.LT.OR P2, PT, R3, 0x61, P0 ;  /* 0x000000610300780c */ /* 0x000fe40000741670 */
[----:B------:R-:W-:-:S04]  /*aeb0*/  LOP3.LUT R16, R16, 0xffefffff, RZ, 0xc0, !PT ;  /* 0xffefffff10107812 */ /* 0x000fc800078ec0ff */
[----:B------:R-:W-:Y:S02]  /*aec0*/  @P1 LOP3.LUT R16, R16, 0x100000, RZ, 0xfc, !PT ;  /* 0x0010000010101812 */ /* 0x000fe400078efcff */
[C---:B------:R-:W-:Y:S02]  /*aed0*/  ISETP.LT.OR P1, PT, R3.reuse, 0x81, P0 ;  /* 0x000000810300780c */ /* 0x040fe40000721670 */
[----:B------:R-:W-:Y:S02]  /*aee0*/  LOP3.LUT R16, R16, 0xfffdffff, RZ, 0xc0, !PT ;  /* 0xfffdffff10107812 */ /* 0x000fe400078ec0ff */
[----:B------:R-:W-:Y:S02]  /*aef0*/  ISETP.GE.AND P0, PT, R2, UR9, PT ;  /* 0x0000000902007c0c */ /* 0x000fe4000bf06270 */
[----:B------:R-:W-:Y:S02]  /*af00*/  @P3 LOP3.LUT R16, R16, 0x20000, RZ, 0xfc, !PT ;  /* 0x0002000010103812 */ /* 0x000fe400078efcff */
[----:B------:R-:W-:-:S02]  /*af10*/  ISETP.LT.OR P3, PT, R3, 0x41, P0 ;  /* 0x000000410300780c */ /* 0x000fc40000761670 */
        /* <DEDUP_REMOVED lines=12> */
[----:B------:R-:W-:Y:S02]  /*afe0*/  LOP3.LUT R16, R16, 0xfffeffff, RZ, 0xc0, !PT ;  /* 0xfffeffff10107812 */ /* 0x000fe400078ec0ff */
[----:B------:R-:W-:Y:S02]  /*aff0*/  ISETP.GE.AND P0, PT, R4, UR39, PT ;  /* 0x0000002704007c0c */ /* 0x000fe4000bf06270 */
[----:B------:R-:W-:Y:S02]  /*b000*/  @P3 LOP3.LUT R16, R16, 0x10000, RZ, 0xfc, !PT ;  /* 0x0001000010103812 */ /* 0x000fe400078efcff */
[----:B------:R-:W-:-:S02]  /*b010*/  ISETP.LT.U32.AND P0, PT, R33, 0xa0, !P0 ;  /* 0x000000a02100780c */ /* 0x000fc40004701070 */
[----:B------:R-:W-:-:S04]  /*b020*/  LOP3.LUT R16, R16, 0xffffdfff, RZ, 0xc0, !PT ;  /* 0xffffdfff10107812 */ /* 0x000fc800078ec0ff */
[----:B------:R-:W-:Y:S02]  /*b030*/  @P2 LOP3.LUT R16, R16, 0x2000, RZ, 0xfc, !PT ;  /* 0x0000200010102812 */ /* 0x000fe400078efcff */
[----:B------:R-:W-:Y:S02]  /*b040*/  ISETP.GE.AND P2, PT, R0, UR9, PT ;  /* 0x0000000900007c0c */ /* 0x000fe4000bf46270 */
        /* <DEDUP_REMOVED lines=8> */
[----:B------:R-:W-:Y:S02]  /*b0d0*/  ISETP.GE.AND P2, PT, R3, 0x21, PT ;  /* 0x000000210300780c */ /* 0x000fe40003f46270 */
[----:B------:R-:W-:-:S04]  /*b0e0*/  LOP3.LUT R16, R16, 0xfffffffe, RZ, 0xc0, !PT ;  /* 0xfffffffe10107812 */ /* 0x000fc800078ec0ff */
[----:B------:R-:W-:-:S04]  /*b0f0*/  LOP3.LUT R16, R16, 0xfffff7ff, RZ, 0xc0, !PT ;  /* 0xfffff7ff10107812 */ /* 0x000fc800078ec0ff */
[----:B------:R-:W-:Y:S02]  /*b100*/  @P1 LOP3.LUT R16, R16, 0x800, RZ, 0xfc, !PT ;  /* 0x0000080010101812 */ /* 0x000fe400078efcff */
[----:B------:R-:W-:Y:S02]  /*b110*/  ISETP.GE.AND P1, PT, R2, UR8, PT ;  /* 0x0000000802007c0c */ /* 0x000fe4000bf26270 */
[----:B------:R-:W-:Y:S02]  /*b120*/  @P0 LOP3.LUT R16, R16, 0x1, RZ, 0xfc, !PT ;  /* 0x0000000110100812 */ /* 0x000fe400078efcff */
[----:B------:R-:W-:Y:S02]  /*b130*/  ISETP.GE.AND P0, PT, R3, 0x1, PT ;  /* 0x000000010300780c */ /* 0x000fe40003f06270 */
[----:B------:R-:W-:-:S07]  /*b140*/  LOP3.LUT R16, R16, 0xfffffbff, RZ, 0xc0, !PT ;  /* 0xfffffbff10107812 */ /* 0x000fce00078ec0ff */
[----:B------:R-:W-:Y:S02]  /*b150*/  @P1 LOP3.LUT R16, R16, 0x400, RZ, 0xfc, !PT ;  /* 0x0000040010101812 */ /* 0x000fe400078efcff */
[----:B------:R-:W-:Y:S02]  /*b160*/  ISETP.GE.AND P1, PT, R3, 0x41, PT ;  /* 0x000000410300780c */ /* 0x000fe40003f26270 */
[----:B------:R-:W-:-:S04]  /*b170*/  LOP3.LUT R16, R16, 0xfffffeff, RZ, 0xc0, !PT ;  /* 0xfffffeff10107812 */ /* 0x000fc800078ec0ff */
[----:B------:R-:W-:Y:S02]  /*b180*/  @P0 LOP3.LUT R16, R16, 0x100, RZ, 0xfc, !PT ;  /* 0x0000010010100812 */ /* 0x000fe400078efcff */
[----:B------:R-:W-:Y:S02]  /*b190*/  ISETP.GE.AND P0, PT, R3, 0x61, PT ;  /* 0x000000610300780c */ /* 0x000fe40003f06270 */
[----:B------:R-:W-:-:S04]  /*b1a0*/  LOP3.LUT R16, R16, 0xffffff7f, RZ, 0xc0, !PT ;  /* 0xffffff7f10107812 */ /* 0x000fc800078ec0ff */
[----:B------:R-:W-:Y:S02]  /*b1b0*/  @P2 LOP3.LUT R16, R16, 0x80, RZ, 0xfc, !PT ;  /* 0x0000008010102812 */ /* 0x000fe400078efcff */
[----:B------:R-:W-:Y:S02]  /*b1c0*/  ISETP.GE.AND P2, PT, R3, 0x81, PT ;  /* 0x000000810300780c */ /* 0x000fe40003f46270 */
[----:B------:R-:W-:-:S04]  /*b1d0*/  LOP3.LUT R16, R16, 0xffffffbf, RZ, 0xc0, !PT ;  /* 0xffffffbf10107812 */ /* 0x000fc800078ec0ff */
[----:B------:R-:W-:Y:S02]  /*b1e0*/  @P1 LOP3.LUT R16, R16, 0x40, RZ, 0xfc, !PT ;  /* 0x0000004010101812 */ /* 0x000fe400078efcff */
[----:B------:R-:W-:Y:S02]  /*b1f0*/  ISETP.GE.AND P1, PT, R32, UR9, PT ;  /* 0x0000000920007c0c */ /* 0x000fe4000bf26270 */
[----:B------:R-:W-:-:S04]  /*b200*/  LOP3.LUT R16, R16, 0xffffffdf, RZ, 0xc0, !PT ;  /* 0xffffffdf10107812 */ /* 0x000fc800078ec0ff */
[----:B------:R-:W-:Y:S02]  /*b210*/  @P0 LOP3.LUT R16, R16, 0x20, RZ, 0xfc, !PT ;  /* 0x0000002010100812 */ /* 0x000fe400078efcff */
[----:B------:R-:W-:Y:S02]  /*b220*/  ISETP.GE.AND P0, PT, R32, UR8, PT ;  /* 0x0000000820007c0c */ /* 0x000fe4000bf06270 */
[----:B------:R-:W-:-:S04]  /*b230*/  LOP3.LUT R16, R16, 0xfdffffff, RZ, 0xc0, !PT ;  /* 0xfdffffff10107812 */ /* 0x000fc800078ec0ff */
[----:B------:R-:W-:-:S04]  /*b240*/  @P2 LOP3.LUT R16, R16, 0x2000000, RZ, 0xfc, !PT ;  /* 0x0200000010102812 */ /* 0x000fc800078efcff */
[----:B------:R-:W-:-:S04]  /*b250*/  LOP3.LUT R16, R16, 0xffffefff, RZ, 0xc0, !PT ;  /* 0xffffefff10107812 */ /* 0x000fc800078ec0ff */
[----:B------:R-:W-:-:S04]  /*b260*/  LOP3.LUT R16, R16, 0xfffffffb, RZ, 0xc0, !PT ;  /* 0xfffffffb10107812 */ /* 0x000fc800078ec0ff */
[----:B------:R-:W-:-:S04]  /*b270*/  @P1 LOP3.LUT R16, R16, 0x4, RZ, 0xfc, !PT ;  /* 0x0000000410101812 */ /* 0x000fc800078efcff */
[----:B0-----:R-:W-:-:S07]  /*b280*/  @P0 LOP3.LUT R16, R16, 0x1000, RZ, 0xfc, !PT ;  /* 0x0000100010100812 */ /* 0x001fce00078efcff */
.L_x_92:
[----:B------:R-:W-:Y:S01]  /*b290*/  ULDC UR4, c[0x0][0xc38] ;  /* 0x00030e0000047ab9 */ /* 0x000fe20000000800 */
[----:B------:R-:W-:Y:S01]  /*b2a0*/  ULDC.64 UR8, c[0x0][0xa28] ;  /* 0x00028a0000087ab9 */ /* 0x000fe20000000a00 */
[----:B------:R-:W-:Y:S01]  /*b2b0*/  UISETP.NE.AND UP0, UPT, UR4, 0x1, UPT ;  /* 0x000000010400788c */ /* 0x000fe2000bf05270 */
[----:B------:R-:W-:Y:S01]  /*b2c0*/  ISETP.NE.U32.AND P0, PT, RZ, UR8, PT ;  /* 0x00000008ff007c0c */ /* 0x000fe2000bf05070 */
[----:B------:R-:W-:Y:S01]  /*b2d0*/  UMOV UR43, UR38 ;  /* 0x00000026002b7c82 */ /* 0x000fe20008000000 */
[----:B------:R-:W-:Y:S01]  /*b2e0*/  ULDC UR4, c[0x0][0xc44] ;  /* 0x0003110000047ab9 */ /* 0x000fe20000000800 */
[----:B------:R-:W-:Y:S01]  /*b2f0*/  UIADD3 UR11, UR41, 0x24200, URZ ;  /* 0x00024200290b7890 */ /* 0x000fe2000fffe03f */
[----:B------:R-:W-:Y:S01]  /*b300*/  ISETP.NE.AND.EX P0, PT, RZ, UR9, PT, P0 ;  /* 0x00000009ff007c0c */ /* 0x000fe2000bf05300 */
[----:B------:R-:W-:Y:S01]  /*b310*/  UISETP.NE.AND UP1, UPT, UR4, 0x1, UPT ;  /* 0x000000010400788c */ /* 0x000fe2000bf25270 */
[----:B------:R-:W-:-:S04]  /*b320*/  IMAD.MOV.U32 R36, RZ, RZ, RZ ;  /* 0x000000ffff247224 */ /* 0x000fc800078e00ff */
[----:B------:R-:W-:Y:S01]  /*b330*/  @UP0 ULDC UR4, c[0x0][0xc3c] ;  /* 0x00030f0000040ab9 */ /* 0x000fe20000000800 */
[----:B------:R-:W-:Y:S01]  /*b340*/  @UP0 ULDC UR10, c[0x0][0xc40] ;  /* 0x00031000000a0ab9 */ /* 0x000fe20000000800 */
[----:B------:R-:W-:-:S04]  /*b350*/  UIMAD.WIDE.U32 UR4, UR38, UR4, URZ ;  /* 0x00000004260472a5 */ /* 0x000fc8000f8e003f */
[----:B------:R-:W-:Y:S01]  /*b360*/  @UP0 USHF.R.U32.HI UR43, URZ, UR10, UR5 ;  /* 0x0000000a3f2b0299 */ /* 0x000fe20008011605 */
[----:B------:R-:W-:Y:S01]  /*b370*/  @UP1 ULDC.64 UR6, c[0x0][0xc48] ;  /* 0x0003120000061ab9 */ /* 0x000fe20000000a00 */
[----:B------:R-:W-:Y:S02]  /*b380*/  ULOP3.LUT UP0, URZ, UR11, 0x1bf, URZ, 0xc0, !UPT ;  /* 0x000001bf0b3f7892 */ /* 0x000fe4000f80c03f */
[----:B------:R-:W-:-:S03]  /*b390*/  UIMAD.WIDE.U32 UR4, UR43, UR6, URZ ;  /* 0x000000062b0472a5 */ /* 0x000fc6000f8e003f */
[----:B------:R-:W-:Y:S01]  /*b3a0*/  UMOV UR44, UR43 ;  /* 0x0000002b002c7c82 */ /* 0x000fe20008000000 */
[----:B------:R-:W-:Y:S01]  /*b3b0*/  @UP1 USHF.R.U32.HI UR44, URZ, UR7, UR5 ;  /* 0x000000073f2c1299 */ /* 0x000fe20008011605 */
[----:B------:R-:W-:Y:S11]  /*b3c0*/  @!P0 BRA `(.L_x_41) ;  /* 0x0000000000148947 */ /* 0x000ff60003800000 */
[----:B------:R-:W-:Y:S02]  /*b3d0*/  ULDC.64 UR4, c[0x0][0xa28] ;  /* 0x00028a0000047ab9 */ /* 0x000fe40000000a00 */
[----:B------:R-:W-:-:S06]  /*b3e0*/  UIMAD.WIDE UR4, UR44, 0x4, UR4 ;  /* 0x000000042c0478a5 */ /* 0x000fcc000f8e0204 */
[----:B------:R-:W-:Y:S02]  /*b3f0*/  IMAD.U32 R2, RZ, RZ, UR4 ;  /* 0x00000004ff027e24 */ /* 0x000fe4000f8e00ff */
[----:B------:R-:W-:-:S05]  /*b400*/  IMAD.U32 R3, RZ, RZ, UR5 ;  /* 0x00000005ff037e24 */ /* 0x000fca000f8e00ff */
[----:B------:R0:W5:Y:S02]  /*b410*/  LDG.E R36, desc[UR50][R2.64] ;  /* 0x0000003202247981 */ /* 0x000164000c1e1900 */
.L_x_41:
[----:B------:R-:W-:-:S13]  /*b420*/  PLOP3.LUT P0, PT, PT, PT, UP0, 0x80, 0x0 ;  /* 0x000000000000781c */ /* 0x000fda0003f0f008 */
[----:B------:R-:W-:Y:S05]  /*b430*/  @!P0 BRA `(.L_x_42) ;  /* 0x0000000000408947 */ /* 0x000fea0003800000 */
[----:B0-----:R-:W-:Y:S01]  /*b440*/  MOV R2, 0x0 ;  /* 0x0000000000027802 */ /* 0x001fe20000000f00 */
[----:B------:R-:W-:Y:S01]  /*b450*/  ULDC.64 UR4, c[0x4][0xc0] ;  /* 0x0100300000047ab9 */ /* 0x000fe20000000a00 */
[----:B------:R-:W-:Y:S01]  /*b460*/  ULDC.64 UR6, c[0x4][0xc8] ;  /* 0x0100320000067ab9 */ /* 0x000fe20000000a00 */
[----:B------:R-:W-:Y:S02]  /*b470*/  IMAD.U32 R4, RZ, RZ, UR4 ;  /* 0x00000004ff047e24 */ /* 0x000fe4000f8e00ff */
[----:B------:R-:W-:Y:S01]  /*b480*/  IMAD.U32 R5, RZ, RZ, UR5 ;  /* 0x00000005ff057e24 */ /* 0x000fe2000f8e00ff */
[----:B------:R-:W0:Y:S01]  /*b490*/  LDC.64 R2, c[0x4][R2] ;  /* 0x0100000002027b82 */ /* 0x000e220000000a00 */
[----:B------:R-:W-:Y:S01]  /*b4a0*/  ULDC.64 UR4, c[0x4][0x8] ;  /* 0x0100020000047ab9 */ /* 0x000fe20000000a00 */
[----:B------:R-:W-:Y:S02]  /*b4b0*/  IMAD.U32 R6, RZ, RZ, UR6 ;  /* 0x00000006ff067e24 */ /* 0x000fe4000f8e00ff */
[----:B------:R-:W-:-:S02]  /*b4c0*/  IMAD.U32 R7, RZ, RZ, UR7 ;  /* 0x00000007ff077e24 */ /* 0x000fc4000f8e00ff */
[----:B------:R-:W-:Y:S02]  /*b4d0*/  IMAD.U32 R10, RZ, RZ, UR4 ;  /* 0x00000004ff0a7e24 */ /* 0x000fe4000f8e00ff */
[----:B------:R-:W-:Y:S02]  /*b4e0*/  IMAD.U32 R11, RZ, RZ, UR5 ;  /* 0x00000005ff0b7e24 */ /* 0x000fe4000f8e00ff */
[----:B------:R-:W-:Y:S02]  /*b4f0*/  IMAD.MOV.U32 R8, RZ, RZ, 0x70 ;  /* 0x00000070ff087424 */ /* 0x000fe400078e00ff */
[----:B------:R-:W-:Y:S02]  /*b500*/  IMAD.MOV.U32 R12, RZ, RZ, 0x1 ;  /* 0x00000001ff0c7424 */ /* 0x000fe400078e00ff */
[----:B------:R-:W-:-:S07]  /*b510*/  IMAD.MOV.U32 R13, RZ, RZ, RZ ;  /* 0x000000ffff0d7224 */ /* 0x000fce00078e00ff */
[----:B------:R-:W-:-:S07]  /*b520*/  LEPC R20, `(.L_x_42) ;  /* 0x000000001014794e */ /* 0x000fce0000000000 */
[----:B0----5:R-:W-:Y:S05]  /*b530*/  CALL.ABS.NOINC R2 ;  /* 0x0000000002007343 */ /* 0x021fea0003c00000 */
.L_x_42:
[----:B------:R-:W-:Y:S01]  /*b540*/  UIADD3 UR4, UR41, 0xf200, URZ ;  /* 0x0000f20029047890 */ /* 0x000fe2000fffe03f */
[----:B------:R-:W-:-:S05]  /*b550*/  LOP3.LUT R16, R16, 0xfffffff7, RZ, 0xc0, !PT ;  /* 0xfffffff710107812 */ /* 0x000fca00078ec0ff */
[----:B------:R-:W-:-:S05]  /*b560*/  IMAD.U32 R17, RZ, RZ, UR4 ;  /* 0x00000004ff117e24 */ /* 0x000fca000f8e00ff */
[----:B------:R-:W-:-:S13]  /*b570*/  LOP3.LUT P0, RZ, R17, 0x1bf, RZ, 0xc0, !PT ;  /* 0x000001bf11ff7812 */ /* 0x000fda000780c0ff */
[----:B------:R-:W-:Y:S01]  /*b580*/  @P0 LOP3.LUT R16, R16, 0x8, RZ, 0xfc, !PT ;  /* 0x0000000810100812 */ /* 0x000fe200078efcff */
[----:B------:R-:W-:Y:S06]  /*b590*/  @!P0 BRA `(.L_x_43) ;  /* 0x0000000000408947 */ /* 0x000fec0003800000 */
        /* <DEDUP_REMOVED lines=16> */
.L_x_43:
[----:B------:R-:W-:-:S04]  /*b6a0*/  UIADD3 UR4, UR41, 0x200, URZ ;  /* 0x0000020029047890 */ /* 0x000fc8000fffe03f */
[----:B------:R-:W-:-:S06]  /*b6b0*/  ULOP3.LUT UP0, URZ, UR4, 0x9f, URZ, 0xc0, !UPT ;  /* 0x0000009f043f7892 */ /* 0x000fcc000f80c03f */
        /* <DEDUP_REMOVED lines=18> */
.L_x_44:
[----:B------:R-:W-:-:S13]  /*b7e0*/  LOP3.LUT P6, RZ, R17, 0x1bf, RZ, 0xc0, !PT ;  /* 0x000001bf11ff7812 */ /* 0x000fda00078cc0ff */
        /* <DEDUP_REMOVED lines=17> */
.L_x_45:
[----:B------:R-:W-:Y:S01]  /*b900*/  ULDC.64 UR4, c[0x0][0x9f8] ;  /* 0x00027e0000047ab9 */ /* 0x000fe20000000a00 */
[----:B------:R-:W-:Y:S01]  /*b910*/  IMAD.U32 R29, RZ, RZ, UR44 ;  /* 0x0000002cff1d7e24 */ /* 0x000fe2000f8e00ff */
[----:B------:R-:W-:Y:S01]  /*b920*/  UISETP.NE.U32.AND UP0, UPT, UR4, URZ, UPT ;  /* 0x0000003f0400728c */ /* 0x000fe2000bf05070 */
[----:B------:R-:W1:Y:S03]  /*b930*/  LDC R17, c[0x0][0x430] ;  /* 0x00010c00ff117b82 */ /* 0x000e660000000800 */
[----:B------:R-:W-:-:S06]  /*b940*/  UISETP.NE.AND.EX UP0, UPT, UR5, URZ, UPT, UP0 ;  /* 0x0000003f0500728c */ /* 0x000fcc000bf05300 */
[----:B------:R-:W-:-:S05]  /*b950*/  PLOP3.LUT P0, PT, PT, PT, UP0, 0x80, 0x0 ;  /* 0x000000000000781c */ /* 0x000fca0003f0f008 */
[----:B------:R-:W-:Y:S02]  /*b960*/  @UP0 ULDC.64 UR4, c[0x0][0x9f8] ;  /* 0x00027e0000040ab9 */ /* 0x000fe40000000a00 */
[----:B------:R-:W-:-:S06]  /*b970*/  @UP0 UIMAD.WIDE UR4, UR44, 0x4, UR4 ;  /* 0x000000042c0408a5 */ /* 0x000fcc000f8e0204 */
[----:B0-----:R-:W-:Y:S02]  /*b980*/  IMAD.U32 R2, RZ, RZ, UR4 ;  /* 0x00000004ff027e24 */ /* 0x001fe4000f8e00ff */
[----:B------:R-:W-:-:S05]  /*b990*/  IMAD.U32 R3, RZ, RZ, UR5 ;  /* 0x00000005ff037e24 */ /* 0x000fca000f8e00ff */
[----:B------:R0:W5:Y:S01]  /*b9a0*/  @P0 LDG.E R29, desc[UR50][R2.64] ;  /* 0x00000032021d0981 */ /* 0x000162000c1e1900 */
[----:B------:R-:W-:-:S03]  /*b9b0*/  UMOV UR4, 0xffffffff ;  /* 0xffffffff00047882 */ /* 0x000fc60000000000 */
[----:B------:R-:W-:Y:S05]  /*b9c0*/  BRA.DIV UR4, `(.L_x_46) ;  /* 0x0000004204387947 */ /* 0x000fea000b800000 */
.L_x_109:
[----:B------:R-:W2:Y:S04]  /*b9d0*/  LDL R0, [R1+0xc] ;  /* 0x00000c0001007983 */ /* 0x000ea80000100800 */
[----:B------:R-:W3:Y:S01]  /*b9e0*/  LDL R8, [R1+0x10] ;  /* 0x0000100001087983 */ /* 0x000ee20000100800 */
[----:B-1----:R-:W-:Y:S02]  /*b9f0*/  ISETP.NE.AND P3, PT, R17, 0x1, PT ;  /* 0x000000011100780c */ /* 0x002fe40003f65270 */
[----:B-----5:R-:W-:Y:S02]  /*ba00*/  SHF.R.S32.HI R34, RZ, 0x1f, R29 ;  /* 0x0000001fff227819 */ /* 0x020fe4000001141d */
[C---:B------:R-:W-:Y:S02]  /*ba10*/  LOP3.LUT P2, RZ, R16.reuse, 0x200, RZ, 0xc0, !PT ;  /* 0x0000020010ff7812 */ /* 0x040fe4000784c0ff */
[----:B------:R-:W-:-:S07]  /*ba20*/  LOP3.LUT R16, R16, 0xffffffef, RZ, 0xc0, !PT ;  /* 0xffffffef10107812 */ /* 0x000fce00078ec0ff */
[----:B0-----:R-:W0:Y:S01]  /*ba30*/  @P3 LDC R3, c[0x0][0x434] ;  /* 0x00010d00ff033b82 */ /* 0x001e220000000800 */
[----:B------:R-:W-:-:S07]  /*ba40*/  @P3 LOP3.LUT R16, R16, 0x10, RZ, 0xfc, !PT ;  /* 0x0000001010103812 */ /* 0x000fce00078efcff */
[----:B------:R-:W1:Y:S01]  /*ba50*/  @P3 LDC R7, c[0x0][0x438] ;  /* 0x00010e00ff073b82 */ /* 0x000e620000000800 */
[----:B------:R-:W-:Y:S02]  /*ba60*/  LOP3.LUT R16, R16, 0xfffffff7, RZ, 0xc0, !PT ;  /* 0xfffffff710107812 */ /* 0x000fe400078ec0ff */
[C---:B--2---:R-:W-:Y:S01]  /*ba70*/  ISETP.GE.AND P0, PT, R0.reuse, UR39, PT ;  /* 0x0000002700007c0c */ /* 0x044fe2000bf06270 */
[--C-:B------:R-:W-:Y:S02]  /*ba80*/  IMAD.IADD R0, R0, 0x1, R36.reuse ;  /* 0x0000000100007824 */ /* 0x100fe400078e0224 */
[----:B---3--:R-:W-:Y:S02]  /*ba90*/  IMAD.IADD R11, R8, 0x1, R36 ;  /* 0x00000001080b7824 */ /* 0x008fe400078e0224 */
[----:B0-----:R-:W-:Y:S01]  /*baa0*/  @P3 IMAD.HI.U32 R2, R0, R3, RZ ;  /* 0x0000000300023227 */ /* 0x001fe200078e00ff */
[----:B------:R-:W0:Y:S03]  /*bab0*/  @P2 LDC.64 R8, c[0x0][0x418] ;  /* 0x00010600ff082b82 */ /* 0x000e260000000a00 */
[----:B------:R-:W-:Y:S01]  /*bac0*/  IMAD.MOV.U32 R10, RZ, RZ, R0 ;  /* 0x000000ffff0a7224 */ /* 0x000fe200078e0000 */
[----:B-1----:R-:W-:Y:S01]  /*bad0*/  @P3 SHF.R.U32.HI R10, RZ, R7, R2 ;  /* 0x00000007ff0a3219 */ /* 0x002fe20000011602 */
[----:B------:R-:W-:-:S03]  /*bae0*/  IMAD.MOV.U32 R13, RZ, RZ, R11 ;  /* 0x000000ffff0d7224 */ /* 0x000fc600078e000b */
[----:B------:R-:W1:Y:S01]  /*baf0*/  @!P0 LDC.64 R4, c[0x0][0x428] ;  /* 0x00010a00ff048b82 */ /* 0x000e620000000a00 */
[----:B------:R-:W-:-:S07]  /*bb00*/  @!P0 SHF.R.S32.HI R3, RZ, 0x1f, R10 ;  /* 0x0000001fff038819 */ /* 0x000fce000001140a */
[----:B------:R-:W2:Y:S01]  /*bb10*/  @!P0 LDC.64 R6, c[0x0][0x418] ;  /* 0x00010600ff068b82 */ /* 0x000ea20000000a00 */
[----:B-1----:R-:W-:-:S04]  /*bb20*/  @!P0 IMAD R2, R34, R4, RZ ;  /* 0x0000000422028224 */ /* 0x002fc800078e02ff */
[----:B------:R-:W-:Y:S02]  /*bb30*/  @!P0 IMAD R5, R29, R5, R2 ;  /* 0x000000051d058224 */ /* 0x000fe400078e0202 */
[----:B------:R-:W-:-:S04]  /*bb40*/  @!P0 IMAD.MOV.U32 R2, RZ, RZ, R10 ;  /* 0x000000ffff028224 */ /* 0x000fc800078e000a */
[----:B------:R-:W-:-:S04]  /*bb50*/  @!P0 IMAD.WIDE.U32 R2, R29, R4, R2 ;  /* 0x000000041d028225 */ /* 0x000fc800078e0002 */
[----:B------:R-:W-:Y:S01]  /*bb60*/  @!P0 IMAD.IADD R3, R3, 0x1, R5 ;  /* 0x0000000103038824 */ /* 0x000fe200078e0205 */
[C---:B--2---:R-:W-:Y:S01]  /*bb70*/  @!P0 LEA R6, P1, R2.reuse, R6, 0x2 ;  /* 0x0000000602068211 */ /* 0x044fe200078210ff */
[----:B------:R-:W1:Y:S03]  /*bb80*/  @P2 LDC.64 R4, c[0x0][0x428] ;  /* 0x00010a00ff042b82 */ /* 0x000e660000000a00 */
[----:B------:R-:W-:-:S05]  /*bb90*/  @!P0 LEA.HI.X R7, R2, R7, R3, 0x2, P1 ;  /* 0x0000000702078211 */ /* 0x000fca00008f1403 */
[----:B------:R-:W2:Y:S08]  /*bba0*/  @P3 LDC R2, c[0x0][0x434] ;  /* 0x00010d00ff023b82 */ /* 0x000eb00000000800 */
[----:B------:R-:W3:Y:S01]  /*bbb0*/  @P3 LDC R3, c[0x0][0x438] ;  /* 0x00010e00ff033b82 */ /* 0x000ee20000000800 */
[----:B--2---:R-:W-:-:S05]  /*bbc0*/  @P3 IMAD.HI.U32 R2, R11, R2, RZ ;  /* 0x000000020b023227 */ /* 0x004fca00078e00ff */
[----:B---3--:R-:W-:Y:S01]  /*bbd0*/  @P3 SHF.R.U32.HI R13, RZ, R3, R2 ;  /* 0x00000003ff0d3219 */ /* 0x008fe20000011602 */
[----:B-1----:R-:W-:-:S03]  /*bbe0*/  @P2 IMAD R2, R34, R4, RZ ;  /* 0x0000000422022224 */ /* 0x002fc600078e02ff */
[--C-:B------:R-:W-:Y:S01]  /*bbf0*/  @P2 SHF.R.S32.HI R3, RZ, 0x1f, R13.reuse ;  /* 0x0000001fff032819 */ /* 0x100fe2000001140d */
[----:B------:R-:W-:Y:S02]  /*bc00*/  @P2 IMAD R5, R29, R5, R2 ;  /* 0x000000051d052224 */ /* 0x000fe400078e0202 */
[----:B------:R-:W-:-:S04]  /*bc10*/  @P2 IMAD.MOV.U32 R2, RZ, RZ, R13 ;  /* 0x000000ffff022224 */ /* 0x000fc800078e000d */
[----:B------:R-:W-:Y:S02]  /*bc20*/  @P2 IMAD.WIDE.U32 R2, R29, R4, R2 ;  /* 0x000000041d022225 */ /* 0x000fe400078e0002 */
[----:B------:R-:W1:Y:S02]  /*bc30*/  LDC R4, c[0x0][0xc44] ;  /* 0x00031100ff047b82 */ /* 0x000e640000000800 */
[----:B------:R-:W-:Y:S01]  /*bc40*/  @P2 IMAD.IADD R3, R5, 0x1, R3 ;  /* 0x0000000105032824 */ /* 0x000fe200078e0203 */
[----:B0-----:R-:W-:Y:S01]  /*bc50*/  @P2 LEA R8, P1, R2, R8, 0x2 ;  /* 0x0000000802082211 */ /* 0x001fe200078210ff */
[----:B------:R-:W-:-:S03]  /*bc60*/  IMAD.MOV.U32 R5, RZ, RZ, RZ ;  /* 0x000000ffff057224 */ /* 0x000fc600078e00ff */
[----:B------:R-:W-:Y:S01]  /*bc70*/  @P2 LEA.HI.X R9, R2, R9, R3, 0x2, P1 ;  /* 0x0000000902092211 */ /* 0x000fe200008f1403 */
[----:B------:R-:W-:Y:S02]  /*bc80*/  IMAD.MOV R3, RZ, RZ, -R10 ;  /* 0x000000ffff037224 */ /* 0x000fe400078e0a0a */
[----:B------:R0:W5:Y:S01]  /*bc90*/  @!P0 LDG.E R5, desc[UR50][R6.64] ;  /* 0x0000003206058981 */ /* 0x000162000c1e1900 */
[----:B------:R-:W-:Y:S02]  /*bca0*/  IMAD.MOV R2, RZ, RZ, -R13 ;  /* 0x000000ffff027224 */ /* 0x000fe400078e0a0d */
[----:B0-----:R-:W-:Y:S02]  /*bcb0*/  IMAD R7, R17, R3, R0 ;  /* 0x0000000311077224 */ /* 0x001fe400078e0200 */
[----:B------:R-:W-:Y:S02]  /*bcc0*/  IMAD.U32 R0, RZ, RZ, UR46 ;  /* 0x0000002eff007e24 */ /* 0x000fe4000f8e00ff */
[----:B------:R-:W-:-:S03]  /*bcd0*/  IMAD.MOV.U32 R6, RZ, RZ, RZ ;  /* 0x000000ffff067224 */ /* 0x000fc600078e00ff */
[----:B------:R-:W-:-:S03]  /*bce0*/  ISETP.NE.AND P0, PT, R0, 0x3, PT ;  /* 0x000000030000780c */ /* 0x000fc60003f05270 */
[----:B------:R0:W5:Y:S02]  /*bcf0*/  @P2 LDG.E R6, desc[UR50][R8.64] ;  /* 0x0000003208062981 */ /* 0x000164000c1e1900 */
[----:B0-----:R-:W-:-:S08]  /*bd00*/  IMAD R8, R17, R2, R11 ;  /* 0x0000000211087224 */ /* 0x001fd000078e020b */
[----:B------:R-:W-:Y:S01]  /*bd10*/  @P0 LOP3.LUT R16, R16, 0x8, RZ, 0xfc, !PT ;  /* 0x0000000810100812 */ /* 0x000fe200078efcff */
[----:B------:R-:W-:-:S04]  /*bd20*/  IMAD R17, RZ, RZ, -UR44 ;  /* 0x8000002cff117e24 */ /* 0x000fc8000f8e02ff */
[----:B-1----:R-:W-:-:S05]  /*bd30*/  IMAD R17, R4, R17, UR43 ;  /* 0x0000002b04117e24 */ /* 0x002fca000f8e0211 */
[----:B------:R-:W-:Y:S01]  /*bd40*/  SHF.R.S32.HI R31, RZ, 0x1f, R17 ;  /* 0x0000001fff1f7819 */ /* 0x000fe20000011411 */
[----:B------:R-:W-:Y:S06]  /*bd50*/  @!P0 BRA `(.L_x_47) ;  /* 0x0000000000048947 */ /* 0x000fec0003800000 */
[----:B------:R-:W-:Y:S01]  /*bd60*/  BPT.TRAP 0x1 ;  /* 0x000000040000795c */ /* 0x000fe20000300000 */
.L_x_47:
[----:B------:R-:W-:Y:S01]  /*bd70*/  LEA R4, R27, UR41, 0x3 ;  /* 0x000000291b047c11 */ /* 0x000fe2000f8e18ff */
[----:B------:R-:W-:Y:S01]  /*bd80*/  BSSY B0, `(.L_x_48) ;  /* 0x0000005000007945 */ /* 0x000fe20003800000 */
[----:B------:R-:W-:Y:S02]  /*bd90*/  SHF.L.U32 R25, R30, 0x1f, RZ ;  /* 0x0000001f1e197819 */ /* 0x000fe400000006ff */
[----:B------:R-:W-:Y:S02]  /*bda0*/  SHF.R.S32.HI R20, RZ, 0x1f, R7 ;  /* 0x0000001fff147819 */ /* 0x000fe40000011407 */
[----:B------:R-:W0:Y:S02]  /*bdb0*/  SYNCS.PHASECHK.TRANS64.TRYWAIT P0, [R4+URZ+0x33480], R25 ;  /* 0x03348019040075a7 */ /* 0x000e24000800017f */
[----:B0-----:R-:W-:Y:S05]  /*bdc0*/  @!P0 BRA `(.L_x_49) ;  /* 0x0000003c00648947 */ /* 0x001fea0003800000 */
.L_x_110:
[----:B------:R-:W-:Y:S05]  /*bdd0*/  BSYNC B0 ;  /* 0x0000000000007941 */ /* 0x000fea0003800000 */
.L_x_48:
[----:B------:R-:W-:Y:S01]  /*bde0*/  ULDC.64 UR4, c[0x0][0x328] ;  /* 0x0000ca0000047ab9 */ /* 0x000fe20000000a00 */
[----:B-----5:R-:W-:Y:S01]  /*bdf0*/  SHF.R.S32.HI R23, RZ, 0x1f, R5 ;  /* 0x0000001fff177819 */ /* 0x020fe20000011405 */
[----:B------:R-:W-:Y:S01]  /*be00*/  IMAD R0, R20, UR4, RZ ;  /* 0x0000000414007c24 */ /* 0x000fe2000f8e02ff */
[----:B------:R-:W-:Y:S01]  /*be10*/  ULDC.64 UR6, c[0x0][0x338] ;  /* 0x0000ce0000067ab9 */ /* 0x000fe20000000a00 */
[C---:B------:R-:W-:Y:S01]  /*be20*/  IMAD.WIDE.U32 R2, R7.reuse, UR4, RZ ;  /* 0x0000000407027c25 */ /* 0x040fe2000f8e00ff */
[----:B------:R-:W-:Y:S01]  /*be30*/  ULDC.64 UR8, c[0x0][0x330] ;  /* 0x0000cc0000087ab9 */ /* 0x000fe20000000a00 */
[----:B------:R-:W-:Y:S01]  /*be40*/  ULDC.64 UR10, c[0x0][0x318] ;  /* 0x0000c600000a7ab9 */ /* 0x000fe20000000a00 */
[----:B------:R-:W-:Y:S01]  /*be50*/  SHF.R.S32.HI R21, RZ, 0x1f, R8 ;  /* 0x0000001fff157819 */ /* 0x000fe20000011408 */
[----:B------:R-:W-:Y:S01]  /*be60*/  IMAD R9, R7, UR5, R0 ;  /* 0x0000000507097c24 */ /* 0x000fe2000f8e0200 */
[----:B------:R-:W-:Y:S01]  /*be70*/  SHF.R.S32.HI R24, RZ, 0x1f, R6 ;  /* 0x0000001fff187819 */ /* 0x000fe20000011406 */
[----:B------:R-:W-:-:S02]  /*be80*/  IMAD R0, R23, UR6, RZ ;  /* 0x0000000617007c24 */ /* 0x000fc4000f8e02ff */
[----:B------:R-:W-:Y:S02]  /*be90*/  IMAD.IADD R3, R3, 0x1, R9 ;  /* 0x0000000103037824 */ /* 0x000fe400078e0209 */
[C---:B------:R-:W-:Y:S02]  /*bea0*/  IMAD R9, R5.reuse, UR7, R0 ;  /* 0x0000000705097c24 */ /* 0x040fe4000f8e0200 */
[----:B------:R-:W-:-:S04]  /*beb0*/  IMAD.WIDE.U32 R2, R5, UR6, R2 ;  /* 0x0000000605027c25 */ /* 0x000fc8000f8e0002 */
[----:B------:R-:W-:Y:S02]  /*bec0*/  IMAD.IADD R3, R3, 0x1, R9 ;  /* 0x0000000103037824 */ /* 0x000fe400078e0209 */
[----:B------:R-:W-:Y:S02]  /*bed0*/  IMAD R18, R31, UR8, RZ ;  /* 0x000000081f127c24 */ /* 0x000fe4000f8e02ff */
[----:B------:R-:W-:-:S04]  /*bee0*/  IMAD.WIDE.U32 R2, R17, UR8, R2 ;  /* 0x0000000811027c25 */ /* 0x000fc8000f8e0002 */
[----:B------:R-:W-:Y:S01]  /*bef0*/  IMAD R18, R17, UR9, R18 ;  /* 0x0000000911127c24 */ /* 0x000fe2000f8e0212 */
[----:B------:R-:W-:Y:S01]  /*bf00*/  IADD3 R10, P0, R2, UR10, RZ ;  /* 0x0000000a020a7c10 */ /* 0x000fe2000ff1e0ff */
[----:B------:R-:W-:Y:S02]  /*bf10*/  IMAD R0, R24, UR6, RZ ;  /* 0x0000000618007c24 */ /* 0x000fe4000f8e02ff */
[----:B------:R-:W-:Y:S01]  /*bf20*/  IMAD R22, R27, 0x7800, R37 ;  /* 0x000078001b167824 */ /* 0x000fe200078e0225 */
[----:B------:R-:W-:Y:S01]  /*bf30*/  IADD3.X R9, R3, UR11, R18, P0, !PT ;  /* 0x0000000b03097c10 */ /* 0x000fe200087fe412 */
[----:B------:R-:W-:Y:S02]  /*bf40*/  IMAD R3, R21, UR4, RZ ;  /* 0x0000000415037c24 */ /* 0x000fe4000f8e02ff */
[----:B------:R-:W-:Y:S02]  /*bf50*/  IMAD R0, R6, UR7, R0 ;  /* 0x0000000706007c24 */ /* 0x000fe4000f8e0200 */
[----:B------:R-:W-:-:S02]  /*bf60*/  IMAD R11, R8, UR5, R3 ;  /* 0x00000005080b7c24 */ /* 0x000fc4000f8e0203 */
[----:B------:R-:W-:Y:S01]  /*bf70*/  IMAD.WIDE.U32 R2, R8, UR4, RZ ;  /* 0x0000000408027c25 */ /* 0x000fe2000f8e00ff */
[----:B------:R-:W-:-:S03]  /*bf80*/  UMOV UR4, 0xffffffff ;  /* 0xffffffff00047882 */ /* 0x000fc60000000000 */
[----:B------:R-:W-:Y:S02]  /*bf90*/  IMAD.IADD R3, R3, 0x1, R11 ;  /* 0x0000000103037824 */ /* 0x000fe400078e020b */
[----:B------:R-:W-:-:S04]  /*bfa0*/  IMAD.WIDE.U32 R2, R6, UR6, R2 ;  /* 0x0000000606027c25 */ /* 0x000fc8000f8e0002 */
[----:B------:R-:W-:Y:S02]  /*bfb0*/  IMAD.IADD R3, R3, 0x1, R0 ;  /* 0x0000000103037824 */ /* 0x000fe400078e0200 */
[----:B------:R-:W-:-:S03]  /*bfc0*/  IMAD.WIDE.U32 R2, R17, UR8, R2 ;  /* 0x0000000811027c25 */ /* 0x000fc6000f8e0002 */
[----:B------:R-:W-:-:S04]  /*bfd0*/  IADD3 R19, P0, R2, UR10, RZ ;  /* 0x0000000a02137c10 */ /* 0x000fc8000ff1e0ff */
[----:B------:R-:W-:Y:S01]  /*bfe0*/  IADD3.X R18, R18, UR11, R3, P0, !PT ;  /* 0x0000000b12127c10 */ /* 0x000fe200087fe403 */
[----:B------:R-:W-:Y:S08]  /*bff0*/  BRA.DIV UR4, `(.L_x_50) ;  /* 0x0000003a04ec7947 */ /* 0x000ff0000b800000 */
[C---:B------:R-:W-:Y:S01]  /*c000*/  LOP3.LUT P6, RZ, R16.reuse, 0x40000, RZ, 0xc0, !PT ;  /* 0x0004000010ff7812 */ /* 0x040fe200078cc0ff */
[----:B------:R-:W1:Y:S01]  /*c010*/  SHFL.IDX PT, R2, R10, RZ, 0x1c1f ;  /* 0x001c1fff0a027589 */ /* 0x000e6200000e0000 */
[----:B------:R-:W-:Y:S02]  /*c020*/  LOP3.LUT R16, R16, 0xdfffffff, RZ, 0xc0, !PT ;  /* 0xdfffffff10107812 */ /* 0x000fe400078ec0ff */
[----:B------:R-:W-:Y:S01]  /*c030*/  LOP3.LUT R11, R11, 0xfffffffe, RZ, 0xc0, !PT ;  /* 0xfffffffe0b0b7812 */ /* 0x000fe200078ec0ff */
[----:B------:R-:W2:Y:S04]  /*c040*/  SHFL.IDX PT, R0, R9, RZ, 0x1c1f ;  /* 0x001c1fff09007589 */ /* 0x000ea800000e0000 */
[----:B------:R-:W-:Y:S04]  /*c050*/  SHFL.IDX PT, R18, R18, RZ, 0x1c1f ;  /* 0x001c1fff12127589 */ /* 0x000fe800000e0000 */
[----:B------:R-:W-:Y:S01]  /*c060*/  @P6 LOP3.LUT R16, R16, 0x20000000, RZ, 0xfc, !PT ;  /* 0x2000000010106812 */ /* 0x000fe200078efcff */
[----:B------:R-:W-:Y:S03]  /*c070*/  SHFL.IDX PT, R14, R19, RZ, 0x1c1f ;  /* 0x001c1fff130e7589 */ /* 0x000fe600000e0000 */
[----:B------:R-:W-:-:S02]  /*c080*/  LOP3.LUT P6, RZ, R16, 0x100000, RZ, 0xc0, !PT ;  /* 0x0010000010ff7812 */ /* 0x000fc400078cc0ff */
[----:B------:R-:W-:Y:S02]  /*c090*/  LOP3.LUT R16, R16, 0xbfffffff, RZ, 0xc0, !PT ;  /* 0xbfffffff10107812 */ /* 0x000fe400078ec0ff */
[----:B-1----:R-:W-:-:S09]  /*c0a0*/  IADD3 R2, P0, R32, R2, RZ ;  /* 0x0000000220027210 */ /* 0x002fd20007f1e0ff */
[----:B------:R-:W-:Y:S01]  /*c0b0*/  @P6 LOP3.LUT R16, R16, 0x40000000, RZ, 0xfc, !PT ;  /* 0x4000000010106812 */ /* 0x000fe200078efcff */
[----:B--2---:R-:W-:Y:S02]  /*c0c0*/  IMAD.X R3, RZ, RZ, R0, P0 ;  /* 0x000000ffff037224 */ /* 0x004fe400000e0600 */
[----:B------:R-:W-:Y:S01]  /*c0d0*/  VIADD R0, R22, UR41 ;  /* 0x0000002916007c36 */ /* 0x000fe20008000000 */
[C---:B------:R-:W-:Y:S01]  /*c0e0*/  LOP3.LUT P6, RZ, R16.reuse, 0x200000, RZ, 0xc0, !PT ;  /* 0x0020000010ff7812 */ /* 0x040fe200078cc0ff */
[----:B------:R-:W-:Y:S01]  /*c0f0*/  SHFL.IDX PT, R22, R9, 0x2, 0x1c1f ;  /* 0x005c1f0009167f89 */ /* 0x000fe200000e0000 */
[----:B------:R-:W-:-:S11]  /*c100*/  LOP3.LUT R16, R16, 0x7fffffff, RZ, 0xc0, !PT ;  /* 0x7fffffff10107812 */ /* 0x000fd600078ec0ff */
[----:B------:R-:W-:-:S04]  /*c110*/  @P6 LOP3.LUT R16, R16, 0x80000000, RZ, 0xfc, !PT ;  /* 0x8000000010106812 */ /* 0x000fc800078efcff */
[C---:B------:R-:W-:Y:S02]  /*c120*/  LOP3.LUT P6, RZ, R16.reuse, 0x800000, RZ, 0xc0, !PT ;  /* 0x0080000010ff7812 */ /* 0x040fe400078cc0ff */
[C---:B------:R-:W-:Y:S02]  /*c130*/  LOP3.LUT P0, RZ, R16.reuse, 0x400000, RZ, 0xc0, !PT ;  /* 0x0040000010ff7812 */ /* 0x040fe4000780c0ff */
[C---:B------:R-:W-:Y:S02]  /*c140*/  LOP3.LUT P5, RZ, R16.reuse, 0x20000, RZ, 0xc0, !PT ;  /* 0x0002000010ff7812 */ /* 0x040fe400078ac0ff */
[C---:B------:R-:W-:Y:S02]  /*c150*/  LOP3.LUT P4, RZ, R16.reuse, 0x10000, RZ, 0xc0, !PT ;  /* 0x0001000010ff7812 */ /* 0x040fe4000788c0ff */
[C---:B------:R-:W-:Y:S02]  /*c160*/  LOP3.LUT P3, RZ, R16.reuse, 0x8000, RZ, 0xc0, !PT ;  /* 0x0000800010ff7812 */ /* 0x040fe4000786c0ff */
[----:B------:R-:W-:-:S02]  /*c170*/  LOP3.LUT P2, RZ, R16, 0x4000, RZ, 0xc0, !PT ;  /* 0x0000400010ff7812 */ /* 0x000fc4000784c0ff */
[C---:B------:R-:W-:Y:S02]  /*c180*/  LOP3.LUT P1, RZ, R16.reuse, 0x2000, RZ, 0xc0, !PT ;  /* 0x0000200010ff7812 */ /* 0x040fe4000782c0ff */
[----:B------:R-:W-:Y:S02]  /*c190*/  @P6 LOP3.LUT R11, R11, 0x1, RZ, 0xfc, !PT ;  /* 0x000000010b0b6812 */ /* 0x000fe400078efcff */
[----:B------:R-:W-:-:S13]  /*c1a0*/  LOP3.LUT P6, RZ, R16, 0x1000000, RZ, 0xc0, !PT ;  /* 0x0100000010ff7812 */ /* 0x000fda00078cc0ff */
[----:B------:R-:W-:Y:S01]  /*c1b0*/  LDGSTS.E.BYPASS.LTC128B.128 [R0+0xf200], desc[UR50][R2.64], !P6 ;  /* 0x0f20000002007fae */ /* 0x000fe2000f101d72 */
[----:B------:R-:W-:-:S13]  /*c1c0*/  LOP3.LUT P6, RZ, R11, 0x1, RZ, 0xc0, !PT ;  /* 0x000000010bff7812 */ /* 0x000fda00078cc0ff */
[----:B------:R-:W-:Y:S01]  /*c1d0*/  LDGSTS.E.BYPASS.LTC128B.128 [R0+0x11a00], desc[UR50][R2.64+0x40], !P6 ;  /* 0x11a0004002007fae */ /* 0x000fe2000f101d72 */
[----:B------:R-:W-:-:S03]  /*c1e0*/  LOP3.LUT P6, RZ, R16, 0x80000000, RZ, 0xc0, !PT ;  /* 0x8000000010ff7812 */ /* 0x000fc600078cc0ff */
[----:B------:R1:W-:Y:S04]  /*c1f0*/  LDGSTS.E.BYPASS.LTC128B.128 [R0+0x14200], desc[UR50][R2.64+0x80], !P0 ;  /* 0x1420008002007fae */ /* 0x0003e8000c101d72 */
[----:B-1----:R-:W1:Y:S04]  /*c200*/  SHFL.IDX PT, R2, R10, 0x1, 0x1c1f ;  /* 0x003c1f000a027f89 */ /* 0x002e6800000e0000 */
[----:B------:R-:W2:Y:S01]  /*c210*/  SHFL.IDX PT, R3, R9, 0x1, 0x1c1f ;  /* 0x003c1f0009037f89 */ /* 0x000ea200000e0000 */
[----:B-1----:R-:W-:-:S05]  /*c220*/  IADD3 R2, P0, R32, R2, RZ ;  /* 0x0000000220027210 */ /* 0x002fca0007f1e0ff */
[----:B--2---:R-:W-:Y:S01]  /*c230*/  IMAD.X R3, RZ, RZ, R3, P0 ;  /* 0x000000ffff037224 */ /* 0x004fe200000e0603 */
[----:B------:R-:W-:-:S04]  /*c240*/  LOP3.LUT P0, RZ, R16, 0x80000, RZ, 0xc0, !PT ;  /* 0x0008000010ff7812 */ /* 0x000fc8000780c0ff */
[----:B------:R-:W-:Y:S01]  /*c250*/  LDGSTS.E.BYPASS.LTC128B.128 [R0+0xfa00], desc[UR50][R2.64], !P6 ;  /* 0x0fa0000002007fae */ /* 0x000fe2000f101d72 */
[----:B------:R-:W-:-:S13]  /*c260*/  LOP3.LUT P6, RZ, R16, 0x40000000, RZ, 0xc0, !PT ;  /* 0x4000000010ff7812 */ /* 0x000fda00078cc0ff */
[----:B------:R-:W-:Y:S01]  /*c270*/  LDGSTS.E.BYPASS.LTC128B.128 [R0+0x12200], desc[UR50][R2.64+0x40], !P6 ;  /* 0x1220004002007fae */ /* 0x000fe2000f101d72 */
[----:B------:R-:W-:-:S03]  /*c280*/  LOP3.LUT P6, RZ, R16, 0x20000000, RZ, 0xc0, !PT ;  /* 0x2000000010ff7812 */ /* 0x000fc600078cc0ff */
[----:B------:R1:W-:Y:S04]  /*c290*/  LDGSTS.E.BYPASS.LTC128B.128 [R0+0x14a00], desc[UR50][R2.64+0x80], !P0 ;  /* 0x14a0008002007fae */ /* 0x0003e8000c101d72 */
[----:B-1----:R-:W1:Y:S02]  /*c2a0*/  SHFL.IDX PT, R2, R10, 0x2, 0x1c1f ;  /* 0x005c1f000a027f89 */ /* 0x002e6400000e0000 */
[----:B-1----:R-:W-:-:S05]  /*c2b0*/  IADD3 R2, P0, R32, R2, RZ ;  /* 0x0000000220027210 */ /* 0x002fca0007f1e0ff */
[----:B------:R-:W-:Y:S02]  /*c2c0*/  IMAD.X R3, RZ, RZ, R22, P0 ;  /* 0x000000ffff037224 */ /* 0x000fe400000e0616 */
[----:B------:R-:W-:Y:S04]  /*c2d0*/  SHFL.IDX PT, R22, R9, 0x3, 0x1c1f ;  /* 0x007c1f0009167f89 */ /* 0x000fe800000e0000 */
[----:B------:R-:W-:Y:S04]  /*c2e0*/  LDGSTS.E.BYPASS.LTC128B.128 [R0+0x10200], desc[UR50][R2.64], !P6 ;  /* 0x1020000002007fae */ /* 0x000fe8000f101d72 */
[----:B------:R-:W-:Y:S04]  /*c2f0*/  LDGSTS.E.BYPASS.LTC128B.128 [R0+0x12a00], desc[UR50][R2.64+0x40], !P5 ;  /* 0x12a0004002007fae */ /* 0x000fe8000e901d72 */
[----:B------:R1:W-:Y:S04]  /*c300*/  LDGSTS.E.BYPASS.LTC128B.128 [R0+0x15200], desc[UR50][R2.64+0x80], !P4 ;  /* 0x1520008002007fae */ /* 0x0003e8000e101d72 */
[----:B-1----:R-:W1:Y:S02]  /*c310*/  SHFL.IDX PT, R2, R10, 0x3, 0x1c1f ;  /* 0x007c1f000a027f89 */ /* 0x002e6400000e0000 */
[----:B-1----:R-:W-:-:S05]  /*c320*/  IADD3 R2, P0, R32, R2, RZ ;  /* 0x0000000220027210 */ /* 0x002fca0007f1e0ff */
[----:B------:R-:W-:-:S05]  /*c330*/  IMAD.X R3, RZ, RZ, R22, P0 ;  /* 0x000000ffff037224 */ /* 0x000fca00000e0616 */
[----:B------:R1:W-:Y:S04]  /*c340*/  LDGSTS.E.BYPASS.LTC128B.128 [R0+0x10a00], desc[UR50][R2.64], !P3 ;  /* 0x10a0000002007fae */ /* 0x0003e8000d901d72 */
[----:B------:R1:W-:Y:S04]  /*c350*/  LDGSTS.E.BYPASS.LTC128B.128 [R0+0x13200], desc[UR50][R2.64+0x40], !P2 ;  /* 0x1320004002007fae */ /* 0x0003e8000d101d72 */
[----:B------:R1:W-:Y:S02]  /*c360*/  LDGSTS.E.BYPASS.LTC128B.128 [R0+0x15a00], desc[UR50][R2.64+0x80], !P1 ;  /* 0x15a0008002007fae */ /* 0x0003e4000c901d72 */
.L_x_122:
[C---:B------:R-:W-:Y:S02]  /*c370*/  LOP3.LUT P3, RZ, R16.reuse, 0x10000000, RZ, 0xc0, !PT ;  /* 0x1000000010ff7812 */ /* 0x040fe4000786c0ff */
[C---:B------:R-:W-:Y:S02]  /*c380*/  LOP3.LUT P2, RZ, R16.reuse, 0x8000000, RZ, 0xc0, !PT ;  /* 0x0800000010ff7812 */ /* 0x040fe4000784c0ff */
[----:B------:R-:W-:Y:S02]  /*c390*/  LOP3.LUT P1, RZ, R16, 0x4000000, RZ, 0xc0, !PT ;  /* 0x0400000010ff7812 */ /* 0x000fe4000782c0ff */
[----:B-1----:R-:W-:-:S05]  /*c3a0*/  IADD3 R2, P0, R32, R14, RZ ;  /* 0x0000000e20027210 */ /* 0x002fca0007f1e0ff */
[----:B------:R-:W-:Y:S01]  /*c3b0*/  IMAD.X R3, RZ, RZ, R18, P0 ;  /* 0x000000ffff037224 */ /* 0x000fe200000e0612 */
[----:B------:R-:W-:-:S04]  /*c3c0*/  PLOP3.LUT P0, PT, PT, PT, PT, 0x80, 0x0 ;  /* 0x000000000000781c */ /* 0x000fc80003f0f070 */
[----:B------:R-:W-:Y:S01]  /*c3d0*/  @!PT LDS RZ, [RZ] ;  /* 0x00000000fffff984 */ /* 0x000fe20000000800 */
[----:B------:R-:W-:Y:S01]  /*c3e0*/  @!PT LDS RZ, [RZ] ;  /* 0x00000000fffff984 */ /* 0x000fe20000000800 */
[----:B------:R-:W-:Y:S01]  /*c3f0*/  @!PT LDS RZ, [RZ] ;  /* 0x00000000fffff984 */ /* 0x000fe20000000800 */
[----:B------:R1:W-:Y:S04]  /*c400*/  LDGSTS.E.BYPASS.LTC128B.128 [R0+0x11200], desc[UR50][R2.64], !P3 ;  /* 0x1120000002007fae */ /* 0x0003e8000d901d72 */
[----:B------:R1:W-:Y:S04]  /*c410*/  LDGSTS.E.BYPASS.LTC128B.128 [R0+0x13a00], desc[UR50][R2.64+0x40], !P2 ;  /* 0x13a0004002007fae */ /* 0x0003e8000d101d72 */
[----:B------:R1:W-:Y:S01]  /*c420*/  LDGSTS.E.BYPASS.LTC128B.128 [R0+0x16200], desc[UR50][R2.64+0x80], !P1 ;  /* 0x1620008002007fae */ /* 0x0003e2000c901d72 */
[----:B------:R-:W-:Y:S01]  /*c430*/  NOP ;  /* 0x0000000000007918 */ /* 0x000fe20000000000 */
.L_x_51:
[----:B------:R-:W-:Y:S02]  /*c440*/  PLOP3.LUT P1, PT, P1, P0, PT, 0xa2, 0x0 ;  /* 0x000000000000781c */ /* 0x000fe40000f21472 */
[----:B------:R-:W-:-:S08]  /*c450*/  @P0 R2UR P1, UR4, R4 ;  /* 0x00000000040402ca */ /* 0x000fd00000020000 */
[----:B------:R-:W-:-:S05]  /*c460*/  @P0 PLOP3.LUT P0, PT, P1, PT, PT, 0x80, 0x0 ;  /* 0x000000000000081c */ /* 0x000fca0000f0f070 */
[----:B------:R-:W-:Y:S01]  /*c470*/  @!P1 SYNCS.ARRIVE.TRANS64.RED.A0T1 RZ, [UR4+0x33470], RZ ;  /* 0x033470ffffff99a7 */ /* 0x000fe20008200404 */
[----:B------:R-:W-:Y:S07]  /*c480*/  @!P1 ARRIVES.LDGSTSBAR.64.TRANSCNT [UR4+0x33470] ;  /* 0x03347000ff0099b0 */ /* 0x000fee0008000a84 */
[----:B------:R-:W-:Y:S05]  /*c490*/  @P0 BRA.U.ANY `(.L_x_51) ;  /* 0xfffffffd00e80947 */ /* 0x000fea000393ffff */
[----:B------:R-:W-:Y:S01]  /*c4a0*/  NOP ;  /* 0x0000000000007918 */ /* 0x000fe20000000000 */
[----:B-1----:R-:W-:-:S05]  /*c4b0*/  IMAD.U32 R2, RZ, RZ, UR46 ;  /* 0x0000002eff027e24 */ /* 0x002fca000f8e00ff */
[----:B------:R-:W-:-:S13]  /*c4c0*/  ISETP.NE.AND P2, PT, R2, 0x3, PT ;  /* 0x000000030200780c */ /* 0x000fda0003f45270 */
[----:B------:R-:W-:Y:S05]  /*c4d0*/  @!P2 BRA `(.L_x_52) ;  /* 0x000000000004a947 */ /* 0x000fea0003800000 */
[----:B------:R-:W-:Y:S01]  /*c4e0*/  BPT.TRAP 0x1 ;  /* 0x000000040000795c */ /* 0x000fe20000300000 */
.L_x_52:
[----:B------:R1:W-:Y:S01]  /*c4f0*/  SYNCS.ARRIVE.TRANS64.A1T0 RZ, [R4+URZ+0x33470], RZ ;  /* 0x033470ff04ff79a7 */ /* 0x0003e2000810003f */
[----:B------:R-:W-:Y:S05]  /*c500*/  @!P2 BRA `(.L_x_53) ;  /* 0x000000000004a947 */ /* 0x000fea0003800000 */
[----:B------:R-:W-:Y:S01]  /*c510*/  BPT.TRAP 0x1 ;  /* 0x000000040000795c */ /* 0x000fe20000300000 */
.L_x_53:
[----:B------:R-:W2:Y:S01]  /*c520*/  SYNCS.PHASECHK.TRANS64.TRYWAIT P0, [R4+URZ+0x33440], R25 ;  /* 0x03344019040075a7 */ /* 0x000ea2000800017f */
[----:B------:R-:W-:Y:S04]  /*c530*/  BSSY B0, `(.L_x_54) ;  /* 0x0000002000007945 */ /* 0x000fe80003800000 */
[----:B--2---:R-:W-:Y:S05]  /*c540*/  @!P0 BRA `(.L_x_55) ;  /* 0x0000003c00448947 */ /* 0x004fea0003800000 */
.L_x_123:
[----:B------:R-:W-:Y:S05]  /*c550*/  BSYNC B0 ;  /* 0x0000000000007941 */ /* 0x000fea0003800000 */
.L_x_54:
[----:B------:R3:W5:Y:S01]  /*c560*/  LDL R18, [R1+0x8] ;  /* 0x0000080001127983 */ /* 0x0007620000100800 */
[----:B------:R-:W-:Y:S01]  /*c570*/  ULDC.64 UR4, c[0x0][0x300] ;  /* 0x0000c00000047ab9 */ /* 0x000fe20000000a00 */
[----:B------:R-:W-:Y:S01]  /*c580*/  ULDC.64 UR6, c[0x0][0x310] ;  /* 0x0000c40000067ab9 */ /* 0x000fe20000000a00 */
[----:B------:R-:W-:Y:S01]  /*c590*/  IMAD R20, R20, UR4, RZ ;  /* 0x0000000414147c24 */ /* 0x000fe2000f8e02ff */
[----:B------:R-:W-:Y:S01]  /*c5a0*/  ULDC.64 UR8, c[0x0][0x308] ;  /* 0x0000c20000087ab9 */ /* 0x000fe20000000a00 */
[----:B------:R-:W-:Y:S01]  /*c5b0*/  IMAD.WIDE.U32 R2, R7, UR4, RZ ;  /* 0x0000000407027c25 */ /* 0x000fe2000f8e00ff */
[----:B------:R-:W-:-:S03]  /*c5c0*/  ULDC.64 UR10, c[0x0][0x2e8] ;  /* 0x0000ba00000a7ab9 */ /* 0x000fc60000000a00 */
[----:B------:R-:W-:Y:S02]  /*c5d0*/  IMAD R9, R7, UR5, R20 ;  /* 0x0000000507097c24 */ /* 0x000fe4000f8e0214 */
[----:B------:R-:W-:Y:S02]  /*c5e0*/  IMAD R10, R23, UR6, RZ ;  /* 0x00000006170a7c24 */ /* 0x000fe4000f8e02ff */
        /* <DEDUP_REMOVED lines=9> */
[----:B------:R-:W-:Y:S01]  /*c680*/  IMAD R11, R24, UR6, RZ ;  /* 0x00000006180b7c24 */ /* 0x000fe2000f8e02ff */
[----:B------:R-:W-:Y:S01]  /*c690*/  IADD3.X R7, R3, UR11, R9, P0, !PT ;  /* 0x0000000b03077c10 */ /* 0x000fe200087fe409 */
[C---:B------:R-:W-:Y:S02]  /*c6a0*/  IMAD R21, R8.reuse, UR5, R21 ;  /* 0x0000000508157c24 */ /* 0x040fe4000f8e0215 */
[----:B------:R-:W-:Y:S01]  /*c6b0*/  IMAD.WIDE.U32 R2, R8, UR4, RZ ;  /* 0x0000000408027c25 */ /* 0x000fe2000f8e00ff */
[----:B------:R-:W-:-:S03]  /*c6c0*/  UMOV UR4, 0xffffffff ;  /* 0xffffffff00047882 */ /* 0x000fc60000000000 */
[----:B------:R-:W-:Y:S02]  /*c6d0*/  IMAD.IADD R3, R3, 0x1, R21 ;  /* 0x0000000103037824 */ /* 0x000fe400078e0215 */
[C---:B------:R-:W-:Y:S02]  /*c6e0*/  IMAD R11, R6.reuse, UR7, R11 ;  /* 0x00000007060b7c24 */ /* 0x040fe4000f8e020b */
[----:B------:R-:W-:-:S04]  /*c6f0*/  IMAD.WIDE.U32 R2, R6, UR6, R2 ;  /* 0x0000000606027c25 */ /* 0x000fc8000f8e0002 */
[----:B------:R-:W-:Y:S02]  /*c700*/  IMAD.IADD R3, R3, 0x1, R11 ;  /* 0x0000000103037824 */ /* 0x000fe400078e020b */
[----:B------:R-:W-:-:S03]  /*c710*/  IMAD.WIDE.U32 R2, R17, UR8, R2 ;  /* 0x0000000811027c25 */ /* 0x000fc6000f8e0002 */
[----:B------:R-:W-:-:S04]  /*c720*/  IADD3 R6, P0, R2, UR10, RZ ;  /* 0x0000000a02067c10 */ /* 0x000fc8000ff1e0ff */
[----:B------:R-:W-:Y:S01]  /*c730*/  IADD3.X R9, R9, UR11, R3, P0, !PT ;  /* 0x0000000b09097c10 */ /* 0x000fe200087fe403 */
[----:B---3--:R-:W-:Y:S08]  /*c740*/  BRA.DIV UR4, `(.L_x_56) ;  /* 0x0000003a04d87947 */ /* 0x008ff0000b800000 */
[----:B------:R-:W3:Y:S01]  /*c750*/  SHFL.IDX PT, R14, R5, RZ, 0x1c1f ;  /* 0x001c1fff050e7589 */ /* 0x000ee200000e0000 */
[C---:B-----5:R-:W-:Y:S02]  /*c760*/  ISETP.GE.AND P2, PT, R18.reuse, 0x1, PT ;  /* 0x000000011200780c */ /* 0x060fe40003f46270 */
[C---:B------:R-:W-:Y:S01]  /*c770*/  ISETP.GE.AND P6, PT, R18.reuse, 0x21, PT ;  /* 0x000000211200780c */ /* 0x040fe20003fc6270 */
[----:B------:R-:W4:Y:S01]  /*c780*/  SHFL.IDX PT, R3, R7, RZ, 0x1c1f ;  /* 0x001c1fff07037589 */ /* 0x000f2200000e0000 */
[----:B------:R-:W-:Y:S02]  /*c790*/  ISETP.GE.AND P5, PT, R18, 0x41, PT ;  /* 0x000000411200780c */ /* 0x000fe40003fa6270 */
[C---:B------:R-:W-:Y:S01]  /*c7a0*/  LOP3.LUT P4, RZ, R16.reuse, 0x4, RZ, 0xc0, !PT ;  /* 0x0000000410ff7812 */ /* 0x040fe2000788c0ff */
[----:B------:R-:W-:Y:S01]  /*c7b0*/  SHFL.IDX PT, R8, R7, 0x1, 0x1c1f ;  /* 0x003c1f0007087f89 */ /* 0x000fe200000e0000 */
[C---:B------:R-:W-:Y:S02]  /*c7c0*/  LOP3.LUT P3, RZ, R16.reuse, 0x2, RZ, 0xc0, !PT ;  /* 0x0000000210ff7812 */ /* 0x040fe4000786c0ff */
[----:B------:R-:W-:Y:S01]  /*c7d0*/  LOP3.LUT P1, RZ, R16, 0x1, RZ, 0xc0, !PT ;  /* 0x0000000110ff7812 */ /* 0x000fe2000782c0ff */
[----:B------:R-:W-:Y:S02]  /*c7e0*/  SHFL.IDX PT, R9, R9, RZ, 0x1c1f ;  /* 0x001c1fff09097589 */ /* 0x000fe400000e0000 */
[----:B---3--:R-:W-:-:S02]  /*c7f0*/  @P2 IADD3 R2, P0, R32, R14, RZ ;  /* 0x0000000e20022210 */ /* 0x008fc40007f1e0ff */
[----:B------:R-:W3:Y:S03]  /*c800*/  SHFL.IDX PT, R14, R5, 0x1, 0x1c1f ;  /* 0x003c1f00050e7f89 */ /* 0x000ee600000e0000 */
[----:B----4-:R-:W-:Y:S01]  /*c810*/  @P2 IMAD.X R3, RZ, RZ, R3, P0 ;  /* 0x000000ffff032224 */ /* 0x010fe200000e0603 */
[----:B------:R-:W-:Y:S02]  /*c820*/  ISETP.GE.AND P2, PT, R18, 0x61, PT ;  /* 0x000000611200780c */ /* 0x000fe40003f46270 */
[----:B---3--:R-:W-:Y:S02]  /*c830*/  @P6 IADD3 R11, P0, R32, R14, RZ ;  /* 0x0000000e200b6210 */ /* 0x008fe40007f1e0ff */
[----:B------:R-:W3:Y:S03]  /*c840*/  SHFL.IDX PT, R14, R5, 0x2, 0x1c1f ;  /* 0x005c1f00050e7f89 */ /* 0x000ee600000e0000 */
[----:B------:R-:W-:-:S02]  /*c850*/  @P6 IMAD.X R12, RZ, RZ, R8, P0 ;  /* 0x000000ffff0c6224 */ /* 0x000fc400000e0608 */
[----:B------:R-:W4:Y:S04]  /*c860*/  SHFL.IDX PT, R8, R7, 0x2, 0x1c1f ;  /* 0x005c1f0007087f89 */ /* 0x000f2800000e0000 */
[----:B------:R-:W-:Y:S01]  /*c870*/  SHFL.IDX PT, R7, R7, 0x3, 0x1c1f ;  /* 0x007c1f0007077f89 */ /* 0x000fe200000e0000 */
[----:B---3--:R-:W-:-:S03]  /*c880*/  @P5 IADD3 R10, P0, R32, R14, RZ ;  /* 0x0000000e200a5210 */ /* 0x008fc60007f1e0ff */
[----:B------:R-:W3:Y:S02]  /*c890*/  SHFL.IDX PT, R14, R5, 0x3, 0x1c1f ;  /* 0x007c1f00050e7f89 */ /* 0x000ee400000e0000 */
[----:B----4-:R-:W-:Y:S01]  /*c8a0*/  @P5 IMAD.X R8, RZ, RZ, R8, P0 ;  /* 0x000000ffff085224 */ /* 0x010fe200000e0608 */
[----:B---3--:R-:W-:Y:S02]  /*c8b0*/  @P2 IADD3 R5, P0, R32, R14, RZ ;  /* 0x0000000e20052210 */ /* 0x008fe40007f1e0ff */
[----:B------:R3:W4:Y:S03]  /*c8c0*/  SHFL.IDX PT, R14, R6, RZ, 0x1c1f ;  /* 0x001c1fff060e7589 */ /* 0x00072600000e0000 */
[----:B------:R-:W-:Y:S01]  /*c8d0*/  @P2 IMAD.X R7, RZ, RZ, R7, P0 ;  /* 0x000000ffff072224 */ /* 0x000fe200000e0607 */
[----:B------:R-:W-:-:S13]  /*c8e0*/  ISETP.GE.AND P0, PT, R18, 0x1, PT ;  /* 0x000000011200780c */ /* 0x000fda0003f06270 */
[----:B------:R-:W-:Y:S04]  /*c8f0*/  @P0 LDGSTS.E.BYPASS.LTC128B.128 [R0+0x24200], desc[UR50][R2.64], !P4 ;  /* 0x2420000002000fae */ /* 0x000fe8000e101d72 */
[----:B------:R-:W-:Y:S04]  /*c900*/  @P0 LDGSTS.E.BYPASS.LTC128B.128 [R0+0x26a00], desc[UR50][R2.64+0x40], !P3 ;  /* 0x26a0004002000fae */ /* 0x000fe8000d901d72 */
[----:B------:R0:W-:Y:S02]  /*c910*/  @P0 LDGSTS.E.BYPASS.LTC128B.128 [R0+0x29200], desc[UR50][R2.64+0x80], !P1 ;  /* 0x2920008002000fae */ /* 0x0001e4000c901d72 */
[----:B0-----:R-:W-:-:S02]  /*c920*/  @P6 IMAD.MOV.U32 R2, RZ, RZ, R11 ;  /* 0x000000ffff026224 */ /* 0x001fc400078e000b */
[----:B------:R-:W-:-:S05]  /*c930*/  @P6 IMAD.MOV.U32 R3, RZ, RZ, R12 ;  /* 0x000000ffff036224 */ /* 0x000fca00078e000c */
        /* <DEDUP_REMOVED lines=10> */
[----:B------:R3:W-:Y:S04]  /*c9e0*/  @P2 LDGSTS.E.BYPASS.LTC128B.128 [R0+0x25a00], desc[UR50][R2.64], !P4 ;  /* 0x25a0000002002fae */ /* 0x0007e8000e101d72 */
[----:B------:R3:W-:Y:S04]  /*c9f0*/  @P2 LDGSTS.E.BYPASS.LTC128B.128 [R0+0x28200], desc[UR50][R2.64+0x40], !P3 ;  /* 0x2820004002002fae */ /* 0x0007e8000d901d72 */
[----:B----4-:R3:W-:Y:S02]  /*ca00*/  @P2 LDGSTS.E.BYPASS.LTC128B.128 [R0+0x2aa00], desc[UR50][R2.64+0x80], !P1 ;  /* 0x2aa0008002002fae */ /* 0x0107e4000c901d72 */
.L_x_135:
[----:B------:R-:W-:Y:S01]  /*ca10*/  ISETP.GE.AND P0, PT, R18, 0x81, PT ;  /* 0x000000811200780c */ /* 0x000fe20003f06270 */
[----:B------:R-:W-:-:S12]  /*ca20*/  BSSY B0, `(.L_x_57) ;  /* 0x000000d000007945 */ /* 0x000fd80003800000 */
[----:B------:R-:W-:Y:S05]  /*ca30*/  @!P0 BRA `(.L_x_58) ;  /* 0x00000000002c8947 */ /* 0x000fea0003800000 */
[C---:B------:R-:W-:Y:S02]  /*ca40*/  LOP3.LUT P3, RZ, R16.reuse, 0x4, RZ, 0xc0, !PT ;  /* 0x0000000410ff7812 */ /* 0x040fe4000786c0ff */
[C---:B------:R-:W-:Y:S02]  /*ca50*/  LOP3.LUT P2, RZ, R16.reuse, 0x2, RZ, 0xc0, !PT ;  /* 0x0000000210ff7812 */ /* 0x040fe4000784c0ff */
[----:B------:R-:W-:Y:S02]  /*ca60*/  LOP3.LUT P1, RZ, R16, 0x1, RZ, 0xc0, !PT ;  /* 0x0000000110ff7812 */ /* 0x000fe4000782c0ff */
[----:B---3--:R-:W-:-:S05]  /*ca70*/  IADD3 R2, P0, R32, R14, RZ ;  /* 0x0000000e20027210 */ /* 0x008fca0007f1e0ff */
[----:B------:R-:W-:-:S05]  /*ca80*/  IMAD.X R3, RZ, RZ, R9, P0 ;  /* 0x000000ffff037224 */ /* 0x000fca00000e0609 */
[----:B------:R-:W-:Y:S01]  /*ca90*/  @!PT LDS RZ, [RZ] ;  /* 0x00000000fffff984 */ /* 0x000fe20000000800 */
[----:B------:R-:W-:Y:S01]  /*caa0*/  @!PT LDS RZ, [RZ] ;  /* 0x00000000fffff984 */ /* 0x000fe20000000800 */
[----:B------:R-:W-:Y:S01]  /*cab0*/  @!PT LDS RZ, [RZ] ;  /* 0x00000000fffff984 */ /* 0x000fe20000000800 */
[----:B------:R0:W-:Y:S04]  /*cac0*/  LDGSTS.E.BYPASS.LTC128B.128 [R0+0x26200], desc[UR50][R2.64], !P3 ;  /* 0x2620000002007fae */ /* 0x0001e8000d901d72 */
[----:B------:R0:W-:Y:S04]  /*cad0*/  LDGSTS.E.BYPASS.LTC128B.128 [R0+0x28a00], desc[UR50][R2.64+0x40], !P2 ;  /* 0x28a0004002007fae */ /* 0x0001e8000d101d72 */
[----:B------:R0:W-:Y:S02]  /*cae0*/  LDGSTS.E.BYPASS.LTC128B.128 [R0+0x2b200], desc[UR50][R2.64+0x80], !P1 ;  /* 0x2b20008002007fae */ /* 0x0001e4000c901d72 */
.L_x_58:
[----:B------:R-:W-:Y:S05]  /*caf0*/  BSYNC B0 ;  /* 0x0000000000007941 */ /* 0x000fea0003800000 */
.L_x_57:
[----:B------:R-:W-:Y:S01]  /*cb00*/  NOP ;  /* 0x0000000000007918 */ /* 0x000fe20000000000 */
[----:B------:R-:W-:-:S13]  /*cb10*/  PLOP3.LUT P0, PT, PT, PT, PT, 0x80, 0x0 ;  /* 0x000000000000781c */ /* 0x000fda0003f0f070 */
.L_x_59:
[----:B------:R-:W-:Y:S02]  /*cb20*/  PLOP3.LUT P1, PT, P1, P0, PT, 0xa2, 0x0 ;  /* 0x000000000000781c */ /* 0x000fe40000f21472 */
[----:B------:R-:W-:-:S08]  /*cb30*/  @P0 R2UR P1, UR4, R4 ;  /* 0x00000000040402ca */ /* 0x000fd00000020000 */
[----:B------:R-:W-:-:S05]  /*cb40*/  @P0 PLOP3.LUT P0, PT, P1, PT, PT, 0x80, 0x0 ;  /* 0x000000000000081c */ /* 0x000fca0000f0f070 */
[----:B------:R-:W-:Y:S01]  /*cb50*/  @!P1 SYNCS.ARRIVE.TRANS64.RED.A0T1 RZ, [UR4+0x33430], RZ ;  /* 0x033430ffffff99a7 */ /* 0x000fe20008200404 */
[----:B------:R-:W-:Y:S07]  /*cb60*/  @!P1 ARRIVES.LDGSTSBAR.64.TRANSCNT [UR4+0x33430] ;  /* 0x03343000ff0099b0 */ /* 0x000fee0008000a84 */
[----:B------:R-:W-:Y:S05]  /*cb70*/  @P0 BRA.U.ANY `(.L_x_59) ;  /* 0xfffffffd00e80947 */ /* 0x000fea000393ffff */
[----:B------:R-:W-:Y:S01]  /*cb80*/  NOP ;  /* 0x0000000000007918 */ /* 0x000fe20000000000 */
[----:B0--3--:R-:W-:-:S05]  /*cb90*/  IMAD.U32 R0, RZ, RZ, UR46 ;  /* 0x0000002eff007e24 */ /* 0x009fca000f8e00ff */
[----:B------:R-:W-:-:S13]  /*cba0*/  ISETP.NE.AND P2, PT, R0, 0x3, PT ;  /* 0x000000030000780c */ /* 0x000fda0003f45270 */
[----:B------:R-:W-:Y:S05]  /*cbb0*/  @!P2 BRA `(.L_x_60) ;  /* 0x000000000004a947 */ /* 0x000fea0003800000 */
[----:B------:R-:W-:Y:S01]  /*cbc0*/  BPT.TRAP 0x1 ;  /* 0x000000040000795c */ /* 0x000fe20000300000 */
.L_x_60:
[----:B------:R0:W-:Y:S02]  /*cbd0*/  SYNCS.ARRIVE.TRANS64.A1T0 RZ, [R4+URZ+0x33430], RZ ;  /* 0x033430ff04ff79a7 */ /* 0x0001e4000810003f */
[----:B------:R-:W-:Y:S05]  /*cbe0*/  WARPSYNC.ALL ;  /* 0x0000000000007948 */ /* 0x000fea0003800000 */
[----:B------:R-:W-:-:S04]  /*cbf0*/  UIADD3 UR4, UR41, 0x1e200, URZ ;  /* 0x0001e20029047890 */ /* 0x000fc8000fffe03f */
[----:B------:R-:W-:Y:S01]  /*cc00*/  ULOP3.LUT UP0, URZ, UR4, 0x1bf, URZ, 0xc0, !UPT ;  /* 0x000001bf043f7892 */ /* 0x000fe2000f80c03f */
[----:B------:R-:W-:Y:S05]  /*cc10*/  BAR.SYNC.DEFER_BLOCKING 0x8, 0x180 ;  /* 0x0206000000007b1d */ /* 0x000fea0000010000 */
[----:B------:R-:W-:-:S13]  /*cc20*/  PLOP3.LUT P0, PT, PT, PT, UP0, 0x80, 0x0 ;  /* 0x000000000000781c */ /* 0x000fda0003f0f008 */
[----:B------:R-:W-:Y:S05]  /*cc30*/  @!P0 BRA `(.L_x_61) ;  /* 0x0000000000408947 */ /* 0x000fea0003800000 */
[----:B------:R-:W-:Y:S01]  /*cc40*/  MOV R2, 0x0 ;  /* 0x0000000000027802 */ /* 0x000fe20000000f00 */
[----:B------:R-:W-:Y:S01]  /*cc50*/  ULDC.64 UR6, c[0x4][0xc0] ;  /* 0x0100300000067ab9 */ /* 0x000fe20000000a00 */
[----:B------:R-:W-:Y:S01]  /*cc60*/  ULDC.64 UR8, c[0x4][0xc8] ;  /* 0x0100320000087ab9 */ /* 0x000fe20000000a00 */
[----:B------:R-:W-:Y:S01]  /*cc70*/  ULDC.64 UR4, c[0x4][0x28] ;  /* 0x01000a0000047ab9 */ /* 0x000fe20000000a00 */
[----:B012---:R-:W-:Y:S02]  /*cc80*/  IMAD.U32 R4, RZ, RZ, UR6 ;  /* 0x00000006ff047e24 */ /* 0x007fe4000f8e00ff */
[----:B------:R-:W0:Y:S01]  /*cc90*/  LDC.64 R2, c[0x4][R2] ;  /* 0x0100000002027b82 */ /* 0x000e220000000a00 */
[----:B------:R-:W-:Y:S02]  /*cca0*/  IMAD.U32 R5, RZ, RZ, UR7 ;  /* 0x00000007ff057e24 */ /* 0x000fe4000f8e00ff */
        /* <DEDUP_REMOVED lines=8> */
[----:B0-----:R-:W-:Y:S05]  /*cd30*/  CALL.ABS.NOINC R2 ;  /* 0x0000000002007343 */ /* 0x001fea0003c00000 */
.L_x_61:
[----:B------:R-:W3:Y:S01]  /*cd40*/  LDC R6, c[0x0][0x448] ;  /* 0x00011200ff067b82 */ /* 0x000ee20000000800 */
[----:B------:R-:W4:Y:S01]  /*cd50*/  S2R R18, SR_TID.X ;  /* 0x0000000000127919 */ /* 0x000f220000002100 */
[----:B------:R-:W-:Y:S01]  /*cd60*/  IMAD R5, RZ, RZ, -UR43 ;  /* 0x8000002bff057e24 */ /* 0x000fe2000f8e02ff */
[----:B------:R-:W-:Y:S01]  /*cd70*/  R2UR UR6, R31 ;  /* 0x000000001f0672ca */ /* 0x000fe200000e0000 */
[----:B------:R-:W-:Y:S01]  /*cd80*/  ULDC.64 UR8, c[0x0][0x2d8] ;  /* 0x0000b60000087ab9 */ /* 0x000fe20000000a00 */
[----:B------:R-:W-:Y:S01]  /*cd90*/  R2UR UR7, R17 ;  /* 0x00000000110772ca */ /* 0x000fe200000e0000 */
[----:B------:R-:W-:Y:S01]  /*cda0*/  VIADD R8, R37, UR41 ;  /* 0x0000002925087c36 */ /* 0x000fe20008000000 */
[----:B------:R-:W-:Y:S01]  /*cdb0*/  R2UR UR4, R17 ;  /* 0x00000000110472ca */ /* 0x000fe200000e0000 */
[----:B------:R-:W5:Y:S01]  /*cdc0*/  LDC R2, c[0x0][0xc38] ;  /* 0x00030e00ff027b82 */ /* 0x000f620000000800 */
[C---:B------:R-:W-:Y:S02]  /*cdd0*/  LOP3.LUT P3, RZ, R16.reuse, 0x1000, RZ, 0xc0, !PT ;  /* 0x0000100010ff7812 */ /* 0x040fe4000786c0ff */
[----:B------:R-:W-:-:S02]  /*cde0*/  LOP3.LUT P4, RZ, R16, 0x800, RZ, 0xc0, !PT ;  /* 0x0000080010ff7812 */ /* 0x000fc4000788c0ff */
[----:B------:R-:W-:-:S03]  /*cdf0*/  LOP3.LUT P5, RZ, R16, 0x400, RZ, 0xc0, !PT ;  /* 0x0000040010ff7812 */ /* 0x000fc600078ac0ff */
[----:B------:R-:W-:-:S04]  /*ce00*/  UIMAD UR6, UR6, UR8, URZ ;  /* 0x00000008060672a4 */ /* 0x000fc8000f8e023f */
[----:B------:R-:W-:Y:S02]  /*ce10*/  UIMAD UR7, UR7, UR9, UR6 ;  /* 0x00000009070772a4 */ /* 0x000fe4000f8e0206 */
[----:B------:R-:W-:Y:S01]  /*ce20*/  UIMAD.WIDE.U32 UR4, UR4, UR8, URZ ;  /* 0x00000008040472a5 */ /* 0x000fe2000f8e003f */
[----:B---3--:R-:W-:Y:S01]  /*ce30*/  ISETP.NE.AND P0, PT, R6, 0x1, PT ;  /* 0x000000010600780c */ /* 0x008fe20003f05270 */
[----:B------:R-:W-:Y:S01]  /*ce40*/  USHF.R.S32.HI UR6, URZ, 0x1f, UR44 ;  /* 0x0000001f3f067899 */ /* 0x000fe2000801142c */
[----:B------:R-:W-:Y:S01]  /*ce50*/  ULDC.64 UR8, c[0x0][0x2e0] ;  /* 0x0000b80000087ab9 */ /* 0x000fe20000000a00 */
[----:B------:R-:W-:Y:S02]  /*ce60*/  UIADD3 UR5, UR5, UR7, URZ ;  /* 0x0000000705057290 */ /* 0x000fe4000fffe03f */
[----:B------:R-:W-:Y:S01]  /*ce70*/  UIMAD UR6, UR6, UR8, URZ ;  /* 0x00000008060672a4 */ /* 0x000fe2000f8e023f */
[----:B-----5:R-:W-:Y:S01]  /*ce80*/  IMAD R5, R2, R5, UR38 ;  /* 0x0000002602057e24 */ /* 0x020fe2000f8e0205 */
[----:B----4-:R-:W-:Y:S01]  /*ce90*/  SHF.R.U32.HI R19, RZ, 0x2, R18 ;  /* 0x00000002ff137819 */ /* 0x010fe20000011612 */
[----:B------:R-:W-:Y:S01]  /*cea0*/  IMAD.SHL.U32 R18, R18, 0x20, RZ ;  /* 0x0000002012127824 */ /* 0x000fe200078e00ff */
[----:B------:R-:W-:Y:S01]  /*ceb0*/  UIMAD UR6, UR44, UR9, UR6 ;  /* 0x000000092c0672a4 */ /* 0x000fe2000f8e0206 */
[----:B------:R-:W-:-:S03]  /*cec0*/  IMAD.SHL.U32 R5, R5, 0x80, RZ ;  /* 0x0000008005057824 */ /* 0x000fc600078e00ff */
[----:B------:R-:W3:Y:S01]  /*ced0*/  @P0 LDC R0, c[0x0][0x44c] ;  /* 0x00011300ff000b82 */ /* 0x000ee20000000800 */
[----:B------:R-:W-:Y:S01]  /*cee0*/  LOP3.LUT R19, R19, 0x1f, RZ, 0xc0, !PT ;  /* 0x0000001f13137812 */ /* 0x000fe200078ec0ff */
[----:B------:R-:W-:-:S03]  /*cef0*/  UIMAD.WIDE.U32 UR4, UR44, UR8, UR4 ;  /* 0x000000082c0472a5 */ /* 0x000fc6000f8e0004 */
[----:B------:R-:W-:Y:S01]  /*cf00*/  LOP3.LUT R18, R19, 0x60, R18, 0xf8, !PT ;  /* 0x0000006013127812 */ /* 0x000fe200078ef812 */
[----:B------:R-:W-:Y:S01]  /*cf10*/  ULDC.64 UR8, c[0x0][0x2d0] ;  /* 0x0000b40000087ab9 */ /* 0x000fe20000000a00 */
[----:B------:R-:W-:Y:S01]  /*cf20*/  UIADD3 UR5, UR5, UR6, URZ ;  /* 0x0000000605057290 */ /* 0x000fe2000fffe03f */
[----:B------:R-:W4:Y:S01]  /*cf30*/  @P0 LDC R3, c[0x0][0x450] ;  /* 0x00011400ff030b82 */ /* 0x000f220000000800 */
[----:B012---:R-:W-:Y:S01]  /*cf40*/  LOP3.LUT R4, R18, R5, RZ, 0xfc, !PT ;  /* 0x0000000512047212 */ /* 0x007fe200078efcff */
[----:B------:R-:W-:Y:S01]  /*cf50*/  IMAD.U32 R11, RZ, RZ, UR8 ;  /* 0x00000008ff0b7e24 */ /* 0x000fe2000f8e00ff */
[----:B------:R-:W0:Y:S03]  /*cf60*/  S2R R18, SR_TID.X ;  /* 0x0000000000127919 */ /* 0x000e260000002100 */
[----:B------:R-:W-:Y:S02]  /*cf70*/  IMAD.MOV.U32 R2, RZ, RZ, R4 ;  /* 0x000000ffff027224 */ /* 0x000fe400078e0004 */
[----:B---3--:R-:W-:-:S05]  /*cf80*/  @P0 IMAD.HI.U32 R0, R4, R0, RZ ;  /* 0x0000000004000227 */ /* 0x008fca00078e00ff */
[----:B----4-:R-:W-:-:S04]  /*cf90*/  @P0 SHF.R.U32.HI R2, RZ, R3, R0 ;  /* 0x00000003ff020219 */ /* 0x010fc80000011600 */
[--C-:B------:R-:W-:Y:S01]  /*cfa0*/  SHF.R.S32.HI R0, RZ, 0x1f, R2.reuse ;  /* 0x0000001fff007819 */ /* 0x100fe20000011402 */
[----:B------:R-:W-:-:S04]  /*cfb0*/  IMAD.MOV R7, RZ, RZ, -R2 ;  /* 0x000000ffff077224 */ /* 0x000fc800078e0a02 */
[----:B------:R-:W-:Y:S02]  /*cfc0*/  IMAD R3, R0, UR8, RZ ;  /* 0x0000000800037c24 */ /* 0x000fe4000f8e02ff */
[----:B------:R-:W-:Y:S01]  /*cfd0*/  IMAD R7, R6, R7, R4 ;  /* 0x0000000706077224 */ /* 0x000fe200078e0204 */
[----:B0-----:R-:W-:Y:S01]  /*cfe0*/  SHF.R.U32.HI R10, RZ, 0x2, R18 ;  /* 0x00000002ff0a7819 */ /* 0x001fe20000011612 */
[C---:B------:R-:W-:Y:S02]  /*cff0*/  IMAD R9, R2.reuse, UR9, R3 ;  /* 0x0000000902097c24 */ /* 0x040fe4000f8e0203 */
[----:B------:R-:W-:Y:S01]  /*d000*/  IMAD.WIDE.U32 R2, R2, R11, UR4 ;  /* 0x0000000402027e25 */ /* 0x000fe2000f8e000b */
[----:B------:R-:W-:Y:S01]  /*d010*/  SHF.R.S32.HI R0, RZ, 0x1f, R7 ;  /* 0x0000001fff007819 */ /* 0x000fe20000011407 */
[----:B------:R-:W-:Y:S01]  /*d020*/  ULDC.64 UR4, c[0x0][0x2c8] ;  /* 0x0000b20000047ab9 */ /* 0x000fe20000000a00 */
[----:B------:R-:W-:Y:S01]  /*d030*/  LOP3.LUT R10, R10, 0x1f, RZ, 0xc0, !PT ;  /* 0x0000001f0a0a7812 */ /* 0x000fe200078ec0ff */
[----:B------:R-:W-:-:S02]  /*d040*/  IMAD.IADD R3, R3, 0x1, R9 ;  /* 0x0000000103037824 */ /* 0x000fc400078e0209 */
[----:B------:R-:W-:Y:S02]  /*d050*/  IMAD R0, R0, UR4, RZ ;  /* 0x0000000400007c24 */ /* 0x000fe4000f8e02ff */
[----:B------:R-:W-:-:S04]  /*d060*/  IMAD.WIDE.U32 R2, R7, UR4, R2 ;  /* 0x0000000407027c25 */ /* 0x000fc8000f8e0002 */
[----:B------:R-:W-:Y:S01]  /*d070*/  IMAD R7, R7, UR5, R0 ;  /* 0x0000000507077c24 */ /* 0x000fe2000f8e0200 */
[----:B------:R-:W-:Y:S02]  /*d080*/  ULDC.64 UR4, c[0x0][0x280] ;  /* 0x0000a00000047ab9 */ /* 0x000fe40000000a00 */
[----:B------:R-:W-:Y:S01]  /*d090*/  IADD3 R0, P0, R2, UR4, RZ ;  /* 0x0000000402007c10 */ /* 0x000fe2000ff1e0ff */
[----:B------:R-:W-:-:S03]  /*d0a0*/  UMOV UR4, 0xffffffff ;  /* 0xffffffff00047882 */ /* 0x000fc60000000000 */
[----:B------:R-:W-:Y:S01]  /*d0b0*/  IADD3.X R4, R3, UR5, R7, P0, !PT ;  /* 0x0000000503047c10 */ /* 0x000fe200087fe407 */
[----:B------:R-:W-:Y:S08]  /*d0c0*/  BRA.DIV UR4, `(.L_x_62) ;  /* 0x0000003a04247947 */ /* 0x000ff0000b800000 */
[----:B------:R-:W0:Y:S01]  /*d0d0*/  SHFL.IDX PT, R14, R0, RZ, 0x1c1f ;  /* 0x001c1fff000e7589 */ /* 0x000e2200000e0000 */
[----:B------:R-:W-:-:S03]  /*d0e0*/  IMAD.IADD R5, R10, 0x1, R5 ;  /* 0x000000010a057824 */ /* 0x000fc600078e0205 */
[----:B------:R-:W1:Y:S01]  /*d0f0*/  SHFL.IDX PT, R2, R4, RZ, 0x1c1f ;  /* 0x001c1fff04027589 */ /* 0x000e6200000e0000 */
[C---:B------:R-:W-:Y:S01]  /*d100*/  VIADD R7, R5.reuse, 0x20 ;  /* 0x0000002005077836 */ /* 0x040fe20000000000 */
[----:B------:R-:W-:Y:S02]  /*d110*/  ISETP.GE.AND P1, PT, R5, UR40, PT ;  /* 0x0000002805007c0c */ /* 0x000fe4000bf26270 */
[----:B------:R-:W-:Y:S11]  /*d120*/  SHFL.IDX PT, R6, R4, 0x1, 0x1c1f ;  /* 0x003c1f0004067f89 */ /* 0x000ff600000e0000 */
[----:B0-----:R-:W-:-:S05]  /*d130*/  @!P1 IADD3 R14, P0, R32, R14, RZ ;  /* 0x0000000e200e9210 */ /* 0x001fca0007f1e0ff */
[----:B-1----:R-:W-:Y:S02]  /*d140*/  @!P1 IMAD.X R3, RZ, RZ, R2, P0 ;  /* 0x000000ffff039224 */ /* 0x002fe400000e0602 */
[----:B------:R-:W-:Y:S02]  /*d150*/  @!P1 IMAD.MOV.U32 R2, RZ, RZ, R14 ;  /* 0x000000ffff029224 */ /* 0x000fe400078e000e */
[----:B------:R-:W0:Y:S04]  /*d160*/  SHFL.IDX PT, R14, R0, 0x1, 0x1c1f ;  /* 0x003c1f00000e7f89 */ /* 0x000e2800000e0000 */
[----:B------:R-:W-:Y:S04]  /*d170*/  @!P1 LDGSTS.E.BYPASS.LTC128B.128 [R8+0x1e200], desc[UR50][R2.64], !P3 ;  /* 0x1e20000002089fae */ /* 0x000fe8000d901d72 */
[----:B------:R-:W-:Y:S04]  /*d180*/  @!P1 LDGSTS.E.BYPASS.LTC128B.128 [R8+0x20200], desc[UR50][R2.64+0x40], !P4 ;  /* 0x2020004002089fae */ /* 0x000fe8000e101d72 */
[----:B------:R1:W-:Y:S01]  /*d190*/  @!P1 LDGSTS.E.BYPASS.LTC128B.128 [R8+0x22200], desc[UR50][R2.64+0x80], !P5 ;  /* 0x2220008002089fae */ /* 0x0003e2000e901d72 */
[----:B------:R-:W-:-:S13]  /*d1a0*/  ISETP.GE.AND P1, PT, R7, UR40, PT ;  /* 0x0000002807007c0c */ /* 0x000fda000bf26270 */
[----:B0-----:R-:W-:-:S05]  /*d1b0*/  @!P1 IADD3 R14, P0, R32, R14, RZ ;  /* 0x0000000e200e9210 */ /* 0x001fca0007f1e0ff */
[----:B------:R-:W-:Y:S02]  /*d1c0*/  @!P1 IMAD.X R7, RZ, RZ, R6, P0 ;  /* 0x000000ffff079224 */ /* 0x000fe400000e0606 */
[----:B-1----:R-:W-:Y:S01]  /*d1d0*/  @!P1 IMAD.MOV.U32 R2, RZ, RZ, R14 ;  /* 0x000000ffff029224 */ /* 0x002fe200078e000e */
[----:B------:R-:W-:Y:S01]  /*d1e0*/  SHFL.IDX PT, R6, R4, 0x2, 0x1c1f ;  /* 0x005c1f0004067f89 */ /* 0x000fe200000e0000 */
[----:B------:R-:W-:Y:S02]  /*d1f0*/  @!P1 IMAD.MOV.U32 R3, RZ, RZ, R7 ;  /* 0x000000ffff039224 */ /* 0x000fe400078e0007 */
[----:B------:R-:W-:Y:S01]  /*d200*/  VIADD R7, R5, 0x40 ;  /* 0x0000004005077836 */ /* 0x000fe20000000000 */
        /* <DEDUP_REMOVED lines=8> */
[----:B------:R0:W1:Y:S01]  /*d290*/  SHFL.IDX PT, R6, R4, 0x3, 0x1c1f ;  /* 0x007c1f0004067f89 */ /* 0x00006200000e0000 */
[----:B------:R-:W-:-:S03]  /*d2a0*/  @!P1 IMAD.MOV.U32 R3, RZ, RZ, R7 ;  /* 0x000000ffff039224 */ /* 0x000fc600078e0007 */
[----:B------:R0:W2:Y:S04]  /*d2b0*/  SHFL.IDX PT, R14, R0, 0x3, 0x1c1f ;  /* 0x007c1f00000e7f89 */ /* 0x0000a800000e0000 */
[----:B------:R0:W-:Y:S04]  /*d2c0*/  @!P1 LDGSTS.E.BYPASS.LTC128B.128 [R8+0x1f200], desc[UR50][R2.64], !P3 ;  /* 0x1f20000002089fae */ /* 0x0001e8000d901d72 */
[----:B------:R0:W-:Y:S04]  /*d2d0*/  @!P1 LDGSTS.E.BYPASS.LTC128B.128 [R8+0x21200], desc[UR50][R2.64+0x40], !P4 ;  /* 0x2120004002089fae */ /* 0x0001e8000e101d72 */
[----:B------:R0:W-:Y:S02]  /*d2e0*/  @!P1 LDGSTS.E.BYPASS.LTC128B.128 [R8+0x23200], desc[UR50][R2.64+0x80], !P5 ;  /* 0x2320008002089fae */ /* 0x0001e4000e901d72 */
.L_x_144:
[----:B------:R-:W-:-:S05]  /*d2f0*/  VIADD R5, R5, 0x60 ;  /* 0x0000006005057836 */ /* 0x000fca0000000000 */
[----:B------:R-:W-:-:S13]  /*d300*/  ISETP.GE.AND P0, PT, R5, UR40, PT ;  /* 0x0000002805007c0c */ /* 0x000fda000bf06270 */
[----:B0-2---:R-:W-:-:S05]  /*d310*/  @!P0 IADD3 R2, P1, R32, R14, RZ ;  /* 0x0000000e20028210 */ /* 0x005fca0007f3e0ff */
[----:B-1----:R-:W-:-:S05]  /*d320*/  @!P0 IMAD.X R3, RZ, RZ, R6, P1 ;  /* 0x000000ffff038224 */ /* 0x002fca00008e0606 */
[----:B------:R-:W-:Y:S01]  /*d330*/  @!PT LDS RZ, [RZ] ;  /* 0x00000000fffff984 */ /* 0x000fe20000000800 */
[----:B------:R-:W-:Y:S01]  /*d340*/  @!PT LDS RZ, [RZ] ;  /* 0x00000000fffff984 */ /* 0x000fe20000000800 */
[----:B------:R-:W-:Y:S01]  /*d350*/  @!PT LDS RZ, [RZ] ;  /* 0x00000000fffff984 */ /* 0x000fe20000000800 */
[----:B------:R-:W-:Y:S04]  /*d360*/  @!P0 LDGSTS.E.BYPASS.LTC128B.128 [R8+0x1fa00], desc[UR50][R2.64], !P3 ;  /* 0x1fa0000002088fae */ /* 0x000fe8000d901d72 */
[----:B------:R-:W-:Y:S04]  /*d370*/  @!P0 LDGSTS.E.BYPASS.LTC128B.128 [R8+0x21a00], desc[UR50][R2.64+0x40], !P4 ;  /* 0x21a0004002088fae */ /* 0x000fe8000e101d72 */
[----:B------:R0:W-:Y:S01]  /*d380*/  @!P0 LDGSTS.E.BYPASS.LTC128B.128 [R8+0x23a00], desc[UR50][R2.64+0x80], !P5 ;  /* 0x23a0008002088fae */ /* 0x0001e2000e901d72 */
[----:B------:R-:W-:Y:S01]  /*d390*/  NOP ;  /* 0x0000000000007918 */ /* 0x000fe20000000000 */
[----:B------:R-:W-:Y:S02]  /*d3a0*/  SYNCS.ARRIVE.TRANS64.RED.A0T1 RZ, [UR41+0x33400], RZ ;  /* 0x033400ffffff79a7 */ /* 0x000fe40008200429 */
[----:B------:R-:W-:Y:S01]  /*d3b0*/  ARRIVES.LDGSTSBAR.64.TRANSCNT [UR41+0x33400] ;  /* 0x03340000ff0079b0 */ /* 0x000fe20008000aa9 */
[----:B------:R-:W-:Y:S01]  /*d3c0*/  NOP ;  /* 0x0000000000007918 */ /* 0x000fe20000000000 */
[----:B------:R-:W-:Y:S01]  /*d3d0*/  ULOP3.LUT UR4, UR37, 0x1, URZ, 0xc, !UPT ;  /* 0x0000000125047892 */ /* 0x000fe2000f8e0c3f */
[----:B------:R-:W-:Y:S01]  /*d3e0*/  SYNCS.ARRIVE.TRANS64.A1T0 RZ, [UR41+0x33400], RZ ;  /* 0x033400ffffff79a7 */ /* 0x000fe20008100029 */
[----:B0-----:R-:W-:-:S04]  /*d3f0*/  IMAD.U32 R2, RZ, RZ, UR39 ;  /* 0x00000027ff027e24 */ /* 0x001fc8000f8e00ff */
[----:B------:R-:W-:-:S05]  /*d400*/  IMAD.U32 R0, RZ, RZ, UR4 ;  /* 0x00000004ff007e24 */ /* 0x000fca000f8e00ff */
[----:B------:R-:W-:-:S04]  /*d410*/  SHF.L.U32 R0, R0, 0x1f, RZ ;  /* 0x0000001f00007819 */ /* 0x000fc800000006ff */
[----:B------:R-:W0:Y:S02]  /*d420*/  SYNCS.PHASECHK.TRANS64.TRYWAIT P0, [UR41+0x33420], R0 ;  /* 0x03342000ff0075a7 */ /* 0x000e240008000169 */
[----:B0-----:R-:W-:Y:S05]  /*d430*/  @!P0 BRA `(.L_x_63) ;  /* 0x0000003800808947 */ /* 0x001fea0003800000 */
.L_x_145:
[----:B------:R-:W-:-:S13]  /*d440*/  ISETP.GE.AND P0, PT, R2, 0xa1, PT ;  /* 0x000000a10200780c */ /* 0x000fda0003f06270 */
[----:B------:R-:W-:Y:S05]  /*d450*/  @!P0 BRA `(.L_x_64) ;  /* 0x0000001800008947 */ /* 0x000fea0003800000 */
[----:B------:R-:W-:Y:S02]  /*d460*/  IMAD.MOV.U32 R20, RZ, RZ, R30 ;  /* 0x000000ffff147224 */ /* 0x000fe400078e001e */
[----:B------:R-:W-:Y:S02]  /*d470*/  IMAD.MOV.U32 R18, RZ, RZ, R27 ;  /* 0x000000ffff127224 */ /* 0x000fe400078e001b */
[----:B------:R-:W-:-:S07]  /*d480*/  IMAD.U32 R28, RZ, RZ, UR42 ;  /* 0x0000002aff1c7e24 */ /* 0x000fce000f8e00ff */
.L_x_84:
[----:B0-----:R-:W0:Y:S01]  /*d490*/  LDC R3, c[0x0][0x430] ;  /* 0x00010c00ff037b82 */ /* 0x001e220000000800 */
[----:B-1----:R-:W1:Y:S01]  /*d4a0*/  S2R R0, SR_TID.X ;  /* 0x0000000000007919 */ /* 0x002e620000002100 */
[----:B------:R-:W-:Y:S01]  /*d4b0*/  IMAD R10, R28, 0xa0, R36 ;  /* 0x000000a01c0a7824 */ /* 0x000fe200078e0224 */
[----:B------:R-:W-:Y:S01]  /*d4c0*/  ULDC.64 UR4, c[0x0][0x428] ;  /* 0x00010a0000047ab9 */ /* 0x000fe20000000a00 */
[----:B------:R-:W-:Y:S01]  /*d4d0*/  ULDC.64 UR6, c[0x0][0x418] ;  /* 0x0001060000067ab9 */ /* 0x000fe20000000a00 */
[----:B0-----:R-:W-:Y:S02]  /*d4e0*/  ISETP.NE.AND P1, PT, R3, 0x1, PT ;  /* 0x000000010300780c */ /* 0x001fe40003f25270 */
[----:B-1----:R-:W-:Y:S01]  /*d4f0*/  SHF.R.U32.HI R2, RZ, 0x2, R0 ;  /* 0x00000002ff027819 */ /* 0x002fe20000011600 */
[----:B------:R-:W-:-:S10]  /*d500*/  IMAD.SHL.U32 R0, R0, 0x20, RZ ;  /* 0x0000002000007824 */ /* 0x000fd400078e00ff */
[----:B------:R-:W0:Y:S01]  /*d510*/  @P1 LDC R3, c[0x0][0x434] ;  /* 0x00010d00ff031b82 */ /* 0x000e220000000800 */
[----:B------:R-:W-:-:S04]  /*d520*/  LOP3.LUT R2, R2, 0x1f, RZ, 0xc0, !PT ;  /* 0x0000001f02027812 */ /* 0x000fc800078ec0ff */
[----:B------:R-:W-:-:S03]  /*d530*/  LOP3.LUT R0, R2, 0x60, R0, 0xf8, !PT ;  /* 0x0000006002007812 */ /* 0x000fc600078ef800 */
[----:B------:R-:W1:Y:S02]  /*d540*/  @P1 LDC R5, c[0x0][0x438] ;  /* 0x00010e00ff051b82 */ /* 0x000e640000000800 */
[--C-:B------:R-:W-:Y:S02]  /*d550*/  IMAD.IADD R0, R0, 0x1, R10.reuse ;  /* 0x0000000100007824 */ /* 0x100fe400078e020a */
[----:B------:R-:W-:Y:S02]  /*d560*/  IMAD.IADD R10, R33, 0x1, R10 ;  /* 0x00000001210a7824 */ /* 0x000fe400078e020a */
[----:B------:R-:W-:Y:S02]  /*d570*/  IMAD.MOV.U32 R4, RZ, RZ, R0 ;  /* 0x000000ffff047224 */ /* 0x000fe400078e0000 */
[----:B------:R-:W2:Y:S01]  /*d580*/  @P1 LDC R7, c[0x0][0x438] ;  /* 0x00010e00ff071b82 */ /* 0x000ea20000000800 */
[----:B------:R-:W-:Y:S02]  /*d590*/  IMAD.MOV.U32 R11, RZ, RZ, R10 ;  /* 0x000000ffff0b7224 */ /* 0x000fe400078e000a */
[----:B0-----:R-:W-:-:S05]  /*d5a0*/  @P1 IMAD.HI.U32 R2, R0, R3, RZ ;  /* 0x0000000300021227 */ /* 0x001fca00078e00ff */
[----:B-1----:R-:W-:Y:S01]  /*d5b0*/  @P1 SHF.R.U32.HI R4, RZ, R5, R2 ;  /* 0x00000005ff041219 */ /* 0x002fe20000011602 */
[----:B------:R-:W-:-:S03]  /*d5c0*/  IMAD R2, R34, UR4, RZ ;  /* 0x0000000422027c24 */ /* 0x000fc6000f8e02ff */
[----:B------:R-:W-:Y:S01]  /*d5d0*/  SHF.R.S32.HI R3, RZ, 0x1f, R4 ;  /* 0x0000001fff037819 */ /* 0x000fe20000011404 */
[----:B------:R-:W-:Y:S02]  /*d5e0*/  IMAD R5, R29, UR5, R2 ;  /* 0x000000051d057c24 */ /* 0x000fe4000f8e0202 */
[----:B------:R-:W-:-:S04]  /*d5f0*/  IMAD.MOV.U32 R2, RZ, RZ, R4 ;  /* 0x000000ffff027224 */ /* 0x000fc800078e0004 */
[----:B------:R-:W-:-:S04]  /*d600*/  IMAD.WIDE.U32 R2, R29, UR4, R2 ;  /* 0x000000041d027c25 */ /* 0x000fc8000f8e0002 */
[----:B------:R-:W-:Y:S01]  /*d610*/  IMAD.IADD R3, R5, 0x1, R3 ;  /* 0x0000000105037824 */ /* 0x000fe200078e0203 */
[----:B------:R-:W-:-:S04]  /*d620*/  LEA R8, P0, R2, UR6, 0x2 ;  /* 0x0000000602087c11 */ /* 0x000fc8000f8010ff */
[----:B------:R-:W-:Y:S02]  /*d630*/  LEA.HI.X R9, R2, UR7, R3, 0x2, P0 ;  /* 0x0000000702097c11 */ /* 0x000fe400080f1403 */
[----:B------:R-:W0:Y:S01]  /*d640*/  @P1 LDC R3, c[0x0][0x434] ;  /* 0x00010d00ff031b82 */ /* 0x000e220000000800 */
[----:B------:R-:W-:Y:S01]  /*d650*/  ISETP.GT.U32.AND P0, PT, R33, 0x9f, PT ;  /* 0x0000009f2100780c */ /* 0x000fe20003f04070 */
[----:B0-----:R-:W-:-:S05]  /*d660*/  @P1 IMAD.HI.U32 R2, R10, R3, RZ ;  /* 0x000000030a021227 */ /* 0x001fca00078e00ff */
[----:B--2---:R-:W-:-:S07]  /*d670*/  @P1 SHF.R.U32.HI R11, RZ, R7, R2 ;  /* 0x00000007ff0b1219 */ /* 0x004fce0000011602 */
[--C-:B------:R-:W-:Y:S01]  /*d680*/  @!P0 SHF.R.S32.HI R3, RZ, 0x1f, R11.reuse ;  /* 0x0000001fff038819 */ /* 0x100fe2000001140b */
[----:B------:R-:W-:-:S04]  /*d690*/  @!P0 IMAD.MOV.U32 R2, RZ, RZ, R11 ;  /* 0x000000ffff028224 */ /* 0x000fc800078e000b */
[----:B------:R-:W-:Y:S01]  /*d6a0*/  @!P0 IMAD.WIDE.U32 R2, R29, UR4, R2 ;  /* 0x000000041d028c25 */ /* 0x000fe2000f8e0002 */
[----:B------:R-:W-:-:S03]  /*d6b0*/  ULDC UR4, c[0x0][0x430] ;  /* 0x00010c0000047ab9 */ /* 0x000fc60000000800 */
[----:B------:R-:W-:Y:S01]  /*d6c0*/  @!P0 IMAD.IADD R5, R5, 0x1, R3 ;  /* 0x0000000105058824 */ /* 0x000fe200078e0203 */
[----:B------:R-:W-:-:S04]  /*d6d0*/  @!P0 LEA R6, P1, R2, UR6, 0x2 ;  /* 0x0000000602068c11 */ /* 0x000fc8000f8210ff */
[----:B------:R-:W-:Y:S01]  /*d6e0*/  @!P0 LEA.HI.X R7, R2, UR7, R5, 0x2, P1 ;  /* 0x0000000702078c11 */ /* 0x000fe200088f1405 */
[----:B------:R-:W-:-:S06]  /*d6f0*/  IMAD.MOV.U32 R5, RZ, RZ, RZ ;  /* 0x000000ffff057224 */ /* 0x000fcc00078e00ff */
[----:B------:R0:W5:Y:S01]  /*d700*/  @!P0 LDG.E R5, desc[UR50][R6.64] ;  /* 0x0000003206058981 */ /* 0x000162000c1e1900 */
[----:B------:R-:W-:Y:S02]  /*d710*/  VIADD R27, R18, 0x1 ;  /* 0x00000001121b7836 */ /* 0x000fe40000000000 */
[----:B------:R-:W-:Y:S02]  /*d720*/  IMAD.U32 R12, RZ, RZ, UR46 ;  /* 0x0000002eff0c7e24 */ /* 0x000fe4000f8e00ff */
[----:B------:R-:W-:Y:S01]  /*d730*/  IMAD.MOV R13, RZ, RZ, -R4 ;  /* 0x000000ffff0d7224 */ /* 0x000fe200078e0a04 */
[----:B------:R-:W-:Y:S01]  /*d740*/  ISETP.NE.AND P0, PT, R27, 0x2, PT ;  /* 0x000000021b00780c */ /* 0x000fe20003f05270 */
[----:B------:R1:W2:Y:S01]  /*d750*/  LDG.E R7, desc[UR50][R8.64] ;  /* 0x0000003208077981 */ /* 0x0002a2000c1e1900 */
[----:B------:R-:W-:Y:S01]  /*d760*/  ISETP.NE.AND P3, PT, R12, 0x3, PT ;  /* 0x000000030c00780c */ /* 0x000fe20003f65270 */
[----:B------:R-:W-:Y:S01]  /*d770*/  IMAD.MOV R11, RZ, RZ, -R11 ;  /* 0x000000ffff0b7224 */ /* 0x000fe200078e0a0b */
[----:B------:R-:W-:-:S02]  /*d780*/  SEL R3, RZ, 0x1, P0 ;  /* 0x00000001ff037807 */ /* 0x000fc40000000000 */
[----:B------:R-:W-:Y:S01]  /*d790*/  SEL R27, R27, RZ, P0 ;  /* 0x000000ff1b1b7207 */ /* 0x000fe20000000000 */
[----:B0-----:R-:W-:Y:S02]  /*d7a0*/  IMAD R6, R11, UR4, R10 ;  /* 0x000000040b067c24 */ /* 0x001fe4000f8e020a */
[----:B-1----:R-:W-:Y:S02]  /*d7b0*/  IMAD R8, R13, UR4, R0 ;  /* 0x000000040d087c24 */ /* 0x002fe4000f8e0200 */
[----:B------:R-:W-:Y:S01]  /*d7c0*/  IMAD.MOV.U32 R0, RZ, RZ, R28 ;  /* 0x000000ffff007224 */ /* 0x000fe200078e001c */
[----:B------:R-:W-:Y:S01]  /*d7d0*/  LOP3.LUT R30, R20, R3, RZ, 0x3c, !PT ;  /* 0x00000003141e7212 */ /* 0x000fe200078e3cff */
[----:B------:R-:W-:-:S03]  /*d7e0*/  VIADD R28, R28, 0xffffffff ;  /* 0xffffffff1c1c7836 */ /* 0x000fc60000000000 */
[----:B------:R-:W-:Y:S02]  /*d7f0*/  ISETP.GT.AND P2, PT, R0, RZ, PT ;  /* 0x000000ff0000720c */ /* 0x000fe40003f44270 */
[----:B--2---:R-:W-:Y:S01]  /*d800*/  SHF.R.S32.HI R25, RZ, 0x1f, R7 ;  /* 0x0000001fff197819 */ /* 0x004fe20000011407 */
[----:B------:R-:W-:Y:S10]  /*d810*/  @!P3 BRA `(.L_x_65) ;  /* 0x000000000004b947 */ /* 0x000ff40003800000 */
[----:B------:R-:W-:Y:S01]  /*d820*/  BPT.TRAP 0x1 ;  /* 0x000000040000795c */ /* 0x000fe20000300000 */
.L_x_65:
[----:B------:R-:W-:Y:S01]  /*d830*/  LEA R4, R27, UR41, 0x3 ;  /* 0x000000291b047c11 */ /* 0x000fe2000f8e18ff */
[----:B------:R-:W-:Y:S01]  /*d840*/  BSSY B0, `(.L_x_66) ;  /* 0x0000005000007945 */ /* 0x000fe20003800000 */
[----:B------:R-:W-:Y:S02]  /*d850*/  SHF.L.U32 R26, R30, 0x1f, RZ ;  /* 0x0000001f1e1a7819 */ /* 0x000fe400000006ff */
[----:B------:R-:W-:Y:S02]  /*d860*/  SHF.R.S32.HI R19, RZ, 0x1f, R8 ;  /* 0x0000001fff137819 */ /* 0x000fe40000011408 */
[----:B------:R-:W0:Y:S02]  /*d870*/  SYNCS.PHASECHK.TRANS64.TRYWAIT P0, [R4+URZ+0x33480], R26 ;  /* 0x0334801a040075a7 */ /* 0x000e24000800017f */
[----:B0-----:R-:W-:Y:S05]  /*d880*/  @!P0 BRA `(.L_x_67) ;  /* 0x0000003400848947 */ /* 0x001fea0003800000 */
.L_x_146:
[----:B------:R-:W-:Y:S05]  /*d890*/  BSYNC B0 ;  /* 0x0000000000007941 */ /* 0x000fea0003800000 */
.L_x_66:
[----:B------:R-:W-:Y:S01]  /*d8a0*/  ULDC.64 UR4, c[0x0][0x328] ;  /* 0x0000ca0000047ab9 */ /* 0x000fe20000000a00 */
[----:B------:R-:W-:Y:S01]  /*d8b0*/  ULDC.64 UR6, c[0x0][0x338] ;  /* 0x0000ce0000067ab9 */ /* 0x000fe20000000a00 */
[----:B------:R-:W-:Y:S01]  /*d8c0*/  IMAD R3, R19, UR4, RZ ;  /* 0x0000000413037c24 */ /* 0x000fe2000f8e02ff */
[----:B------:R-:W-:Y:S01]  /*d8d0*/  ULDC.64 UR8, c[0x0][0x330] ;  /* 0x0000cc0000087ab9 */ /* 0x000fe20000000a00 */
[----:B------:R-:W-:Y:S01]  /*d8e0*/  IMAD R0, R25, UR6, RZ ;  /* 0x0000000619007c24 */ /* 0x000fe2000f8e02ff */
[----:B------:R-:W-:Y:S01]  /*d8f0*/  SHF.R.S32.HI R22, RZ, 0x1f, R6 ;  /* 0x0000001fff167819 */ /* 0x000fe20000011406 */
[C---:B------:R-:W-:Y:S01]  /*d900*/  IMAD R9, R8.reuse, UR5, R3 ;  /* 0x0000000508097c24 */ /* 0x040fe2000f8e0203 */
[----:B------:R-:W-:Y:S01]  /*d910*/  ULDC.64 UR10, c[0x0][0x318] ;  /* 0x0000c600000a7ab9 */ /* 0x000fe20000000a00 */
[----:B------:R-:W-:Y:S01]  /*d920*/  IMAD.WIDE.U32 R2, R8, UR4, RZ ;  /* 0x0000000408027c25 */ /* 0x000fe2000f8e00ff */
[----:B-----5:R-:W-:Y:S02]  /*d930*/  SHF.R.S32.HI R24, RZ, 0x1f, R5 ;  /* 0x0000001fff187819 */ /* 0x020fe40000011405 */
[C---:B------:R-:W-:Y:S01]  /*d940*/  LOP3.LUT P4, RZ, R16.reuse, 0x4, RZ, 0xc0, !PT ;  /* 0x0000000410ff7812 */ /* 0x040fe2000788c0ff */
[----:B------:R-:W-:Y:S01]  /*d950*/  IMAD.IADD R3, R3, 0x1, R9 ;  /* 0x0000000103037824 */ /* 0x000fe200078e0209 */
[C---:B------:R-:W-:Y:S01]  /*d960*/  LOP3.LUT P3, RZ, R16.reuse, 0x2, RZ, 0xc0, !PT ;  /* 0x0000000210ff7812 */ /* 0x040fe2000786c0ff */
[C---:B------:R-:W-:Y:S01]  /*d970*/  IMAD R0, R7.reuse, UR7, R0 ;  /* 0x0000000707007c24 */ /* 0x040fe2000f8e0200 */
[----:B------:R-:W-:Y:S01]  /*d980*/  LOP3.LUT P1, RZ, R16, 0x1, RZ, 0xc0, !PT ;  /* 0x0000000110ff7812 */ /* 0x000fe2000782c0ff */
        /* <DEDUP_REMOVED lines=9> */
[C---:B------:R-:W-:Y:S02]  /*da20*/  IMAD R0, R6.reuse, UR5, R0 ;  /* 0x0000000506007c24 */ /* 0x040fe4000f8e0200 */
[----:B------:R-:W-:Y:S01]  /*da30*/  IMAD.WIDE.U32 R2, R6, UR4, RZ ;  /* 0x0000000406027c25 */ /* 0x000fe2000f8e00ff */
[----:B------:R-:W-:-:S03]  /*da40*/  UMOV UR4, 0xffffffff ;  /* 0xffffffff00047882 */ /* 0x000fc60000000000 */
[----:B------:R-:W-:Y:S02]  /*da50*/  IMAD.IADD R3, R3, 0x1, R0 ;  /* 0x0000000103037824 */ /* 0x000fe400078e0200 */
[----:B------:R-:W-:Y:S02]  /*da60*/  IMAD R0, R24, UR6, RZ ;  /* 0x0000000618007c24 */ /* 0x000fe4000f8e02ff */
[----:B------:R-:W-:-:S04]  /*da70*/  IMAD.WIDE.U32 R2, R5, UR6, R2 ;  /* 0x0000000605027c25 */ /* 0x000fc8000f8e0002 */
[----:B------:R-:W-:-:S04]  /*da80*/  IMAD R0, R5, UR7, R0 ;  /* 0x0000000705007c24 */ /* 0x000fc8000f8e0200 */
[----:B------:R-:W-:Y:S02]  /*da90*/  IMAD.IADD R3, R3, 0x1, R0 ;  /* 0x0000000103037824 */ /* 0x000fe400078e0200 */
[----:B------:R-:W-:-:S03]  /*daa0*/  IMAD.WIDE.U32 R2, R17, UR8, R2 ;  /* 0x0000000811027c25 */ /* 0x000fc6000f8e0002 */
[----:B------:R-:W-:-:S04]  /*dab0*/  IADD3 R21, P0, R2, UR10, RZ ;  /* 0x0000000a02157c10 */ /* 0x000fc8000ff1e0ff */
[----:B------:R-:W-:Y:S01]  /*dac0*/  IADD3.X R23, R23, UR11, R3, P0, !PT ;  /* 0x0000000b17177c10 */ /* 0x000fe200087fe403 */
[----:B------:R-:W-:Y:S08]  /*dad0*/  BRA.DIV UR4, `(.L_x_68) ;  /* 0x0000003604047947 */ /* 0x000ff0000b800000 */
[----:B------:R-:W1:Y:S04]  /*dae0*/  SHFL.IDX PT, R2, R9, RZ, 0x1c1f ;  /* 0x001c1fff09027589 */ /* 0x000e6800000e0000 */
[----:B------:R-:W2:Y:S04]  /*daf0*/  SHFL.IDX PT, R0, R10, RZ, 0x1c1f ;  /* 0x001c1fff0a007589 */ /* 0x000ea800000e0000 */
[----:B------:R-:W-:Y:S01]  /*db00*/  SHFL.IDX PT, R23, R23, RZ, 0x1c1f ;  /* 0x001c1fff17177589 */ /* 0x000fe200000e0000 */
[----:B-1----:R-:W-:-:S05]  /*db10*/  IADD3 R2, P0, R32, R2, RZ ;  /* 0x0000000220027210 */ /* 0x002fca0007f1e0ff */
[----:B--2---:R-:W-:Y:S02]  /*db20*/  IMAD.X R3, RZ, RZ, R0, P0 ;  /* 0x000000ffff037224 */ /* 0x004fe400000e0600 */
[----:B------:R-:W-:Y:S02]  /*db30*/  VIADD R0, R35, UR41 ;  /* 0x0000002923007c36 */ /* 0x000fe40008000000 */
[----:B------:R-:W-:Y:S04]  /*db40*/  SHFL.IDX PT, R35, R10, 0x2, 0x1c1f ;  /* 0x005c1f000a237f89 */ /* 0x000fe800000e0000 */
[----:B------:R-:W-:Y:S04]  /*db50*/  LDGSTS.E.BYPASS.LTC128B.128 [R0+0xf200], desc[UR50][R2.64], !P4 ;  /* 0x0f20000002007fae */ /* 0x000fe8000e101d72 */
[----:B------:R-:W-:Y:S04]  /*db60*/  LDGSTS.E.BYPASS.LTC128B.128 [R0+0x11a00], desc[UR50][R2.64+0x40], !P3 ;  /* 0x11a0004002007fae */ /* 0x000fe8000d901d72 */
[----:B------:R1:W-:Y:S04]  /*db70*/  LDGSTS.E.BYPASS.LTC128B.128 [R0+0x14200], desc[UR50][R2.64+0x80], !P1 ;  /* 0x1420008002007fae */ /* 0x0003e8000c901d72 */
[----:B-1----:R-:W1:Y:S04]  /*db80*/  SHFL.IDX PT, R2, R9, 0x1, 0x1c1f ;  /* 0x003c1f0009027f89 */ /* 0x002e6800000e0000 */
[----:B------:R-:W2:Y:S01]  /*db90*/  SHFL.IDX PT, R3, R10, 0x1, 0x1c1f ;  /* 0x003c1f000a037f89 */ /* 0x000ea200000e0000 */
[----:B-1----:R-:W-:-:S05]  /*dba0*/  IADD3 R2, P0, R32, R2, RZ ;  /* 0x0000000220027210 */ /* 0x002fca0007f1e0ff */
[----:B--2---:R-:W-:-:S05]  /*dbb0*/  IMAD.X R3, RZ, RZ, R3, P0 ;  /* 0x000000ffff037224 */ /* 0x004fca00000e0603 */
[----:B------:R-:W-:Y:S04]  /*dbc0*/  LDGSTS.E.BYPASS.LTC128B.128 [R0+0xfa00], desc[UR50][R2.64], !P4 ;  /* 0x0fa0000002007fae */ /* 0x000fe8000e101d72 */
[----:B------:R-:W-:Y:S04]  /*dbd0*/  LDGSTS.E.BYPASS.LTC128B.128 [R0+0x12200], desc[UR50][R2.64+0x40], !P3 ;  /* 0x1220004002007fae */ /* 0x000fe8000d901d72 */
        /* <DEDUP_REMOVED lines=11> */
[----:B------:R-:W-:Y:S04]  /*dc90*/  LDGSTS.E.BYPASS.LTC128B.128 [R0+0x10a00], desc[UR50][R2.64], !P4 ;  /* 0x10a0000002007fae */ /* 0x000fe8000e101d72 */
[----:B------:R-:W-:Y:S04]  /*dca0*/  LDGSTS.E.BYPASS.LTC128B.128 [R0+0x13200], desc[UR50][R2.64+0x40], !P3 ;  /* 0x1320004002007fae */ /* 0x000fe8000d901d72 */
[----:B------:R1:W-:Y:S04]  /*dcb0*/  LDGSTS.E.BYPASS.LTC128B.128 [R0+0x15a00], desc[UR50][R2.64+0x80], !P1 ;  /* 0x15a0008002007fae */ /* 0x0003e8000c901d72 */
[----:B-1----:R1:W2:Y:S02]  /*dcc0*/  SHFL.IDX PT, R2, R21, RZ, 0x1c1f ;  /* 0x001c1fff15027589 */ /* 0x0022a400000e0000 */
.L_x_158:
[----:B--2---:R-:W-:-:S05]  /*dcd0*/  IADD3 R2, P0, R32, R2, RZ ;  /* 0x0000000220027210 */ /* 0x004fca0007f1e0ff */
        /* <DEDUP_REMOVED lines=9> */
.L_x_69:
[----:B------:R-:W-:Y:S02]  /*dd70*/  PLOP3.LUT P1, PT, P1, P0, PT, 0xa2, 0x0 ;  /* 0x000000000000781c */ /* 0x000fe40000f21472 */
[----:B------:R-:W-:-:S08]  /*dd80*/  @P0 R2UR P1, UR4, R4 ;  /* 0x00000000040402ca */ /* 0x000fd00000020000 */
[----:B------:R-:W-:-:S05]  /*dd90*/  @P0 PLOP3.LUT P0, PT, P1, PT, PT, 0x80, 0x0 ;  /* 0x000000000000081c */ /* 0x000fca0000f0f070 */
[----:B------:R-:W-:Y:S01]  /*dda0*/  @!P1 SYNCS.ARRIVE.TRANS64.RED.A0T1 RZ, [UR4+0x33470], RZ ;  /* 0x033470ffffff99a7 */ /* 0x000fe20008200404 */
[----:B------:R-:W-:Y:S07]  /*ddb0*/  @!P1 ARRIVES.LDGSTSBAR.64.TRANSCNT [UR4+0x33470] ;  /* 0x03347000ff0099b0 */ /* 0x000fee0008000a84 */
[----:B------:R-:W-:Y:S05]  /*ddc0*/  @P0 BRA.U.ANY `(.L_x_69) ;  /* 0xfffffffd00e80947 */ /* 0x000fea000393ffff */
[----:B------:R-:W-:Y:S01]  /*ddd0*/  NOP ;  /* 0x0000000000007918 */ /* 0x000fe20000000000 */
[----:B--2---:R-:W-:-:S05]  /*dde0*/  IMAD.U32 R2, RZ, RZ, UR46 ;  /* 0x0000002eff027e24 */ /* 0x004fca000f8e00ff */
[----:B------:R-:W-:-:S13]  /*ddf0*/  ISETP.NE.AND P3, PT, R2, 0x3, PT ;  /* 0x000000030200780c */ /* 0x000fda0003f65270 */
[----:B------:R-:W-:Y:S05]  /*de00*/  @!P3 BRA `(.L_x_70) ;  /* 0x000000000004b947 */ /* 0x000fea0003800000 */
[----:B------:R-:W-:Y:S01]  /*de10*/  BPT.TRAP 0x1 ;  /* 0x000000040000795c */ /* 0x000fe20000300000 */
.L_x_70:
[----:B------:R2:W-:Y:S01]  /*de20*/  SYNCS.ARRIVE.TRANS64.A1T0 RZ, [R4+URZ+0x33470], RZ ;  /* 0x033470ff04ff79a7 */ /* 0x0005e2000810003f */
[----:B------:R-:W-:Y:S05]  /*de30*/  @!P3 BRA `(.L_x_71) ;  /* 0x000000000004b947 */ /* 0x000fea0003800000 */
[----:B------:R-:W-:Y:S01]  /*de40*/  BPT.TRAP 0x1 ;  /* 0x000000040000795c */ /* 0x000fe20000300000 */
.L_x_71:
[----:B------:R-:W3:Y:S01]  /*de50*/  SYNCS.PHASECHK.TRANS64.TRYWAIT P0, [R4+URZ+0x33440], R26 ;  /* 0x0334401a040075a7 */ /* 0x000ee2000800017f */
[----:B------:R-:W-:Y:S04]  /*de60*/  BSSY B0, `(.L_x_72) ;  /* 0x0000002000007945 */ /* 0x000fe80003800000 */
[----:B---3--:R-:W-:Y:S05]  /*de70*/  @!P0 BRA `(.L_x_73) ;  /* 0x00000034009c8947 */ /* 0x008fea0003800000 */
.L_x_159:
[----:B------:R-:W-:Y:S05]  /*de80*/  BSYNC B0 ;  /* 0x0000000000007941 */ /* 0x000fea0003800000 */
.L_x_72:
[----:B------:R-:W-:Y:S01]  /*de90*/  ULDC.64 UR4, c[0x0][0x300] ;  /* 0x0000c00000047ab9 */ /* 0x000fe20000000a00 */
[----:B------:R-:W-:Y:S01]  /*dea0*/  ULDC.64 UR6, c[0x0][0x310] ;  /* 0x0000c40000067ab9 */ /* 0x000fe20000000a00 */
[----:B------:R-:W-:Y:S01]  /*deb0*/  IMAD R19, R19, UR4, RZ ;  /* 0x0000000413137c24 */ /* 0x000fe2000f8e02ff */
[----:B------:R-:W-:Y:S01]  /*dec0*/  ULDC.64 UR8, c[0x0][0x308] ;  /* 0x0000c20000087ab9 */ /* 0x000fe20000000a00 */
[----:B------:R-:W-:Y:S01]  /*ded0*/  IMAD.WIDE.U32 R2, R8, UR4, RZ ;  /* 0x0000000408027c25 */ /* 0x000fe2000f8e00ff */
[----:B------:R-:W-:Y:S01]  /*dee0*/  ULDC.64 UR10, c[0x0][0x2e8] ;  /* 0x0000ba00000a7ab9 */ /* 0x000fe20000000a00 */
[----:B------:R-:W-:Y:S02]  /*def0*/  LOP3.LUT P4, RZ, R16, 0x4, RZ, 0xc0, !PT ;  /* 0x0000000410ff7812 */ /* 0x000fe4000788c0ff */
[----:B------:R-:W-:Y:S01]  /*df00*/  IMAD R19, R8, UR5, R19 ;  /* 0x0000000508137c24 */ /* 0x000fe2000f8e0213 */
[C---:B------:R-:W-:Y:S01]  /*df10*/  LOP3.LUT P3, RZ, R16.reuse, 0x2, RZ, 0xc0, !PT ;  /* 0x0000000210ff7812 */ /* 0x040fe2000786c0ff */
[----:B------:R-:W-:Y:S01]  /*df20*/  IMAD R8, R25, UR6, RZ ;  /* 0x0000000619087c24 */ /* 0x000fe2000f8e02ff */
[----:B------:R-:W-:Y:S01]  /*df30*/  LOP3.LUT P1, RZ, R16, 0x1, RZ, 0xc0, !PT ;  /* 0x0000000110ff7812 */ /* 0x000fe2000782c0ff */
[----:B------:R-:W-:-:S02]  /*df40*/  IMAD.IADD R3, R3, 0x1, R19 ;  /* 0x0000000103037824 */ /* 0x000fc400078e0213 */
[C---:B------:R-:W-:Y:S02]  /*df50*/  IMAD R9, R7.reuse, UR7, R8 ;  /* 0x0000000707097c24 */ /* 0x040fe4000f8e0208 */
[----:B------:R-:W-:-:S04]  /*df60*/  IMAD.WIDE.U32 R2, R7, UR6, R2 ;  /* 0x0000000607027c25 */ /* 0x000fc8000f8e0002 */
[----:B------:R-:W-:Y:S02]  /*df70*/  IMAD.IADD R3, R3, 0x1, R9 ;  /* 0x0000000103037824 */ /* 0x000fe400078e0209 */
[----:B------:R-:W-:Y:S02]  /*df80*/  IMAD R8, R31, UR8, RZ ;  /* 0x000000081f087c24 */ /* 0x000fe4000f8e02ff */
[----:B------:R-:W-:-:S04]  /*df90*/  IMAD.WIDE.U32 R2, R17, UR8, R2 ;  /* 0x0000000811027c25 */ /* 0x000fc8000f8e0002 */
[----:B------:R-:W-:Y:S01]  /*dfa0*/  IMAD R7, R17, UR9, R8 ;  /* 0x0000000911077c24 */ /* 0x000fe2000f8e0208 */
[----:B------:R-:W-:Y:S01]  /*dfb0*/  IADD3 R19, P0, R2, UR10, RZ ;  /* 0x0000000a02137c10 */ /* 0x000fe2000ff1e0ff */
[----:B------:R-:W-:-:S03]  /*dfc0*/  IMAD R24, R24, UR6, RZ ;  /* 0x0000000618187c24 */ /* 0x000fc6000f8e02ff */
[----:B-1----:R-:W-:Y:S01]  /*dfd0*/  IADD3.X R21, R7, UR11, R3, P0, !PT ;  /* 0x0000000b07157c10 */ /* 0x002fe200087fe403 */
[----:B------:R-:W-:-:S04]  /*dfe0*/  IMAD R3, R22, UR4, RZ ;  /* 0x0000000416037c24 */ /* 0x000fc8000f8e02ff */
        /* <DEDUP_REMOVED lines=10> */
[----:B------:R-:W-:Y:S08]  /*e090*/  BRA.DIV UR4, `(.L_x_74) ;  /* 0x0000003604287947 */ /* 0x000ff0000b800000 */
[----:B------:R-:W1:Y:S04]  /*e0a0*/  SHFL.IDX PT, R14, R19, RZ, 0x1c1f ;  /* 0x001c1fff130e7589 */ /* 0x000e6800000e0000 */
[----:B------:R-:W4:Y:S04]  /*e0b0*/  SHFL.IDX PT, R3, R21, RZ, 0x1c1f ;  /* 0x001c1fff15037589 */ /* 0x000f2800000e0000 */
[----:B------:R-:W-:Y:S04]  /*e0c0*/  SHFL.IDX PT, R2, R19, 0x3, 0x1c1f ;  /* 0x007c1f0013027f89 */ /* 0x000fe800000e0000 */
[----:B------:R-:W-:Y:S01]  /*e0d0*/  SHFL.IDX PT, R22, R22, RZ, 0x1c1f ;  /* 0x001c1fff16167589 */ /* 0x000fe200000e0000 */
[----:B-1----:R-:W-:-:S03]  /*e0e0*/  IADD3 R10, P0, R32, R14, RZ ;  /* 0x0000000e200a7210 */ /* 0x002fc60007f1e0ff */
[----:B------:R-:W1:Y:S02]  /*e0f0*/  SHFL.IDX PT, R14, R19, 0x1, 0x1c1f ;  /* 0x003c1f00130e7f89 */ /* 0x000e6400000e0000 */
[----:B----4-:R-:W-:Y:S02]  /*e100*/  IMAD.X R11, RZ, RZ, R3, P0 ;  /* 0x000000ffff0b7224 */ /* 0x010fe400000e0603 */
[----:B------:R-:W4:Y:S04]  /*e110*/  SHFL.IDX PT, R3, R21, 0x1, 0x1c1f ;  /* 0x003c1f0015037f89 */ /* 0x000f2800000e0000 */
[----:B------:R0:W-:Y:S04]  /*e120*/  LDGSTS.E.BYPASS.LTC128B.128 [R0+0x24200], desc[UR50][R10.64], !P4 ;  /* 0x242000000a007fae */ /* 0x0001e8000e101d72 */
[----:B------:R0:W-:Y:S04]  /*e130*/  LDGSTS.E.BYPASS.LTC128B.128 [R0+0x26a00], desc[UR50][R10.64+0x40], !P3 ;  /* 0x26a000400a007fae */ /* 0x0001e8000d901d72 */
[----:B------:R0:W-:Y:S01]  /*e140*/  LDGSTS.E.BYPASS.LTC128B.128 [R0+0x29200], desc[UR50][R10.64+0x80], !P1 ;  /* 0x292000800a007fae */ /* 0x0001e2000c901d72 */
[----:B-1----:R-:W-:-:S03]  /*e150*/  IADD3 R8, P0, R32, R14, RZ ;  /* 0x0000000e20087210 */ /* 0x002fc60007f1e0ff */
[----:B------:R-:W1:Y:S02]  /*e160*/  SHFL.IDX PT, R14, R19, 0x2, 0x1c1f ;  /* 0x005c1f00130e7f89 */ /* 0x000e6400000e0000 */
[----:B----4-:R-:W-:Y:S02]  /*e170*/  IMAD.X R9, RZ, RZ, R3, P0 ;  /* 0x000000ffff097224 */ /* 0x010fe400000e0603 */
[----:B------:R-:W4:Y:S04]  /*e180*/  SHFL.IDX PT, R3, R21, 0x2, 0x1c1f ;  /* 0x005c1f0015037f89 */ /* 0x000f2800000e0000 */
[----:B------:R-:W5:Y:S04]  /*e190*/  SHFL.IDX PT, R21, R21, 0x3, 0x1c1f ;  /* 0x007c1f0015157f89 */ /* 0x000f6800000e0000 */
[----:B------:R0:W-:Y:S04]  /*e1a0*/  LDGSTS.E.BYPASS.LTC128B.128 [R0+0x24a00], desc[UR50][R8.64], !P4 ;  /* 0x24a0000008007fae */ /* 0x0001e8000e101d72 */
[----:B------:R0:W-:Y:S04]  /*e1b0*/  LDGSTS.E.BYPASS.LTC128B.128 [R0+0x27200], desc[UR50][R8.64+0x40], !P3 ;  /* 0x2720004008007fae */ /* 0x0001e8000d901d72 */
[----:B------:R0:W-:Y:S01]  /*e1c0*/  LDGSTS.E.BYPASS.LTC128B.128 [R0+0x29a00], desc[UR50][R8.64+0x80], !P1 ;  /* 0x29a0008008007fae */ /* 0x0001e2000c901d72 */
[----:B-1----:R-:W-:-:S03]  /*e1d0*/  IADD3 R6, P0, R32, R14, RZ ;  /* 0x0000000e20067210 */ /* 0x002fc60007f1e0ff */
[----:B------:R0:W1:Y:S02]  /*e1e0*/  SHFL.IDX PT, R14, R5, RZ, 0x1c1f ;  /* 0x001c1fff050e7589 */ /* 0x00006400000e0000 */
[----:B----4-:R-:W-:Y:S01]  /*e1f0*/  IMAD.X R7, RZ, RZ, R3, P0 ;  /* 0x000000ffff077224 */ /* 0x010fe200000e0603 */
[----:B------:R-:W-:-:S04]  /*e200*/  IADD3 R2, P0, R32, R2, RZ ;  /* 0x0000000220027210 */ /* 0x000fc80007f1e0ff */
[----:B------:R0:W-:Y:S01]  /*e210*/  LDGSTS.E.BYPASS.LTC128B.128 [R0+0x25200], desc[UR50][R6.64], !P4 ;  /* 0x2520000006007fae */ /* 0x0001e2000e101d72 */
[----:B-----5:R-:W-:-:S03]  /*e220*/  IMAD.X R3, RZ, RZ, R21, P0 ;  /* 0x000000ffff037224 */ /* 0x020fc600000e0615 */
[----:B------:R0:W-:Y:S04]  /*e230*/  LDGSTS.E.BYPASS.LTC128B.128 [R0+0x27a00], desc[UR50][R6.64+0x40], !P3 ;  /* 0x27a0004006007fae */ /* 0x0001e8000d901d72 */
[----:B------:R0:W-:Y:S04]  /*e240*/  LDGSTS.E.BYPASS.LTC128B.128 [R0+0x2a200], desc[UR50][R6.64+0x80], !P1 ;  /* 0x2a20008006007fae */ /* 0x0001e8000c901d72 */
[----:B------:R0:W-:Y:S04]  /*e250*/  LDGSTS.E.BYPASS.LTC128B.128 [R0+0x25a00], desc[UR50][R2.64], !P4 ;  /* 0x25a0000002007fae */ /* 0x0001e8000e101d72 */
[----:B------:R0:W-:Y:S04]  /*e260*/  LDGSTS.E.BYPASS.LTC128B.128 [R0+0x28200], desc[UR50][R2.64+0x40], !P3 ;  /* 0x2820004002007fae */ /* 0x0001e8000d901d72 */
[----:B-1----:R0:W-:Y:S02]  /*e270*/  LDGSTS.E.BYPASS.LTC128B.128 [R0+0x2aa00], desc[UR50][R2.64+0x80], !P1 ;  /* 0x2aa0008002007fae */ /* 0x0021e4000c901d72 */
.L_x_171:
[----:B0-----:R-:W-:-:S05]  /*e280*/  IADD3 R2, P0, R32, R14, RZ ;  /* 0x0000000e20027210 */ /* 0x001fca0007f1e0ff */
        /* <DEDUP_REMOVED lines=9> */
.L_x_75:
[----:B------:R-:W-:Y:S02]  /*e320*/  PLOP3.LUT P1, PT, P1, P0, PT, 0xa2, 0x0 ;  /* 0x000000000000781c */ /* 0x000fe40000f21472 */
[----:B------:R-:W-:-:S08]  /*e330*/  @P0 R2UR P1, UR4, R4 ;  /* 0x00000000040402ca */ /* 0x000fd00000020000 */
[----:B------:R-:W-:-:S05]  /*e340*/  @P0 PLOP3.LUT P0, PT, P1, PT, PT, 0x80, 0x0 ;  /* 0x000000000000081c */ /* 0x000fca0000f0f070 */
[----:B------:R-:W-:Y:S01]  /*e350*/  @!P1 SYNCS.ARRIVE.TRANS64.RED.A0T1 RZ, [UR4+0x33430], RZ ;  /* 0x033430ffffff99a7 */ /* 0x000fe20008200404 */
[----:B------:R-:W-:Y:S07]  /*e360*/  @!P1 ARRIVES.LDGSTSBAR.64.TRANSCNT [UR4+0x33430] ;  /* 0x03343000ff0099b0 */ /* 0x000fee0008000a84 */
[----:B------:R-:W-:Y:S05]  /*e370*/  @P0 BRA.U.ANY `(.L_x_75) ;  /* 0xfffffffd00e80947 */ /* 0x000fea000393ffff */
[----:B------:R-:W-:Y:S01]  /*e380*/  NOP ;  /* 0x0000000000007918 */ /* 0x000fe20000000000 */
[----:B0-----:R-:W-:-:S05]  /*e390*/  IMAD.U32 R0, RZ, RZ, UR46 ;  /* 0x0000002eff007e24 */ /* 0x001fca000f8e00ff */
[----:B------:R-:W-:-:S13]  /*e3a0*/  ISETP.NE.AND P3, PT, R0, 0x3, PT ;  /* 0x000000030000780c */ /* 0x000fda0003f65270 */
[----:B------:R-:W-:Y:S05]  /*e3b0*/  @!P3 BRA `(.L_x_76) ;  /* 0x000000000004b947 */ /* 0x000fea0003800000 */
[----:B------:R-:W-:Y:S01]  /*e3c0*/  BPT.TRAP 0x1 ;  /* 0x000000040000795c */ /* 0x000fe20000300000 */
.L_x_76:
[----:B------:R-:W-:Y:S01]  /*e3d0*/  IMAD.U32 R0, RZ, RZ, UR47 ;  /* 0x0000002fff007e24 */ /* 0x000fe2000f8e00ff */
[----:B------:R0:W-:Y:S04]  /*e3e0*/  SYNCS.ARRIVE.TRANS64.A1T0 RZ, [R4+URZ+0x33430], RZ ;  /* 0x033430ff04ff79a7 */ /* 0x0001e8000810003f */
[----:B------:R-:W-:-:S13]  /*e3f0*/  ISETP.NE.AND P0, PT, R0, 0x3, PT ;  /* 0x000000030000780c */ /* 0x000fda0003f05270 */
[----:B0-----:R-:W-:Y:S05]  /*e400*/  @!P0 BRA `(.L_x_77) ;  /* 0x0000000000048947 */ /* 0x001fea0003800000 */
[----:B------:R-:W-:Y:S01]  /*e410*/  BPT.TRAP 0x1 ;  /* 0x000000040000795c */ /* 0x000fe20000300000 */
.L_x_77:
[----:B------:R-:W-:Y:S01]  /*e420*/  LOP3.LUT R3, R20, 0x1, RZ, 0x3c, !PT ;  /* 0x0000000114037812 */ /* 0x000fe200078e3cff */
[----:B------:R-:W-:Y:S01]  /*e430*/  BSSY B0, `(.L_x_78) ;  /* 0x0000005000007945 */ /* 0x000fe20003800000 */
[----:B------:R-:W-:Y:S02]  /*e440*/  LEA R0, R18, UR41, 0x3 ;  /* 0x0000002912007c11 */ /* 0x000fe4000f8e18ff */
[----:B------:R-:W-:-:S04]  /*e450*/  SHF.L.U32 R3, R3, 0x1f, RZ ;  /* 0x0000001f03037819 */ /* 0x000fc800000006ff */
[----:B------:R-:W0:Y:S02]  /*e460*/  SYNCS.PHASECHK.TRANS64.TRYWAIT P1, [R0+URZ+0x33470], R3 ;  /* 0x03347003000075a7 */ /* 0x000e24000802017f */
[----:B0-----:R-:W-:Y:S05]  /*e470*/  @!P1 BRA `(.L_x_79) ;  /* 0x00000034009c9947 */ /* 0x001fea0003800000 */
.L_x_172:
[----:B------:R-:W-:Y:S05]  /*e480*/  BSYNC B0 ;  /* 0x0000000000007941 */ /* 0x000fea0003800000 */
.L_x_78:
[----:B------:R-:W-:-:S05]  /*e490*/  IMAD.U32 R2, RZ, RZ, UR46 ;  /* 0x0000002eff027e24 */ /* 0x000fca000f8e00ff */
[----:B------:R-:W-:-:S13]  /*e4a0*/  ISETP.NE.AND P1, PT, R2, 0x3, PT ;  /* 0x000000030200780c */ /* 0x000fda0003f25270 */
[----:B------:R-:W-:Y:S05]  /*e4b0*/  @!P1 BRA `(.L_x_80) ;  /* 0x0000000000049947 */ /* 0x000fea0003800000 */
[----:B------:R-:W-:Y:S01]  /*e4c0*/  BPT.TRAP 0x1 ;  /* 0x000000040000795c */ /* 0x000fe20000300000 */
.L_x_80:
[----:B0-----:R-:W-:Y:S01]  /*e4d0*/  SHF.L.U32 R3, R20, 0x1f, RZ ;  /* 0x0000001f14037819 */ /* 0x001fe200000006ff */
[----:B------:R-:W-:-:S03]  /*e4e0*/  IMAD R2, R18, 0x7800, RZ ;  /* 0x0000780012027824 */ /* 0x000fc600078e02ff */
[----:B------:R-:W0:Y:S02]  /*e4f0*/  SYNCS.PHASECHK.TRANS64.TRYWAIT P1, [R0+URZ+0x33460], R3 ;  /* 0x03346003000075a7 */ /* 0x000e24000802017f */
[----:B0-----:R-:W-:Y:S05]  /*e500*/  @!P1 BRA `(.L_x_81) ;  /* 0x00000034008c9947 */ /* 0x001fea0003800000 */
.L_x_173:
[----:B--23--:R-:W0:Y:S04]  /*e510*/  LDL R4, [R1+0x4] ;  /* 0x0000040001047983 */ /* 0x00ce280000100800 */
[----:B------:R-:W2:Y:S01]  /*e520*/  LDL R8, [R1] ;  /* 0x0000000001087983 */ /* 0x000ea20000100800 */
[----:B------:R-:W-:Y:S05]  /*e530*/  WARPSYNC.ALL ;  /* 0x0000000000007948 */ /* 0x000fea0003800000 */
[----:B------:R-:W-:-:S05]  /*e540*/  IMAD.U32 R18, RZ, RZ, UR46 ;  /* 0x0000002eff127e24 */ /* 0x000fca000f8e00ff */
[----:B------:R-:W-:Y:S02]  /*e550*/  ISETP.NE.AND P1, PT, R18, 0x3, PT ;  /* 0x000000031200780c */ /* 0x000fe40003f25270 */
[C---:B0-----:R-:W-:Y:S02]  /*e560*/  LOP3.LUT R3, R2.reuse, R4, RZ, 0xfc, !PT ;  /* 0x0000000402037212 */ /* 0x041fe400078efcff */
[----:B--2---:R-:W-:-:S03]  /*e570*/  LOP3.LUT R2, R2, R8, RZ, 0xfc, !PT ;  /* 0x0000000802027212 */ /* 0x004fc600078efcff */
[----:B------:R-:W0:Y:S02]  /*e580*/  LDSM.16.MT88.4 R4, [R3+UR41+0xf200] ;  /* 0x00f200290304783b */ /* 0x000e240008004200 */
[----:B------:R-:W-:Y:S01]  /*e590*/  VIADD R2, R2, UR41 ;  /* 0x0000002902027c36 */ /* 0x000fe20008000000 */
[C-C-:B0-----:R-:W-:Y:S02]  /*e5a0*/  PRMT R12, R4.reuse, 0x6420, R5.reuse ;  /* 0x00006420040c7816 */ /* 0x141fe40000000005 */
[----:B------:R-:W-:Y:S02]  /*e5b0*/  PRMT R13, R4, 0x7531, R5 ;  /* 0x00007531040d7816 */ /* 0x000fe40000000005 */
[C-C-:B------:R-:W-:Y:S02]  /*e5c0*/  PRMT R14, R6.reuse, 0x6420, R7.reuse ;  /* 0x00006420060e7816 */ /* 0x140fe40000000007 */
[----:B------:R-:W-:-:S05]  /*e5d0*/  PRMT R15, R6, 0x7531, R7 ;  /* 0x00007531060f7816 */ /* 0x000fca0000000007 */
[----:B------:R-:W-:Y:S04]  /*e5e0*/  STSM.16.M88.4 [R2+0x200], R12 ;  /* 0x0002000c02007844 */ /* 0x000fe80000000200 */
[----:B------:R-:W0:Y:S02]  /*e5f0*/  LDSM.16.MT88.4 R4, [R3+UR41+0x11a00] ;  /* 0x011a00290304783b */ /* 0x000e240008004200 */
[C-C-:B0-----:R-:W-:Y:S02]  /*e600*/  PRMT R8, R4.reuse, 0x6420, R5.reuse ;  /* 0x0000642004087816 */ /* 0x141fe40000000005 */
[----:B------:R-:W-:Y:S02]  /*e610*/  PRMT R9, R4, 0x7531, R5 ;  /* 0x0000753104097816 */ /* 0x000fe40000000005 */
[----:B------:R-:W-:-:S02]  /*e620*/  PRMT R10, R6, 0x6420, R7 ;  /* 0x00006420060a7816 */ /* 0x000fc40000000007 */
        /* <DEDUP_REMOVED lines=79> */
[----:B------:R0:W-:Y:S01]  /*eb20*/  STSM.16.M88.4 [R2+0x7200], R8 ;  /* 0x0072000802007844 */ /* 0x0001e20000000200 */
[----:B------:R-:W-:Y:S01]  /*eb30*/  @!PT LDS RZ, [RZ] ;  /* 0x00000000fffff984 */ /* 0x000fe20000000800 */
[----:B------:R-:W-:Y:S01]  /*eb40*/  @!PT LDS RZ, [RZ] ;  /* 0x00000000fffff984 */ /* 0x000fe20000000800 */
[----:B------:R-:W-:Y:S01]  /*eb50*/  @!PT LDS RZ, [RZ] ;  /* 0x00000000fffff984 */ /* 0x000fe20000000800 */
[----:B------:R-:W-:Y:S01]  /*eb60*/  @!PT LDS RZ, [RZ] ;  /* 0x00000000fffff984 */ /* 0x000fe20000000800 */
[----:B------:R1:W-:Y:S06]  /*eb70*/  MEMBAR.ALL.CTA ;  /* 0x0000000000007992 */ /* 0x0003ec0000008000 */
[----:B-1----:R-:W1:Y:S01]  /*eb80*/  FENCE.VIEW.ASYNC.S ;  /* 0x00000000000073c6 */ /* 0x002e620000000000 */
[----:B------:R-:W-:Y:S05]  /*eb90*/  @!P1 BRA `(.L_x_82) ;  /* 0x0000000000049947 */ /* 0x000fea0003800000 */
[----:B------:R-:W-:Y:S01]  /*eba0*/  BPT.TRAP 0x1 ;  /* 0x000000040000795c */ /* 0x000fe20000300000 */
.L_x_82:
[----:B-1----:R1:W-:Y:S01]  /*ebb0*/  SYNCS.ARRIVE.TRANS64.A1T0 RZ, [R0+URZ+0x33450], RZ ;  /* 0x033450ff00ff79a7 */ /* 0x0023e2000810003f */
[----:B------:R-:W-:Y:S06]  /*ebc0*/  BAR.SYNC.DEFER_BLOCKING 0x2, 0x80 ;  /* 0x0082000000007b1d */ /* 0x000fec0000010000 */
[----:B------:R-:W-:Y:S05]  /*ebd0*/  @!P0 BRA `(.L_x_83) ;  /* 0x0000000000048947 */ /* 0x000fea0003800000 */
[----:B------:R-:W-:Y:S01]  /*ebe0*/  BPT.TRAP 0x1 ;  /* 0x000000040000795c */ /* 0x000fe20000300000 */
.L_x_83:
[----:B-1----:R-:W-:Y:S02]  /*ebf0*/  VIADD R0, R0, 0x33480 ;  /* 0x0003348000007836 */ /* 0x002fe40000000000 */
[----:B------:R-:W-:Y:S02]  /*ec00*/  IMAD.U32 R3, RZ, RZ, UR45 ;  /* 0x0000002dff037e24 */ /* 0x000fe4000f8e00ff */
[----:B------:R-:W-:Y:S02]  /*ec10*/  IMAD.MOV.U32 R20, RZ, RZ, R30 ;  /* 0x000000ffff147224 */ /* 0x000fe400078e001e */
[----:B------:R-:W-:Y:S01]  /*ec20*/  IMAD.MOV.U32 R18, RZ, RZ, R27 ;  /* 0x000000ffff127224 */ /* 0x000fe200078e001b */
[----:B------:R-:W-:-:S04]  /*ec30*/  PRMT R0, R3, 0x654, R0 ;  /* 0x0000065403007816 */ /* 0x000fc80000000000 */
[----:B------:R1:W-:Y:S01]  /*ec40*/  SYNCS.ARRIVE.TRANS64.RED.A1T0 RZ, [R0+URZ], RZ ;  /* 0x000000ff00ff79a7 */ /* 0x0003e2000810043f */
[----:B------:R-:W-:Y:S05]  /*ec50*/  @P2 BRA `(.L_x_84) ;  /* 0xffffffe8000c2947 */ /* 0x000fea000383ffff */
.L_x_64:
[----:B01----:R-:W-:-:S05]  /*ec60*/  IMAD.U32 R0, RZ, RZ, UR47 ;  /* 0x0000002fff007e24 */ /* 0x003fca000f8e00ff */
[----:B------:R-:W-:-:S13]  /*ec70*/  ISETP.NE.AND P0, PT, R0, 0x3, PT ;  /* 0x000000030000780c */ /* 0x000fda0003f05270 */
[----:B------:R-:W-:Y:S05]  /*ec80*/  @!P0 BRA `(.L_x_85) ;  /* 0x0000000000048947 */ /* 0x000fea0003800000 */
[----:B------:R-:W-:Y:S01]  /*ec90*/  BPT.TRAP 0x1 ;  /* 0x000000040000795c */ /* 0x000fe20000300000 */
.L_x_85:
[----:B------:R-:W-:Y:S01]  /*eca0*/  LOP3.LUT R0, R30, 0x1, RZ, 0x3c, !PT ;  /* 0x000000011e007812 */ /* 0x000fe200078e3cff */
[----:B------:R-:W-:Y:S01]  /*ecb0*/  BSSY B0, `(.L_x_86) ;  /* 0x0000005000007945 */ /* 0x000fe20003800000 */
[----:B------:R-:W-:Y:S02]  /*ecc0*/  LEA R3, R27, UR41, 0x3 ;  /* 0x000000291b037c11 */ /* 0x000fe4000f8e18ff */
[----:B------:R-:W-:-:S04]  /*ecd0*/  SHF.L.U32 R0, R0, 0x1f, RZ ;  /* 0x0000001f00007819 */ /* 0x000fc800000006ff */
[----:B------:R-:W0:Y:S02]  /*ece0*/  SYNCS.PHASECHK.TRANS64.TRYWAIT P1, [R3+URZ+0x33470], R0 ;  /* 0x03347000030075a7 */ /* 0x000e24000802017f */
[----:B0-----:R-:W-:Y:S05]  /*ecf0*/  @!P1 BRA `(.L_x_87) ;  /* 0x0000002c00a49947 */ /* 0x001fea0003800000 */
.L_x_174:
[----:B------:R-:W-:Y:S05]  /*ed00*/  BSYNC B0 ;  /* 0x0000000000007941 */ /* 0x000fea0003800000 */
.L_x_86:
[----:B------:R-:W-:-:S05]  /*ed10*/  IMAD.U32 R2, RZ, RZ, UR46 ;  /* 0x0000002eff027e24 */ /* 0x000fca000f8e00ff */
[----:B------:R-:W-:-:S13]  /*ed20*/  ISETP.NE.AND P1, PT, R2, 0x3, PT ;  /* 0x000000030200780c */ /* 0x000fda0003f25270 */
[----:B------:R-:W-:Y:S05]  /*ed30*/  @!P1 BRA `(.L_x_88) ;  /* 0x0000000000049947 */ /* 0x000fea0003800000 */
[----:B------:R-:W-:Y:S01]  /*ed40*/  BPT.TRAP 0x1 ;  /* 0x000000040000795c */ /* 0x000fe20000300000 */
.L_x_88:
[----:B0-----:R-:W2:Y:S01]  /*ed50*/  LDL R0, [R1+0x4] ;  /* 0x0000040001007983 */ /* 0x001ea20000100800 */
[----:B------:R-:W-:Y:S01]  /*ed60*/  SHF.L.U32 R4, R30, 0x1f, RZ ;  /* 0x0000001f1e047819 */ /* 0x000fe200000006ff */
[----:B------:R-:W-:-:S03]  /*ed70*/  IMAD R2, R27, 0x7800, RZ ;  /* 0x000078001b027824 */ /* 0x000fc600078e02ff */
[----:B------:R-:W0:Y:S02]  /*ed80*/  SYNCS.PHASECHK.TRANS64.TRYWAIT P1, [R3+URZ+0x33460], R4 ;  /* 0x03346004030075a7 */ /* 0x000e24000802017f */
[----:B--2---:R-:W-:Y:S01]  /*ed90*/  LOP3.LUT R0, R2, R0, RZ, 0xfc, !PT ;  /* 0x0000000002007212 */ /* 0x004fe200078efcff */
[----:B0-----:R-:W-:Y:S06]  /*eda0*/  @!P1 BRA `(.L_x_89) ;  /* 0x0000002c008c9947 */ /* 0x001fec0003800000 */
.L_x_175:
[----:B------:R-:W2:Y:S01]  /*edb0*/  LDL R10, [R1] ;  /* 0x00000000010a7983 */ /* 0x000ea20000100800 */
[----:B------:R-:W-:Y:S05]  /*edc0*/  WARPSYNC.ALL ;  /* 0x0000000000007948 */ /* 0x000fea0003800000 */
[----:B0-----:R-:W0:Y:S01]  /*edd0*/  LDSM.16.MT88.4 R4, [R0+UR41+0xf200] ;  /* 0x00f200290004783b */ /* 0x001e220008004200 */
[----:B------:R-:W-:-:S05]  /*ede0*/  IMAD.U32 R12, RZ, RZ, UR46 ;  /* 0x0000002eff0c7e24 */ /* 0x000fca000f8e00ff */
[----:B------:R-:W-:Y:S02]  /*edf0*/  ISETP.NE.AND P1, PT, R12, 0x3, PT ;  /* 0x000000030c00780c */ /* 0x000fe40003f25270 */
[C-C-:B0-----:R-:W-:Y:S02]  /*ee00*/  PRMT R8, R4.reuse, 0x6420, R5.reuse ;  /* 0x0000642004087816 */ /* 0x141fe40000000005 */
[----:B------:R-:W-:Y:S02]  /*ee10*/  PRMT R9, R4, 0x7531, R5 ;  /* 0x0000753104097816 */ /* 0x000fe40000000005 */
[--C-:B------:R-:W-:Y:S02]  /*ee20*/  PRMT R11, R6, 0x7531, R7.reuse ;  /* 0x00007531060b7816 */ /* 0x100fe40000000007 */
[----:B--2---:R-:W-:Y:S02]  /*ee30*/  LOP3.LUT R2, R2, R10, RZ, 0xfc, !PT ;  /* 0x0000000a02027212 */ /* 0x004fe400078efcff */
[----:B------:R-:W-:-:S03]  /*ee40*/  PRMT R10, R6, 0x6420, R7 ;  /* 0x00006420060a7816 */ /* 0x000fc60000000007 */
[----:B------:R-:W-:-:S05]  /*ee50*/  VIADD R2, R2, UR41 ;  /* 0x0000002902027c36 */ /* 0x000fca0008000000 */
        /* <DEDUP_REMOVED lines=93> */
.L_x_90:
[----:B-1----:R1:W-:Y:S01]  /*f430*/  SYNCS.ARRIVE.TRANS64.A1T0 RZ, [R3+URZ+0x33450], RZ ;  /* 0x033450ff03ff79a7 */ /* 0x0023e2000810003f */
[----:B------:R-:W-:Y:S06]  /*f440*/  BAR.SYNC.DEFER_BLOCKING 0x2, 0x80 ;  /* 0x0082000000007b1d */ /* 0x000fec0000010000 */
[----:B------:R-:W-:Y:S05]  /*f450*/  @!P0 BRA `(.L_x_91) ;  /* 0x0000000000048947 */ /* 0x000fea0003800000 */
[----:B------:R-:W-:Y:S01]  /*f460*/  BPT.TRAP 0x1 ;  /* 0x000000040000795c */ /* 0x000fe20000300000 */
.L_x_91:
[----:B0-----:R-:W0:Y:S01]  /*f470*/  LDC R2, c[0x0][0xc34] ;  /* 0x00030d00ff027b82 */ /* 0x001e220000000800 */
[----:B------:R-:W-:Y:S01]  /*f480*/  VIADD R27, R27, 0x1 ;  /* 0x000000011b1b7836 */ /* 0x000fe20000000000 */
[----:B------:R-:W-:Y:S01]  /*f490*/  UIADD3 UR38, UR48, UR38, URZ ;  /* 0x0000002630267290 */ /* 0x000fe2000fffe03f */
[----:B-1----:R-:W-:Y:S01]  /*f4a0*/  VIADD R3, R3, 0x33480 ;  /* 0x0003348003037836 */ /* 0x002fe20000000000 */
[----:B------:R-:W-:Y:S01]  /*f4b0*/  UIADD3 UR37, UR37, 0x1, URZ ;  /* 0x0000000125257890 */ /* 0x000fe2000fffe03f */
[----:B------:R-:W-:Y:S01]  /*f4c0*/  IMAD.U32 R0, RZ, RZ, UR45 ;  /* 0x0000002dff007e24 */ /* 0x000fe2000f8e00ff */
[----:B------:R-:W-:-:S04]  /*f4d0*/  ISETP.NE.AND P0, PT, R27, 0x2, PT ;  /* 0x000000021b00780c */ /* 0x000fc80003f05270 */
[----:B------:R-:W-:Y:S02]  /*f4e0*/  SEL R27, R27, RZ, P0 ;  /* 0x000000ff1b1b7207 */ /* 0x000fe40000000000 */
[----:B------:R-:W-:Y:S02]  /*f4f0*/  SEL R5, RZ, 0x1, P0 ;  /* 0x00000001ff057807 */ /* 0x000fe40000000000 */
[----:B------:R-:W-:Y:S02]  /*f500*/  PRMT R3, R0, 0x654, R3 ;  /* 0x0000065400037816 */ /* 0x000fe40000000003 */
[----:B------:R-:W-:Y:S02]  /*f510*/  LOP3.LUT R30, R30, R5, RZ, 0x3c, !PT ;  /* 0x000000051e1e7212 */ /* 0x000fe400078e3cff */
[----:B------:R1:W-:Y:S01]  /*f520*/  SYNCS.ARRIVE.TRANS64.RED.A1T0 RZ, [R3+URZ], RZ ;  /* 0x000000ff03ff79a7 */ /* 0x0003e2000810043f */
[----:B0-----:R-:W-:-:S13]  /*f530*/  ISETP.LE.AND P0, PT, R2, UR38, PT ;  /* 0x0000002602007c0c */ /* 0x001fda000bf03270 */
[----:B-1----:R-:W-:Y:S05]  /*f540*/  @!P0 BRA `(.L_x_92) ;  /* 0xffffffbc00508947 */ /* 0x002fea000383ffff */
[----:B------:R-:W-:-:S12]  /*f550*/  ULOP3.LUT UR37, UR37, 0x1, URZ, 0xc, !UPT ;  /* 0x0000000125257892 */ /* 0x000fd8000f8e0c3f */
.L_x_40:
[----:B------:R-:W0:Y:S01]  /*f560*/  S2R R3, SR_CgaCtaId ;  /* 0x0000000000037919 */ /* 0x000e220000008800 */
[----:B------:R-:W-:Y:S01]  /*f570*/  MOV R0, 0x400 ;  /* 0x0000040000007802 */ /* 0x000fe20000000f00 */
[----:B------:R-:W-:-:S03]  /*f580*/  IMAD.U32 R2, RZ, RZ, UR37 ;  /* 0x00000025ff027e24 */ /* 0x000fc6000f8e00ff */
[----:B0-----:R-:W-:Y:S02]  /*f590*/  LEA R4, R3, R0, 0x18 ;  /* 0x0000000003047211 */ /* 0x001fe400078ec0ff */
[----:B------:R-:W-:-:S04]  /*f5a0*/  SHF.L.U32 R0, R2, 0x1f, RZ ;  /* 0x0000001f02007819 */ /* 0x000fc800000006ff */
[----:B------:R-:W0:Y:S02]  /*f5b0*/  SYNCS.PHASECHK.TRANS64.TRYWAIT P0, [R4+URZ+0x33420], R0 ;  /* 0x03342000040075a7 */ /* 0x000e24000800017f */
[----:B0-----:R-:W-:Y:S05]  /*f5c0*/  @!P0 BRA `(.L_x_93) ;  /* 0x0000002400988947 */ /* 0x001fea0003800000 */
.L_x_176:
[----:B------:R-:W1:Y:S02]  /*f5d0*/  S2R R2, SR_TID.X ;  /* 0x0000000000027919 */ /* 0x000e640000002100 */
[----:B-1----:R-:W-:-:S04]  /*f5e0*/  SHF.R.U32.HI R2, RZ, 0x5, R2 ;  /* 0x00000005ff027819 */ /* 0x002fc80000011602 */
[----:B------:R-:W-:-:S05]  /*f5f0*/  LOP3.LUT R2, R2, 0x3, RZ, 0xc0, !PT ;  /* 0x0000000302027812 */ /* 0x000fca00078ec0ff */
[----:B0-----:R-:W0:Y:S02]  /*f600*/  SHFL.IDX PT, R0, R2, RZ, 0x1f ;  /* 0x00001fff02007589 */ /* 0x001e2400000e0000 */
[----:B0-----:R-:W-:-:S13]  /*f610*/  ISETP.NE.AND P0, PT, R0, RZ, PT ;  /* 0x000000ff0000720c */ /* 0x001fda0003f05270 */
[----:B------:R-:W-:Y:S05]  /*f620*/  @P0 EXIT ;  /* 0x000000000000094d */ /* 0x000fea0003800000 */
[----:B------:R-:W-:Y:S01]  /*f630*/  ELECT P0, URZ, PT ;  /* 0x00000000003f782f */ /* 0x000fe20003800000 */
[----:B------:R-:W-:-:S12]  /*f640*/  BSSY B0, `(.L_x_94) ;  /* 0x0000028000007945 */ /* 0x000fd80003800000 */
[----:B------:R-:W-:Y:S05]  /*f650*/  @!P0 BRA `(.L_x_95) ;  /* 0x0000000000988947 */ /* 0x000fea0003800000 */
[----:B------:R-:W-:-:S06]  /*f660*/  ULOP3.LUT UR4, UR36, 0x2, URZ, 0xfc, !UPT ;  /* 0x0000000224047892 */ /* 0x000fcc000f8efc3f */
[----:B------:R-:W-:-:S05]  /*f670*/  IMAD.U32 R0, RZ, RZ, UR4 ;  /* 0x00000004ff007e24 */ /* 0x000fca000f8e00ff */
[----:B------:R-:W-:-:S13]  /*f680*/  ISETP.NE.AND P0, PT, R0, 0x3, PT ;  /* 0x000000030000780c */ /* 0x000fda0003f05270 */
[----:B------:R-:W-:Y:S05]  /*f690*/  @!P0 BRA `(.L_x_96) ;  /* 0x0000000000048947 */ /* 0x000fea0003800000 */
[----:B------:R-:W-:Y:S01]  /*f6a0*/  BPT.TRAP 0x1 ;  /* 0x000000040000795c */ /* 0x000fe20000300000 */
.L_x_96:
[C---:B------:R-:W-:Y:S01]  /*f6b0*/  IMAD R5, R27.reuse, 0x8, R4 ;  /* 0x000000081b057824 */ /* 0x040fe200078e0204 */
[----:B------:R-:W-:Y:S01]  /*f6c0*/  SHF.L.U32 R0, R30, 0x1f, RZ ;  /* 0x0000001f1e007819 */ /* 0x000fe200000006ff */
[----:B------:R-:W-:-:S03]  /*f6d0*/  VIADD R27, R27, 0x1 ;  /* 0x000000011b1b7836 */ /* 0x000fc60000000000 */
[----:B------:R-:W0:Y:S02]  /*f6e0*/  SYNCS.PHASECHK.TRANS64.TRYWAIT P1, [R5+URZ+0x33440], R0 ;  /* 0x03344000050075a7 */ /* 0x000e24000802017f */
[----:B------:R-:W-:-:S04]  /*f6f0*/  ISETP.NE.AND P2, PT, R27, 0x2, PT ;  /* 0x000000021b00780c */ /* 0x000fc80003f45270 */
[----:B------:R-:W-:Y:S01]  /*f700*/  SEL R3, RZ, 0x1, P2 ;  /* 0x00000001ff037807 */ /* 0x000fe20001000000 */
[----:B0-----:R-:W-:Y:S08]  /*f710*/  @!P1 BRA `(.L_x_97) ;  /* 0x0000002400589947 */ /* 0x001ff00003800000 */
.L_x_177:
[----:B------:R-:W-:Y:S02]  /*f720*/  SEL R27, R27, RZ, P2 ;  /* 0x000000ff1b1b7207 */ /* 0x000fe40001000000 */
[----:B------:R-:W-:Y:S01]  /*f730*/  LOP3.LUT R2, R30, R3, RZ, 0x3c, !PT ;  /* 0x000000031e027212 */ /* 0x000fe200078e3cff */
[----:B------:R-:W-:Y:S06]  /*f740*/  @!P0 BRA `(.L_x_98) ;  /* 0x0000000000048947 */ /* 0x000fec0003800000 */
[----:B------:R-:W-:Y:S01]  /*f750*/  BPT.TRAP 0x1 ;  /* 0x000000040000795c */ /* 0x000fe20000300000 */
.L_x_98:
[----:B------:R-:W-:Y:S01]  /*f760*/  IMAD R27, R27, 0x8, R4 ;  /* 0x000000081b1b7824 */ /* 0x000fe200078e0204 */
[----:B------:R-:W-:-:S04]  /*f770*/  SHF.L.U32 R2, R2, 0x1f, RZ ;  /* 0x0000001f02027819 */ /* 0x000fc800000006ff */
[----:B------:R-:W1:Y:S02]  /*f780*/  SYNCS.PHASECHK.TRANS64.TRYWAIT P1, [R27+URZ+0x33440], R2 ;  /* 0x033440021b0075a7 */ /* 0x000e64000802017f */
[----:B-1----:R-:W-:Y:S05]  /*f790*/  @!P1 BRA `(.L_x_99) ;  /* 0x00000024004c9947 */ /* 0x002fea0003800000 */
.L_x_178:
[----:B------:R-:W-:Y:S05]  /*f7a0*/  @!P0 BRA `(.L_x_100) ;  /* 0x0000000000048947 */ /* 0x000fea0003800000 */
[----:B------:R-:W-:Y:S01]  /*f7b0*/  BPT.TRAP 0x1 ;  /* 0x000000040000795c */ /* 0x000fe20000300000 */
.L_x_100:
[----:B------:R-:W2:Y:S02]  /*f7c0*/  SYNCS.PHASECHK.TRANS64.TRYWAIT P1, [R5+URZ+0x33460], R0 ;  /* 0x03346000050075a7 */ /* 0x000ea4000802017f */
[----:B--2---:R-:W-:Y:S05]  /*f7d0*/  @!P1 BRA `(.L_x_101) ;  /* 0x0000002400509947 */ /* 0x004fea0003800000 */
.L_x_179:
[----:B------:R-:W-:Y:S05]  /*f7e0*/  @!P0 BRA `(.L_x_102) ;  /* 0x0000000000048947 */ /* 0x000fea0003800000 */
[----:B------:R-:W-:Y:S01]  /*f7f0*/  BPT.TRAP 0x1 ;  /* 0x000000040000795c */ /* 0x000fe20000300000 */
.L_x_102:
[----:B------:R-:W3:Y:S02]  /*f800*/  SYNCS.PHASECHK.TRANS64.TRYWAIT P1, [R27+URZ+0x33460], R2 ;  /* 0x033460021b0075a7 */ /* 0x000ee4000802017f */
[----:B---3--:R-:W-:Y:S05]  /*f810*/  @!P1 BRA `(.L_x_103) ;  /* 0x0000002400549947 */ /* 0x008fea0003800000 */
.L_x_180:
[----:B------:R-:W-:Y:S05]  /*f820*/  @!P0 BRA `(.L_x_104) ;  /* 0x0000000000048947 */ /* 0x000fea0003800000 */
[----:B------:R-:W-:Y:S01]  /*f830*/  BPT.TRAP 0x1 ;  /* 0x000000040000795c */ /* 0x000fe20000300000 */
.L_x_104:
[----:B------:R-:W4:Y:S02]  /*f840*/  SYNCS.PHASECHK.TRANS64.TRYWAIT P1, [R5+URZ+0x33480], R0 ;  /* 0x03348000050075a7 */ /* 0x000f24000802017f */
[----:B----4-:R-:W-:Y:S05]  /*f850*/  @!P1 BRA `(.L_x_105) ;  /* 0x0000002400589947 */ /* 0x010fea0003800000 */
.L_x_181:
[----:B------:R-:W-:Y:S05]  /*f860*/  @!P0 BRA `(.L_x_106) ;  /* 0x0000000000048947 */ /* 0x000fea0003800000 */
[----:B------:R-:W-:Y:S01]  /*f870*/  BPT.TRAP 0x1 ;  /* 0x000000040000795c */ /* 0x000fe20000300000 */
.L_x_106:
[----:B------:R0:W0:Y:S02]  /*f880*/  SYNCS.PHASECHK.TRANS64.TRYWAIT P0, [R27+URZ+0x33480], R2 ;  /* 0x033480021b0075a7 */ /* 0x000024000800017f */
[----:B0-----:R-:W-:Y:S05]  /*f890*/  @!P0 NANOSLEEP.SYNCS 0x989680 ;  /* 0x009896800000895d */ /* 0x001fea0003900000 */
[----:B------:R-:W0:Y:S02]  /*f8a0*/  @!P0 SYNCS.PHASECHK.TRANS64 P0, [R27+URZ+0x33480], R2 ;  /* 0x033480021b0085a7 */ /* 0x000e24000800007f */
[----:B0-----:R-:W-:Y:S05]  /*f8b0*/  @!P0 BRA `(.L_x_106) ;  /* 0xfffffffc00f08947 */ /* 0x001fea000383ffff */
.L_x_95:
[----:B------:R-:W-:Y:S05]  /*f8c0*/  BSYNC B0 ;  /* 0x0000000000007941 */ /* 0x000fea0003800000 */
.L_x_94:
[----:B------:R-:W-:Y:S05]  /*f8d0*/  EXIT ;  /* 0x000000000000794d */ /* 0x000fea0003800000 */
.L_x_8:
[----:B0-----:R-:W-:-:S04]  /*f8e0*/  IMAD.U32 R3, RZ, RZ, UR39 ;  /* 0x00000027ff037e24 */ /* 0x001fc8000f8e00ff */
[----:B------:R0:W1:Y:S03]  /*f8f0*/  SYNCS.PHASECHK.TRANS64.TRYWAIT P1, [R3+URZ+0x33400], R0 ;  /* 0x03340000030075a7 */ /* 0x000066000802017f */
[----:B-1----:R-:W-:Y:S05]  /*f900*/  @!P1 NANOSLEEP.SYNCS 0x989680 ;  /* 0x009896800000995d */ /* 0x002fea0003900000 */
[----:B------:R-:W1:Y:S02]  /*f910*/  @!P1 SYNCS.PHASECHK.TRANS64 P1, [R3+URZ+0x33400], R0 ;  /* 0x03340000030095a7 */ /* 0x000e64000802007f */
[----:B-1----:R-:W-:Y:S05]  /*f920*/  @!P1 BRA `(.L_x_8) ;  /* 0xfffffffc00ec9947 */ /* 0x002fea000383ffff */
[----:B------:R-:W-:Y:S05]  /*f930*/  BRA `(.L_x_107) ;  /* 0xffffff1800b87947 */ /* 0x000fea000383ffff */
.L_x_12:
[----:B-1----:R1:W2:Y:S02]  /*f940*/  SYNCS.PHASECHK.TRANS64.TRYWAIT P1, [R3+URZ+0x33430], R0 ;  /* 0x03343000030075a7 */ /* 0x0022a4000802017f */
[----:B--2---:R-:W-:Y:S05]  /*f950*/  @!P1 NANOSLEEP.SYNCS 0x989680 ;  /* 0x009896800000995d */ /* 0x004fea0003900000 */
[----:B------:R-:W2:Y:S02]  /*f960*/  @!P1 SYNCS.PHASECHK.TRANS64 P1, [R3+URZ+0x33430], R0 ;  /* 0x03343000030095a7 */ /* 0x000ea4000802007f */
[----:B--2---:R-:W-:Y:S05]  /*f970*/  @!P1 BRA `(.L_x_12) ;  /* 0xfffffffc00f09947 */ /* 0x004fea000383ffff */
[----:B------:R-:W-:Y:S05]  /*f980*/  BRA `(.L_x_11) ;  /* 0xffffff1800d87947 */ /* 0x000fea000383ffff */
.L_x_18:
[----:B-1----:R-:W-:-:S04]  /*f990*/  IMAD.U32 R5, RZ, RZ, UR6 ;  /* 0x00000006ff057e24 */ /* 0x002fc8000f8e00ff */
[----:B------:R1:W2:Y:S03]  /*f9a0*/  SYNCS.PHASECHK.TRANS64.TRYWAIT P1, [R5+URZ+0x33430], R0 ;  /* 0x03343000050075a7 */ /* 0x0002a6000802017f */
[----:B--2---:R-:W-:Y:S05]  /*f9b0*/  @!P1 NANOSLEEP.SYNCS 0x989680 ;  /* 0x009896800000995d */ /* 0x004fea0003900000 */
[----:B------:R-:W2:Y:S02]  /*f9c0*/  @!P1 SYNCS.PHASECHK.TRANS64 P1, [R5+URZ+0x33430], R0 ;  /* 0x03343000050095a7 */ /* 0x000ea4000802007f */
[----:B--2---:R-:W-:Y:S05]  /*f9d0*/  @!P1 BRA `(.L_x_18) ;  /* 0xfffffffc00ec9947 */ /* 0x004fea000383ffff */
[----:B------:R-:W-:Y:S05]  /*f9e0*/  BRA `(.L_x_15) ;  /* 0xffffff5000987947 */ /* 0x000fea000383ffff */
.L_x_22:
[----:B-1----:R-:W-:-:S04]  /*f9f0*/  IMAD.U32 R5, RZ, RZ, UR6 ;  /* 0x00000006ff057e24 */ /* 0x002fc8000f8e00ff */
[----:B------:R1:W2:Y:S03]  /*fa00*/  SYNCS.PHASECHK.TRANS64.TRYWAIT P1, [R5+URZ+0x33450], R0 ;  /* 0x03345000050075a7 */ /* 0x0002a6000802017f */
[----:B--2---:R-:W-:Y:S05]  /*fa10*/  @!P1 NANOSLEEP.SYNCS 0x989680 ;  /* 0x009896800000995d */ /* 0x004fea0003900000 */
[----:B------:R-:W2:Y:S02]  /*fa20*/  @!P1 SYNCS.PHASECHK.TRANS64 P1, [R5+URZ+0x33450], R0 ;  /* 0x03345000050095a7 */ /* 0x000ea4000802007f */
[----:B--2---:R-:W-:Y:S05]  /*fa30*/  @!P1 BRA `(.L_x_22) ;  /* 0xfffffffc00ec9947 */ /* 0x004fea000383ffff */
[----:B------:R-:W-:Y:S05]  /*fa40*/  BRA `(.L_x_19) ;  /* 0xffffff5c00987947 */ /* 0x000fea000383ffff */
.L_x_29:
[----:B-1----:R-:W-:-:S04]  /*fa50*/  IMAD.U32 R7, RZ, RZ, UR4 ;  /* 0x00000004ff077e24 */ /* 0x002fc8000f8e00ff */
[----:B------:R1:W2:Y:S03]  /*fa60*/  SYNCS.PHASECHK.TRANS64.TRYWAIT P1, [R7+URZ+0x33450], R6 ;  /* 0x03345006070075a7 */ /* 0x0002a6000802017f */
[----:B--2---:R-:W-:Y:S05]  /*fa70*/  @!P1 NANOSLEEP.SYNCS 0x989680 ;  /* 0x009896800000995d */ /* 0x004fea0003900000 */
[----:B------:R-:W2:Y:S02]  /*fa80*/  @!P1 SYNCS.PHASECHK.TRANS64 P1, [R7+URZ+0x33450], R6 ;  /* 0x03345006070095a7 */ /* 0x000ea4000802007f */
[----:B--2---:R-:W-:Y:S05]  /*fa90*/  @!P1 BRA `(.L_x_29) ;  /* 0xfffffffc00ec9947 */ /* 0x004fea000383ffff */
[----:B------:R-:W-:Y:S05]  /*faa0*/  BRA `(.L_x_28) ;  /* 0xffffff7c00e87947 */ /* 0x000fea000383ffff */
.L_x_46:
[----:B------:R-:W2:Y:S01]  /*fab0*/  S2R R18, SR_TID.X ;  /* 0x0000000000127919 */ /* 0x000ea20000002100 */
[----:B------:R-:W-:Y:S02]  /*fac0*/  IMAD.MOV.U32 R12, RZ, RZ, RZ ;  /* 0x000000ffff0c7224 */ /* 0x000fe400078e00ff */
[----:B------:R-:W-:Y:S02]  /*fad0*/  IMAD.MOV.U32 R11, RZ, RZ, 0x1f ;  /* 0x0000001fff0b7424 */ /* 0x000fe400078e00ff */
[----:B------:R-:W-:Y:S01]  /*fae0*/  IMAD.MOV.U32 R15, RZ, RZ, -0x1 ;  /* 0xffffffffff0f7424 */ /* 0x000fe200078e00ff */
[----:B--2---:R-:W-:-:S04]  /*faf0*/  SHF.R.U32.HI R18, RZ, 0x5, R18 ;  /* 0x00000005ff127819 */ /* 0x004fc80000011612 */
[----:B------:R-:W-:-:S05]  /*fb00*/  LOP3.LUT R18, R18, 0x3, RZ, 0xc0, !PT ;  /* 0x0000000312127812 */ /* 0x000fca00078ec0ff */
[----:B------:R-:W-:-:S07]  /*fb10*/  IMAD.MOV.U32 R13, RZ, RZ, R18 ;  /* 0x000000ffff0d7224 */ /* 0x000fce00078e0012 */
[----:B01---5:R-:W-:Y:S05]  /*fb20*/  WARPSYNC.COLLECTIVE R15, `(.L_x_108) ;  /* 0x000000000f087348 */ /* 0x023fea0003c00000 */
[----:B------:R2:W3:Y:S02]  /*fb30*/  SHFL.IDX P6, R14, R13, R12, R11 ;  /* 0x0000000c0d0e7389 */ /* 0x0004e400000c000b */
[----:B0123-5:R-:W-:Y:S01]  /*fb40*/  ENDCOLLECTIVE ;  /* 0x000000000000791b */ /* 0x02ffe20003800000 */
.L_x_108:
[----:B------:R-:W-:Y:S05]  /*fb50*/  BRA `(.L_x_109) ;  /* 0xffffffbc009c7947 */ /* 0x000fea000383ffff */
.L_x_49:
[----:B0-----:R0:W1:Y:S02]  /*fb60*/  SYNCS.PHASECHK.TRANS64.TRYWAIT P0, [R4+URZ+0x33480], R25 ;  /* 0x03348019040075a7 */ /* 0x001064000800017f */
[----:B-1----:R-:W-:Y:S05]  /*fb70*/  @!P0 NANOSLEEP.SYNCS 0x989680 ;  /* 0x009896800000895d */ /* 0x002fea0003900000 */
[----:B------:R-:W1:Y:S02]  /*fb80*/  @!P0 SYNCS.PHASECHK.TRANS64 P0, [R4+URZ+0x33480], R25 ;  /* 0x03348019040085a7 */ /* 0x000e64000800007f */
[----:B-1----:R-:W-:Y:S05]  /*fb90*/  @!P0 BRA `(.L_x_49) ;  /* 0xfffffffc00f08947 */ /* 0x002fea000383ffff */
[----:B------:R-:W-:Y:S05]  /*fba0*/  BRA `(.L_x_110) ;  /* 0xffffffc000887947 */ /* 0x000fea000383ffff */
.L_x_50:
[----:B------:R-:W-:Y:S01]  /*fbb0*/  BSSY B0, `(.L_x_111) ;  /* 0x0000008000007945 */ /* 0x000fe20003800000 */
[----:B------:R-:W-:Y:S02]  /*fbc0*/  IMAD.MOV.U32 R13, RZ, RZ, R9 ;  /* 0x000000ffff0d7224 */ /* 0x000fe400078e0009 */
[----:B------:R-:W-:Y:S02]  /*fbd0*/  IMAD.MOV.U32 R12, RZ, RZ, RZ ;  /* 0x000000ffff0c7224 */ /* 0x000fe400078e00ff */
[----:B------:R-:W-:Y:S02]  /*fbe0*/  IMAD.MOV.U32 R11, RZ, RZ, 0x1c1f ;  /* 0x00001c1fff0b7424 */ /* 0x000fe400078e00ff */
[----:B------:R-:W-:-:S07]  /*fbf0*/  IMAD.MOV.U32 R15, RZ, RZ, -0x1 ;  /* 0xffffffffff0f7424 */ /* 0x000fce00078e00ff */
[----:B0-----:R-:W-:Y:S05]  /*fc00*/  WARPSYNC.COLLECTIVE R15, `(.L_x_112) ;  /* 0x000000000f087348 */ /* 0x001fea0003c00000 */
[----:B------:R1:W2:Y:S02]  /*fc10*/  SHFL.IDX P6, R14, R13, R12, R11 ;  /* 0x0000000c0d0e7389 */ /* 0x0002a400000c000b */
[----:B012---:R-:W-:Y:S01]  /*fc20*/  ENDCOLLECTIVE ;  /* 0x000000000000791b */ /* 0x007fe20003800000 */
.L_x_112:
[----:B------:R-:W-:Y:S05]  /*fc30*/  BSYNC B0 ;  /* 0x0000000000007941 */ /* 0x000fea0003800000 */
.L_x_111:
[----:B------:R-:W-:Y:S01]  /*fc40*/  IMAD.MOV.U32 R13, RZ, RZ, R10 ;  /* 0x000000ffff0d7224 */ /* 0x000fe200078e000a */
[C---:B------:R-:W-:Y:S01]  /*fc50*/  LOP3.LUT P1, RZ, R16.reuse, 0x1000000, RZ, 0xc0, !PT ;  /* 0x0100000010ff7812 */ /* 0x040fe2000782c0ff */
[----:B------:R-:W-:Y:S01]  /*fc60*/  IMAD.MOV.U32 R12, RZ, RZ, RZ ;  /* 0x000000ffff0c7224 */ /* 0x000fe200078e00ff */
[C---:B------:R-:W-:Y:S01]  /*fc70*/  LOP3.LUT P2, RZ, R16.reuse, 0x800000, RZ, 0xc0, !PT ;  /* 0x0080000010ff7812 */ /* 0x040fe2000784c0ff */
[----:B------:R-:W-:Y:S01]  /*fc80*/  IMAD.MOV.U32 R11, RZ, RZ, 0x1c1f ;  /* 0x00001c1fff0b7424 */ /* 0x000fe200078e00ff */
[C---:B------:R-:W-:Y:S01]  /*fc90*/  LOP3.LUT P4, RZ, R16.reuse, 0x400000, RZ, 0xc0, !PT ;  /* 0x0040000010ff7812 */ /* 0x040fe2000788c0ff */
[----:B------:R-:W-:Y:S01]  /*fca0*/  IMAD.MOV.U32 R15, RZ, RZ, -0x1 ;  /* 0xffffffffff0f7424 */ /* 0x000fe200078e00ff */
[C---:B------:R-:W-:Y:S01]  /*fcb0*/  LOP3.LUT P3, RZ, R16.reuse, 0x100000, RZ, 0xc0, !PT ;  /* 0x0010000010ff7812 */ /* 0x040fe2000786c0ff */
[----:B------:R-:W-:Y:S01]  /*fcc0*/  IMAD.MOV.U32 R0, RZ, RZ, R14 ;  /* 0x000000ffff007224 */ /* 0x000fe200078e000e */
[----:B------:R-:W-:-:S13]  /*fcd0*/  LOP3.LUT P5, RZ, R16, 0x20000, RZ, 0xc0, !PT ;  /* 0x0002000010ff7812 */ /* 0x000fda00078ac0ff */
[----:B------:R-:W-:Y:S05]  /*fce0*/  WARPSYNC.COLLECTIVE R15, `(.L_x_113) ;  /* 0x000000000f087348 */ /* 0x000fea0003c00000 */
[----:B------:R0:W1:Y:S02]  /*fcf0*/  SHFL.IDX P6, R14, R13, R12, R11 ;  /* 0x0000000c0d0e7389 */ /* 0x00006400000c000b */
[----:B01----:R-:W-:Y:S01]  /*fd00*/  ENDCOLLECTIVE ;  /* 0x000000000000791b */ /* 0x003fe20003800000 */
.L_x_113:
[----:B------:R-:W-:Y:S02]  /*fd10*/  IMAD.MOV.U32 R13, RZ, RZ, R9 ;  /* 0x000000ffff0d7224 */ /* 0x000fe400078e0009 */
[----:B------:R-:W-:Y:S02]  /*fd20*/  IMAD.MOV.U32 R12, RZ, RZ, 0x1 ;  /* 0x00000001ff0c7424 */ /* 0x000fe400078e00ff */
[----:B------:R-:W-:-:S07]  /*fd30*/  IMAD.MOV.U32 R2, RZ, RZ, R14 ;  /* 0x000000ffff027224 */ /* 0x000fce00078e000e */
[----:B------:R-:W-:Y:S05]  /*fd40*/  WARPSYNC.COLLECTIVE R15, `(.L_x_114) ;  /* 0x000000000f087348 */ /* 0x000fea0003c00000 */
[----:B------:R0:W1:Y:S02]  /*fd50*/  SHFL.IDX P6, R14, R13, R12, R11 ;  /* 0x0000000c0d0e7389 */ /* 0x00006400000c000b */
[----:B01----:R-:W-:Y:S01]  /*fd60*/  ENDCOLLECTIVE ;  /* 0x000000000000791b */ /* 0x003fe20003800000 */
.L_x_114:
[----:B------:R-:W-:-:S05]  /*fd70*/  IADD3 R2, P0, R32, R2, RZ ;  /* 0x0000000220027210 */ /* 0x000fca0007f1e0ff */
[----:B------:R-:W-:Y:S02]  /*fd80*/  IMAD.X R3, RZ, RZ, R0, P0 ;  /* 0x000000ffff037224 */ /* 0x000fe400000e0600 */
[----:B------:R-:W-:Y:S02]  /*fd90*/  VIADD R0, R22, UR41 ;  /* 0x0000002916007c36 */ /* 0x000fe40008000000 */
[----:B------:R-:W-:-:S03]  /*fda0*/  IMAD.MOV.U32 R13, RZ, RZ, R10 ;  /* 0x000000ffff0d7224 */ /* 0x000fc600078e000a */
[----:B------:R-:W-:Y:S01]  /*fdb0*/  @!PT LDS RZ, [RZ] ;  /* 0x00000000fffff984 */ /* 0x000fe20000000800 */
[----:B------:R-:W-:Y:S01]  /*fdc0*/  @!PT LDS RZ, [RZ] ;  /* 0x00000000fffff984 */ /* 0x000fe20000000800 */
[----:B------:R-:W-:Y:S01]  /*fdd0*/  @!PT LDS RZ, [RZ] ;  /* 0x00000000fffff984 */ /* 0x000fe20000000800 */
[----:B------:R-:W-:Y:S01]  /*fde0*/  LDGSTS.E.BYPASS.LTC128B.128 [R0+0xf200], desc[UR50][R2.64], !P1 ;  /* 0x0f20000002007fae */ /* 0x000fe2000c901d72 */
[----:B------:R-:W-:-:S03]  /*fdf0*/  LOP3.LUT P1, RZ, R16, 0x200000, RZ, 0xc0, !PT ;  /* 0x0020000010ff7812 */ /* 0x000fc6000782c0ff */
[----:B------:R-:W-:Y:S01]  /*fe00*/  LDGSTS.E.BYPASS.LTC128B.128 [R0+0x11a00], desc[UR50][R2.64+0x40], !P2 ;  /* 0x11a0004002007fae */ /* 0x000fe2000d101d72 */
[----:B------:R-:W-:-:S03]  /*fe10*/  LOP3.LUT P2, RZ, R16, 0x80000, RZ, 0xc0, !PT ;  /* 0x0008000010ff7812 */ /* 0x000fc6000784c0ff */
[----:B------:R0:W-:Y:S01]  /*fe20*/  LDGSTS.E.BYPASS.LTC128B.128 [R0+0x14200], desc[UR50][R2.64+0x80], !P4 ;  /* 0x1420008002007fae */ /* 0x0001e2000e101d72 */
[----:B------:R-:W-:Y:S01]  /*fe30*/  LOP3.LUT P4, RZ, R16, 0x10000, RZ, 0xc0, !PT ;  /* 0x0001000010ff7812 */ /* 0x000fe2000788c0ff */
[----:B0-----:R-:W-:-:S12]  /*fe40*/  IMAD.MOV.U32 R3, RZ, RZ, R14 ;  /* 0x000000ffff037224 */ /* 0x001fd800078e000e */
[----:B------:R-:W-:Y:S05]  /*fe50*/  WARPSYNC.COLLECTIVE R15, `(.L_x_115) ;  /* 0x000000000f087348 */ /* 0x000fea0003c00000 */
[----:B------:R0:W1:Y:S02]  /*fe60*/  SHFL.IDX P6, R14, R13, R12, R11 ;  /* 0x0000000c0d0e7389 */ /* 0x00006400000c000b */
[----:B01----:R-:W-:Y:S01]  /*fe70*/  ENDCOLLECTIVE ;  /* 0x000000000000791b */ /* 0x003fe20003800000 */
.L_x_115:
[----:B------:R-:W-:Y:S02]  /*fe80*/  IMAD.MOV.U32 R13, RZ, RZ, R9 ;  /* 0x000000ffff0d7224 */ /* 0x000fe400078e0009 */
[----:B------:R-:W-:Y:S02]  /*fe90*/  IMAD.MOV.U32 R12, RZ, RZ, 0x2 ;  /* 0x00000002ff0c7424 */ /* 0x000fe400078e00ff */
[----:B------:R-:W-:-:S07]  /*fea0*/  IMAD.MOV.U32 R2, RZ, RZ, R14 ;  /* 0x000000ffff027224 */ /* 0x000fce00078e000e */
[----:B------:R-:W-:Y:S05]  /*feb0*/  WARPSYNC.COLLECTIVE R15, `(.L_x_116) ;  /* 0x000000000f087348 */ /* 0x000fea0003c00000 */
[----:B------:R0:W1:Y:S02]  /*fec0*/  SHFL.IDX P6, R14, R13, R12, R11 ;  /* 0x0000000c0d0e7389 */ /* 0x00006400000c000b */
[----:B01----:R-:W-:Y:S01]  /*fed0*/  ENDCOLLECTIVE ;  /* 0x000000000000791b */ /* 0x003fe20003800000 */
.L_x_116:
[----:B------:R-:W-:-:S05]  /*fee0*/  IADD3 R2, P0, R32, R2, RZ ;  /* 0x0000000220027210 */ /* 0x000fca0007f1e0ff */
[----:B------:R-:W-:-:S05]  /*fef0*/  IMAD.X R3, RZ, RZ, R3, P0 ;  /* 0x000000ffff037224 */ /* 0x000fca00000e0603 */
[----:B------:R-:W-:Y:S01]  /*ff00*/  @!PT LDS RZ, [RZ] ;  /* 0x00000000fffff984 */ /* 0x000fe20000000800 */
[----:B------:R-:W-:Y:S01]  /*ff10*/  @!PT LDS RZ, [RZ] ;  /* 0x00000000fffff984 */ /* 0x000fe20000000800 */
[----:B------:R-:W-:Y:S01]  /*ff20*/  @!PT LDS RZ, [RZ] ;  /* 0x00000000fffff984 */ /* 0x000fe20000000800 */
[----:B------:R0:W-:Y:S01]  /*ff30*/  LDGSTS.E.BYPASS.LTC128B.128 [R0+0xfa00], desc[UR50][R2.64], !P1 ;  /* 0x0fa0000002007fae */ /* 0x0001e2000c901d72 */
[----:B------:R-:W-:Y:S01]  /*ff40*/  IMAD.MOV.U32 R13, RZ, RZ, R10 ;  /* 0x000000ffff0d7224 */ /* 0x000fe200078e000a */
[C---:B------:R-:W-:Y:S02]  /*ff50*/  LOP3.LUT P1, RZ, R16.reuse, 0x40000, RZ, 0xc0, !PT ;  /* 0x0004000010ff7812 */ /* 0x040fe4000782c0ff */
[----:B------:R0:W-:Y:S01]  /*ff60*/  LDGSTS.E.BYPASS.LTC128B.128 [R0+0x12200], desc[UR50][R2.64+0x40], !P3 ;  /* 0x1220004002007fae */ /* 0x0001e2000d901d72 */
[----:B------:R-:W-:-:S03]  /*ff70*/  LOP3.LUT P3, RZ, R16, 0x8000, RZ, 0xc0, !PT ;  /* 0x0000800010ff7812 */ /* 0x000fc6000786c0ff */
[----:B------:R0:W-:Y:S01]  /*ff80*/  LDGSTS.E.BYPASS.LTC128B.128 [R0+0x14a00], desc[UR50][R2.64+0x80], !P2 ;  /* 0x14a0008002007fae */ /* 0x0001e2000d101d72 */
[----:B------:R-:W-:Y:S01]  /*ff90*/  LOP3.LUT P2, RZ, R16, 0x4000, RZ, 0xc0, !PT ;  /* 0x0000400010ff7812 */ /* 0x000fe2000784c0ff */
[----:B------:R-:W-:-:S12]  /*ffa0*/  IMAD.MOV.U32 R22, RZ, RZ, R14 ;  /* 0x000000ffff167224 */ /* 0x000fd800078e000e */
[----:B0-----:R-:W-:Y:S05]  /*ffb0*/  WARPSYNC.COLLECTIVE R15, `(.L_x_117) ;  /* 0x000000000f087348 */ /* 0x001fea0003c00000 */
[----:B------:R1:W2:Y:S02]  /*ffc0*/  SHFL.IDX P6, R14, R13, R12, R11 ;  /* 0x0000000c0d0e7389 */ /* 0x0002a400000c000b */
[----:B012---:R-:W-:Y:S01]  /*ffd0*/  ENDCOLLECTIVE ;  /* 0x000000000000791b */ /* 0x007fe20003800000 */
.L_x_117:
[----:B------:R-:W-:Y:S02]  /*ffe0*/  IMAD.MOV.U32 R13, RZ, RZ, R9 ;  /* 0x000000ffff0d7224 */ /* 0x000fe400078e0009 */
[----:B------:R-:W-:Y:S02]  /*fff0*/  IMAD.MOV.U32 R12, RZ, RZ, 0x3 ;  /* 0x00000003ff0c7424 */ /* 0x000fe400078e00ff */
[----:B------:R-:W-:-:S07]  /*10000*/  IMAD.MOV.U32 R2, RZ, RZ, R14 ;  /* 0x000000ffff027224 */ /* 0x000fce00078e000e */
[----:B------:R-:W-:Y:S05]  /*10010*/  WARPSYNC.COLLECTIVE R15, `(.L_x_118) ;  /* 0x000000000f087348 */ /* 0x000fea0003c00000 */
[----:B------:R0:W1:Y:S02]  /*10020*/  SHFL.IDX P6, R14, R13, R12, R11 ;  /* 0x0000000c0d0e7389 */ /* 0x00006400000c000b */
[----:B01----:R-:W-:Y:S01]  /*10030*/  ENDCOLLECTIVE ;  /* 0x000000000000791b */ /* 0x003fe20003800000 */
.L_x_118:
[----:B------:R-:W-:-:S05]  /*10040*/  IADD3 R2, P0, R32, R2, RZ ;  /* 0x0000000220027210 */ /* 0x000fca0007f1e0ff */
[----:B------:R-:W-:-:S05]  /*10050*/  IMAD.X R3, RZ, RZ, R22, P0 ;  /* 0x000000ffff037224 */ /* 0x000fca00000e0616 */
[----:B------:R-:W-:Y:S01]  /*10060*/  @!PT LDS RZ, [RZ] ;  /* 0x00000000fffff984 */ /* 0x000fe20000000800 */
[----:B------:R-:W-:Y:S01]  /*10070*/  @!PT LDS RZ, [RZ] ;  /* 0x00000000fffff984 */ /* 0x000fe20000000800 */
[----:B------:R-:W-:Y:S01]  /*10080*/  @!PT LDS RZ, [RZ] ;  /* 0x00000000fffff984 */ /* 0x000fe20000000800 */
[----:B------:R0:W-:Y:S01]  /*10090*/  LDGSTS.E.BYPASS.LTC128B.128 [R0+0x10200], desc[UR50][R2.64], !P1 ;  /* 0x1020000002007fae */ /* 0x0001e2000c901d72 */
[----:B------:R-:W-:Y:S01]  /*100a0*/  IMAD.MOV.U32 R13, RZ, RZ, R10 ;  /* 0x000000ffff0d7224 */ /* 0x000fe200078e000a */
[----:B------:R-:W-:Y:S02]  /*100b0*/  LOP3.LUT P1, RZ, R16, 0x2000, RZ, 0xc0, !PT ;  /* 0x0000200010ff7812 */ /* 0x000fe4000782c0ff */
[----:B------:R0:W-:Y:S04]  /*100c0*/  LDGSTS.E.BYPASS.LTC128B.128 [R0+0x12a00], desc[UR50][R2.64+0x40], !P5 ;  /* 0x12a0004002007fae */ /* 0x0001e8000e901d72 */
[----:B------:R0:W-:Y:S01]  /*100d0*/  LDGSTS.E.BYPASS.LTC128B.128 [R0+0x15200], desc[UR50][R2.64+0x80], !P4 ;  /* 0x1520008002007fae */ /* 0x0001e2000e101d72 */
[----:B------:R-:W-:-:S07]  /*100e0*/  IMAD.MOV.U32 R22, RZ, RZ, R14 ;  /* 0x000000ffff167224 */ /* 0x000fce00078e000e */
[----:B0-----:R-:W-:Y:S05]  /*100f0*/  WARPSYNC.COLLECTIVE R15, `(.L_x_119) ;  /* 0x000000000f087348 */ /* 0x001fea0003c00000 */
[----:B------:R1:W2:Y:S02]  /*10100*/  SHFL.IDX P6, R14, R13, R12, R11 ;  /* 0x0000000c0d0e7389 */ /* 0x0002a400000c000b */
[----:B012---:R-:W-:Y:S01]  /*10110*/  ENDCOLLECTIVE ;  /* 0x000000000000791b */ /* 0x007fe20003800000 */
.L_x_119:
[----:B------:R-:W-:Y:S02]  /*10120*/  IMAD.MOV.U32 R13, RZ, RZ, R18 ;  /* 0x000000ffff0d7224 */ /* 0x000fe400078e0012 */
[----:B------:R-:W-:Y:S02]  /*10130*/  IMAD.MOV.U32 R12, RZ, RZ, RZ ;  /* 0x000000ffff0c7224 */ /* 0x000fe400078e00ff */
[----:B------:R-:W-:-:S07]  /*10140*/  IMAD.MOV.U32 R2, RZ, RZ, R14 ;  /* 0x000000ffff027224 */ /* 0x000fce00078e000e */
[----:B------:R-:W-:Y:S05]  /*10150*/  WARPSYNC.COLLECTIVE R15, `(.L_x_120) ;  /* 0x000000000f087348 */ /* 0x000fea0003c00000 */
[----:B------:R0:W1:Y:S02]  /*10160*/  SHFL.IDX P6, R14, R13, R12, R11 ;  /* 0x0000000c0d0e7389 */ /* 0x00006400000c000b */
[----:B01----:R-:W-:Y:S01]  /*10170*/  ENDCOLLECTIVE ;  /* 0x000000000000791b */ /* 0x003fe20003800000 */
.L_x_120:
[----:B------:R-:W-:-:S05]  /*10180*/  IADD3 R2, P0, R32, R2, RZ ;  /* 0x0000000220027210 */ /* 0x000fca0007f1e0ff */
[----:B------:R-:W-:-:S05]  /*10190*/  IMAD.X R3, RZ, RZ, R22, P0 ;  /* 0x000000ffff037224 */ /* 0x000fca00000e0616 */
[----:B------:R-:W-:Y:S01]  /*101a0*/  @!PT LDS RZ, [RZ] ;  /* 0x00000000fffff984 */ /* 0x000fe20000000800 */
[----:B------:R-:W-:Y:S01]  /*101b0*/  @!PT LDS RZ, [RZ] ;  /* 0x00000000fffff984 */ /* 0x000fe20000000800 */
[----:B------:R-:W-:Y:S01]  /*101c0*/  @!PT LDS RZ, [RZ] ;  /* 0x00000000fffff984 */ /* 0x000fe20000000800 */
[----:B------:R0:W-:Y:S01]  /*101d0*/  LDGSTS.E.BYPASS.LTC128B.128 [R0+0x10a00], desc[UR50][R2.64], !P3 ;  /* 0x10a0000002007fae */ /* 0x0001e2000d901d72 */
[----:B------:R-:W-:-:S03]  /*101e0*/  IMAD.MOV.U32 R13, RZ, RZ, R19 ;  /* 0x000000ffff0d7224 */ /* 0x000fc600078e0013 */
[----:B------:R0:W-:Y:S04]  /*101f0*/  LDGSTS.E.BYPASS.LTC128B.128 [R0+0x13200], desc[UR50][R2.64+0x40], !P2 ;  /* 0x1320004002007fae */ /* 0x0001e8000d101d72 */
[----:B------:R0:W-:Y:S01]  /*10200*/  LDGSTS.E.BYPASS.LTC128B.128 [R0+0x15a00], desc[UR50][R2.64+0x80], !P1 ;  /* 0x15a0008002007fae */ /* 0x0001e2000c901d72 */
[----:B------:R-:W-:-:S07]  /*10210*/  IMAD.MOV.U32 R18, RZ, RZ, R14 ;  /* 0x000000ffff127224 */ /* 0x000fce00078e000e */
[----:B0-----:R-:W-:Y:S05]  /*10220*/  WARPSYNC.COLLECTIVE R15, `(.L_x_121) ;  /* 0x000000000f087348 */ /* 0x001fea0003c00000 */
[----:B------:R1:W2:Y:S02]  /*10230*/  SHFL.IDX P6, R14, R13, R12, R11 ;  /* 0x0000000c0d0e7389 */ /* 0x0002a400000c000b */
[----:B012---:R-:W-:Y:S01]  /*10240*/  ENDCOLLECTIVE ;  /* 0x000000000000791b */ /* 0x007fe20003800000 */
.L_x_121:
[----:B------:R-:W-:Y:S05]  /*10250*/  BRA `(.L_x_122) ;  /* 0xffffffc000447947 */ /* 0x000fea000383ffff */
.L_x_55:
[----:B--2---:R2:W3:Y:S02]  /*10260*/  SYNCS.PHASECHK.TRANS64.TRYWAIT P0, [R4+URZ+0x33440], R25 ;  /* 0x03344019040075a7 */ /* 0x0044e4000800017f */
[----:B---3--:R-:W-:Y:S05]  /*10270*/  @!P0 NANOSLEEP.SYNCS 0x989680 ;  /* 0x009896800000895d */ /* 0x008fea0003900000 */
[----:B------:R-:W3:Y:S02]  /*10280*/  @!P0 SYNCS.PHASECHK.TRANS64 P0, [R4+URZ+0x33440], R25 ;  /* 0x03344019040085a7 */ /* 0x000ee4000800007f */
[----:B---3--:R-:W-:Y:S05]  /*10290*/  @!P0 BRA `(.L_x_55) ;  /* 0xfffffffc00f08947 */ /* 0x008fea000383ffff */
[----:B------:R-:W-:Y:S05]  /*102a0*/  BRA `(.L_x_123) ;  /* 0xffffffc000a87947 */ /* 0x000fea000383ffff */
.L_x_56:
[----:B------:R-:W-:Y:S01]  /*102b0*/  BSSY B0, `(.L_x_124) ;  /* 0x0000008000007945 */ /* 0x000fe20003800000 */
[----:B------:R-:W-:Y:S02]  /*102c0*/  IMAD.MOV.U32 R13, RZ, RZ, R7 ;  /* 0x000000ffff0d7224 */ /* 0x000fe400078e0007 */
[----:B------:R-:W-:Y:S02]  /*102d0*/  IMAD.MOV.U32 R12, RZ, RZ, RZ ;  /* 0x000000ffff0c7224 */ /* 0x000fe400078e00ff */
[----:B------:R-:W-:Y:S02]  /*102e0*/  IMAD.MOV.U32 R11, RZ, RZ, 0x1c1f ;  /* 0x00001c1fff0b7424 */ /* 0x000fe400078e00ff */
[----:B------:R-:W-:-:S07]  /*102f0*/  IMAD.MOV.U32 R15, RZ, RZ, -0x1 ;  /* 0xffffffffff0f7424 */ /* 0x000fce00078e00ff */
[----:B012--5:R-:W-:Y:S05]  /*10300*/  WARPSYNC.COLLECTIVE R15, `(.L_x_125) ;  /* 0x000000000f087348 */ /* 0x027fea0003c00000 */
[----:B------:R3:W4:Y:S02]  /*10310*/  SHFL.IDX P6, R14, R13, R12, R11 ;  /* 0x0000000c0d0e7389 */ /* 0x00072400000c000b */
[----:B012345:R-:W-:Y:S01]  /*10320*/  ENDCOLLECTIVE ;  /* 0x000000000000791b */ /* 0x03ffe20003800000 */
.L_x_125:
[----:B------:R-:W-:Y:S05]  /*10330*/  BSYNC B0 ;  /* 0x0000000000007941 */ /* 0x000fea0003800000 */
.L_x_124:
[----:B------:R-:W-:Y:S01]  /*10340*/  IMAD.MOV.U32 R13, RZ, RZ, R5 ;  /* 0x000000ffff0d7224 */ /* 0x000fe200078e0005 */
[----:B------:R-:W-:Y:S01]  /*10350*/  ISETP.GE.AND P2, PT, R18, 0x1, PT ;  /* 0x000000011200780c */ /* 0x000fe20003f46270 */
[----:B------:R-:W-:Y:S01]  /*10360*/  IMAD.MOV.U32 R12, RZ, RZ, RZ ;  /* 0x000000ffff0c7224 */ /* 0x000fe200078e00ff */
[C---:B------:R-:W-:Y:S01]  /*10370*/  LOP3.LUT P4, RZ, R16.reuse, 0x4, RZ, 0xc0, !PT ;  /* 0x0000000410ff7812 */ /* 0x040fe2000788c0ff */
[----:B------:R-:W-:Y:S01]  /*10380*/  IMAD.MOV.U32 R11, RZ, RZ, 0x1c1f ;  /* 0x00001c1fff0b7424 */ /* 0x000fe200078e00ff */
[C---:B------:R-:W-:Y:S01]  /*10390*/  LOP3.LUT P3, RZ, R16.reuse, 0x2, RZ, 0xc0, !PT ;  /* 0x0000000210ff7812 */ /* 0x040fe2000786c0ff */
[----:B------:R-:W-:Y:S01]  /*103a0*/  IMAD.MOV.U32 R15, RZ, RZ, -0x1 ;  /* 0xffffffffff0f7424 */ /* 0x000fe200078e00ff */
[----:B------:R-:W-:Y:S01]  /*103b0*/  LOP3.LUT P1, RZ, R16, 0x1, RZ, 0xc0, !PT ;  /* 0x0000000110ff7812 */ /* 0x000fe2000782c0ff */
[----:B------:R-:W-:-:S12]  /*103c0*/  IMAD.MOV.U32 R3, RZ, RZ, R14 ;  /* 0x000000ffff037224 */ /* 0x000fd800078e000e */
[----:B------:R-:W-:Y:S05]  /*103d0*/  WARPSYNC.COLLECTIVE R15, `(.L_x_126) ;  /* 0x000000000f087348 */ /* 0x000fea0003c00000 */
[----:B------:R0:W1:Y:S02]  /*103e0*/  SHFL.IDX P6, R14, R13, R12, R11 ;  /* 0x0000000c0d0e7389 */ /* 0x00006400000c000b */
[----:B01----:R-:W-:Y:S01]  /*103f0*/  ENDCOLLECTIVE ;  /* 0x000000000000791b */ /* 0x003fe20003800000 */
.L_x_126:
[----:B------:R-:W-:Y:S02]  /*10400*/  IMAD.MOV.U32 R13, RZ, RZ, R7 ;  /* 0x000000ffff0d7224 */ /* 0x000fe400078e0007 */
[----:B------:R-:W-:Y:S01]  /*10410*/  IMAD.MOV.U32 R12, RZ, RZ, 0x1 ;  /* 0x00000001ff0c7424 */ /* 0x000fe200078e00ff */
[----:B------:R-:W-:-:S13]  /*10420*/  @P2 IADD3 R2, P0, R32, R14, RZ ;  /* 0x0000000e20022210 */ /* 0x000fda0007f1e0ff */
[----:B------:R-:W-:Y:S05]  /*10430*/  WARPSYNC.COLLECTIVE R15, `(.L_x_127) ;  /* 0x000000000f087348 */ /* 0x000fea0003c00000 */
[----:B------:R0:W1:Y:S02]  /*10440*/  SHFL.IDX P6, R14, R13, R12, R11 ;  /* 0x0000000c0d0e7389 */ /* 0x00006400000c000b */
[----:B01----:R-:W-:Y:S01]  /*10450*/  ENDCOLLECTIVE ;  /* 0x000000000000791b */ /* 0x003fe20003800000 */
.L_x_127:
[----:B------:R-:W-:-:S05]  /*10460*/  @P2 IMAD.X R3, RZ, RZ, R3, P0 ;  /* 0x000000ffff032224 */ /* 0x000fca00000e0603 */
[----:B------:R-:W-:Y:S01]  /*10470*/  @!PT LDS RZ, [RZ] ;  /* 0x00000000fffff984 */ /* 0x000fe20000000800 */
[----:B------:R-:W-:Y:S01]  /*10480*/  @!PT LDS RZ, [RZ] ;  /* 0x00000000fffff984 */ /* 0x000fe20000000800 */
[----:B------:R-:W-:Y:S01]  /*10490*/  @!PT LDS RZ, [RZ] ;  /* 0x00000000fffff984 */ /* 0x000fe20000000800 */
[----:B------:R0:W-:Y:S04]  /*104a0*/  @P2 LDGSTS.E.BYPASS.LTC128B.128 [R0+0x24200], desc[UR50][R2.64], !P4 ;  /* 0x2420000002002fae */ /* 0x0001e8000e101d72 */
[----:B------:R0:W-:Y:S01]  /*104b0*/  @P2 LDGSTS.E.BYPASS.LTC128B.128 [R0+0x26a00], desc[UR50][R2.64+0x40], !P3 ;  /* 0x26a0004002002fae */ /* 0x0001e2000d901d72 */
[----:B------:R-:W-:-:S03]  /*104c0*/  IMAD.MOV.U32 R13, RZ, RZ, R5 ;  /* 0x000000ffff0d7224 */ /* 0x000fc600078e0005 */
[----:B------:R0:W-:Y:S01]  /*104d0*/  @P2 LDGSTS.E.BYPASS.LTC128B.128 [R0+0x29200], desc[UR50][R2.64+0x80], !P1 ;  /* 0x2920008002002fae */ /* 0x0001e2000c901d72 */
[----:B------:R-:W-:Y:S01]  /*104e0*/  ISETP.GE.AND P2, PT, R18, 0x21, PT ;  /* 0x000000211200780c */ /* 0x000fe20003f46270 */
[----:B------:R-:W-:-:S12]  /*104f0*/  IMAD.MOV.U32 R8, RZ, RZ, R14 ;  /* 0x000000ffff087224 */ /* 0x000fd800078e000e */
[----:B0-----:R-:W-:Y:S05]  /*10500*/  WARPSYNC.COLLECTIVE R15, `(.L_x_128) ;  /* 0x000000000f087348 */ /* 0x001fea0003c00000 */
[----:B------:R1:W2:Y:S02]  /*10510*/  SHFL.IDX P6, R14, R13, R12, R11 ;  /* 0x0000000c0d0e7389 */ /* 0x0002a400000c000b */
[----:B012---:R-:W-:Y:S01]  /*10520*/  ENDCOLLECTIVE ;  /* 0x000000000000791b */ /* 0x007fe20003800000 */
.L_x_128:
[----:B------:R-:W-:Y:S01]  /*10530*/  IMAD.MOV.U32 R13, RZ, RZ, R7 ;  /* 0x000000ffff0d7224 */ /* 0x000fe200078e0007 */
[----:B------:R-:W-:-:S05]  /*10540*/  @P2 IADD3 R11, P0, R32, R14, RZ ;  /* 0x0000000e200b2210 */ /* 0x000fca0007f1e0ff */
[----:B------:R-:W-:Y:S02]  /*10550*/  @P2 IMAD.X R12, RZ, RZ, R8, P0 ;  /* 0x000000ffff0c2224 */ /* 0x000fe400000e0608 */
[----:B------:R-:W-:Y:S02]  /*10560*/  @P2 IMAD.MOV.U32 R2, RZ, RZ, R11 ;  /* 0x000000ffff022224 */ /* 0x000fe400078e000b */
[----:B------:R-:W-:Y:S02]  /*10570*/  @P2 IMAD.MOV.U32 R3, RZ, RZ, R12 ;  /* 0x000000ffff032224 */ /* 0x000fe400078e000c */
[----:B------:R-:W-:Y:S02]  /*10580*/  IMAD.MOV.U32 R12, RZ, RZ, 0x2 ;  /* 0x00000002ff0c7424 */ /* 0x000fe400078e00ff */
[----:B------:R-:W-:Y:S01]  /*10590*/  IMAD.MOV.U32 R11, RZ, RZ, 0x1c1f ;  /* 0x00001c1fff0b7424 */ /* 0x000fe200078e00ff */
[----:B------:R-:W-:Y:S01]  /*105a0*/  @!PT LDS RZ, [RZ] ;  /* 0x00000000fffff984 */ /* 0x000fe20000000800 */
[----:B------:R-:W-:Y:S01]  /*105b0*/  @!PT LDS RZ, [RZ] ;  /* 0x00000000fffff984 */ /* 0x000fe20000000800 */
[----:B------:R-:W-:Y:S01]  /*105c0*/  @!PT LDS RZ, [RZ] ;  /* 0x00000000fffff984 */ /* 0x000fe20000000800 */
[----:B------:R0:W-:Y:S06]  /*105d0*/  @P2 LDGSTS.E.BYPASS.LTC128B.128 [R0+0x24a00], desc[UR50][R2.64], !P4 ;  /* 0x24a0000002002fae */ /* 0x0001ec000e101d72 */
[----:B0-----:R-:W-:Y:S05]  /*105e0*/  WARPSYNC.COLLECTIVE R15, `(.L_x_129) ;  /* 0x000000000f087348 */ /* 0x001fea0003c00000 */
[----:B------:R1:W2:Y:S02]  /*105f0*/  SHFL.IDX P6, R14, R13, R12, R11 ;  /* 0x0000000c0d0e7389 */ /* 0x0002a400000c000b */
[----:B012---:R-:W-:Y:S01]  /*10600*/  ENDCOLLECTIVE ;  /* 0x000000000000791b */ /* 0x007fe20003800000 */
.L_x_129:
[----:B------:R-:W-:Y:S01]  /*10610*/  @!PT LDS RZ, [RZ] ;  /* 0x00000000fffff984 */ /* 0x000fe20000000800 */
[----:B------:R-:W-:Y:S01]  /*10620*/  @!PT LDS RZ, [RZ] ;  /* 0x00000000fffff984 */ /* 0x000fe20000000800 */
[----:B------:R-:W-:Y:S01]  /*10630*/  @!PT LDS RZ, [RZ] ;  /* 0x00000000fffff984 */ /* 0x000fe20000000800 */
[----:B------:R0:W-:Y:S04]  /*10640*/  @P2 LDGSTS.E.BYPASS.LTC128B.128 [R0+0x27200], desc[UR50][R2.64+0x40], !P3 ;  /* 0x2720004002002fae */ /* 0x0001e8000d901d72 */
[----:B------:R0:W-:Y:S01]  /*10650*/  @P2 LDGSTS.E.BYPASS.LTC128B.128 [R0+0x29a00], desc[UR50][R2.64+0x80], !P1 ;  /* 0x29a0008002002fae */ /* 0x0001e2000c901d72 */
[----:B------:R-:W-:Y:S01]  /*10660*/  ISETP.GE.AND P2, PT, R18, 0x41, PT ;  /* 0x000000411200780c */ /* 0x000fe20003f46270 */
[----:B------:R-:W-:Y:S02]  /*10670*/  IMAD.MOV.U32 R13, RZ, RZ, R5 ;  /* 0x000000ffff0d7224 */ /* 0x000fe400078e0005 */
[----:B------:R-:W-:-:S10]  /*10680*/  IMAD.MOV.U32 R8, RZ, RZ, R14 ;  /* 0x000000ffff087224 */ /* 0x000fd400078e000e */
[----:B0-----:R-:W-:Y:S05]  /*10690*/  WARPSYNC.COLLECTIVE R15, `(.L_x_130) ;  /* 0x000000000f087348 */ /* 0x001fea0003c00000 */
[----:B------:R1:W2:Y:S02]  /*106a0*/  SHFL.IDX P6, R14, R13, R12, R11 ;  /* 0x0000000c0d0e7389 */ /* 0x0002a400000c000b */
[----:B012---:R-:W-:Y:S01]  /*106b0*/  ENDCOLLECTIVE ;  /* 0x000000000000791b */ /* 0x007fe20003800000 */
.L_x_130:
[----:B------:R-:W-:Y:S02]  /*106c0*/  IMAD.MOV.U32 R13, RZ, RZ, R7 ;  /* 0x000000ffff0d7224 */ /* 0x000fe400078e0007 */
[----:B------:R-:W-:Y:S01]  /*106d0*/  IMAD.MOV.U32 R12, RZ, RZ, 0x3 ;  /* 0x00000003ff0c7424 */ /* 0x000fe200078e00ff */
[----:B------:R-:W-:-:S13]  /*106e0*/  @P2 IADD3 R10, P0, R32, R14, RZ ;  /* 0x0000000e200a2210 */ /* 0x000fda0007f1e0ff */
[----:B------:R-:W-:Y:S05]  /*106f0*/  WARPSYNC.COLLECTIVE R15, `(.L_x_131) ;  /* 0x000000000f087348 */ /* 0x000fea0003c00000 */
[----:B------:R0:W1:Y:S02]  /*10700*/  SHFL.IDX P6, R14, R13, R12, R11 ;  /* 0x0000000c0d0e7389 */ /* 0x00006400000c000b */
[----:B01----:R-:W-:Y:S01]  /*10710*/  ENDCOLLECTIVE ;  /* 0x000000000000791b */ /* 0x003fe20003800000 */
.L_x_131:
[----:B------:R-:W-:Y:S02]  /*10720*/  @P2 IMAD.X R8, RZ, RZ, R8, P0 ;  /* 0x000000ffff082224 */ /* 0x000fe400000e0608 */
[----:B------:R-:W-:Y:S02]  /*10730*/  @P2 IMAD.MOV.U32 R2, RZ, RZ, R10 ;  /* 0x000000ffff022224 */ /* 0x000fe400078e000a */
[----:B------:R-:W-:-:S05]  /*10740*/  @P2 IMAD.MOV.U32 R3, RZ, RZ, R8 ;  /* 0x000000ffff032224 */ /* 0x000fca00078e0008 */
[----:B------:R-:W-:Y:S01]  /*10750*/  @!PT LDS RZ, [RZ] ;  /* 0x00000000fffff984 */ /* 0x000fe20000000800 */
[----:B------:R-:W-:Y:S01]  /*10760*/  @!PT LDS RZ, [RZ] ;  /* 0x00000000fffff984 */ /* 0x000fe20000000800 */
[----:B------:R-:W-:Y:S01]  /*10770*/  @!PT LDS RZ, [RZ] ;  /* 0x00000000fffff984 */ /* 0x000fe20000000800 */
[----:B------:R0:W-:Y:S01]  /*10780*/  @P2 LDGSTS.E.BYPASS.LTC128B.128 [R0+0x25200], desc[UR50][R2.64], !P4 ;  /* 0x2520000002002fae */ /* 0x0001e2000e101d72 */
[----:B------:R-:W-:-:S03]  /*10790*/  IMAD.MOV.U32 R13, RZ, RZ, R5 ;  /* 0x000000ffff0d7224 */ /* 0x000fc600078e0005 */
[----:B------:R0:W-:Y:S04]  /*107a0*/  @P2 LDGSTS.E.BYPASS.LTC128B.128 [R0+0x27a00], desc[UR50][R2.64+0x40], !P3 ;  /* 0x27a0004002002fae */ /* 0x0001e8000d901d72 */
[----:B------:R0:W-:Y:S01]  /*107b0*/  @P2 LDGSTS.E.BYPASS.LTC128B.128 [R0+0x2a200], desc[UR50][R2.64+0x80], !P1 ;  /* 0x2a20008002002fae */ /* 0x0001e2000c901d72 */
[----:B------:R-:W-:Y:S01]  /*107c0*/  ISETP.GE.AND P2, PT, R18, 0x61, PT ;  /* 0x000000611200780c */ /* 0x000fe20003f46270 */
[----:B------:R-:W-:-:S12]  /*107d0*/  IMAD.MOV.U32 R7, RZ, RZ, R14 ;  /* 0x000000ffff077224 */ /* 0x000fd800078e000e */
[----:B0-----:R-:W-:Y:S05]  /*107e0*/  WARPSYNC.COLLECTIVE R15, `(.L_x_132) ;  /* 0x000000000f087348 */ /* 0x001fea0003c00000 */
[----:B------:R1:W2:Y:S02]  /*107f0*/  SHFL.IDX P6, R14, R13, R12, R11 ;  /* 0x0000000c0d0e7389 */ /* 0x0002a400000c000b */
[----:B012---:R-:W-:Y:S01]  /*10800*/  ENDCOLLECTIVE ;  /* 0x000000000000791b */ /* 0x007fe20003800000 */
.L_x_132:
[----:B------:R-:W-:Y:S02]  /*10810*/  IMAD.MOV.U32 R13, RZ, RZ, R9 ;  /* 0x000000ffff0d7224 */ /* 0x000fe400078e0009 */
[----:B------:R-:W-:Y:S01]  /*10820*/  IMAD.MOV.U32 R12, RZ, RZ, RZ ;  /* 0x000000ffff0c7224 */ /* 0x000fe200078e00ff */
[----:B------:R-:W-:-:S13]  /*10830*/  @P2 IADD3 R5, P0, R32, R14, RZ ;  /* 0x0000000e20052210 */ /* 0x000fda0007f1e0ff */
[----:B------:R-:W-:Y:S05]  /*10840*/  WARPSYNC.COLLECTIVE R15, `(.L_x_133) ;  /* 0x000000000f087348 */ /* 0x000fea0003c00000 */
[----:B------:R0:W1:Y:S02]  /*10850*/  SHFL.IDX P6, R14, R13, R12, R11 ;  /* 0x0000000c0d0e7389 */ /* 0x00006400000c000b */
[----:B01----:R-:W-:Y:S01]  /*10860*/  ENDCOLLECTIVE ;  /* 0x000000000000791b */ /* 0x003fe20003800000 */
.L_x_133:
        /* <DEDUP_REMOVED lines=10> */
[----:B------:R-:W-:-:S07]  /*10910*/  IMAD.MOV.U32 R9, RZ, RZ, R14 ;  /* 0x000000ffff097224 */ /* 0x000fce00078e000e */
[----:B0-----:R-:W-:Y:S05]  /*10920*/  WARPSYNC.COLLECTIVE R15, `(.L_x_134) ;  /* 0x000000000f087348 */ /* 0x001fea0003c00000 */
[----:B------:R1:W2:Y:S02]  /*10930*/  SHFL.IDX P6, R14, R13, R12, R11 ;  /* 0x0000000c0d0e7389 */ /* 0x0002a400000c000b */
[----:B012---:R-:W-:Y:S01]  /*10940*/  ENDCOLLECTIVE ;  /* 0x000000000000791b */ /* 0x007fe20003800000 */
.L_x_134:
[----:B------:R-:W-:Y:S05]  /*10950*/  BRA `(.L_x_135) ;  /* 0xffffffc0002c7947 */ /* 0x000fea000383ffff */
.L_x_62:
[----:B------:R-:W-:Y:S02]  /*10960*/  IMAD.MOV.U32 R13, RZ, RZ, R4 ;  /* 0x000000ffff0d7224 */ /* 0x000fe400078e0004 */
[----:B------:R-:W-:Y:S02]  /*10970*/  IMAD.MOV.U32 R12, RZ, RZ, RZ ;  /* 0x000000ffff0c7224 */ /* 0x000fe400078e00ff */
[----:B------:R-:W-:Y:S02]  /*10980*/  IMAD.MOV.U32 R11, RZ, RZ, 0x1c1f ;  /* 0x00001c1fff0b7424 */ /* 0x000fe400078e00ff */
[----:B------:R-:W-:Y:S02]  /*10990*/  IMAD.MOV.U32 R15, RZ, RZ, -0x1 ;  /* 0xffffffffff0f7424 */ /* 0x000fe400078e00ff */
[----:B------:R-:W-:-:S07]  /*109a0*/  IMAD.IADD R5, R10, 0x1, R5 ;  /* 0x000000010a057824 */ /* 0x000fce00078e0205 */
[----:B------:R-:W-:Y:S05]  /*109b0*/  WARPSYNC.COLLECTIVE R15, `(.L_x_136) ;  /* 0x000000000f087348 */ /* 0x000fea0003c00000 */
[----:B------:R0:W1:Y:S02]  /*109c0*/  SHFL.IDX P6, R14, R13, R12, R11 ;  /* 0x0000000c0d0e7389 */ /* 0x00006400000c000b */
[----:B01----:R-:W-:Y:S01]  /*109d0*/  ENDCOLLECTIVE ;  /* 0x000000000000791b */ /* 0x003fe20003800000 */
.L_x_136:
[C---:B------:R-:W-:Y:S01]  /*109e0*/  VIADD R6, R5.reuse, 0x20 ;  /* 0x0000002005067836 */ /* 0x040fe20000000000 */
[----:B------:R-:W-:Y:S01]  /*109f0*/  ISETP.GE.AND P1, PT, R5, UR40, PT ;  /* 0x0000002805007c0c */ /* 0x000fe2000bf26270 */
[----:B------:R-:W-:Y:S02]  /*10a00*/  IMAD.MOV.U32 R13, RZ, RZ, R0 ;  /* 0x000000ffff0d7224 */ /* 0x000fe400078e0000 */
[----:B------:R-:W-:-:S10]  /*10a10*/  IMAD.MOV.U32 R2, RZ, RZ, R14 ;  /* 0x000000ffff027224 */ /* 0x000fd400078e000e */
[----:B------:R-:W-:Y:S05]  /*10a20*/  WARPSYNC.COLLECTIVE R15, `(.L_x_137) ;  /* 0x000000000f087348 */ /* 0x000fea0003c00000 */
[----:B------:R0:W1:Y:S02]  /*10a30*/  SHFL.IDX P6, R14, R13, R12, R11 ;  /* 0x0000000c0d0e7389 */ /* 0x00006400000c000b */
[----:B01----:R-:W-:Y:S01]  /*10a40*/  ENDCOLLECTIVE ;  /* 0x000000000000791b */ /* 0x003fe20003800000 */
.L_x_137:
[----:B------:R-:W-:Y:S02]  /*10a50*/  IMAD.MOV.U32 R13, RZ, RZ, R4 ;  /* 0x000000ffff0d7224 */ /* 0x000fe400078e0004 */
[----:B------:R-:W-:Y:S01]  /*10a60*/  IMAD.MOV.U32 R12, RZ, RZ, 0x1 ;  /* 0x00000001ff0c7424 */ /* 0x000fe200078e00ff */
[----:B------:R-:W-:-:S05]  /*10a70*/  @!P1 IADD3 R14, P0, R32, R14, RZ ;  /* 0x0000000e200e9210 */ /* 0x000fca0007f1e0ff */
[----:B------:R-:W-:Y:S02]  /*10a80*/  @!P1 IMAD.X R3, RZ, RZ, R2, P0 ;  /* 0x000000ffff039224 */ /* 0x000fe400000e0602 */
[----:B------:R-:W-:-:S07]  /*10a90*/  @!P1 IMAD.MOV.U32 R2, RZ, RZ, R14 ;  /* 0x000000ffff029224 */ /* 0x000fce00078e000e */
[----:B------:R-:W-:Y:S05]  /*10aa0*/  WARPSYNC.COLLECTIVE R15, `(.L_x_138) ;  /* 0x000000000f087348 */ /* 0x000fea0003c00000 */
[----:B------:R0:W1:Y:S02]  /*10ab0*/  SHFL.IDX P6, R14, R13, R12, R11 ;  /* 0x0000000c0d0e7389 */ /* 0x00006400000c000b */
[----:B01----:R-:W-:Y:S01]  /*10ac0*/  ENDCOLLECTIVE ;  /* 0x000000000000791b */ /* 0x003fe20003800000 */
.L_x_138:
[----:B------:R-:W-:Y:S01]  /*10ad0*/  @!PT LDS RZ, [RZ] ;  /* 0x00000000fffff984 */ /* 0x000fe20000000800 */
[----:B------:R-:W-:Y:S01]  /*10ae0*/  @!PT LDS RZ, [RZ] ;  /* 0x00000000fffff984 */ /* 0x000fe20000000800 */
[----:B------:R-:W-:Y:S01]  /*10af0*/  @!PT LDS RZ, [RZ] ;  /* 0x00000000fffff984 */ /* 0x000fe20000000800 */
[----:B------:R0:W-:Y:S04]  /*10b00*/  @!P1 LDGSTS.E.BYPASS.LTC128B.128 [R8+0x1e200], desc[UR50][R2.64], !P3 ;  /* 0x1e20000002089fae */ /* 0x0001e8000d901d72 */
[----:B------:R0:W-:Y:S04]  /*10b10*/  @!P1 LDGSTS.E.BYPASS.LTC128B.128 [R8+0x20200], desc[UR50][R2.64+0x40], !P4 ;  /* 0x2020004002089fae */ /* 0x0001e8000e101d72 */
[----:B------:R0:W-:Y:S01]  /*10b20*/  @!P1 LDGSTS.E.BYPASS.LTC128B.128 [R8+0x22200], desc[UR50][R2.64+0x80], !P5 ;  /* 0x2220008002089fae */ /* 0x0001e2000e901d72 */
[----:B------:R-:W-:Y:S01]  /*10b30*/  ISETP.GE.AND P1, PT, R6, UR40, PT ;  /* 0x0000002806007c0c */ /* 0x000fe2000bf26270 */
[----:B------:R-:W-:-:S02]  /*10b40*/  IMAD.MOV.U32 R13, RZ, RZ, R0 ;  /* 0x000000ffff0d7224 */ /* 0x000fc400078e0000 */
[----:B------:R-:W-:-:S10]  /*10b50*/  IMAD.MOV.U32 R6, RZ, RZ, R14 ;  /* 0x000000ffff067224 */ /* 0x000fd400078e000e */
[----:B0-----:R-:W-:Y:S05]  /*10b60*/  WARPSYNC.COLLECTIVE R15, `(.L_x_139) ;  /* 0x000000000f087348 */ /* 0x001fea0003c00000 */
[----:B------:R1:W2:Y:S02]  /*10b70*/  SHFL.IDX P6, R14, R13, R12, R11 ;  /* 0x0000000c0d0e7389 */ /* 0x0002a400000c000b */
[----:B012---:R-:W-:Y:S01]  /*10b80*/  ENDCOLLECTIVE ;  /* 0x000000000000791b */ /* 0x007fe20003800000 */
.L_x_139:
[----:B------:R-:W-:Y:S02]  /*10b90*/  IMAD.MOV.U32 R13, RZ, RZ, R4 ;  /* 0x000000ffff0d7224 */ /* 0x000fe400078e0004 */
[----:B------:R-:W-:Y:S01]  /*10ba0*/  IMAD.MOV.U32 R12, RZ, RZ, 0x2 ;  /* 0x00000002ff0c7424 */ /* 0x000fe200078e00ff */
[----:B------:R-:W-:-:S05]  /*10bb0*/  @!P1 IADD3 R14, P0, R32, R14, RZ ;  /* 0x0000000e200e9210 */ /* 0x000fca0007f1e0ff */
[----:B------:R-:W-:-:S08]  /*10bc0*/  @!P1 IMAD.MOV.U32 R2, RZ, RZ, R14 ;  /* 0x000000ffff029224 */ /* 0x000fd000078e000e */
[----:B------:R-:W-:Y:S05]  /*10bd0*/  WARPSYNC.COLLECTIVE R15, `(.L_x_140) ;  /* 0x000000000f087348 */ /* 0x000fea0003c00000 */
[----:B------:R0:W1:Y:S02]  /*10be0*/  SHFL.IDX P6, R14, R13, R12, R11 ;  /* 0x0000000c0d0e7389 */ /* 0x00006400000c000b */
[----:B01----:R-:W-:Y:S01]  /*10bf0*/  ENDCOLLECTIVE ;  /* 0x000000000000791b */ /* 0x003fe20003800000 */
.L_x_140:
[----:B------:R-:W-:Y:S02]  /*10c00*/  @!P1 IMAD.X R7, RZ, RZ, R6, P0 ;  /* 0x000000ffff079224 */ /* 0x000fe400000e0606 */
[----:B------:R-:W-:Y:S02]  /*10c10*/  VIADD R6, R5, 0x40 ;  /* 0x0000004005067836 */ /* 0x000fe40000000000 */
[----:B------:R-:W-:-:S05]  /*10c20*/  @!P1 IMAD.MOV.U32 R3, RZ, RZ, R7 ;  /* 0x000000ffff039224 */ /* 0x000fca00078e0007 */
[----:B------:R-:W-:Y:S01]  /*10c30*/  @!PT LDS RZ, [RZ] ;  /* 0x00000000fffff984 */ /* 0x000fe20000000800 */
[----:B------:R-:W-:Y:S01]  /*10c40*/  @!PT LDS RZ, [RZ] ;  /* 0x00000000fffff984 */ /* 0x000fe20000000800 */
[----:B------:R-:W-:Y:S01]  /*10c50*/  @!PT LDS RZ, [RZ] ;  /* 0x00000000fffff984 */ /* 0x000fe20000000800 */
[----:B------:R0:W-:Y:S01]  /*10c60*/  @!P1 LDGSTS.E.BYPASS.LTC128B.128 [R8+0x1ea00], desc[UR50][R2.64], !P3 ;  /* 0x1ea0000002089fae */ /* 0x0001e2000d901d72 */
[----:B------:R-:W-:-:S03]  /*10c70*/  IMAD.MOV.U32 R13, RZ, RZ, R0 ;  /* 0x000000ffff0d7224 */ /* 0x000fc600078e0000 */
[----:B------:R0:W-:Y:S04]  /*10c80*/  @!P1 LDGSTS.E.BYPASS.LTC128B.128 [R8+0x20a00], desc[UR50][R2.64+0x40], !P4 ;  /* 0x20a0004002089fae */ /* 0x0001e8000e101d72 */
[----:B------:R0:W-:Y:S01]  /*10c90*/  @!P1 LDGSTS.E.BYPASS.LTC128B.128 [R8+0x22a00], desc[UR50][R2.64+0x80], !P5 ;  /* 0x22a0008002089fae */ /* 0x0001e2000e901d72 */
[----:B------:R-:W-:Y:S01]  /*10ca0*/  ISETP.GE.AND P1, PT, R6, UR40, PT ;  /* 0x0000002806007c0c */ /* 0x000fe2000bf26270 */
[----:B------:R-:W-:-:S12]  /*10cb0*/  IMAD.MOV.U32 R6, RZ, RZ, R14 ;  /* 0x000000ffff067224 */ /* 0x000fd800078e000e */
[----:B0-----:R-:W-:Y:S05]  /*10cc0*/  WARPSYNC.COLLECTIVE R15, `(.L_x_141) ;  /* 0x000000000f087348 */ /* 0x001fea0003c00000 */
[----:B------:R1:W2:Y:S02]  /*10cd0*/  SHFL.IDX P6, R14, R13, R12, R11 ;  /* 0x0000000c0d0e7389 */ /* 0x0002a400000c000b */
[----:B012---:R-:W-:Y:S01]  /*10ce0*/  ENDCOLLECTIVE ;  /* 0x000000000000791b */ /* 0x007fe20003800000 */
.L_x_141:
[----:B------:R-:W-:Y:S02]  /*10cf0*/  IMAD.MOV.U32 R13, RZ, RZ, R4 ;  /* 0x000000ffff0d7224 */ /* 0x000fe400078e0004 */
[----:B------:R-:W-:Y:S01]  /*10d00*/  IMAD.MOV.U32 R12, RZ, RZ, 0x3 ;  /* 0x00000003ff0c7424 */ /* 0x000fe200078e00ff */
[----:B------:R-:W-:-:S05]  /*10d10*/  @!P1 IADD3 R14, P0, R32, R14, RZ ;  /* 0x0000000e200e9210 */ /* 0x000fca0007f1e0ff */
[----:B------:R-:W-:-:S08]  /*10d20*/  @!P1 IMAD.MOV.U32 R2, RZ, RZ, R14 ;  /* 0x000000ffff029224 */ /* 0x000fd000078e000e */
[----:B------:R-:W-:Y:S05]  /*10d30*/  WARPSYNC.COLLECTIVE R15, `(.L_x_142) ;  /* 0x000000000f087348 */ /* 0x000fea0003c00000 */
[----:B------:R0:W1:Y:S02]  /*10d40*/  SHFL.IDX P6, R14, R13, R12, R11 ;  /* 0x0000000c0d0e7389 */ /* 0x00006400000c000b */
[----:B01----:R-:W-:Y:S01]  /*10d50*/  ENDCOLLECTIVE ;  /* 0x000000000000791b */ /* 0x003fe20003800000 */
.L_x_142:
[----:B------:R-:W-:-:S04]  /*10d60*/  @!P1 IMAD.X R7, RZ, RZ, R6, P0 ;  /* 0x000000ffff079224 */ /* 0x000fc800000e0606 */
        /* <DEDUP_REMOVED lines=8> */
[----:B------:R-:W-:-:S07]  /*10df0*/  IMAD.MOV.U32 R6, RZ, RZ, R14 ;  /* 0x000000ffff067224 */ /* 0x000fce00078e000e */
[----:B0-----:R-:W-:Y:S05]  /*10e00*/  WARPSYNC.COLLECTIVE R15, `(.L_x_143) ;  /* 0x000000000f087348 */ /* 0x001fea0003c00000 */
[----:B------:R1:W2:Y:S02]  /*10e10*/  SHFL.IDX P6, R14, R13, R12, R11 ;  /* 0x0000000c0d0e7389 */ /* 0x0002a400000c000b */
[----:B012---:R-:W-:Y:S01]  /*10e20*/  ENDCOLLECTIVE ;  /* 0x000000000000791b */ /* 0x007fe20003800000 */
.L_x_143:
[----:B------:R-:W-:Y:S05]  /*10e30*/  BRA `(.L_x_144) ;  /* 0xffffffc4002c7947 */ /* 0x000fea000383ffff */
.L_x_63:
[----:B0-----:R-:W-:-:S04]  /*10e40*/  IMAD.U32 R3, RZ, RZ, UR41 ;  /* 0x00000029ff037e24 */ /* 0x001fc8000f8e00ff */
[----:B------:R0:W1:Y:S03]  /*10e50*/  SYNCS.PHASECHK.TRANS64.TRYWAIT P0, [R3+URZ+0x33420], R0 ;  /* 0x03342000030075a7 */ /* 0x000066000800017f */
[----:B-1----:R-:W-:Y:S05]  /*10e60*/  @!P0 NANOSLEEP.SYNCS 0x989680 ;  /* 0x009896800000895d */ /* 0x002fea0003900000 */
[----:B------:R-:W1:Y:S02]  /*10e70*/  @!P0 SYNCS.PHASECHK.TRANS64 P0, [R3+URZ+0x33420], R0 ;  /* 0x03342000030085a7 */ /* 0x000e64000800007f */
[----:B-1----:R-:W-:Y:S05]  /*10e80*/  @!P0 BRA `(.L_x_63) ;  /* 0xfffffffc00ec8947 */ /* 0x002fea000383ffff */
[----:B------:R-:W-:Y:S05]  /*10e90*/  BRA `(.L_x_145) ;  /* 0xffffffc400687947 */ /* 0x000fea000383ffff */
.L_x_67:
[----:B0-----:R0:W1:Y:S02]  /*10ea0*/  SYNCS.PHASECHK.TRANS64.TRYWAIT P0, [R4+URZ+0x33480], R26 ;  /* 0x0334801a040075a7 */ /* 0x001064000800017f */
[----:B-1----:R-:W-:Y:S05]  /*10eb0*/  @!P0 NANOSLEEP.SYNCS 0x989680 ;  /* 0x009896800000895d */ /* 0x002fea0003900000 */
[----:B------:R-:W1:Y:S02]  /*10ec0*/  @!P0 SYNCS.PHASECHK.TRANS64 P0, [R4+URZ+0x33480], R26 ;  /* 0x0334801a040085a7 */ /* 0x000e64000800007f */
[----:B-1----:R-:W-:Y:S05]  /*10ed0*/  @!P0 BRA `(.L_x_67) ;  /* 0xfffffffc00f08947 */ /* 0x002fea000383ffff */
[----:B------:R-:W-:Y:S05]  /*10ee0*/  BRA `(.L_x_146) ;  /* 0xffffffc800687947 */ /* 0x000fea000383ffff */
.L_x_68:
        /* <DEDUP_REMOVED lines=8> */
.L_x_148:
[----:B------:R-:W-:Y:S05]  /*10f70*/  BSYNC B0 ;  /* 0x0000000000007941 */ /* 0x000fea0003800000 */
.L_x_147:
[----:B------:R-:W-:Y:S02]  /*10f80*/  IMAD.MOV.U32 R13, RZ, RZ, R9 ;  /* 0x000000ffff0d7224 */ /* 0x000fe400078e0009 */
[----:B------:R-:W-:Y:S02]  /*10f90*/  IMAD.MOV.U32 R12, RZ, RZ, RZ ;  /* 0x000000ffff0c7224 */ /* 0x000fe400078e00ff */
[----:B------:R-:W-:Y:S02]  /*10fa0*/  IMAD.MOV.U32 R11, RZ, RZ, 0x1c1f ;  /* 0x00001c1fff0b7424 */ /* 0x000fe400078e00ff */
[----:B------:R-:W-:Y:S02]  /*10fb0*/  IMAD.MOV.U32 R15, RZ, RZ, -0x1 ;  /* 0xffffffffff0f7424 */ /* 0x000fe400078e00ff */
[----:B------:R-:W-:-:S07]  /*10fc0*/  IMAD.MOV.U32 R0, RZ, RZ, R14 ;  /* 0x000000ffff007224 */ /* 0x000fce00078e000e */
[----:B------:R-:W-:Y:S05]  /*10fd0*/  WARPSYNC.COLLECTIVE R15, `(.L_x_149) ;  /* 0x000000000f087348 */ /* 0x000fea0003c00000 */
[----:B------:R0:W1:Y:S02]  /*10fe0*/  SHFL.IDX P6, R14, R13, R12, R11 ;  /* 0x0000000c0d0e7389 */ /* 0x00006400000c000b */
[----:B01----:R-:W-:Y:S01]  /*10ff0*/  ENDCOLLECTIVE ;  /* 0x000000000000791b */ /* 0x003fe20003800000 */
.L_x_149:
[----:B------:R-:W-:Y:S02]  /*11000*/  IMAD.MOV.U32 R13, RZ, RZ, R10 ;  /* 0x000000ffff0d7224 */ /* 0x000fe400078e000a */
[----:B------:R-:W-:Y:S02]  /*11010*/  IMAD.MOV.U32 R12, RZ, RZ, 0x1 ;  /* 0x00000001ff0c7424 */ /* 0x000fe400078e00ff */
[----:B------:R-:W-:-:S07]  /*11020*/  IMAD.MOV.U32 R2, RZ, RZ, R14 ;  /* 0x000000ffff027224 */ /* 0x000fce00078e000e */
[----:B------:R-:W-:Y:S05]  /*11030*/  WARPSYNC.COLLECTIVE R15, `(.L_x_150) ;  /* 0x000000000f087348 */ /* 0x000fea0003c00000 */
[----:B------:R0:W1:Y:S02]  /*11040*/  SHFL.IDX P6, R14, R13, R12, R11 ;  /* 0x0000000c0d0e7389 */ /* 0x00006400000c000b */
[----:B01----:R-:W-:Y:S01]  /*11050*/  ENDCOLLECTIVE ;  /* 0x000000000000791b */ /* 0x003fe20003800000 */
.L_x_150:
[----:B------:R-:W-:-:S05]  /*11060*/  IADD3 R2, P0, R32, R2, RZ ;  /* 0x0000000220027210 */ /* 0x000fca0007f1e0ff */
[----:B------:R-:W-:Y:S02]  /*11070*/  IMAD.X R3, RZ, RZ, R0, P0 ;  /* 0x000000ffff037224 */ /* 0x000fe400000e0600 */
[----:B------:R-:W-:Y:S02]  /*11080*/  VIADD R0, R35, UR41 ;  /* 0x0000002923007c36 */ /* 0x000fe40008000000 */
[----:B------:R-:W-:-:S03]  /*11090*/  IMAD.MOV.U32 R13, RZ, RZ, R9 ;  /* 0x000000ffff0d7224 */ /* 0x000fc600078e0009 */
[----:B------:R-:W-:Y:S01]  /*110a0*/  @!PT LDS RZ, [RZ] ;  /* 0x00000000fffff984 */ /* 0x000fe20000000800 */
[----:B------:R-:W-:Y:S01]  /*110b0*/  @!PT LDS RZ, [RZ] ;  /* 0x00000000fffff984 */ /* 0x000fe20000000800 */
[----:B------:R-:W-:Y:S01]  /*110c0*/  @!PT LDS RZ, [RZ] ;  /* 0x00000000fffff984 */ /* 0x000fe20000000800 */
[----:B------:R-:W-:Y:S04]  /*110d0*/  LDGSTS.E.BYPASS.LTC128B.128 [R0+0xf200], desc[UR50][R2.64], !P4 ;  /* 0x0f20000002007fae */ /* 0x000fe8000e101d72 */
[----:B------:R-:W-:Y:S04]  /*110e0*/  LDGSTS.E.BYPASS.LTC128B.128 [R0+0x11a00], desc[UR50][R2.64+0x40], !P3 ;  /* 0x11a0004002007fae */ /* 0x000fe8000d901d72 */
[----:B------:R0:W-:Y:S02]  /*110f0*/  LDGSTS.E.BYPASS.LTC128B.128 [R0+0x14200], desc[UR50][R2.64+0x80], !P1 ;  /* 0x1420008002007fae */ /* 0x0001e4000c901d72 */
[----:B0-----:R-:W-:-:S07]  /*11100*/  IMAD.MOV.U32 R3, RZ, RZ, R14 ;  /* 0x000000ffff037224 */ /* 0x001fce00078e000e */
[----:B------:R-:W-:Y:S05]  /*11110*/  WARPSYNC.COLLECTIVE R15, `(.L_x_151) ;  /* 0x000000000f087348 */ /* 0x000fea0003c00000 */
[----:B------:R0:W1:Y:S02]  /*11120*/  SHFL.IDX P6, R14, R13, R12, R11 ;  /* 0x0000000c0d0e7389 */ /* 0x00006400000c000b */
[----:B01----:R-:W-:Y:S01]  /*11130*/  ENDCOLLECTIVE ;  /* 0x000000000000791b */ /* 0x003fe20003800000 */
.L_x_151:
[----:B------:R-:W-:Y:S02]  /*11140*/  IMAD.MOV.U32 R13, RZ, RZ, R10 ;  /* 0x000000ffff0d7224 */ /* 0x000fe400078e000a */
[----:B------:R-:W-:Y:S02]  /*11150*/  IMAD.MOV.U32 R12, RZ, RZ, 0x2 ;  /* 0x00000002ff0c7424 */ /* 0x000fe400078e00ff */
[----:B------:R-:W-:-:S07]  /*11160*/  IMAD.MOV.U32 R2, RZ, RZ, R14 ;  /* 0x000000ffff027224 */ /* 0x000fce00078e000e */
[----:B------:R-:W-:Y:S05]  /*11170*/  WARPSYNC.COLLECTIVE R15, `(.L_x_152) ;  /* 0x000000000f087348 */ /* 0x000fea0003c00000 */
[----:B------:R0:W1:Y:S02]  /*11180*/  SHFL.IDX P6, R14, R13, R12, R11 ;  /* 0x0000000c0d0e7389 */ /* 0x00006400000c000b */
[----:B01----:R-:W-:Y:S01]  /*11190*/  ENDCOLLECTIVE ;  /* 0x000000000000791b */ /* 0x003fe20003800000 */
.L_x_152:
        /* <DEDUP_REMOVED lines=13> */
.L_x_153:
[----:B------:R-:W-:Y:S02]  /*11270*/  IMAD.MOV.U32 R13, RZ, RZ, R10 ;  /* 0x000000ffff0d7224 */ /* 0x000fe400078e000a */
[----:B------:R-:W-:Y:S02]  /*11280*/  IMAD.MOV.U32 R12, RZ, RZ, 0x3 ;  /* 0x00000003ff0c7424 */ /* 0x000fe400078e00ff */
[----:B------:R-:W-:-:S07]  /*11290*/  IMAD.MOV.U32 R2, RZ, RZ, R14 ;  /* 0x000000ffff027224 */ /* 0x000fce00078e000e */
[----:B------:R-:W-:Y:S05]  /*112a0*/  WARPSYNC.COLLECTIVE R15, `(.L_x_154) ;  /* 0x000000000f087348 */ /* 0x000fea0003c00000 */
[----:B------:R0:W1:Y:S02]  /*112b0*/  SHFL.IDX P6, R14, R13, R12, R11 ;  /* 0x0000000c0d0e7389 */ /* 0x00006400000c000b */
[----:B01----:R-:W-:Y:S01]  /*112c0*/  ENDCOLLECTIVE ;  /* 0x000000000000791b */ /* 0x003fe20003800000 */
.L_x_154:
        /* <DEDUP_REMOVED lines=13> */
.L_x_155:
[----:B------:R-:W-:Y:S02]  /*113a0*/  IMAD.MOV.U32 R13, RZ, RZ, R23 ;  /* 0x000000ffff0d7224 */ /* 0x000fe400078e0017 */
[----:B------:R-:W-:Y:S02]  /*113b0*/  IMAD.MOV.U32 R12, RZ, RZ, RZ ;  /* 0x000000ffff0c7224 */ /* 0x000fe400078e00ff */
[----:B------:R-:W-:-:S07]  /*113c0*/  IMAD.MOV.U32 R2, RZ, RZ, R14 ;  /* 0x000000ffff027224 */ /* 0x000fce00078e000e */
[----:B------:R-:W-:Y:S05]  /*113d0*/  WARPSYNC.COLLECTIVE R15, `(.L_x_156) ;  /* 0x000000000f087348 */ /* 0x000fea0003c00000 */
[----:B------:R0:W1:Y:S02]  /*113e0*/  SHFL.IDX P6, R14, R13, R12, R11 ;  /* 0x0000000c0d0e7389 */ /* 0x00006400000c000b */
[----:B01----:R-:W-:Y:S01]  /*113f0*/  ENDCOLLECTIVE ;  /* 0x000000000000791b */ /* 0x003fe20003800000 */
.L_x_156:
        /* <DEDUP_REMOVED lines=13> */
.L_x_157:
[----:B------:R-:W-:Y:S01]  /*114d0*/  IMAD.MOV.U32 R2, RZ, RZ, R14 ;  /* 0x000000ffff027224 */ /* 0x000fe200078e000e */
[----:B------:R-:W-:Y:S06]  /*114e0*/  BRA `(.L_x_158) ;  /* 0xffffffc400f87947 */ /* 0x000fec000383ffff */
.L_x_73:
[----:B---3--:R3:W4:Y:S02]  /*114f0*/  SYNCS.PHASECHK.TRANS64.TRYWAIT P0, [R4+URZ+0x33440], R26 ;  /* 0x0334401a040075a7 */ /* 0x008724000800017f */
[----:B----4-:R-:W-:Y:S05]  /*11500*/  @!P0 NANOSLEEP.SYNCS 0x989680 ;  /* 0x009896800000895d */ /* 0x010fea0003900000 */
[----:B------:R-:W4:Y:S02]  /*11510*/  @!P0 SYNCS.PHASECHK.TRANS64 P0, [R4+URZ+0x33440], R26 ;  /* 0x0334401a040085a7 */ /* 0x000f24000800007f */
[----:B----4-:R-:W-:Y:S05]  /*11520*/  @!P0 BRA `(.L_x_73) ;  /* 0xfffffffc00f08947 */ /* 0x010fea000383ffff */
[----:B------:R-:W-:Y:S05]  /*11530*/  BRA `(.L_x_159) ;  /* 0xffffffc800507947 */ /* 0x000fea000383ffff */
.L_x_74:
[----:B------:R-:W-:Y:S01]  /*11540*/  BSSY B0, `(.L_x_160) ;  /* 0x0000008000007945 */ /* 0x000fe20003800000 */
[----:B------:R-:W-:Y:S02]  /*11550*/  IMAD.MOV.U32 R13, RZ, RZ, R21 ;  /* 0x000000ffff0d7224 */ /* 0x000fe400078e0015 */
[----:B------:R-:W-:Y:S02]  /*11560*/  IMAD.MOV.U32 R12, RZ, RZ, RZ ;  /* 0x000000ffff0c7224 */ /* 0x000fe400078e00ff */
[----:B------:R-:W-:Y:S02]  /*11570*/  IMAD.MOV.U32 R11, RZ, RZ, 0x1c1f ;  /* 0x00001c1fff0b7424 */ /* 0x000fe400078e00ff */
[----:B------:R-:W-:-:S07]  /*11580*/  IMAD.MOV.U32 R15, RZ, RZ, -0x1 ;  /* 0xffffffffff0f7424 */ /* 0x000fce00078e00ff */
[----:B0-23--:R-:W-:Y:S05]  /*11590*/  WARPSYNC.COLLECTIVE R15, `(.L_x_161) ;  /* 0x000000000f087348 */ /* 0x00dfea0003c00000 */
[----:B------:R1:W4:Y:S02]  /*115a0*/  SHFL.IDX P6, R14, R13, R12, R11 ;  /* 0x0000000c0d0e7389 */ /* 0x00032400000c000b */
[----:B01234-:R-:W-:Y:S01]  /*115b0*/  ENDCOLLECTIVE ;  /* 0x000000000000791b */ /* 0x01ffe20003800000 */
.L_x_161:
[----:B------:R-:W-:Y:S05]  /*115c0*/  BSYNC B0 ;  /* 0x0000000000007941 */ /* 0x000fea0003800000 */
.L_x_160:
        /* <DEDUP_REMOVED lines=8> */
.L_x_162:
[----:B------:R-:W-:Y:S02]  /*11650*/  IMAD.MOV.U32 R13, RZ, RZ, R21 ;  /* 0x000000ffff0d7224 */ /* 0x000fe400078e0015 */
[----:B------:R-:W-:Y:S01]  /*11660*/  IMAD.MOV.U32 R12, RZ, RZ, 0x1 ;  /* 0x00000001ff0c7424 */ /* 0x000fe200078e00ff */
[----:B------:R-:W-:-:S13]  /*11670*/  IADD3 R2, P0, R32, R14, RZ ;  /* 0x0000000e20027210 */ /* 0x000fda0007f1e0ff */
[----:B------:R-:W-:Y:S05]  /*11680*/  WARPSYNC.COLLECTIVE R15, `(.L_x_163) ;  /* 0x000000000f087348 */ /* 0x000fea0003c00000 */
[----:B------:R0:W1:Y:S02]  /*11690*/  SHFL.IDX P6, R14, R13, R12, R11 ;  /* 0x0000000c0d0e7389 */ /* 0x00006400000c000b */
[----:B01----:R-:W-:Y:S01]  /*116a0*/  ENDCOLLECTIVE ;  /* 0x000000000000791b */ /* 0x003fe20003800000 */
.L_x_163:
[----:B------:R-:W-:-:S05]  /*116b0*/  IMAD.X R3, RZ, RZ, R3, P0 ;  /* 0x000000ffff037224 */ /* 0x000fca00000e0603 */
[----:B------:R-:W-:Y:S01]  /*116c0*/  @!PT LDS RZ, [RZ] ;  /* 0x00000000fffff984 */ /* 0x000fe20000000800 */
[----:B------:R-:W-:Y:S01]  /*116d0*/  @!PT LDS RZ, [RZ] ;  /* 0x00000000fffff984 */ /* 0x000fe20000000800 */
[----:B------:R-:W-:Y:S01]  /*116e0*/  @!PT LDS RZ, [RZ] ;  /* 0x00000000fffff984 */ /* 0x000fe20000000800 */
[----:B------:R-:W-:Y:S04]  /*116f0*/  LDGSTS.E.BYPASS.LTC128B.128 [R0+0x24200], desc[UR50][R2.64], !P4 ;  /* 0x2420000002007fae */ /* 0x000fe8000e101d72 */
[----:B------:R-:W-:Y:S01]  /*11700*/  LDGSTS.E.BYPASS.LTC128B.128 [R0+0x26a00], desc[UR50][R2.64+0x40], !P3 ;  /* 0x26a0004002007fae */ /* 0x000fe2000d901d72 */
[----:B------:R-:W-:-:S03]  /*11710*/  IMAD.MOV.U32 R13, RZ, RZ, R19 ;  /* 0x000000ffff0d7224 */ /* 0x000fc600078e0013 */
[----:B------:R0:W-:Y:S02]  /*11720*/  LDGSTS.E.BYPASS.LTC128B.128 [R0+0x29200], desc[UR50][R2.64+0x80], !P1 ;  /* 0x2920008002007fae */ /* 0x0001e4000c901d72 */
[----:B0-----:R-:W-:-:S07]  /*11730*/  IMAD.MOV.U32 R3, RZ, RZ, R14 ;  /* 0x000000ffff037224 */ /* 0x001fce00078e000e */
[----:B------:R-:W-:Y:S05]  /*11740*/  WARPSYNC.COLLECTIVE R15, `(.L_x_164) ;  /* 0x000000000f087348 */ /* 0x000fea0003c00000 */
[----:B------:R0:W1:Y:S02]  /*11750*/  SHFL.IDX P6, R14, R13, R12, R11 ;  /* 0x0000000c0d0e7389 */ /* 0x00006400000c000b */
[----:B01----:R-:W-:Y:S01]  /*11760*/  ENDCOLLECTIVE ;  /* 0x000000000000791b */ /* 0x003fe20003800000 */
.L_x_164:
[----:B------:R-:W-:Y:S02]  /*11770*/  IMAD.MOV.U32 R13, RZ, RZ, R21 ;  /* 0x000000ffff0d7224 */ /* 0x000fe400078e0015 */
[----:B------:R-:W-:Y:S01]  /*11780*/  IMAD.MOV.U32 R12, RZ, RZ, 0x2 ;  /* 0x00000002ff0c7424 */ /* 0x000fe200078e00ff */
[----:B------:R-:W-:-:S13]  /*11790*/  IADD3 R2, P0, R32, R14, RZ ;  /* 0x0000000e20027210 */ /* 0x000fda0007f1e0ff */
[----:B------:R-:W-:Y:S05]  /*117a0*/  WARPSYNC.COLLECTIVE R15, `(.L_x_165) ;  /* 0x000000000f087348 */ /* 0x000fea0003c00000 */
[----:B------:R0:W1:Y:S02]  /*117b0*/  SHFL.IDX P6, R14, R13, R12, R11 ;  /* 0x0000000c0d0e7389 */ /* 0x00006400000c000b */
[----:B01----:R-:W-:Y:S01]  /*117c0*/  ENDCOLLECTIVE ;  /* 0x000000000000791b */ /* 0x003fe20003800000 */
.L_x_165:
        /* <DEDUP_REMOVED lines=12> */
.L_x_166:
[----:B------:R-:W-:Y:S02]  /*11890*/  IMAD.MOV.U32 R13, RZ, RZ, R21 ;  /* 0x000000ffff0d7224 */ /* 0x000fe400078e0015 */
[----:B------:R-:W-:Y:S01]  /*118a0*/  IMAD.MOV.U32 R12, RZ, RZ, 0x3 ;  /* 0x00000003ff0c7424 */ /* 0x000fe200078e00ff */
[----:B------:R-:W-:-:S13]  /*118b0*/  IADD3 R2, P0, R32, R14, RZ ;  /* 0x0000000e20027210 */ /* 0x000fda0007f1e0ff */
[----:B------:R-:W-:Y:S05]  /*118c0*/  WARPSYNC.COLLECTIVE R15, `(.L_x_167) ;  /* 0x000000000f087348 */ /* 0x000fea0003c00000 */
[----:B------:R0:W1:Y:S02]  /*118d0*/  SHFL.IDX P6, R14, R13, R12, R11 ;  /* 0x0000000c0d0e7389 */ /* 0x00006400000c000b */
[----:B01----:R-:W-:Y:S01]  /*118e0*/  ENDCOLLECTIVE ;  /* 0x000000000000791b */ /* 0x003fe20003800000 */
.L_x_167:
[----:B------:R-:W-:-:S05]  /*118f0*/  IMAD.X R3, RZ, RZ, R3, P0 ;  /* 0x000000ffff037224 */ /* 0x000fca00000e0603 */
[----:B------:R-:W-:Y:S01]  /*11900*/  @!PT LDS RZ, [RZ] ;  /* 0x00000000fffff984 */ /* 0x000fe20000000800 */
[----:B------:R-:W-:Y:S01]  /*11910*/  @!PT LDS RZ, [RZ] ;  /* 0x00000000fffff984 */ /* 0x000fe20000000800 */
[----:B------:R-:W-:Y:S01]  /*11920*/  @!PT LDS RZ, [RZ] ;  /* 0x00000000fffff984 */ /* 0x000fe20000000800 */
[----:B------:R0:W-:Y:S04]  /*11930*/  LDGSTS.E.BYPASS.LTC128B.128 [R0+0x25200], desc[UR50][R2.64], !P4 ;  /* 0x2520000002007fae */ /* 0x0001e8000e101d72 */
[----:B------:R0:W-:Y:S01]  /*11940*/  LDGSTS.E.BYPASS.LTC128B.128 [R0+0x27a00], desc[UR50][R2.64+0x40], !P3 ;  /* 0x27a0004002007fae */ /* 0x0001e2000d901d72 */
[----:B------:R-:W-:-:S03]  /*11950*/  IMAD.MOV.U32 R13, RZ, RZ, R19 ;  /* 0x000000ffff0d7224 */ /* 0x000fc600078e0013 */
[----:B------:R0:W-:Y:S01]  /*11960*/  LDGSTS.E.BYPASS.LTC128B.128 [R0+0x2a200], desc[UR50][R2.64+0x80], !P1 ;  /* 0x2a20008002007fae */ /* 0x0001e2000c901d72 */
[----:B------:R-:W-:-:S07]  /*11970*/  IMAD.MOV.U32 R21, RZ, RZ, R14 ;  /* 0x000000ffff157224 */ /* 0x000fce00078e000e */
[----:B0-----:R-:W-:Y:S05]  /*11980*/  WARPSYNC.COLLECTIVE R15, `(.L_x_168) ;  /* 0x000000000f087348 */ /* 0x001fea0003c00000 */
[----:B------:R1:W2:Y:S02]  /*11990*/  SHFL.IDX P6, R14, R13, R12, R11 ;  /* 0x0000000c0d0e7389 */ /* 0x0002a400000c000b */
[----:B012---:R-:W-:Y:S01]  /*119a0*/  ENDCOLLECTIVE ;  /* 0x000000000000791b */ /* 0x007fe20003800000 */
.L_x_168:
[----:B------:R-:W-:Y:S02]  /*119b0*/  IMAD.MOV.U32 R13, RZ, RZ, R22 ;  /* 0x000000ffff0d7224 */ /* 0x000fe400078e0016 */
[----:B------:R-:W-:Y:S02]  /*119c0*/  IMAD.MOV.U32 R12, RZ, RZ, RZ ;  /* 0x000000ffff0c7224 */ /* 0x000fe400078e00ff */
[----:B------:R-:W-:-:S07]  /*119d0*/  IMAD.MOV.U32 R2, RZ, RZ, R14 ;  /* 0x000000ffff027224 */ /* 0x000fce00078e000e */
[----:B------:R-:W-:Y:S05]  /*119e0*/  WARPSYNC.COLLECTIVE R15, `(.L_x_169) ;  /* 0x000000000f087348 */ /* 0x000fea0003c00000 */
[----:B------:R0:W1:Y:S02]  /*119f0*/  SHFL.IDX P6, R14, R13, R12, R11 ;  /* 0x0000000c0d0e7389 */ /* 0x00006400000c000b */
[----:B01----:R-:W-:Y:S01]  /*11a00*/  ENDCOLLECTIVE ;  /* 0x000000000000791b */ /* 0x003fe20003800000 */
.L_x_169:
        /* <DEDUP_REMOVED lines=13> */
.L_x_170:
[----:B------:R-:W-:Y:S05]  /*11ae0*/  BRA `(.L_x_171) ;  /* 0xffffffc400e47947 */ /* 0x000fea000383ffff */
.L_x_79:
[----:B0-----:R0:W1:Y:S02]  /*11af0*/  SYNCS.PHASECHK.TRANS64.TRYWAIT P1, [R0+URZ+0x33470], R3 ;  /* 0x03347003000075a7 */ /* 0x001064000802017f */
[----:B-1----:R-:W-:Y:S05]  /*11b00*/  @!P1 NANOSLEEP.SYNCS 0x989680 ;  /* 0x009896800000995d */ /* 0x002fea0003900000 */
[----:B------:R-:W1:Y:S02]  /*11b10*/  @!P1 SYNCS.PHASECHK.TRANS64 P1, [R0+URZ+0x33470], R3 ;  /* 0x03347003000095a7 */ /* 0x000e64000802007f */
[----:B-1----:R-:W-:Y:S05]  /*11b20*/  @!P1 BRA `(.L_x_79) ;  /* 0xfffffffc00f09947 */ /* 0x002fea000383ffff */
[----:B------:R-:W-:Y:S05]  /*11b30*/  BRA `(.L_x_172) ;  /* 0xffffffc800507947 */ /* 0x000fea000383ffff */
.L_x_81:
[----:B0-----:R0:W1:Y:S02]  /*11b40*/  SYNCS.PHASECHK.TRANS64.TRYWAIT P1, [R0+URZ+0x33460], R3 ;  /* 0x03346003000075a7 */ /* 0x001064000802017f */
[----:B-1----:R-:W-:Y:S05]  /*11b50*/  @!P1 NANOSLEEP.SYNCS 0x989680 ;  /* 0x009896800000995d */ /* 0x002fea0003900000 */
[----:B------:R-:W1:Y:S02]  /*11b60*/  @!P1 SYNCS.PHASECHK.TRANS64 P1, [R0+URZ+0x33460], R3 ;  /* 0x03346003000095a7 */ /* 0x000e64000802007f */
[----:B-1----:R-:W-:Y:S05]  /*11b70*/  @!P1 BRA `(.L_x_81) ;  /* 0xfffffffc00f09947 */ /* 0x002fea000383ffff */
[----:B------:R-:W-:Y:S05]  /*11b80*/  BRA `(.L_x_173) ;  /* 0xffffffc800607947 */ /* 0x000fea000383ffff */
.L_x_87:
[----:B0-----:R0:W1:Y:S02]  /*11b90*/  SYNCS.PHASECHK.TRANS64.TRYWAIT P1, [R3+URZ+0x33470], R0 ;  /* 0x03347000030075a7 */ /* 0x001064000802017f */
[----:B-1----:R-:W-:Y:S05]  /*11ba0*/  @!P1 NANOSLEEP.SYNCS 0x989680 ;  /* 0x009896800000995d */ /* 0x002fea0003900000 */
[----:B------:R-:W1:Y:S02]  /*11bb0*/  @!P1 SYNCS.PHASECHK.TRANS64 P1, [R3+URZ+0x33470], R0 ;  /* 0x03347000030095a7 */ /* 0x000e64000802007f */
[----:B-1----:R-:W-:Y:S05]  /*11bc0*/  @!P1 BRA `(.L_x_87) ;  /* 0xfffffffc00f09947 */ /* 0x002fea000383ffff */
[----:B------:R-:W-:Y:S05]  /*11bd0*/  BRA `(.L_x_174) ;  /* 0xffffffd000487947 */ /* 0x000fea000383ffff */
.L_x_89:
[----:B0-----:R0:W1:Y:S02]  /*11be0*/  SYNCS.PHASECHK.TRANS64.TRYWAIT P1, [R3+URZ+0x33460], R4 ;  /* 0x03346004030075a7 */ /* 0x001064000802017f */
[----:B-1----:R-:W-:Y:S05]  /*11bf0*/  @!P1 NANOSLEEP.SYNCS 0x989680 ;  /* 0x009896800000995d */ /* 0x002fea0003900000 */
[----:B------:R-:W1:Y:S02]  /*11c00*/  @!P1 SYNCS.PHASECHK.TRANS64 P1, [R3+URZ+0x33460], R4 ;  /* 0x03346004030095a7 */ /* 0x000e64000802007f */
[----:B-1----:R-:W-:Y:S05]  /*11c10*/  @!P1 BRA `(.L_x_89) ;  /* 0xfffffffc00f09947 */ /* 0x002fea000383ffff */
[----:B------:R-:W-:Y:S05]  /*11c20*/  BRA `(.L_x_175) ;  /* 0xffffffd000607947 */ /* 0x000fea000383ffff */
.L_x_93:
[----:B0-----:R0:W1:Y:S02]  /*11c30*/  SYNCS.PHASECHK.TRANS64.TRYWAIT P0, [R4+URZ+0x33420], R0 ;  /* 0x03342000040075a7 */ /* 0x001064000800017f */
[----:B-1----:R-:W-:Y:S05]  /*11c40*/  @!P0 NANOSLEEP.SYNCS 0x989680 ;  /* 0x009896800000895d */ /* 0x002fea0003900000 */
[----:B------:R-:W1:Y:S02]  /*11c50*/  @!P0 SYNCS.PHASECHK.TRANS64 P0, [R4+URZ+0x33420], R0 ;  /* 0x03342000040085a7 */ /* 0x000e64000800007f */
[----:B-1----:R-:W-:Y:S05]  /*11c60*/  @!P0 BRA `(.L_x_93) ;  /* 0xfffffffc00f08947 */ /* 0x002fea000383ffff */
[----:B------:R-:W-:Y:S05]  /*11c70*/  BRA `(.L_x_176) ;  /* 0xffffffd800547947 */ /* 0x000fea000383ffff */
.L_x_97:
[----:B0-----:R0:W1:Y:S02]  /*11c80*/  SYNCS.PHASECHK.TRANS64.TRYWAIT P1, [R5+URZ+0x33440], R0 ;  /* 0x03344000050075a7 */ /* 0x001064000802017f */
[----:B-1----:R-:W-:Y:S05]  /*11c90*/  @!P1 NANOSLEEP.SYNCS 0x989680 ;  /* 0x009896800000995d */ /* 0x002fea0003900000 */
[----:B------:R-:W1:Y:S02]  /*11ca0*/  @!P1 SYNCS.PHASECHK.TRANS64 P1, [R5+URZ+0x33440], R0 ;  /* 0x03344000050095a7 */ /* 0x000e64000802007f */
[----:B-1----:R-:W-:Y:S05]  /*11cb0*/  @!P1 BRA `(.L_x_97) ;  /* 0xfffffffc00f09947 */ /* 0x002fea000383ffff */
[----:B------:R-:W-:Y:S05]  /*11cc0*/  BRA `(.L_x_177) ;  /* 0xffffffd800947947 */ /* 0x000fea000383ffff */
.L_x_99:
[----:B-1----:R1:W2:Y:S02]  /*11cd0*/  SYNCS.PHASECHK.TRANS64.TRYWAIT P1, [R27+URZ+0x33440], R2 ;  /* 0x033440021b0075a7 */ /* 0x0022a4000802017f */
[----:B--2---:R-:W-:Y:S05]  /*11ce0*/  @!P1 NANOSLEEP.SYNCS 0x989680 ;  /* 0x009896800000995d */ /* 0x004fea0003900000 */
[----:B------:R-:W2:Y:S02]  /*11cf0*/  @!P1 SYNCS.PHASECHK.TRANS64 P1, [R27+URZ+0x33440], R2 ;  /* 0x033440021b0095a7 */ /* 0x000ea4000802007f */
[----:B--2---:R-:W-:Y:S05]  /*11d00*/  @!P1 BRA `(.L_x_99) ;  /* 0xfffffffc00f09947 */ /* 0x004fea000383ffff */
[----:B------:R-:W-:Y:S05]  /*11d10*/  BRA `(.L_x_178) ;  /* 0xffffffd800a07947 */ /* 0x000fea000383ffff */
.L_x_101:
[----:B--2---:R2:W3:Y:S02]  /*11d20*/  SYNCS.PHASECHK.TRANS64.TRYWAIT P1, [R5+URZ+0x33460], R0 ;  /* 0x03346000050075a7 */ /* 0x0044e4000802017f */
[----:B---3--:R-:W-:Y:S05]  /*11d30*/  @!P1 NANOSLEEP.SYNCS 0x989680 ;  /* 0x009896800000995d */ /* 0x008fea0003900000 */
[----:B------:R-:W3:Y:S02]  /*11d40*/  @!P1 SYNCS.PHASECHK.TRANS64 P1, [R5+URZ+0x33460], R0 ;  /* 0x03346000050095a7 */ /* 0x000ee4000802007f */
[----:B---3--:R-:W-:Y:S05]  /*11d50*/  @!P1 BRA `(.L_x_101) ;  /* 0xfffffffc00f09947 */ /* 0x008fea000383ffff */
[----:B------:R-:W-:Y:S05]  /*11d60*/  BRA `(.L_x_179) ;  /* 0xffffffd8009c7947 */ /* 0x000fea000383ffff */
.L_x_103:
[----:B---3--:R3:W4:Y:S02]  /*11d70*/  SYNCS.PHASECHK.TRANS64.TRYWAIT P1, [R27+URZ+0x33460], R2 ;  /* 0x033460021b0075a7 */ /* 0x008724000802017f */
[----:B----4-:R-:W-:Y:S05]  /*11d80*/  @!P1 NANOSLEEP.SYNCS 0x989680 ;  /* 0x009896800000995d */ /* 0x010fea0003900000 */
[----:B------:R-:W4:Y:S02]  /*11d90*/  @!P1 SYNCS.PHASECHK.TRANS64 P1, [R27+URZ+0x33460], R2 ;  /* 0x033460021b0095a7 */ /* 0x000f24000802007f */
[----:B----4-:R-:W-:Y:S05]  /*11da0*/  @!P1 BRA `(.L_x_103) ;  /* 0xfffffffc00f09947 */ /* 0x010fea000383ffff */
[----:B------:R-:W-:Y:S05]  /*11db0*/  BRA `(.L_x_180) ;  /* 0xffffffd800987947 */ /* 0x000fea000383ffff */
.L_x_105:
[----:B----4-:R4:W0:Y:S02]  /*11dc0*/  SYNCS.PHASECHK.TRANS64.TRYWAIT P1, [R5+URZ+0x33480], R0 ;  /* 0x03348000050075a7 */ /* 0x010824000802017f */
[----:B0-----:R-:W-:Y:S05]  /*11dd0*/  @!P1 NANOSLEEP.SYNCS 0x989680 ;  /* 0x009896800000995d */ /* 0x001fea0003900000 */
[----:B------:R-:W0:Y:S02]  /*11de0*/  @!P1 SYNCS.PHASECHK.TRANS64 P1, [R5+URZ+0x33480], R0 ;  /* 0x03348000050095a7 */ /* 0x000e24000802007f */
[----:B0-----:R-:W-:Y:S05]  /*11df0*/  @!P1 BRA `(.L_x_105) ;  /* 0xfffffffc00f09947 */ /* 0x001fea000383ffff */
[----:B------:R-:W-:Y:S05]  /*11e00*/  BRA `(.L_x_181) ;  /* 0xffffffd800947947 */ /* 0x000fea000383ffff */
.L_x_182:
[----:B------:R-:W-:-:S00]  /*11e10*/  BRA `(.L_x_182) ;  /* 0xfffffffc00fc7947 */ /* 0x000fc0000383ffff */
[----:B------:R-:W-:-:S00]  /*11e20*/  NOP ;  /* 0x0000000000007918 */ /* 0x000fc00000000000 */
        /* <DEDUP_REMOVED lines=13> */
.L_x_3246:


//--------------------- .text._ZN7cutlass13device_kernelIN5flash11enable_sm90INS1_16FlashAttnFwdSm90INS1_25CollectiveMainloopFwdSm90ILi2EN4cute5tupleIJNS5_1CILi1EEES8_S8_EEENS6_IJNS7_ILi128EEENS7_ILi160EEENS7_ILi192EEEEEELi192ENS_12float_e4m3_tEfNS_4arch4Sm90ELb0ELb0ELb0ELb1ELb1ELb0ELb0ELb1ELb1ELb1ELb0ELb0EEENS1_21CollectiveEpilogueFwdINS6_IJSA_SC_SB_EEES9_NS_10bfloat16_tESG_Li256ELb1ELb1ELb0ELb1EEENS1_36VarlenDynamicPersistentTileSchedulerILi128ELi160ELi256ELi128ELb0ELb1ELb1ELb0ELb1ELb1EEEEEEEEEvNT_6ParamsE --------------------------
	.section	.text._ZN7cutlass13device_kernelIN5flash11enable_sm90INS1_16FlashAttnFwdSm90INS1_25CollectiveMainloopFwdSm90ILi2EN4cute5tupleIJNS5_1CILi1EEES8_S8_EEENS6_IJNS7_ILi128EEENS7_ILi160EEENS7_ILi192EEEEEELi192ENS_12float_e4m3_tEfNS_4arch4Sm90ELb0ELb0ELb0ELb1ELb1ELb0ELb0ELb1ELb1ELb1ELb0ELb0EEENS1_21CollectiveEpilogueFwdINS6_IJSA_SC_SB_EEES9_NS_10bfloat16_tESG_Li256ELb1ELb1ELb0ELb1EEENS1_36VarlenDynamicPersistentTileSchedulerILi128ELi160ELi256ELi128ELb0ELb1ELb1ELb0ELb1ELb1EEEEEEEEEvNT_6ParamsE,"ax",@progbits
	.align	128
.text._ZN7cutlass13device_kernelIN5flash11enable_sm90INS1_16FlashAttnFwdSm90INS1_25CollectiveMainloopFwdSm90ILi2EN4cute5tupleIJNS5_1CILi1EEES8_S8_EEENS6_IJNS7_ILi128EEENS7_ILi160EEENS7_ILi192EEEEEELi192ENS_12float_e4m3_tEfNS_4arch4Sm90ELb0ELb0ELb0ELb1ELb1ELb0ELb0ELb1ELb1ELb1ELb0ELb0EEENS1_21CollectiveEpilogueFwdINS6_IJSA_SC_SB_EEES9_NS_10bfloat16_tESG_Li256ELb1ELb1ELb0ELb1EEENS1_36VarlenDynamicPersistentTileSchedulerILi128ELi160ELi256ELi128ELb0ELb1ELb1ELb0ELb1ELb1EEEEEEEEEvNT_6ParamsE:
        .type           _ZN7cutlass13device_kernelIN5flash11enable_sm90INS1_16FlashAttnFwdSm90INS1_25CollectiveMainloopFwdSm90ILi2EN4cute5tupleIJNS5_1CILi1EEES8_S8_EEENS6_IJNS7_ILi128EEENS7_ILi160EEENS7_ILi192EEEEEELi192ENS_12float_e4m3_tEfNS_4arch4Sm90ELb0ELb0ELb0ELb1ELb1ELb0ELb0ELb1ELb1ELb1ELb0ELb0EEENS1_21CollectiveEpilogueFwdINS6_IJSA_SC_SB_EEES9_NS_10bfloat16_tESG_Li256ELb1ELb1ELb0ELb1EEENS1_36VarlenDynamicPersistentTileSchedulerILi128ELi160ELi256ELi128ELb0ELb1ELb1ELb0ELb1ELb1EEEEEEEEEvNT_6ParamsE,@function
        .size           _ZN7cutlass13device_kernelIN5flash11enable_sm90INS1_16FlashAttnFwdSm90INS1_25CollectiveMainloopFwdSm90ILi2EN4cute5tupleIJNS5_1CILi1EEES8_S8_EEENS6_IJNS7_ILi128EEENS7_ILi160EEENS7_ILi192EEEEEELi192ENS_12float_e4m3_tEfNS_4arch4Sm90ELb0ELb0ELb0ELb1ELb1ELb0ELb0ELb1ELb1ELb1ELb0ELb0EEENS1_21CollectiveEpilogueFwdINS6_IJSA_SC_SB_EEES9_NS_10bfloat16_tESG_Li256ELb1ELb1ELb0ELb1EEENS1_36VarlenDynamicPersistentTileSchedulerILi128ELi160ELi256ELi128ELb0ELb1ELb1ELb0ELb1ELb1EEEEEEEEEvNT_6ParamsE,(.L_x_3247 - _ZN7cutlass13device_kernelIN5flash11enable_sm90INS1_16FlashAttnFwdSm90INS1_25CollectiveMainloopFwdSm90ILi2EN4cute5tupleIJNS5_1CILi1EEES8_S8_EEENS6_IJNS7_ILi128EEENS7_ILi160EEENS7_ILi192EEEEEELi192ENS_12float_e4m3_tEfNS_4arch4Sm90ELb0ELb0ELb0ELb1ELb1ELb0ELb0ELb1ELb1ELb1ELb0ELb0EEENS1_21CollectiveEpilogueFwdINS6_IJSA_SC_SB_EEES9_NS_10bfloat16_tESG_Li256ELb1ELb1ELb0ELb1EEENS1_36VarlenDynamicPersistentTileSchedulerILi128ELi160ELi256ELi128ELb0ELb1ELb1ELb0ELb1ELb1EEEEEEEEEvNT_6ParamsE)
        .other          _ZN7cutlass13device_kernelIN5flash11enable_sm90INS1_16FlashAttnFwdSm90INS1_25CollectiveMainloopFwdSm90ILi2EN4cute5tupleIJNS5_1CILi1EEES8_S8_EEENS6_IJNS7_ILi128EEENS7_ILi160EEENS7_ILi192EEEEEELi192ENS_12float_e4m3_tEfNS_4arch4Sm90ELb0ELb0ELb0ELb1ELb1ELb0ELb0ELb1ELb1ELb1ELb0ELb0EEENS1_21CollectiveEpilogueFwdINS6_IJSA_SC_SB_EEES9_NS_10bfloat16_tESG_Li256ELb1ELb1ELb0ELb1EEENS1_36VarlenDynamicPersistentTileSchedulerILi128ELi160ELi256ELi128ELb0ELb1ELb1ELb0ELb1ELb1EEEEEEEEEvNT_6ParamsE,@"STO_CUDA_ENTRY STV_DEFAULT"
_ZN7cutlass13device_kernelIN5flash11enable_sm90INS1_16FlashAttnFwdSm90INS1_25CollectiveMainloopFwdSm90ILi2EN4cute5tupleIJNS5_1CILi1EEES8_S8_EEENS6_IJNS7_ILi128EEENS7_ILi160EEENS7_ILi192EEEEEELi192ENS_12float_e4m3_tEfNS_4arch4Sm90ELb0ELb0ELb0ELb1ELb1ELb0ELb0ELb1ELb1ELb1ELb0ELb0EEENS1_21CollectiveEpilogueFwdINS6_IJSA_SC_SB_EEES9_NS_10bfloat16_tESG_Li256ELb1ELb1ELb0ELb1EEENS1_36VarlenDynamicPersistentTileSchedulerILi128ELi160ELi256ELi128ELb0ELb1ELb1ELb0ELb1ELb1EEEEEEEEEvNT_6ParamsE:
        /* <DEDUP_REMOVED lines=45> */
.L_x_183:
        /* <DEDUP_REMOVED lines=22> */
.L_x_184:
        /* <DEDUP_REMOVED lines=18> */
.L_x_185:
        /* <DEDUP_REMOVED lines=22> */
.L_x_186:
[----:B------:R-:W5:Y:S01]  /*06b0*/  SHFL.IDX PT, R3, R0, RZ, 0x1f ;  /* 0x00001fff00037589 */ /* 0x000f6200000e0000 */
[----:B------:R-:W-:Y:S01]  /*06c0*/  R2UR UR9, R4 ;  /* 0x00000000040972ca */ /* 0x000fe200000e0000 */
[----:B------:R-:W-:Y:S01]  /*06d0*/  NOP ;  /* 0x0000000000007918 */ /* 0x000fe20000000000 */
[----:B------:R-:W0:Y:S01]  /*06e0*/  S2R R2, SR_CgaCtaId ;  /* 0x0000000000027919 */ /* 0x000e220000008800 */
        /* <DEDUP_REMOVED lines=20> */
.L_x_187:
        /* <DEDUP_REMOVED lines=8> */
.L_x_189:
[----:B------:R-:W-:-:S08]  /*08b0*/  NOP ;  /* 0x0000000000007918 */ /* 0x000fd00000000000 */
[----:B------:R-:W0:Y:S02]  /*08c0*/  USETMAXREG.TRY_ALLOC.CTAPOOL UP0, 0xe8 ;  /* 0x000000e8000079c8 */ /* 0x000e240008000600 */
[----:B0-----:R-:W-:-:S13]  /*08d0*/  PLOP3.LUT P0, PT, PT, PT, UP0, 0x80, 0x0 ;  /* 0x000000000000781c */ /* 0x001fda0003f0f008 */
[----:B------:R-:W-:Y:S05]  /*08e0*/  @!P0 BRA `(.L_x_189) ;  /* 0xfffffffc00f08947 */ /* 0x000fea000383ffff */
[----:B------:R-:W0:Y:S01]  /*08f0*/  S2R R2, SR_TID.X ;  /* 0x0000000000027919 */ /* 0x000e220000002100 */
[----:B------:R-:W1:Y:S01]  /*0900*/  S2UR UR5, SR_CgaCtaId ;  /* 0x00000000000579c3 */ /* 0x000e620000008800 */
[----:B------:R-:W-:-:S07]  /*0910*/  UMOV UR4, 0x400 ;  /* 0x0000040000047882 */ /* 0x000fce0000000000 */
[----:B------:R-:W-:Y:S06]  /*0920*/  BAR.ARV 0x8, 0x180 ;  /* 0x0206000000007b1d */ /* 0x000fec0000002000 */
[----:B-1----:R-:W-:Y:S01]  /*0930*/  ULEA UR4, UR5, UR4, 0x18 ;  /* 0x0000000405047291 */ /* 0x002fe2000f8ec03f */
[----:B0-----:R-:W-:-:S04]  /*0940*/  LOP3.LUT R0, R2, 0xffffff80, RZ, 0xc0, !PT ;  /* 0xffffff8002007812 */ /* 0x001fc800078ec0ff */
[----:B------:R-:W-:-:S13]  /*0950*/  ISETP.NE.AND P0, PT, R0, 0x80, PT ;  /* 0x000000800000780c */ /* 0x000fda0003f05270 */
[----:B------:R-:W-:Y:S08]  /*0960*/  @!P0 BAR.ARV 0x9, 0x100 ;  /* 0x0244000000008b1d */ /* 0x000ff00000002000 */
[----:B------:R-:W-:Y:S06]  /*0970*/  BAR.SYNC.DEFER_BLOCKING 0x5, 0x180 ;  /* 0x0146000000007b1d */ /* 0x000fec0000010000 */
[----:B------:R-:W0:Y:S01]  /*0980*/  LDS.128 R60, [UR4+0x334d0] ;  /* 0x0334d004ff3c7984 */ /* 0x000e220008000c00 */
[----:B------:R-:W-:Y:S01]  /*0990*/  ULDC UR4, c[0x0][0xc3c] ;  /* 0x00030f0000047ab9 */ /* 0x000fe20000000800 */
[----:B------:R-:W-:Y:S06]  /*09a0*/  BAR.ARV 0x4, 0x180 ;  /* 0x0106000000007b1d */ /* 0x000fec0000002000 */
[----:B0-----:R-:W-:-:S13]  /*09b0*/  ISETP.GE.AND P0, PT, R63, UR4, PT ;  /* 0x000000043f007c0c */ /* 0x001fda000bf06270 */
[----:B------:R-:W-:Y:S05]  /*09c0*/  @P0 EXIT ;  /* 0x000000000000094d */ /* 0x000fea0003800000 */
[----:B------:R-:W-:Y:S01]  /*09d0*/  VIADD R228, R2, 0xffffff80 ;  /* 0xffffff8002e47836 */ /* 0x000fe20000000000 */
[----:B------:R-:W-:Y:S01]  /*09e0*/  R2UR UR5, R61 ;  /* 0x000000003d0572ca */ /* 0x000fe200000e0000 */
[----:B------:R-:W-:Y:S01]  /*09f0*/  IMAD.MOV.U32 R222, RZ, RZ, -0x2 ;  /* 0xfffffffeffde7424 */ /* 0x000fe200078e00ff */
[----:B------:R-:W-:Y:S01]  /*0a00*/  R2UR UR47, R62 ;  /* 0x000000003e2f72ca */ /* 0x000fe200000e0000 */
[----:B------:R-:W-:Y:S01]  /*0a10*/  ULOP3.LUT UR46, UR36, 0x1, URZ, 0xfc, !UPT ;  /* 0x00000001242e7892 */ /* 0x000fe2000f8efc3f */
[----:B------:R-:W-:Y:S01]  /*0a20*/  SHF.R.S32.HI R3, RZ, 0x1f, R228 ;  /* 0x0000001fff037819 */ /* 0x000fe200000114e4 */
[----:B------:R-:W-:Y:S01]  /*0a30*/  UMOV UR45, URZ ;  /* 0x0000003f002d7c82 */ /* 0x000fe20008000000 */
[----:B------:R-:W-:Y:S01]  /*0a40*/  UMOV UR44, URZ ;  /* 0x0000003f002c7c82 */ /* 0x000fe20008000000 */
[----:B------:R-:W-:Y:S01]  /*0a50*/  UMOV UR43, URZ ;  /* 0x0000003f002b7c82 */ /* 0x000fe20008000000 */
[CC--:B------:R-:W-:Y:S02]  /*0a60*/  LEA.HI R5, R3.reuse, R228.reuse, RZ, 0x7 ;  /* 0x000000e403057211 */ /* 0x0c0fe400078f38ff */
[----:B------:R-:W-:-:S02]  /*0a70*/  LEA.HI R0, R3, R228, RZ, 0x4 ;  /* 0x000000e403007211 */ /* 0x000fc400078f20ff */
[----:B------:R-:W-:Y:S02]  /*0a80*/  LOP3.LUT R7, R5, 0xffffff80, RZ, 0xc0, !PT ;  /* 0xffffff8005077812 */ /* 0x000fe400078ec0ff */
[----:B------:R-:W-:Y:S02]  /*0a90*/  LEA.HI R2, R3, R228, RZ, 0x5 ;  /* 0x000000e403027211 */ /* 0x000fe400078f28ff */
[----:B------:R-:W-:Y:S01]  /*0aa0*/  SHF.R.S32.HI R9, RZ, 0x4, R0 ;  /* 0x00000004ff097819 */ /* 0x000fe20000011400 */
[----:B------:R-:W-:Y:S01]  /*0ab0*/  IMAD.IADD R22, R228, 0x1, -R7 ;  /* 0x00000001e4167824 */ /* 0x000fe200078e0a07 */
[----:B------:R-:W-:Y:S01]  /*0ac0*/  LOP3.LUT R7, R0, 0x3fffff0, RZ, 0xc0, !PT ;  /* 0x03fffff000077812 */ /* 0x000fe200078ec0ff */
[----:B------:R-:W-:Y:S01]  /*0ad0*/  IMAD.SHL.U32 R2, R2, 0x20, RZ ;  /* 0x0000002002027824 */ /* 0x000fe200078e00ff */
[----:B------:R-:W-:Y:S02]  /*0ae0*/  LEA.HI R0, R0, R9, RZ, 0x1 ;  /* 0x0000000900007211 */ /* 0x000fe400078f08ff */
[----:B------:R-:W-:Y:S01]  /*0af0*/  SHF.R.S32.HI R11, RZ, 0x1f, R22 ;  /* 0x0000001fff0b7819 */ /* 0x000fe20000011416 */
[----:B------:R-:W-:Y:S01]  /*0b00*/  IMAD.IADD R7, R228, 0x1, -R7 ;  /* 0x00000001e4077824 */ /* 0x000fe200078e0a07 */
[----:B------:R-:W-:-:S02]  /*0b10*/  LOP3.LUT R2, R2, 0xfffffc00, RZ, 0xc0, !PT ;  /* 0xfffffc0002027812 */ /* 0x000fc400078ec0ff */
[----:B------:R-:W-:Y:S02]  /*0b20*/  LOP3.LUT R0, R0, 0x1ffffffe, RZ, 0xc0, !PT ;  /* 0x1ffffffe00007812 */ /* 0x000fe400078ec0ff */
[----:B------:R-:W-:Y:S01]  /*0b30*/  LEA.HI R4, R11, R22, RZ, 0x2 ;  /* 0x000000160b047211 */ /* 0x000fe200078f10ff */
[----:B------:R-:W-:Y:S01]  /*0b40*/  IMAD R7, R7, 0x40, R2 ;  /* 0x0000004007077824 */ /* 0x000fe200078e0202 */
[----:B------:R-:W-:Y:S01]  /*0b50*/  LEA.HI R2, R3, R228, RZ, 0x2 ;  /* 0x000000e403027211 */ /* 0x000fe200078f10ff */
[----:B------:R-:W-:Y:S01]  /*0b60*/  IMAD.IADD R0, R9, 0x1, -R0 ;  /* 0x0000000109007824 */ /* 0x000fe200078e0a00 */
[--C-:B------:R-:W-:Y:S02]  /*0b70*/  SHF.R.S32.HI R6, RZ, 0x2, R4.reuse ;  /* 0x00000002ff067819 */ /* 0x100fe40000011404 */
[----:B------:R-:W-:Y:S01]  /*0b80*/  SHF.R.S32.HI R13, RZ, 0x1f, R4 ;  /* 0x0000001fff0d7819 */ /* 0x000fe20000011404 */
[----:B------:R-:W-:Y:S01]  /*0b90*/  IMAD R224, R0, 0x8, R7 ;  /* 0x0000000800e07824 */ /* 0x000fe200078e0207 */
[----:B------:R-:W-:-:S02]  /*0ba0*/  LOP3.LUT R7, R2, 0xfffffffc, RZ, 0xc0, !PT ;  /* 0xfffffffc02077812 */ /* 0x000fc400078ec0ff */
[----:B------:R-:W-:Y:S02]  /*0bb0*/  LEA.HI R3, R3, R228, RZ, 0x3 ;  /* 0x000000e403037211 */ /* 0x000fe400078f18ff */
[----:B------:R-:W-:Y:S01]  /*0bc0*/  LEA.HI R13, R13, R6, RZ, 0x3 ;  /* 0x000000060d0d7211 */ /* 0x000fe200078f18ff */
[C---:B------:R-:W-:Y:S01]  /*0bd0*/  IMAD.IADD R0, R228.reuse, 0x1, -R7 ;  /* 0x00000001e4007824 */ /* 0x040fe200078e0a07 */
[----:B------:R-:W-:Y:S02]  /*0be0*/  SHF.R.S32.HI R220, RZ, 0x7, R5 ;  /* 0x00000007ffdc7819 */ /* 0x000fe40000011405 */
[----:B------:R-:W-:Y:S02]  /*0bf0*/  LOP3.LUT R7, R3, 0xfffffff8, RZ, 0xc0, !PT ;  /* 0xfffffff803077812 */ /* 0x000fe400078ec0ff */
[----:B------:R-:W-:Y:S02]  /*0c00*/  LOP3.LUT R13, R13, 0xfffffff8, RZ, 0xc0, !PT ;  /* 0xfffffff80d0d7812 */ /* 0x000fe400078ec0ff */
[----:B------:R-:W-:Y:S01]  /*0c10*/  LEA.HI R11, R11, R22, RZ, 0x5 ;  /* 0x000000160b0b7211 */ /* 0x000fe200078f28ff */
[----:B------:R-:W-:Y:S01]  /*0c20*/  IMAD.IADD R18, R228, 0x1, -R7 ;  /* 0x00000001e4127824 */ /* 0x000fe200078e0a07 */
[----:B------:R-:W-:Y:S01]  /*0c30*/  LEA.HI R5, R5, R220, RZ, 0x1 ;  /* 0x000000dc05057211 */ /* 0x000fe200078f08ff */
[----:B------:R-:W-:Y:S01]  /*0c40*/  IMAD.IADD R6, R6, 0x1, -R13 ;  /* 0x0000000106067824 */ /* 0x000fe200078e0a0d */
[----:B------:R-:W-:-:S02]  /*0c50*/  LEA.HI R2, R0, R0, RZ, 0x1 ;  /* 0x0000000000027211 */ /* 0x000fc400078f08ff */
[----:B------:R-:W-:Y:S02]  /*0c60*/  SHF.R.S32.HI R11, RZ, 0x5, R11 ;  /* 0x00000005ff0b7819 */ /* 0x000fe4000001140b */
[----:B------:R-:W-:Y:S02]  /*0c70*/  LOP3.LUT R5, R5, 0x3fffffe, RZ, 0xc0, !PT ;  /* 0x03fffffe05057812 */ /* 0x000fe400078ec0ff */
[----:B------:R-:W-:Y:S01]  /*0c80*/  LOP3.LUT R9, R2, 0x1ffffffe, RZ, 0xc0, !PT ;  /* 0x1ffffffe02097812 */ /* 0x000fe200078ec0ff */
[----:B------:R-:W-:Y:S01]  /*0c90*/  IMAD.SHL.U32 R2, R18, 0x8, RZ ;  /* 0x0000000812027824 */ /* 0x000fe200078e00ff */
[----:B------:R-:W-:Y:S01]  /*0ca0*/  LOP3.LUT R13, R4, 0x7ffffffc, RZ, 0xc0, !PT ;  /* 0x7ffffffc040d7812 */ /* 0x000fe200078ec0ff */
[----:B------:R-:W-:Y:S01]  /*0cb0*/  IMAD R6, R11, 0x10, R6 ;  /* 0x000000100b067824 */ /* 0x000fe200078e0206 */
[----:B------:R-:W-:Y:S01]  /*0cc0*/  SHF.R.S32.HI R19, RZ, 0x3, R3 ;  /* 0x00000003ff137819 */ /* 0x000fe20000011403 */
[----:B------:R-:W-:Y:S01]  /*0cd0*/  IMAD.IADD R5, R220, 0x1, -R5 ;  /* 0x00000001dc057824 */ /* 0x000fe200078e0a05 */
[----:B------:R-:W-:Y:S01]  /*0ce0*/  SHF.R.S32.HI R227, RZ, 0x1f, R2 ;  /* 0x0000001fffe37819 */ /* 0x000fe20000011402 */
[----:B------:R-:W-:-:S02]  /*0cf0*/  VIADD R16, R2, 0x40 ;  /* 0x0000004002107836 */ /* 0x000fc40000000000 */
[----:B------:R-:W-:Y:S02]  /*0d00*/  VIADD R17, R2, 0x80 ;  /* 0x0000008002117836 */ /* 0x000fe40000000000 */
[----:B------:R-:W-:Y:S01]  /*0d10*/  IMAD.IADD R13, R22, 0x1, -R13 ;  /* 0x00000001160d7824 */ /* 0x000fe200078e0a0d */
[----:B------:R-:W-:Y:S01]  /*0d20*/  SHF.R.S32.HI R226, RZ, 0x1f, R16 ;  /* 0x0000001fffe27819 */ /* 0x000fe20000011410 */
[----:B------:R-:W-:Y:S01]  /*0d30*/  IMAD.IADD R0, R0, 0x1, -R9 ;  /* 0x0000000100007824 */ /* 0x000fe200078e0a09 */
[----:B------:R-:W-:Y:S01]  /*0d40*/  SHF.R.S32.HI R225, RZ, 0x1f, R17 ;  /* 0x0000001fffe17819 */ /* 0x000fe20000011411 */
[----:B------:R-:W-:Y:S02]  /*0d50*/  IMAD R221, R5, 0x40, R6 ;  /* 0x0000004005dd7824 */ /* 0x000fe400078e0206 */
[----:B------:R-:W-:Y:S02]  /*0d60*/  IMAD R222, R13, R222, 0xa0 ;  /* 0x000000a00dde7424 */ /* 0x000fe400078e02de */
[----:B------:R-:W-:-:S07]  /*0d70*/  IMAD R223, R0, 0x8, R221 ;  /* 0x0000000800df7824 */ /* 0x000fce00078e02dd */
.L_x_235:
[----:B0-2---:R-:W0:Y:S01]  /*0d80*/  LDC.64 R4, c[0x0][0xc88] ;  /* 0x00032200ff047b82 */ /* 0x005e220000000a00 */
[----:B------:R-:W-:Y:S01]  /*0d90*/  ULDC.64 UR6, c[0x0][0x990] ;  /* 0x0002640000067ab9 */ /* 0x000fe20000000a00 */
[----:B------:R-:W-:Y:S01]  /*0da0*/  ULDC.64 UR8, c[0x0][0x998] ;  /* 0x0002660000087ab9 */ /* 0x000fe20000000a00 */
[----:B0-----:R-:W-:-:S06]  /*0db0*/  IMAD.WIDE R4, R63, 0x4, R4 ;  /* 0x000000043f047825 */ /* 0x001fcc00078e0204 */
[----:B------:R-:W2:Y:S01]  /*0dc0*/  LDG.E R4, desc[UR50][R4.64] ;  /* 0x0000003204047981 */ /* 0x000ea2000c1e1900 */
[----:B------:R-:W-:Y:S01]  /*0dd0*/  UISETP.NE.U32.AND UP0, UPT, UR6, URZ, UPT ;  /* 0x0000003f0600728c */ /* 0x000fe2000bf05070 */
[----:B------:R-:W-:Y:S01]  /*0de0*/  IMAD.MOV.U32 R3, RZ, RZ, 0x3f800000 ;  /* 0x3f800000ff037424 */ /* 0x000fe200078e00ff */
[----:B------:R-:W-:Y:S01]  /*0df0*/  UISETP.NE.U32.AND UP3, UPT, UR8, URZ, UPT ;  /* 0x0000003f0800728c */ /* 0x000fe2000bf65070 */
[----:B------:R-:W-:Y:S01]  /*0e00*/  IMAD.MOV.U32 R0, RZ, RZ, 0x3f800000 ;  /* 0x3f800000ff007424 */ /* 0x000fe200078e00ff */
[----:B------:R-:W-:Y:S02]  /*0e10*/  UISETP.NE.AND.EX UP0, UPT, UR7, URZ, UPT, UP0 ;  /* 0x0000003f0700728c */ /* 0x000fe4000bf05300 */
[----:B------:R-:W-:-:S04]  /*0e20*/  UISETP.NE.AND.EX UP3, UPT, UR9, URZ, UPT, UP3 ;  /* 0x0000003f0900728c */ /* 0x000fc8000bf65330 */
[----:B------:R-:W-:Y:S02]  /*0e30*/  PLOP3.LUT P2, PT, PT, PT, UP0, 0x80, 0x0 ;  /* 0x000000000000781c */ /* 0x000fe40003f4f008 */
[----:B------:R-:W-:-:S03]  /*0e40*/  PLOP3.LUT P3, PT, PT, PT, UP3, 0x80, 0x0 ;  /* 0x000000000000781c */ /* 0x000fc60003f6f038 */
[----:B------:R-:W-:Y:S01]  /*0e50*/  @UP0 ULDC.64 UR12, c[0x0][0x9a8] ;  /* 0x00026a00000c0ab9 */ /* 0x000fe20000000a00 */
[----:B------:R-:W-:Y:S01]  /*0e60*/  @UP0 ULDC.64 UR14, c[0x0][0x9b0] ;  /* 0x00026c00000e0ab9 */ /* 0x000fe20000000a00 */
[----:B------:R-:W-:Y:S01]  /*0e70*/  @UP3 ULDC.64 UR18, c[0x0][0x9b8] ;  /* 0x00026e0000123ab9 */ /* 0x000fe20000000a00 */
[----:B------:R-:W-:Y:S01]  /*0e80*/  @UP3 ULDC.64 UR20, c[0x0][0x9c0] ;  /* 0x0002700000143ab9 */ /* 0x000fe20000000a00 */
[----:B--2---:R-:W-:-:S13]  /*0e90*/  R2UR UR37, R4 ;  /* 0x00000000042572ca */ /* 0x004fda00000e0000 */
[----:B------:R-:W-:Y:S02]  /*0ea0*/  USHF.R.S32.HI UR38, URZ, 0x1f, UR37 ;  /* 0x0000001f3f267899 */ /* 0x000fe40008011425 */
[----:B------:R-:W-:Y:S02]  /*0eb0*/  @UP0 UIMAD.WIDE.U32 UR10, UR37, UR12, URZ ;  /* 0x0000000c250a02a5 */ /* 0x000fe4000f8e003f */
[----:B------:R-:W-:Y:S02]  /*0ec0*/  @UP0 UIMAD UR4, UR38, UR12, URZ ;  /* 0x0000000c260402a4 */ /* 0x000fe4000f8e023f */
[----:B------:R-:W-:Y:S02]  /*0ed0*/  @UP3 UIMAD.WIDE.U32 UR16, UR37, UR18, URZ ;  /* 0x00000012251032a5 */ /* 0x000fe4000f8e003f */
[----:B------:R-:W-:Y:S02]  /*0ee0*/  @UP0 UIMAD UR12, UR37, UR13, UR4 ;  /* 0x0000000d250c02a4 */ /* 0x000fe4000f8e0204 */
[----:B------:R-:W-:-:S02]  /*0ef0*/  @UP0 USHF.R.S32.HI UR4, URZ, 0x1f, UR47 ;  /* 0x0000001f3f040899 */ /* 0x000fc4000801142f */
[----:B------:R-:W-:Y:S02]  /*0f00*/  @UP3 UIMAD UR13, UR38, UR18, URZ ;  /* 0x00000012260d32a4 */ /* 0x000fe4000f8e023f */
[----:B------:R-:W-:Y:S02]  /*0f10*/  @UP0 UIADD3 UR11, UR11, UR12, URZ ;  /* 0x0000000c0b0b0290 */ /* 0x000fe4000fffe03f */
[----:B------:R-:W-:Y:S02]  /*0f20*/  @UP0 UIMAD UR4, UR4, UR14, URZ ;  /* 0x0000000e040402a4 */ /* 0x000fe4000f8e023f */
[----:B------:R-:W-:Y:S02]  /*0f30*/  @UP3 UIMAD UR18, UR37, UR19, UR13 ;  /* 0x00000013251232a4 */ /* 0x000fe4000f8e020d */
[----:B------:R-:W-:Y:S02]  /*0f40*/  @UP3 USHF.R.S32.HI UR19, URZ, 0x1f, UR47 ;  /* 0x0000001f3f133899 */ /* 0x000fe4000801142f */
[----:B------:R-:W-:-:S02]  /*0f50*/  @UP0 UIMAD UR4, UR47, UR15, UR4 ;  /* 0x0000000f2f0402a4 */ /* 0x000fc4000f8e0204 */
[----:B------:R-:W-:Y:S02]  /*0f60*/  @UP0 UIMAD.WIDE.U32 UR14, UR47, UR14, UR10 ;  /* 0x0000000e2f0e02a5 */ /* 0x000fe4000f8e000a */
[----:B------:R-:W-:Y:S01]  /*0f70*/  @UP3 UIADD3 UR17, UR17, UR18, URZ ;  /* 0x0000001211113290 */ /* 0x000fe2000fffe03f */
[----:B------:R-:W-:Y:S01]  /*0f80*/  ULDC.64 UR10, c[0x0][0xa28] ;  /* 0x00028a00000a7ab9 */ /* 0x000fe20000000a00 */
[----:B------:R-:W-:Y:S01]  /*0f90*/  ULDC.64 UR12, c[0x0][0xa20] ;  /* 0x00028800000c7ab9 */ /* 0x000fe20000000a00 */
[----:B------:R-:W-:Y:S02]  /*0fa0*/  @UP3 UIMAD UR18, UR19, UR20, URZ ;  /* 0x00000014131232a4 */ /* 0x000fe4000f8e023f */
[----:B------:R-:W-:Y:S02]  /*0fb0*/  UISETP.NE.U32.AND UP1, UPT, UR10, URZ, UPT ;  /* 0x0000003f0a00728c */ /* 0x000fe4000bf25070 */
[----:B------:R-:W-:Y:S02]  /*0fc0*/  UISETP.NE.U32.AND UP2, UPT, UR12, URZ, UPT ;  /* 0x0000003f0c00728c */ /* 0x000fe4000bf45070 */
[----:B------:R-:W-:-:S02]  /*0fd0*/  @UP3 UIMAD UR18, UR47, UR21, UR18 ;  /* 0x000000152f1232a4 */ /* 0x000fc4000f8e0212 */
[----:B------:R-:W-:Y:S02]  /*0fe0*/  @UP3 UIMAD.WIDE.U32 UR16, UR47, UR20, UR16 ;  /* 0x000000142f1032a5 */ /* 0x000fe4000f8e0010 */
[----:B------:R-:W-:Y:S02]  /*0ff0*/  UISETP.NE.AND.EX UP1, UPT, UR11, URZ, UPT, UP1 ;  /* 0x0000003f0b00728c */ /* 0x000fe4000bf25310 */
[----:B------:R-:W-:Y:S02]  /*1000*/  UISETP.NE.AND.EX UP2, UPT, UR13, URZ, UPT, UP2 ;  /* 0x0000003f0d00728c */ /* 0x000fe4000bf45320 */
[----:B------:R-:W-:Y:S02]  /*1010*/  @UP0 UIADD3 UR15, UR15, UR4, URZ ;  /* 0x000000040f0f0290 */ /* 0x000fe4000fffe03f */
[----:B------:R-:W-:Y:S01]  /*1020*/  @UP0 ULEA UR6, UP4, UR14, UR6, 0x2 ;  /* 0x000000060e060291 */ /* 0x000fe2000f88103f */
[----:B------:R-:W-:Y:S01]  /*1030*/  PLOP3.LUT P0, PT, PT, PT, UP1, 0x80, 0x0 ;  /* 0x000000000000781c */ /* 0x000fe20003f0f018 */
[----:B------:R-:W-:Y:S01]  /*1040*/  @UP3 UIADD3 UR4, UR17, UR18, URZ ;  /* 0x0000001211043290 */ /* 0x000fe2000fffe03f */
[----:B------:R-:W-:Y:S01]  /*1050*/  PLOP3.LUT P1, PT, PT, PT, UP2, 0x80, 0x0 ;  /* 0x000000000000781c */ /* 0x000fe20003f2f028 */
[----:B------:R-:W-:-:S02]  /*1060*/  @UP3 ULEA UR8, UP5, UR16, UR8, 0x2 ;  /* 0x0000000810083291 */ /* 0x000fc4000f8a103f */
[----:B------:R-:W-:Y:S01]  /*1070*/  @UP0 ULEA.HI.X UR7, UR14, UR7, UR15, 0x2, UP4 ;  /* 0x000000070e070291 */ /* 0x000fe2000a0f140f */
[----:B------:R-:W-:Y:S01]  /*1080*/  IMAD.U32 R8, RZ, RZ, UR6 ;  /* 0x00000006ff087e24 */ /* 0x000fe2000f8e00ff */
[----:B------:R-:W-:Y:S02]  /*1090*/  @UP3 ULEA.HI.X UR9, UR16, UR9, UR4, 0x2, UP5 ;  /* 0x0000000910093291 */ /* 0x000fe4000a8f1404 */
[----:B------:R-:W-:Y:S01]  /*10a0*/  @UP1 ULEA UR10, UP0, UR37, UR10, 0x2 ;  /* 0x0000000a250a1291 */ /* 0x000fe2000f80103f */
[----:B------:R-:W-:Y:S01]  /*10b0*/  IMAD.U32 R10, RZ, RZ, UR8 ;  /* 0x00000008ff0a7e24 */ /* 0x000fe2000f8e00ff */
[----:B------:R-:W-:Y:S01]  /*10c0*/  @UP2 ULEA UR12, UP3, UR37, UR12, 0x2 ;  /* 0x0000000c250c2291 */ /* 0x000fe2000f86103f */
[----:B------:R-:W-:Y:S01]  /*10d0*/  IMAD.U32 R9, RZ, RZ, UR7 ;  /* 0x00000007ff097e24 */ /* 0x000fe2000f8e00ff */
[----:B------:R-:W-:Y:S01]  /*10e0*/  @UP1 ULEA.HI.X UR11, UR37, UR11, UR38, 0x2, UP0 ;  /* 0x0000000b250b1291 */ /* 0x000fe200080f1426 */
[----:B------:R-:W-:Y:S01]  /*10f0*/  IMAD.U32 R11, RZ, RZ, UR9 ;  /* 0x00000009ff0b7e24 */ /* 0x000fe2000f8e00ff */
[----:B------:R-:W-:-:S02]  /*1100*/  @UP2 ULEA.HI.X UR13, UR37, UR13, UR38, 0x2, UP3 ;  /* 0x0000000d250d2291 */ /* 0x000fc400098f1426 */
[----:B------:R-:W2:Y:S01]  /*1110*/  @P2 LDG.E R3, desc[UR50][R8.64] ;  /* 0x0000003208032981 */ /* 0x000ea2000c1e1900 */
[----:B------:R-:W-:Y:S01]  /*1120*/  IMAD.U32 R4, RZ, RZ, UR10 ;  /* 0x0000000aff047e24 */ /* 0x000fe2000f8e00ff */
[----:B------:R-:W-:Y:S01]  /*1130*/  ULDC.64 UR6, c[0x0][0x418] ;  /* 0x0001060000067ab9 */ /* 0x000fe20000000a00 */
[----:B------:R-:W-:Y:S01]  /*1140*/  ULDC UR4, c[0x0][0x424] ;  /* 0x0001090000047ab9 */ /* 0x000fe20000000800 */
[----:B------:R0:W2:Y:S01]  /*1150*/  @P3 LDG.E R0, desc[UR50][R10.64] ;  /* 0x000000320a003981 */ /* 0x0000a2000c1e1900 */
[----:B------:R-:W-:Y:S02]  /*1160*/  IMAD.U32 R6, RZ, RZ, UR12 ;  /* 0x0000000cff067e24 */ /* 0x000fe4000f8e00ff */
[----:B------:R-:W-:Y:S02]  /*1170*/  IMAD.U32 R5, RZ, RZ, UR11 ;  /* 0x0000000bff057e24 */ /* 0x000fe4000f8e00ff */
[----:B------:R-:W-:-:S03]  /*1180*/  IMAD.U32 R7, RZ, RZ, UR13 ;  /* 0x0000000dff077e24 */ /* 0x000fc6000f8e00ff */
[----:B---3--:R-:W3:Y:S04]  /*1190*/  @P0 LDG.E R4, desc[UR50][R4.64] ;  /* 0x0000003204040981 */ /* 0x008ee8000c1e1900 */
[----:B----4-:R-:W4:Y:S01]  /*11a0*/  @P1 LDG.E R6, desc[UR50][R6.64] ;  /* 0x0000003206061981 */ /* 0x010f22000c1e1900 */
[----:B------:R-:W-:Y:S01]  /*11b0*/  UISETP.NE.U32.AND UP0, UPT, UR6, URZ, UPT ;  /* 0x0000003f0600728c */ /* 0x000fe2000bf05070 */
[----:B------:R-:W-:Y:S01]  /*11c0*/  IMAD.MOV.U32 R119, RZ, RZ, RZ ;  /* 0x000000ffff777224 */ /* 0x000fe200078e00ff */
[----:B------:R-:W-:Y:S01]  /*11d0*/  UMOV UR53, URZ ;  /* 0x0000003f00357c82 */ /* 0x000fe20008000000 */
[----:B------:R-:W-:Y:S01]  /*11e0*/  ULDC UR6, c[0x0][0x2f0] ;  /* 0x0000bc0000067ab9 */ /* 0x000fe20000000800 */
[----:B------:R-:W-:Y:S01]  /*11f0*/  UISETP.NE.AND.EX UP0, UPT, UR7, URZ, UPT, UP0 ;  /* 0x0000003f0700728c */ /* 0x000fe2000bf05300 */
[----:B0-----:R-:W-:Y:S01]  /*1200*/  CS2R R10, SRZ ;  /* 0x00000000000a7805 */ /* 0x001fe2000001ff00 */
[----:B------:R-:W-:Y:S01]  /*1210*/  UMOV UR40, UR5 ;  /* 0x0000000500287c82 */ /* 0x000fe20008000000 */
[----:B------:R-:W-:Y:S01]  /*1220*/  ULDC UR7, c[0x0][0x988] ;  /* 0x0002620000077ab9 */ /* 0x000fe20000000800 */
[----:B------:R-:W-:Y:S01]  /*1230*/  USEL UR4, UR4, 0x1, UP0 ;  /* 0x0000000104047887 */ /* 0x000fe20008000000 */
[----:B------:R-:W-:-:S02]  /*1240*/  CS2R R12, SRZ ;  /* 0x00000000000c7805 */ /* 0x000fc4000001ff00 */
[----:B------:R-:W-:Y:S02]  /*1250*/  CS2R R8, SRZ ;  /* 0x0000000000087805 */ /* 0x000fe4000001ff00 */
[----:B------:R-:W-:Y:S01]  /*1260*/  CS2R R14, SRZ ;  /* 0x00000000000e7805 */ /* 0x000fe2000001ff00 */
[----:B------:R-:W-:Y:S01]  /*1270*/  UIMAD UR4, UR4, UR6, URZ ;  /* 0x00000006040472a4 */ /* 0x000fe2000f8e023f */
        /* <DEDUP_REMOVED lines=19> */
[----:B-1----:R-:W-:Y:S02]  /*13b0*/  CS2R R64, SRZ ;  /* 0x0000000000407805 */ /* 0x002fe4000001ff00 */
        /* <DEDUP_REMOVED lines=14> */
[----:B------:R-:W-:-:S02]  /*14a0*/  IMAD.MOV.U32 R92, RZ, RZ, RZ ;  /* 0x000000ffff5c7224 */ /* 0x000fc400078e00ff */
[----:B--2---:R-:W-:Y:S01]  /*14b0*/  FMUL.FTZ R0, R3, R0 ;  /* 0x0000000003007220 */ /* 0x004fe20000410000 */
[----:B------:R-:W-:-:S03]  /*14c0*/  IMAD.MOV.U32 R3, RZ, RZ, RZ ;  /* 0x000000ffff037224 */ /* 0x000fc600078e00ff */
[----:B------:R-:W-:Y:S01]  /*14d0*/  FMUL.FTZ R0, R0, UR7 ;  /* 0x0000000700007c20 */ /* 0x000fe20008410000 */
[----:B---3--:R-:W-:Y:S02]  /*14e0*/  @P0 R2UR UR53, R4 ;  /* 0x00000000043502ca */ /* 0x008fe400000e0000 */
[----:B------:R-:W-:Y:S02]  /*14f0*/  CS2R R4, SRZ ;  /* 0x0000000000047805 */ /* 0x000fe4000001ff00 */
[----:B------:R-:W-:Y:S02]  /*1500*/  R2UR UR39, R0 ;  /* 0x00000000002772ca */ /* 0x000fe400000e0000 */
[----:B----4-:R-:W-:Y:S02]  /*1510*/  @P1 R2UR UR4, R6 ;  /* 0x00000000060412ca */ /* 0x010fe400000e0000 */
[----:B------:R-:W-:Y:S01]  /*1520*/  PLOP3.LUT P0, PT, PT, PT, PT, 0x80, 0x0 ;  /* 0x000000000000781c */ /* 0x000fe20003f0f070 */
[----:B------:R-:W-:-:S12]  /*1530*/  @P1 BRA `(.L_x_190) ;  /* 0x0000000000341947 */ /* 0x000fd80003800000 */
[----:B------:R-:W-:Y:S02]  /*1540*/  ULDC.64 UR6, c[0x0][0xa08] ;  /* 0x0002820000067ab9 */ /* 0x000fe40000000a00 */
[----:B------:R-:W-:-:S04]  /*1550*/  ISETP.NE.U32.AND P1, PT, RZ, UR6, PT ;  /* 0x00000006ff007c0c */ /* 0x000fc8000bf25070 */
[----:B------:R-:W-:-:S13]  /*1560*/  ISETP.NE.AND.EX P1, PT, RZ, UR7, PT, P1 ;  /* 0x00000007ff007c0c */ /* 0x000fda000bf25310 */
[----:B------:R-:W-:Y:S05]  /*1570*/  @!P1 BRA `(.L_x_190) ;  /* 0x0000000000249947 */ /* 0x000fea0003800000 */
[----:B------:R-:W-:Y:S02]  /*1580*/  ULDC.64 UR4, c[0x0][0xa08] ;  /* 0x0002820000047ab9 */ /* 0x000fe40000000a00 */
[----:B------:R-:W-:-:S06]  /*1590*/  UIMAD.WIDE UR4, UR37, 0x4, UR4 ;  /* 0x00000004250478a5 */ /* 0x000fcc000f8e0204 */
[----:B------:R-:W-:Y:S02]  /*15a0*/  IMAD.U32 R6, RZ, RZ, UR4 ;  /* 0x00000004ff067e24 */ /* 0x000fe4000f8e00ff */
[----:B------:R-:W-:-:S05]  /*15b0*/  IMAD.U32 R7, RZ, RZ, UR5 ;  /* 0x00000005ff077e24 */ /* 0x000fca000f8e00ff */
[----:B------:R-:W2:Y:S04]  /*15c0*/  LDG.E R60, desc[UR50][R6.64] ;  /* 0x00000032063c7981 */ /* 0x000ea8000c1e1900 */
[----:B------:R-:W3:Y:S01]  /*15d0*/  LDG.E R0, desc[UR50][R6.64+0x4] ;  /* 0x0000043206007981 */ /* 0x000ee2000c1e1900 */
[----:B--2---:R-:W-:Y:S02]  /*15e0*/  R2UR UR4, R60 ;  /* 0x000000003c0472ca */ /* 0x004fe400000e0000 */
[----:B---3--:R-:W-:-:S13]  /*15f0*/  R2UR UR5, R0 ;  /* 0x00000000000572ca */ /* 0x008fda00000e0000 */
[----:B------:R-:W-:-:S12]  /*1600*/  UIADD3 UR4, -UR4, UR5, URZ ;  /* 0x0000000504047290 */ /* 0x000fd8000fffe13f */
.L_x_190:
[----:B------:R-:W-:Y:S01]  /*1610*/  UIADD3 UR53, -UR53, UR4, URZ ;  /* 0x0000000435357290 */ /* 0x000fe2000fffe13f */
[----:B------:R-:W-:Y:S01]  /*1620*/  CS2R R134, SRZ ;  /* 0x0000000000867805 */ /* 0x000fe2000001ff00 */
[----:B------:R-:W-:Y:S01]  /*1630*/  UMOV UR41, UR47 ;  /* 0x0000002f00297c82 */ /* 0x000fe20008000000 */
[----:B------:R-:W-:Y:S01]  /*1640*/  IMAD.MOV.U32 R93, RZ, RZ, RZ ;  /* 0x000000ffff5d7224 */ /* 0x000fe200078e00ff */
[----:B------:R-:W-:Y:S01]  /*1650*/  UISETP.GE.AND UP0, UPT, UR53, 0x1, UPT ;  /* 0x000000013500788c */ /* 0x000fe2000bf06270 */
[----:B------:R-:W-:Y:S01]  /*1660*/  CS2R R96, SRZ ;  /* 0x0000000000607805 */ /* 0x000fe2000001ff00 */
[----:B------:R-:W-:Y:S01]  /*1670*/  UIADD3 UR4, UR53, 0x9f, URZ ;  /* 0x0000009f35047890 */ /* 0x000fe2000fffe03f */
[----:B------:R-:W-:Y:S02]  /*1680*/  CS2R R136, SRZ ;  /* 0x0000000000887805 */ /* 0x000fe4000001ff00 */
[----:B------:R-:W-:Y:S02]  /*1690*/  CS2R R100, SRZ ;  /* 0x0000000000647805 */ /* 0x000fe4000001ff00 */
[----:B------:R-:W-:-:S02]  /*16a0*/  CS2R R138, SRZ ;  /* 0x00000000008a7805 */ /* 0x000fc4000001ff00 */
[----:B------:R-:W-:Y:S01]  /*16b0*/  PLOP3.LUT P1, PT, PT, PT, UP0, 0x80, 0x0 ;  /* 0x000000000000781c */ /* 0x000fe20003f2f008 */
[----:B------:R-:W-:Y:S01]  /*16c0*/  UIMAD.WIDE UR4, UR4, 0x66666667, URZ ;  /* 0x66666667040478a5 */ /* 0x000fe2000f8e023f */
[----:B------:R-:W-:Y:S02]  /*16d0*/  CS2R R104, SRZ ;  /* 0x0000000000687805 */ /* 0x000fe4000001ff00 */
[----:B------:R-:W-:Y:S01]  /*16e0*/  CS2R R140, SRZ ;  /* 0x00000000008c7805 */ /* 0x000fe2000001ff00 */
[----:B------:R-:W-:Y:S01]  /*16f0*/  IMAD.MOV.U32 R108, RZ, RZ, RZ ;  /* 0x000000ffff6c7224 */ /* 0x000fe200078e00ff */
[----:B------:R-:W-:Y:S01]  /*1700*/  USHF.R.U32.HI UR52, URZ, 0x1f, UR5 ;  /* 0x0000001f3f347899 */ /* 0x000fe20008011605 */
[----:B------:R-:W-:-:S03]  /*1710*/  IMAD.MOV.U32 R142, RZ, RZ, RZ ;  /* 0x000000ffff8e7224 */ /* 0x000fc600078e00ff */
[----:B------:R-:W-:-:S03]  /*1720*/  ULEA.HI.SX32 UR52, UR5, UR52, 0x1a ;  /* 0x0000003405347291 */ /* 0x000fc6000f8fd23f */
[----:B------:R-:W-:Y:S09]  /*1730*/  @!P1 BRA `(.L_x_191) ;  /* 0x0000007400689947 */ /* 0x000ff20003800000 */
[----:B------:R-:W0:Y:S01]  /*1740*/  SHFL.IDX PT, R0, R220, RZ, 0x1f ;  /* 0x00001fffdc007589 */ /* 0x000e2200000e0000 */
[----:B------:R-:W1:Y:S01]  /*1750*/  S2UR UR49, SR_CgaCtaId ;  /* 0x00000000003179c3 */ /* 0x000e620000008800 */
[----:B------:R-:W-:Y:S01]  /*1760*/  UMOV UR48, 0x400 ;  /* 0x0000040000307882 */ /* 0x000fe20000000000 */
[----:B0-----:R-:W-:Y:S01]  /*1770*/  R2UR UR42, R0 ;  /* 0x00000000002a72ca */ /* 0x001fe200000e0000 */
[----:B-1----:R-:W-:-:S04]  /*1780*/  ULEA UR48, UR49, UR48, 0x18 ;  /* 0x0000003031307291 */ /* 0x002fc8000f8ec03f */
[----:B------:R-:W-:-:S04]  /*1790*/  UIADD3 UR5, UR48, 0x1e200, URZ ;  /* 0x0001e20030057890 */ /* 0x000fc8000fffe03f */
[----:B------:R-:W-:-:S04]  /*17a0*/  ULOP3.LUT UP0, URZ, UR5, 0x9f, URZ, 0xc0, !UPT ;  /* 0x0000009f053f7892 */ /* 0x000fc8000f80c03f */
[----:B------:R-:W-:Y:S02]  /*17b0*/  ULEA.HI UR4, UR42, UR42, URZ, 0x1 ;  /* 0x0000002a2a047291 */ /* 0x000fe4000f8f083f */
[----:B------:R-:W-:Y:S02]  /*17c0*/  PLOP3.LUT P0, PT, PT, PT, UP0, 0x80, 0x0 ;  /* 0x000000000000781c */ /* 0x000fe40003f0f008 */
[----:B------:R-:W-:-:S04]  /*17d0*/  ULOP3.LUT UR4, UR4, 0x3e, URZ, 0xc0, !UPT ;  /* 0x0000003e04047892 */ /* 0x000fc8000f8ec03f */
[----:B------:R-:W-:-:S04]  /*17e0*/  UIADD3 UR4, UR42, -UR4, URZ ;  /* 0x800000042a047290 */ /* 0x000fc8000fffe03f */
[----:B------:R-:W-:-:S04]  /*17f0*/  ULEA UR4, UR4, UR5, 0xc ;  /* 0x0000000504047291 */ /* 0x000fc8000f8e603f */
[----:B------:R-:W-:-:S04]  /*1800*/  USHF.R.U32.HI UR4, URZ, 0x4, UR4 ;  /* 0x000000043f047899 */ /* 0x000fc80008011604 */
[----:B------:R-:W-:Y:S01]  /*1810*/  ULOP3.LUT UR54, UR4, 0x3fff, URZ, 0xc0, !UPT ;  /* 0x00003fff04367892 */ /* 0x000fe2000f8ec03f */
[----:B------:R-:W-:Y:S11]  /*1820*/  @!P0 BRA `(.L_x_192) ;  /* 0x0000000000408947 */ /* 0x000ff60003800000 */
        /* <DEDUP_REMOVED lines=16> */
.L_x_192:
[----:B------:R-:W-:Y:S01]  /*1930*/  ULEA.HI UR4, UR45, UR45, URZ, 0x1 ;  /* 0x0000002d2d047291 */ /* 0x000fe2000f8f083f */
[----:B------:R-:W-:-:S03]  /*1940*/  IMAD.U32 R3, RZ, RZ, UR46 ;  /* 0x0000002eff037e24 */ /* 0x000fc6000f8e00ff */
[----:B------:R-:W-:Y:S02]  /*1950*/  ULOP3.LUT UR4, UR4, 0xfffffffe, URZ, 0xc0, !UPT ;  /* 0xfffffffe04047892 */ /* 0x000fe4000f8ec03f */
[----:B------:R-:W-:Y:S02]  /*1960*/  ISETP.NE.AND P0, PT, R3, 0x3, PT ;  /* 0x000000030300780c */ /* 0x000fe40003f05270 */
[----:B------:R-:W-:-:S06]  /*1970*/  UIADD3 UR4, UR45, -UR4, URZ ;  /* 0x800000042d047290 */ /* 0x000fcc000fffe03f */
[----:B------:R-:W-:-:S05]  /*1980*/  IMAD.U32 R0, RZ, RZ, UR4 ;  /* 0x00000004ff007e24 */ /* 0x000fca000f8e00ff */
[----:B------:R-:W-:-:S04]  /*1990*/  SHF.L.U32 R0, R0, 0x1f, RZ ;  /* 0x0000001f00007819 */ /* 0x000fc800000006ff */
[----:B------:R-:W0:Y:S02]  /*19a0*/  SYNCS.PHASECHK.TRANS64.TRYWAIT P1, [UR48+0x33400], R0 ;  /* 0x03340000ff0075a7 */ /* 0x000e240008020170 */
[----:B0-----:R-:W-:Y:S05]  /*19b0*/  @!P1 BRA `(.L_x_193) ;  /* 0x0000010c00389947 */ /* 0x001fea0003800000 */
.L_x_339:
[----:B------:R-:W-:Y:S05]  /*19c0*/  @!P0 BRA `(.L_x_194) ;  /* 0x0000000000048947 */ /* 0x000fea0003800000 */
[----:B------:R-:W-:Y:S01]  /*19d0*/  BPT.TRAP 0x1 ;  /* 0x000000040000795c */ /* 0x000fe20000300000 */
.L_x_194:
[----:B0-----:R-:W-:Y:S02]  /*19e0*/  IMAD.U32 R3, RZ, RZ, UR43 ;  /* 0x0000002bff037e24 */ /* 0x001fe4000f8e00ff */
[----:B------:R-:W-:-:S03]  /*19f0*/  IMAD.U32 R0, RZ, RZ, UR44 ;  /* 0x0000002cff007e24 */ /* 0x000fc6000f8e00ff */
[----:B------:R-:W-:Y:S02]  /*1a00*/  LEA R3, R3, UR48, 0x3 ;  /* 0x0000003003037c11 */ /* 0x000fe4000f8e18ff */
[----:B------:R-:W-:-:S04]  /*1a10*/  SHF.L.U32 R0, R0, 0x1f, RZ ;  /* 0x0000001f00007819 */ /* 0x000fc800000006ff */
[----:B------:R0:W1:Y:S01]  /*1a20*/  SYNCS.PHASECHK.TRANS64.TRYWAIT P1, [R3+URZ+0x33430], R0 ;  /* 0x03343000030075a7 */ /* 0x000062000802017f */
[----:B------:R-:W-:Y:S05]  /*1a30*/  @!P0 BRA `(.L_x_195) ;  /* 0x0000000000048947 */ /* 0x000fea0003800000 */
[----:B------:R-:W-:Y:S01]  /*1a40*/  BPT.TRAP 0x1 ;  /* 0x000000040000795c */ /* 0x000fe20000300000 */
.L_x_195:
[----:B------:R-:W-:Y:S01]  /*1a50*/  IMAD.MOV.U32 R119, RZ, RZ, RZ ;  /* 0x000000ffff777224 */ /* 0x000fe200078e00ff */
[----:B-1----:R-:W-:Y:S06]  /*1a60*/  @P1 BRA `(.L_x_196) ;  /* 0x0000000000081947 */ /* 0x002fec0003800000 */
[----:B------:R-:W1:Y:S02]  /*1a70*/  SYNCS.PHASECHK.TRANS64.TRYWAIT P1, [R3+URZ+0x33430], R0 ;  /* 0x03343000030075a7 */ /* 0x000e64000802017f */
[----:B-1----:R-:W-:Y:S05]  /*1a80*/  @!P1 BRA `(.L_x_197) ;  /* 0x0000010c001c9947 */ /* 0x002fea0003800000 */
.L_x_196:
        /* <DEDUP_REMOVED lines=11> */
[----:B------:R-:W-:Y:S01]  /*1b40*/  UMOV UR4, UR24 ;  /* 0x0000001800047c82 */ /* 0x000fe20008000000 */
[----:B------:R-:W-:Y:S02]  /*1b50*/  UMOV UR7, 0x80000020 ;  /* 0x8000002000077882 */ /* 0x000fe40000000000 */
        /* <DEDUP_REMOVED lines=191> */
.L_x_198:
[----:B01----:R-:W-:Y:S01]  /*2750*/  VIADD R0, R222, UR53 ;  /* 0x00000035de007c36 */ /* 0x003fe20008000000 */
[----:B------:R-:W-:Y:S01]  /*2760*/  P2R R104, PR, RZ, 0x1 ;  /* 0x00000001ff687803 */ /* 0x000fe20000000000 */
[----:B------:R-:W-:Y:S01]  /*2770*/  IMAD.U32 R5, RZ, RZ, UR52 ;  /* 0x00000034ff057e24 */ /* 0x000fe2000f8e00ff */
[----:B------:R-:W-:Y:S01]  /*2780*/  R2UR UR6, R3 ;  /* 0x00000000030672ca */ /* 0x000fe200000e0000 */
[----:B------:R-:W-:Y:S01]  /*2790*/  IMAD.U32 R111, RZ, RZ, UR39 ;  /* 0x00000027ff6f7e24 */ /* 0x000fe2000f8e00ff */
[----:B------:R-:W-:Y:S01]  /*27a0*/  UISETP.GE.AND UP0, UPT, UR53, 0xa1, UPT ;  /* 0x000000a13500788c */ /* 0x000fe2000bf06270 */
        /* <DEDUP_REMOVED lines=19> */
[C---:B------:R-:W-:Y:S01]  /*28e0*/  ISETP.GT.AND P1, PT, R4.reuse, 0x10, PT ;  /* 0x000000100400780c */ /* 0x040fe20003f24270 */
[--C-:B------:R-:W-:Y:S01]  /*28f0*/  IMAD.MOV.U32 R108, RZ, RZ, R119.reuse ;  /* 0x000000ffff6c7224 */ /* 0x100fe200078e0077 */
[----:B------:R-:W-:Y:S01]  /*2900*/  FSEL R93, R93, -INF , P3 ;  /* 0xff8000005d5d7808 */ /* 0x000fe20001800000 */
[----:B------:R-:W-:Y:S01]  /*2910*/  SYNCS.ARRIVE.TRANS64.RED.A1T0 RZ, [UR6], RZ ;  /* 0x000000ffffff79a7 */ /* 0x000fe20008100406 */
[----:B------:R-:W-:Y:S01]  /*2920*/  FMNMX.FTZ R0, R11, R0, !PT ;  /* 0x000000000b007209 */ /* 0x000fe20007810000 */
[--C-:B------:R-:W-:Y:S01]  /*2930*/  IMAD.MOV.U32 R106, RZ, RZ, R119.reuse ;  /* 0x000000ffff6a7224 */ /* 0x100fe200078e0077 */
[----:B------:R-:W-:Y:S01]  /*2940*/  ISETP.GT.AND P2, PT, R4, 0x11, PT ;  /* 0x000000110400780c */ /* 0x000fe20003f44270 */
[--C-:B------:R-:W-:Y:S01]  /*2950*/  IMAD.MOV.U32 R92, RZ, RZ, R119.reuse ;  /* 0x000000ffff5c7224 */ /* 0x100fe200078e0077 */
[----:B------:R-:W-:Y:S01]  /*2960*/  FSEL R13, R96, -INF , P1 ;  /* 0xff800000600d7808 */ /* 0x000fe20000800000 */
[----:B------:R-:W-:Y:S01]  /*2970*/  IMAD.MOV.U32 R96, RZ, RZ, R119 ;  /* 0x000000ffff607224 */ /* 0x000fe200078e0077 */
[----:B------:R-:W-:-:S02]  /*2980*/  FMNMX.FTZ R0, R93, R0, !PT ;  /* 0x000000005d007209 */ /* 0x000fc40007810000 */
[----:B------:R-:W-:Y:S02]  /*2990*/  FSEL R90, R90, -INF , P6 ;  /* 0xff8000005a5a7808 */ /* 0x000fe40003000000 */
[C---:B------:R-:W-:Y:S02]  /*29a0*/  ISETP.GT.AND P6, PT, R4.reuse, 0x18, PT ;  /* 0x000000180400780c */ /* 0x040fe40003fc4270 */
[----:B------:R-:W-:Y:S02]  /*29b0*/  FSEL R97, R97, -INF , P2 ;  /* 0xff80000061617808 */ /* 0x000fe40001000000 */
[----:B------:R-:W-:Y:S02]  /*29c0*/  FMNMX.FTZ R0, R13, R0, !PT ;  /* 0x000000000d007209 */ /* 0x000fe40007810000 */
[----:B------:R-:W-:Y:S02]  /*29d0*/  FSEL R91, R91, -INF , P5 ;  /* 0xff8000005b5b7808 */ /* 0x000fe40002800000 */
[----:B------:R-:W-:-:S02]  /*29e0*/  ISETP.GT.AND P5, PT, R4, 0x19, PT ;  /* 0x000000190400780c */ /* 0x000fc40003fa4270 */
[----:B------:R-:W-:Y:S01]  /*29f0*/  FSEL R15, R100, -INF , P6 ;  /* 0xff800000640f7808 */ /* 0x000fe20003000000 */
[----:B------:R-:W-:Y:S01]  /*2a00*/  IMAD.MOV.U32 R100, RZ, RZ, R119 ;  /* 0x000000ffff647224 */ /* 0x000fe200078e0077 */
[----:B------:R-:W-:Y:S02]  /*2a10*/  FMNMX.FTZ R0, R97, R0, !PT ;  /* 0x0000000061007209 */ /* 0x000fe40007810000 */
[----:B------:R-:W-:Y:S02]  /*2a20*/  FSEL R94, R94, -INF , P4 ;  /* 0xff8000005e5e7808 */ /* 0x000fe40002000000 */
[----:B------:R-:W-:Y:S02]  /*2a30*/  ISETP.GT.AND P4, PT, R4, 0x20, PT ;  /* 0x000000200400780c */ /* 0x000fe40003f84270 */
[----:B------:R-:W-:Y:S02]  /*2a40*/  FSEL R101, R101, -INF , P5 ;  /* 0xff80000065657808 */ /* 0x000fe40002800000 */
[----:B------:R-:W-:-:S02]  /*2a50*/  FMNMX.FTZ R0, R15, R0, !PT ;  /* 0x000000000f007209 */ /* 0x000fc40007810000 */
[----:B------:R-:W-:Y:S02]  /*2a60*/  FSEL R95, R95, -INF , P3 ;  /* 0xff8000005f5f7808 */ /* 0x000fe40001800000 */
[----:B------:R-:W-:Y:S02]  /*2a70*/  ISETP.GT.AND P3, PT, R4, 0x21, PT ;  /* 0x000000210400780c */ /* 0x000fe40003f64270 */
[----:B------:R-:W-:Y:S02]  /*2a80*/  FSEL R21, R72, -INF , P4 ;  /* 0xff80000048157808 */ /* 0x000fe40002000000 */
[----:B------:R-:W-:Y:S02]  /*2a90*/  FMNMX.FTZ R0, R101, R0, !PT ;  /* 0x0000000065007209 */ /* 0x000fe40007810000 */
[----:B------:R-:W-:Y:S02]  /*2aa0*/  FSEL R98, R98, -INF , P1 ;  /* 0xff80000062627808 */ /* 0x000fe40000800000 */
[----:B------:R-:W-:-:S02]  /*2ab0*/  ISETP.GT.AND P1, PT, R4, 0x28, PT ;  /* 0x000000280400780c */ /* 0x000fc40003f24270 */
[----:B------:R-:W-:Y:S02]  /*2ac0*/  FSEL R105, R73, -INF , P3 ;  /* 0xff80000049697808 */ /* 0x000fe40001800000 */
[----:B------:R-:W-:Y:S02]  /*2ad0*/  FMNMX.FTZ R0, R21, R0, !PT ;  /* 0x0000000015007209 */ /* 0x000fe40007810000 */
[----:B------:R-:W-:Y:S02]  /*2ae0*/  FSEL R99, R99, -INF , P2 ;  /* 0xff80000063637808 */ /* 0x000fe40001000000 */
[----:B------:R-:W-:Y:S02]  /*2af0*/  ISETP.GT.AND P2, PT, R4, 0x29, PT ;  /* 0x000000290400780c */ /* 0x000fe40003f44270 */
[----:B------:R-:W-:Y:S02]  /*2b00*/  FSEL R107, R76, -INF , P1 ;  /* 0xff8000004c6b7808 */ /* 0x000fe40000800000 */
[----:B------:R-:W-:-:S02]  /*2b10*/  FMNMX.FTZ R0, R105, R0, !PT ;  /* 0x0000000069007209 */ /* 0x000fc40007810000 */
[----:B------:R-:W-:Y:S02]  /*2b20*/  FSEL R102, R102, -INF , P6 ;  /* 0xff80000066667808 */ /* 0x000fe40003000000 */
[C---:B------:R-:W-:Y:S02]  /*2b30*/  ISETP.GT.AND P6, PT, R4.reuse, 0x30, PT ;  /* 0x000000300400780c */ /* 0x040fe40003fc4270 */
        /* <DEDUP_REMOVED lines=74> */
[----:B------:R-:W-:Y:S02]  /*2fe0*/  ISETP.GT.AND P0, PT, R4, 0x79, PT ;  /* 0x000000790400780c */ /* 0x000fe40003f04270 */
[----:B------:R-:W-:-:S02]  /*2ff0*/  FSEL R52, R52, -INF , P6 ;  /* 0xff80000034347808 */ /* 0x000fc40003000000 */
[----:B------:R-:W-:Y:S02]  /*3000*/  FMNMX.FTZ R57, R49, R0, !PT ;  /* 0x0000000031397209 */ /* 0x000fe40007810000 */
[----:B------:R-:W-:Y:S02]  /*3010*/  FSEL R43, R43, -INF , P5 ;  /* 0xff8000002b2b7808 */ /* 0x000fe40002800000 */
[----:B------:R-:W-:Y:S02]  /*3020*/  ISETP.GT.AND P5, PT, R4, 0x80, PT ;  /* 0x000000800400780c */ /* 0x000fe40003fa4270 */
[----:B------:R-:W-:Y:S02]  /*3030*/  FSEL R53, R53, -INF , P0 ;  /* 0xff80000035357808 */ /* 0x000fe40000000000 */
[----:B------:R-:W-:Y:S02]  /*3040*/  FMNMX.FTZ R0, R52, R57, !PT ;  /* 0x0000003934007209 */ /* 0x000fe40007810000 */
        /* <DEDUP_REMOVED lines=12> */
[----:B------:R-:W-:-:S02]  /*3110*/  FSEL R29, R29, -INF , P2 ;  /* 0xff8000001d1d7808 */ /* 0x000fc40001000000 */
[----:B------:R-:W-:Y:S02]  /*3120*/  FMNMX.FTZ R0, R28, R57, !PT ;  /* 0x000000391c007209 */ /* 0x000fe40007810000 */
[----:B------:R-:W-:Y:S02]  /*3130*/  ISETP.GT.AND P3, PT, R4, 0x90, PT ;  /* 0x000000900400780c */ /* 0x000fe40003f64270 */
[----:B------:R-:W-:Y:S02]  /*3140*/  FSEL R46, R46, -INF , P4 ;  /* 0xff8000002e2e7808 */ /* 0x000fe40002000000 */
[----:B------:R-:W-:Y:S02]  /*3150*/  FSEL R32, R32, -INF , P3 ;  /* 0xff80000020207808 */ /* 0x000fe40001800000 */
[----:B------:R-:W-:Y:S02]  /*3160*/  FMNMX.FTZ R57, R29, R0, !PT ;  /* 0x000000001d397209 */ /* 0x000fe40007810000 */
[----:B------:R-:W-:-:S02]  /*3170*/  ISETP.GT.AND P4, PT, R4, 0x91, PT ;  /* 0x000000910400780c */ /* 0x000fc40003f84270 */
[----:B------:R-:W-:Y:S02]  /*3180*/  FMNMX.FTZ R0, R32, R57, !PT ;  /* 0x0000003920007209 */ /* 0x000fe40007810000 */
[----:B------:R-:W-:Y:S02]  /*3190*/  FSEL R33, R33, -INF , P4 ;  /* 0xff80000021217808 */ /* 0x000fe40002000000 */
[----:B------:R-:W-:Y:S02]  /*31a0*/  ISETP.GT.AND P5, PT, R4, 0x98, PT ;  /* 0x000000980400780c */ /* 0x000fe40003fa4270 */
[----:B------:R-:W-:Y:S02]  /*31b0*/  FMNMX.FTZ R57, R33, R0, !PT ;  /* 0x0000000021397209 */ /* 0x000fe40007810000 */
[----:B------:R-:W-:Y:S02]  /*31c0*/  FSEL R36, R36, -INF , P5 ;  /* 0xff80000024247808 */ /* 0x000fe40002800000 */
[----:B------:R-:W-:-:S02]  /*31d0*/  ISETP.GT.AND P6, PT, R4, 0x99, PT ;  /* 0x000000990400780c */ /* 0x000fc40003fc4270 */
[----:B------:R-:W-:Y:S02]  /*31e0*/  FMNMX.FTZ R0, R36, R57, !PT ;  /* 0x0000003924007209 */ /* 0x000fe40007810000 */
[----:B------:R-:W-:Y:S02]  /*31f0*/  FSEL R37, R37, -INF , P6 ;  /* 0xff80000025257808 */ /* 0x000fe40003000000 */
[----:B------:R-:W-:Y:S02]  /*3200*/  P2R R8, PR, RZ, 0x8 ;  /* 0x00000008ff087803 */ /* 0x000fe40000000000 */
[----:B------:R-:W-:Y:S02]  /*3210*/  FMNMX.FTZ R6, R37, R0, !PT ;  /* 0x0000000025067209 */ /* 0x000fe40007810000 */
[----:B------:R-:W-:Y:S02]  /*3220*/  P2R R14, PR, RZ, 0x2 ;  /* 0x00000002ff0e7803 */ /* 0x000fe40000000000 */
[----:B------:R-:W-:Y:S01]  /*3230*/  ISETP.GT.AND P1, PT, R4, 0x79, PT ;  /* 0x000000790400780c */ /* 0x000fe20003f24270 */
[----:B------:R-:W0:Y:S01]  /*3240*/  SHFL.BFLY PT, R57, R6, 0x2, 0x1f ;  /* 0x0c401f0006397f89 */ /* 0x000e2200000e0000 */
[----:B------:R-:W-:-:S02]  /*3250*/  P2R R12, PR, RZ, 0x4 ;  /* 0x00000004ff0c7803 */ /* 0x000fc40000000000 */
[----:B------:R-:W-:Y:S02]  /*3260*/  ISETP.GT.AND P2, PT, R4, 0x78, PT ;  /* 0x000000780400780c */ /* 0x000fe40003f44270 */
[----:B------:R-:W-:Y:S02]  /*3270*/  FSEL R55, R55, -INF , P1 ;  /* 0xff80000037377808 */ /* 0x000fe40000800000 */
[----:B------:R-:W-:Y:S02]  /*3280*/  ISETP.NE.AND P1, PT, R14, RZ, PT ;  /* 0x000000ff0e00720c */ /* 0x000fe40003f25270 */
[----:B------:R-:W-:Y:S02]  /*3290*/  P2R R20, PR, RZ, 0x1 ;  /* 0x00000001ff147803 */ /* 0x000fe40000000000 */
[----:B------:R-:W-:Y:S02]  /*32a0*/  FSEL R54, R54, -INF , P2 ;  /* 0xff80000036367808 */ /* 0x000fe40001000000 */
[----:B------:R-:W-:-:S02]  /*32b0*/  ISETP.GT.AND P0, PT, R4, 0x80, PT ;  /* 0x000000800400780c */ /* 0x000fc40003f04270 */
[----:B------:R-:W-:Y:S02]  /*32c0*/  ISETP.NE.AND P2, PT, R12, RZ, PT ;  /* 0x000000ff0c00720c */ /* 0x000fe40003f45270 */
[----:B------:R-:W-:Y:S02]  /*32d0*/  FSEL R26, R26, -INF , P0 ;  /* 0xff8000001a1a7808 */ /* 0x000fe40000000000 */
[----:B------:R-:W-:Y:S02]  /*32e0*/  ISETP.NE.AND P0, PT, R20, RZ, PT ;  /* 0x000000ff1400720c */ /* 0x000fe40003f05270 */
[----:B------:R-:W-:Y:S02]  /*32f0*/  FSEL R84, R35, -INF , P4 ;  /* 0xff80000023547808 */ /* 0x000fe40002000000 */
[----:B------:R-:W-:Y:S02]  /*3300*/  FSEL R27, R27, -INF , P0 ;  /* 0xff8000001b1b7808 */ /* 0x000fe40000000000 */
[----:B0-----:R-:W-:-:S02]  /*3310*/  FMNMX.FTZ R57, R6, R57, !PT ;  /* 0x0000003906397209 */ /* 0x001fc40007810000 */
[----:B------:R-:W-:Y:S02]  /*3320*/  FSEL R88, R39, -INF , P6 ;  /* 0xff80000027587808 */ /* 0x000fe40003000000 */
[----:B------:R-:W-:Y:S01]  /*3330*/  ISETP.NE.AND P0, PT, R104, RZ, PT ;  /* 0x000000ff6800720c */ /* 0x000fe20003f05270 */
[----:B------:R-:W0:Y:S01]  /*3340*/  SHFL.BFLY PT, R0, R57, 0x1, 0x1f ;  /* 0x0c201f0039007f89 */ /* 0x000e2200000e0000 */
[----:B------:R-:W-:Y:S01]  /*3350*/  IMAD.MOV.U32 R104, RZ, RZ, R119 ;  /* 0x000000ffff687224 */ /* 0x000fe200078e0077 */
[----:B0-----:R-:W-:-:S04]  /*3360*/  FMNMX.FTZ R0, R57, R0, !PT ;  /* 0x0000000039007209 */ /* 0x001fc80007810000 */
[C---:B------:R-:W-:Y:S01]  /*3370*/  FSETP.NEU.FTZ.AND P3, PT, R0.reuse, -INF , PT ;  /* 0xff8000000000780b */ /* 0x040fe20003f7d000 */
[----:B------:R-:W-:-:S01]  /*3380*/  FFMA.FTZ R10, R0, R111, -8 ;  /* 0xc1000000000a7423 */ /* 0x000fc2000001006f */
[----:B------:R-:W-:-:S04]  /*3390*/  IMAD.MOV.U32 R111, RZ, RZ, R119 ;  /* 0x000000ffff6f7224 */ /* 0x000fc800078e0077 */
        /* <DEDUP_REMOVED lines=38> */
[----:B------:R-:W-:Y:S01]  /*3600*/  FFMA.FTZ R37, R37, UR39, -R10 ;  /* 0x0000002725257c23 */ /* 0x000fe2000801080a */
[----:B------:R-:W-:Y:S01]  /*3610*/  FMNMX.FTZ R56, R78, R21, !PT ;  /* 0x000000154e387209 */ /* 0x000fe20007810000 */
[----:B------:R-:W-:Y:S01]  /*3620*/  MUFU.EX2 R4, R4 ;  /* 0x0000000400047308 */ /* 0x000fe20000000800 */
[----:B------:R-:W-:-:S02]  /*3630*/  IMAD.MOV.U32 R107, RZ, RZ, R119 ;  /* 0x000000ffff6b7224 */ /* 0x000fc400078e0077 */
[----:B------:R-:W-:Y:S01]  /*3640*/  FMNMX.FTZ R57, R79, R56, !PT ;  /* 0x000000384f397209 */ /* 0x000fe20007810000 */
[----:B------:R-:W-:-:S01]  /*3650*/  FFMA.FTZ R56, R89, UR39, -R10 ;  /* 0x0000002759387c23 */ /* 0x000fc2000801080a */
[--C-:B------:R-:W-:Y:S02]  /*3660*/  IMAD.MOV.U32 R97, RZ, RZ, R119.reuse ;  /* 0x000000ffff617224 */ /* 0x100fe400078e0077 */
[----:B------:R-:W-:Y:S01]  /*3670*/  FMNMX.FTZ R72, R82, R57, !PT ;  /* 0x0000003952487209 */ /* 0x000fe20007810000 */
[----:B------:R-:W-:Y:S01]  /*3680*/  MUFU.EX2 R7, R7 ;  /* 0x0000000700077308 */ /* 0x000fe20000000800 */
[----:B------:R-:W-:Y:S02]  /*3690*/  IMAD.MOV.U32 R93, RZ, RZ, R119 ;  /* 0x000000ffff5d7224 */ /* 0x000fe400078e0077 */
[----:B------:R-:W-:-:S04]  /*36a0*/  FMNMX.FTZ R57, R83, R72, !PT ;  /* 0x0000004853397209 */ /* 0x000fc80007810000 */
[----:B------:R-:W-:Y:S01]  /*36b0*/  FMNMX.FTZ R72, R86, R57, !PT ;  /* 0x0000003956487209 */ /* 0x000fe20007810000 */
[----:B------:R-:W-:Y:S03]  /*36c0*/  MUFU.EX2 R6, R6 ;  /* 0x0000000600067308 */ /* 0x000fe60000000800 */
[----:B------:R-:W-:Y:S01]  /*36d0*/  FMNMX.FTZ R81, R87, R72, !PT ;  /* 0x0000004857517209 */ /* 0x000fe20007810000 */
[----:B------:R-:W-:-:S03]  /*36e0*/  FFMA.FTZ R72, R77, UR39, -R10 ;  /* 0x000000274d487c23 */ /* 0x000fc6000801080a */
[----:B------:R-:W-:Y:S01]  /*36f0*/  FMNMX.FTZ R76, R58, R81, !PT ;  /* 0x000000513a4c7209 */ /* 0x000fe20007810000 */
[----:B------:R0:W-:Y:S03]  /*3700*/  MUFU.EX2 R57, R80 ;  /* 0x0000005000397308 */ /* 0x0001e60000000800 */
[----:B------:R-:W-:-:S04]  /*3710*/  FMNMX.FTZ R77, R59, R76, !PT ;  /* 0x0000004c3b4d7209 */ /* 0x000fc80007810000 */
[----:B------:R-:W-:Y:S01]  /*3720*/  FMNMX.FTZ R76, R62, R77, !PT ;  /* 0x0000004d3e4c7209 */ /* 0x000fe20007810000 */
[----:B------:R-:W1:Y:S03]  /*3730*/  MUFU.EX2 R9, R9 ;  /* 0x0000000900097308 */ /* 0x000e660000000800 */
[----:B------:R-:W-:-:S04]  /*3740*/  FMNMX.FTZ R81, R63, R76, !PT ;  /* 0x0000004c3f517209 */ /* 0x000fc80007810000 */
[----:B------:R-:W-:Y:S01]  /*3750*/  FMNMX.FTZ R76, R66, R81, !PT ;  /* 0x00000051424c7209 */ /* 0x000fe20007810000 */
[----:B------:R2:W-:Y:S03]  /*3760*/  MUFU.EX2 R77, R85 ;  /* 0x00000055004d7308 */ /* 0x0005e60000000800 */
[----:B------:R-:W-:Y:S01]  /*3770*/  FMNMX.FTZ R81, R67, R76, !PT ;  /* 0x0000004c43517209 */ /* 0x000fe20007810000 */
[----:B------:R-:W-:-:S03]  /*3780*/  FFMA.FTZ R76, R5, UR39, -R10 ;  /* 0x00000027054c7c23 */ /* 0x000fc6000801080a */
[----:B0-----:R-:W-:Y:S01]  /*3790*/  FMNMX.FTZ R80, R70, R81, !PT ;  /* 0x0000005146507209 */ /* 0x001fe20007810000 */
[----:B------:R-:W-:-:S01]  /*37a0*/  FFMA.FTZ R81, R61, UR39, -R10 ;  /* 0x000000273d517c23 */ /* 0x000fc2000801080a */
[--C-:B------:R-:W-:Y:S01]  /*37b0*/  FFMA.FTZ R61, R64, UR39, -R10.reuse ;  /* 0x00000027403d7c23 */ /* 0x100fe2000801080a */
[----:B--2---:R-:W-:-:S01]  /*37c0*/  FFMA.FTZ R85, R68, UR39, -R10 ;  /* 0x0000002744557c23 */ /* 0x004fc2000801080a */
[----:B------:R-:W-:Y:S01]  /*37d0*/  FMNMX.FTZ R5, R71, R80, !PT ;  /* 0x0000005047057209 */ /* 0x000fe20007810000 */
[----:B------:R-:W-:Y:S01]  /*37e0*/  MUFU.EX2 R8, R8 ;  /* 0x0000000800087308 */ /* 0x000fe20000000800 */
[----:B------:R-:W-:Y:S02]  /*37f0*/  FSEL R68, R30, -INF , P1 ;  /* 0xff8000001e447808 */ /* 0x000fe40000800000 */
[----:B------:R-:W-:Y:S02]  /*3800*/  FMNMX.FTZ R80, R42, R5, !PT ;  /* 0x000000052a507209 */ /* 0x000fe40007810000 */
[----:B-1----:R-:W-:-:S02]  /*3810*/  F2FP.SATFINITE.E4M3.F32.PACK_AB_MERGE_C R200, R9, R6, RZ ;  /* 0x0000000609c8723e */ /* 0x002fc400048070ff */
[----:B------:R-:W-:Y:S01]  /*3820*/  FMNMX.FTZ R5, R43, R80, !PT ;  /* 0x000000502b057209 */ /* 0x000fe20007810000 */
[----:B------:R0:W-:Y:S01]  /*3830*/  MUFU.EX2 R30, R85 ;  /* 0x00000055001e7308 */ /* 0x0001e20000000800 */
[----:B------:R-:W-:Y:S02]  /*3840*/  F2FP.SATFINITE.E4M3.F32.PACK_AB_MERGE_C R200, R7, R4, R200 ;  /* 0x0000000407c8723e */ /* 0x000fe400048070c8 */
[----:B------:R-:W-:-:S04]  /*3850*/  FMNMX.FTZ R80, R46, R5, !PT ;  /* 0x000000052e507209 */ /* 0x000fc80007810000 */
[----:B------:R-:W-:Y:S01]  /*3860*/  FMNMX.FTZ R5, R47, R80, !PT ;  /* 0x000000502f057209 */ /* 0x000fe20007810000 */
[----:B------:R-:W-:Y:S01]  /*3870*/  MUFU.EX2 R11, R11 ;  /* 0x0000000b000b7308 */ /* 0x000fe20000000800 */
[----:B0-----:R-:W-:Y:S01]  /*3880*/  FSEL R85, R38, -INF , P5 ;  /* 0xff80000026557808 */ /* 0x001fe20002800000 */
[----:B------:R-:W-:Y:S01]  /*3890*/  FFMA.FTZ R38, R48, UR39, -R10 ;  /* 0x0000002730267c23 */ /* 0x000fe2000801080a */
[----:B------:R-:W-:-:S04]  /*38a0*/  FMNMX.FTZ R64, R50, R5, !PT ;  /* 0x0000000532407209 */ /* 0x000fc80007810000 */
[----:B------:R-:W-:Y:S01]  /*38b0*/  FMNMX.FTZ R5, R51, R64, !PT ;  /* 0x0000004033057209 */ /* 0x000fe20007810000 */
[----:B------:R-:W-:-:S01]  /*38c0*/  FFMA.FTZ R64, R65, UR39, -R10 ;  /* 0x0000002741407c23 */ /* 0x000fc2000801080a */
[----:B------:R-:W-:Y:S01]  /*38d0*/  FFMA.FTZ R65, R69, UR39, -R10 ;  /* 0x0000002745417c23 */ /* 0x000fe2000801080a */
[----:B------:R-:W-:Y:S01]  /*38e0*/  FSEL R69, R34, -INF , P3 ;  /* 0xff80000022457808 */ /* 0x000fe20001800000 */
[----:B------:R-:W-:Y:S01]  /*38f0*/  MUFU.EX2 R12, R12 ;  /* 0x0000000c000c7308 */ /* 0x000fe20000000800 */
[----:B------:R-:W-:-:S04]  /*3900*/  FMNMX.FTZ R80, R54, R5, !PT ;  /* 0x0000000536507209 */ /* 0x000fc80007810000 */
[----:B------:R-:W-:-:S03]  /*3910*/  FMNMX.FTZ R5, R55, R80, !PT ;  /* 0x0000005037057209 */ /* 0x000fc60007810000 */
[----:B------:R0:W1:Y:S01]  /*3920*/  MUFU.EX2 R13, R101 ;  /* 0x00000065000d7308 */ /* 0x0000620000000800 */
[----:B------:R-:W-:-:S04]  /*3930*/  FMNMX.FTZ R80, R26, R5, !PT ;  /* 0x000000051a507209 */ /* 0x000fc80007810000 */
[----:B------:R-:W-:Y:S02]  /*3940*/  FMNMX.FTZ R5, R27, R80, !PT ;  /* 0x000000501b057209 */ /* 0x000fe40007810000 */
[----:B------:R-:W-:Y:S01]  /*3950*/  FSEL R80, R31, -INF , P2 ;  /* 0xff8000001f507808 */ /* 0x000fe20001000000 */
[--C-:B------:R-:W-:Y:S01]  /*3960*/  FFMA.FTZ R31, R40, UR39, -R10.reuse ;  /* 0x00000027281f7c23 */ /* 0x100fe2000801080a */
[----:B------:R-:W-:Y:S01]  /*3970*/  FMNMX.FTZ R5, R68, R5, !PT ;  /* 0x0000000544057209 */ /* 0x000fe20007810000 */
[----:B------:R-:W-:Y:S01]  /*3980*/  FFMA.FTZ R40, R45, UR39, -R10 ;  /* 0x000000272d287c23 */ /* 0x000fe2000801080a */
[----:B------:R-:W-:Y:S01]  /*3990*/  MUFU.EX2 R14, R14 ;  /* 0x0000000e000e7308 */ /* 0x000fe20000000800 */
[----:B0-----:R-:W-:Y:S01]  /*39a0*/  IMAD.MOV.U32 R101, RZ, RZ, R119 ;  /* 0x000000ffff657224 */ /* 0x001fe200078e0077 */
[----:B------:R-:W-:-:S04]  /*39b0*/  FMNMX.FTZ R34, R80, R5, !PT ;  /* 0x0000000550227209 */ /* 0x000fc80007810000 */
[----:B------:R-:W-:Y:S02]  /*39c0*/  FMNMX.FTZ R5, R69, R34, !PT ;  /* 0x0000002245057209 */ /* 0x000fe40007810000 */
[----:B------:R0:W-:Y:S01]  /*39d0*/  MUFU.EX2 R15, R105 ;  /* 0x00000069000f7308 */ /* 0x0001e20000000800 */
[----:B-1----:R-:W-:Y:S02]  /*39e0*/  F2FP.SATFINITE.E4M3.F32.PACK_AB_MERGE_C R202, R13, R12, RZ ;  /* 0x0000000c0dca723e */ /* 0x002fe400048070ff */
[----:B------:R-:W-:Y:S02]  /*39f0*/  FMNMX.FTZ R34, R84, R5, !PT ;  /* 0x0000000554227209 */ /* 0x000fe40007810000 */
[----:B------:R-:W-:Y:S02]  /*3a00*/  F2FP.SATFINITE.E4M3.F32.PACK_AB_MERGE_C R202, R11, R8, R202 ;  /* 0x000000080bca723e */ /* 0x000fe400048070ca */
[----:B------:R-:W-:Y:S01]  /*3a10*/  FMNMX.FTZ R5, R85, R34, !PT ;  /* 0x0000002255057209 */ /* 0x000fe20007810000 */
[----:B------:R-:W-:Y:S01]  /*3a20*/  MUFU.EX2 R20, R20 ;  /* 0x0000001400147308 */ /* 0x000fe20000000800 */
[----:B0-----:R-:W-:-:S02]  /*3a30*/  IMAD.MOV.U32 R105, RZ, RZ, R119 ;  /* 0x000000ffff697224 */ /* 0x001fc400078e0077 */
[----:B------:R-:W-:-:S05]  /*3a40*/  FMNMX.FTZ R5, R88, R5, !PT ;  /* 0x0000000558057209 */ /* 0x000fca0007810000 */
[----:B------:R-:W0:Y:S01]  /*3a50*/  SHFL.BFLY PT, R44, R5, 0x2, 0x1f ;  /* 0x0c401f00052c7f89 */ /* 0x000e2200000e0000 */
[----:B------:R1:W-:Y:S08]  /*3a60*/  MUFU.EX2 R34, R41 ;  /* 0x0000002900227308 */ /* 0x0003f00000000800 */
[----:B------:R2:W3:Y:S01]  /*3a70*/  MUFU.EX2 R21, R109 ;  /* 0x0000006d00157308 */ /* 0x0004e20000000800 */
[----:B-1----:R-:W-:-:S07]  /*3a80*/  FFMA.FTZ R41, R52, UR39, -R10 ;  /* 0x0000002734297c23 */ /* 0x002fce000801080a */
[----:B------:R-:W-:Y:S01]  /*3a90*/  MUFU.EX2 R56, R56 ;  /* 0x0000003800387308 */ /* 0x000fe20000000800 */
[----:B--2---:R-:W-:Y:S01]  /*3aa0*/  IMAD.MOV.U32 R109, RZ, RZ, R119 ;  /* 0x000000ffff6d7224 */ /* 0x004fe200078e0077 */
[----:B0-----:R-:W-:-:S06]  /*3ab0*/  FMNMX.FTZ R45, R5, R44, !PT ;  /* 0x0000002c052d7209 */ /* 0x001fcc0007810000 */
[----:B------:R-:W0:Y:S01]  /*3ac0*/  MUFU.EX2 R72, R72 ;  /* 0x0000004800487308 */ /* 0x000e220000000800 */
[----:B---3--:R-:W-:Y:S01]  /*3ad0*/  F2FP.SATFINITE.E4M3.F32.PACK_AB_MERGE_C R204, R21, R20, RZ ;  /* 0x0000001415cc723e */ /* 0x008fe200048070ff */
[----:B------:R-:W1:Y:S03]  /*3ae0*/  SHFL.BFLY PT, R48, R45, 0x1, 0x1f ;  /* 0x0c201f002d307f89 */ /* 0x000e6600000e0000 */
[----:B------:R-:W-:-:S03]  /*3af0*/  F2FP.SATFINITE.E4M3.F32.PACK_AB_MERGE_C R204, R15, R14, R204 ;  /* 0x0000000e0fcc723e */ /* 0x000fc600048070cc */
[----:B------:R2:W-:Y:S08]  /*3b00*/  MUFU.EX2 R44, R53 ;  /* 0x00000035002c7308 */ /* 0x0005f00000000800 */
[----:B------:R-:W-:Y:S01]  /*3b10*/  MUFU.EX2 R73, R73 ;  /* 0x0000004900497308 */ /* 0x000fe20000000800 */
[----:B0-----:R-:W-:-:S04]  /*3b20*/  F2FP.SATFINITE.E4M3.F32.PACK_AB_MERGE_C R206, R77, R72, RZ ;  /* 0x000000484dce723e */ /* 0x001fc800048070ff */
[----:B------:R-:W-:-:S03]  /*3b30*/  F2FP.SATFINITE.E4M3.F32.PACK_AB_MERGE_C R206, R57, R56, R206 ;  /* 0x0000003839ce723e */ /* 0x000fc600048070ce */
[----:B------:R-:W-:Y:S01]  /*3b40*/  MUFU.EX2 R76, R76 ;  /* 0x0000004c004c7308 */ /* 0x000fe20000000800 */
[----:B-1----:R-:W-:Y:S01]  /*3b50*/  FMNMX.FTZ R5, R45, R48, !PT ;  /* 0x000000302d057209 */ /* 0x002fe20007810000 */
[----:B------:R-:W-:-:S03]  /*3b60*/  IMAD.U32 R48, RZ, RZ, UR39 ;  /* 0x00000027ff307e24 */ /* 0x000fc6000f8e00ff */
[C---:B------:R-:W-:Y:S01]  /*3b70*/  FSETP.NEU.FTZ.AND P1, PT, R5.reuse, -INF , PT ;  /* 0xff8000000500780b */ /* 0x040fe20003f3d000 */
[----:B------:R-:W-:-:S02]  /*3b80*/  FFMA.FTZ R45, R5, R48, -8 ;  /* 0xc1000000052d7423 */ /* 0x000fc40000010030 */
[----:B------:R-:W-:Y:S03]  /*3b90*/  MUFU.EX2 R60, R60 ;  /* 0x0000003c003c7308 */ /* 0x000fe60000000800 */
        /* <DEDUP_REMOVED lines=9> */
[----:B--2---:R-:W-:-:S01]  /*3c30*/  FFMA.FTZ R53, R75, UR39, -R89 ;  /* 0x000000274b357c23 */ /* 0x004fc20008010859 */
        /* <DEDUP_REMOVED lines=28> */
[--C-:B------:R-:W-:Y:S01]  /*3e00*/  FFMA.FTZ R43, R43, UR39, -R89.reuse ;  /* 0x000000272b2b7c23 */ /* 0x100fe20008010859 */
        /* <DEDUP_REMOVED lines=21> */
[----:B------:R-:W-:Y:S01]  /*3f60*/  F2FP.SATFINITE.E4M3.F32.PACK_AB_MERGE_C R94, R95, R94, RZ ;  /* 0x0000005e5f5e723e */ /* 0x000fe200048070ff */
[--C-:B------:R-:W-:Y:S01]  /*3f70*/  IMAD.MOV.U32 R99, RZ, RZ, R119.reuse ;  /* 0x000000ffff637224 */ /* 0x100fe200078e0077 */
[----:B------:R-:W-:Y:S01]  /*3f80*/  F2FP.SATFINITE.E4M3.F32.PACK_AB_MERGE_C R208, R81, R60, RZ ;  /* 0x0000003c51d0723e */ /* 0x000fe200048070ff */
[--C-:B------:R-:W-:Y:S01]  /*3f90*/  IMAD.MOV.U32 R98, RZ, RZ, R119.reuse ;  /* 0x000000ffff627224 */ /* 0x100fe200078e0077 */
[----:B------:R-:W-:Y:S01]  /*3fa0*/  F2FP.SATFINITE.E4M3.F32.PACK_AB_MERGE_C R201, R45, R10, R94 ;  /* 0x0000000a2dc9723e */ /* 0x000fe2000480705e */
[----:B------:R-:W-:Y:S01]  /*3fb0*/  IMAD.MOV.U32 R95, RZ, RZ, R119 ;  /* 0x000000ffff5f7224 */ /* 0x000fe200078e0077 */
        /* <DEDUP_REMOVED lines=9> */
[----:B------:R-:W-:-:S03]  /*4050*/  IMAD.MOV.U32 R45, RZ, RZ, R119 ;  /* 0x000000ffff2d7224 */ /* 0x000fc600078e0077 */
[----:B------:R-:W-:Y:S02]  /*4060*/  FADD.FTZ R66, R14, R3 ;  /* 0x000000030e427221 */ /* 0x000fe40000010000 */
[----:B------:R-:W2:Y:S01]  /*4070*/  MUFU.EX2 R53, R53 ;  /* 0x0000003500357308 */ /* 0x000ea20000000800 */
[----:B0-----:R-:W-:-:S01]  /*4080*/  FADD.FTZ R67, R103, R90 ;  /* 0x0000005a67437221 */ /* 0x001fc20000010000 */
        /* <DEDUP_REMOVED lines=8> */
[----:B------:R-:W-:-:S02]  /*4110*/  IMAD.MOV.U32 R102, RZ, RZ, R119 ;  /* 0x000000ffff667224 */ /* 0x000fc400078e0077 */
[----:B------:R-:W-:Y:S02]  /*4120*/  IMAD.MOV.U32 R49, RZ, RZ, R119 ;  /* 0x000000ffff317224 */ /* 0x000fe400078e0077 */
        /* <DEDUP_REMOVED lines=48> */
[----:B------:R-:W-:Y:S01]  /*4430*/  FADD.FTZ R6, R81, R6 ;  /* 0x0000000651067221 */ /* 0x000fe20000010000 */
[----:B------:R-:W-:Y:S01]  /*4440*/  IMAD.MOV.U32 R81, RZ, RZ, R119 ;  /* 0x000000ffff517224 */ /* 0x000fe200078e0077 */
[----:B------:R-:W1:Y:S01]  /*4450*/  MUFU.EX2 R61, R61 ;  /* 0x0000003d003d7308 */ /* 0x000e620000000800 */
[----:B--2---:R-:W-:-:S07]  /*4460*/  FADD.FTZ R12, R82, R3 ;  /* 0x00000003520c7221 */ /* 0x004fce0000010000 */
        /* <DEDUP_REMOVED lines=11> */
[----:B--2---:R-:W-:-:S07]  /*4520*/  FADD.FTZ R6, R62, R3 ;  /* 0x000000033e067221 */ /* 0x004fce0000010000 */
[----:B------:R-:W2:Y:S01]  /*4530*/  MUFU.EX2 R70, R70 ;  /* 0x0000004600467308 */ /* 0x000ea20000000800 */
[----:B0-----:R-:W-:-:S07]  /*4540*/  FADD.FTZ R9, R64, R9 ;  /* 0x0000000940097221 */ /* 0x001fce0000010000 */
[----:B------:R-:W0:Y:S01]  /*4550*/  MUFU.EX2 R65, R65 ;  /* 0x0000004100417308 */ /* 0x000e220000000800 */
[----:B-1----:R-:W-:-:S01]  /*4560*/  FADD.FTZ R3, R63, R6 ;  /* 0x000000063f037221 */ /* 0x002fc20000010000 */
[----:B------:R-:W-:-:S06]  /*4570*/  FADD.FTZ R6, R30, R9 ;  /* 0x000000091e067221 */ /* 0x000fcc0000010000 */
        /* <DEDUP_REMOVED lines=17> */
[----:B------:R-:W-:Y:S02]  /*4690*/  IMAD.MOV.U32 R62, RZ, RZ, R119 ;  /* 0x000000ffff3e7224 */ /* 0x000fe400078e0077 */
[----:B------:R-:W-:Y:S01]  /*46a0*/  FADD.FTZ R6, R34, R3 ;  /* 0x0000000322067221 */ /* 0x000fe20000010000 */
[----:B------:R-:W-:Y:S01]  /*46b0*/  IMAD.MOV.U32 R30, RZ, RZ, R119 ;  /* 0x000000ffff1e7224 */ /* 0x000fe200078e0077 */
        /* <DEDUP_REMOVED lines=8> */
[----:B0-----:R-:W-:-:S07]  /*4740*/  FADD.FTZ R4, R46, R7 ;  /* 0x000000072e047221 */ /* 0x001fce0000010000 */
[----:B------:R-:W0:Y:S01]  /*4750*/  MUFU.EX2 R38, R38 ;  /* 0x0000002600267308 */ /* 0x000e220000000800 */
[----:B-1----:R-:W-:-:S01]  /*4760*/  FADD.FTZ R9, R40, R9 ;  /* 0x0000000928097221 */ /* 0x002fc20000010000 */
[----:B------:R-:W-:Y:S01]  /*4770*/  F2FP.SATFINITE.E4M3.F32.PACK_AB_MERGE_C R35, R40, R35, RZ ;  /* 0x000000232823723e */ /* 0x000fe200048070ff */
[----:B------:R-:W-:-:S03]  /*4780*/  IMAD.MOV.U32 R40, RZ, RZ, R119 ;  /* 0x000000ffff287224 */ /* 0x000fc600078e0077 */
[----:B------:R-:W-:Y:S01]  /*4790*/  F2FP.SATFINITE.E4M3.F32.PACK_AB_MERGE_C R212, R34, R31, R35 ;  /* 0x0000001f22d4723e */ /* 0x000fe20004807023 */
[--C-:B------:R-:W-:Y:S01]  /*47a0*/  IMAD.MOV.U32 R35, RZ, RZ, R119.reuse ;  /* 0x000000ffff237224 */ /* 0x100fe200078e0077 */
[----:B------:R-:W1:Y:S01]  /*47b0*/  MUFU.EX2 R50, R50 ;  /* 0x0000003200327308 */ /* 0x000e620000000800 */
[C---:B--2---:R-:W-:Y:S01]  /*47c0*/  F2FP.SATFINITE.E4M3.F32.PACK_AB_MERGE_C R46, R47.reuse, R46, RZ ;  /* 0x0000002e2f2e723e */ /* 0x044fe200048070ff */
[----:B------:R-:W-:Y:S01]  /*47d0*/  FADD.FTZ R47, R47, R4 ;  /* 0x000000042f2f7221 */ /* 0x000fe20000010000 */
[--C-:B------:R-:W-:Y:S02]  /*47e0*/  IMAD.MOV.U32 R34, RZ, RZ, R119.reuse ;  /* 0x000000ffff227224 */ /* 0x100fe400078e0077 */
[----:B------:R-:W-:Y:S01]  /*47f0*/  F2FP.SATFINITE.E4M3.F32.PACK_AB_MERGE_C R213, R43, R42, R46 ;  /* 0x0000002a2bd5723e */ /* 0x000fe2000480702e */
[----:B------:R-:W-:Y:S02]  /*4800*/  IMAD.MOV.U32 R46, RZ, RZ, R119 ;  /* 0x000000ffff2e7224 */ /* 0x000fe400078e0077 */
[----:B------:R-:W2:Y:S01]  /*4810*/  MUFU.EX2 R39, R39 ;  /* 0x0000002700277308 */ /* 0x000ea20000000800 */
[----:B0-----:R-:W-:-:S01]  /*4820*/  FADD.FTZ R4, R38, R9 ;  /* 0x0000000926047221 */ /* 0x001fc20000010000 */
[----:B------:R-:W-:-:S02]  /*4830*/  IMAD.MOV.U32 R43, RZ, RZ, R119 ;  /* 0x000000ffff2b7224 */ /* 0x000fc400078e0077 */
[--C-:B------:R-:W-:Y:S02]  /*4840*/  IMAD.MOV.U32 R42, RZ, RZ, R119.reuse ;  /* 0x000000ffff2a7224 */ /* 0x100fe400078e0077 */
[----:B------:R-:W-:Y:S02]  /*4850*/  IMAD.MOV.U32 R31, RZ, RZ, R119 ;  /* 0x000000ffff1f7224 */ /* 0x000fe400078e0077 */
[----:B------:R-:W0:Y:S01]  /*4860*/  MUFU.EX2 R51, R51 ;  /* 0x0000003300337308 */ /* 0x000e220000000800 */
[----:B-1----:R-:W-:-:S01]  /*4870*/  FADD.FTZ R6, R50, R47 ;  /* 0x0000002f32067221 */ /* 0x002fc20000010000 */
[----:B------:R-:W-:-:S06]  /*4880*/  IMAD.MOV.U32 R47, RZ, RZ, R119 ;  /* 0x000000ffff2f7224 */ /* 0x000fcc00078e0077 */
[----:B------:R-:W1:Y:S01]  /*4890*/  MUFU.EX2 R41, R41 ;  /* 0x0000002900297308 */ /* 0x000e620000000800 */
[----:B--2---:R-:W-:-:S07]  /*48a0*/  FADD.FTZ R4, R39, R4 ;  /* 0x0000000427047221 */ /* 0x004fce0000010000 */
[----:B------:R-:W2:Y:S01]  /*48b0*/  MUFU.EX2 R54, R54 ;  /* 0x0000003600367308 */ /* 0x000ea20000000800 */
[----:B0-----:R-:W-:-:S07]  /*48c0*/  FADD.FTZ R7, R51, R6 ;  /* 0x0000000633077221 */ /* 0x001fce0000010000 */
[----:B------:R-:W0:Y:S01]  /*48d0*/  MUFU.EX2 R55, R55 ;  /* 0x0000003700377308 */ /* 0x000e220000000800 */
[----:B-1----:R-:W-:Y:S01]  /*48e0*/  F2FP.SATFINITE.E4M3.F32.PACK_AB_MERGE_C R8, R44, R41, RZ ;  /* 0x000000292c08723e */ /* 0x002fe200048070ff */
[----:B------:R-:W-:-:S03]  /*48f0*/  FADD.FTZ R41, R41, R4 ;  /* 0x0000000429297221 */ /* 0x000fc60000010000 */
[----:B------:R-:W-:Y:S01]  /*4900*/  F2FP.SATFINITE.E4M3.F32.PACK_AB_MERGE_C R214, R39, R38, R8 ;  /* 0x0000002627d6723e */ /* 0x000fe20004807008 */
[----:B------:R-:W-:-:S01]  /*4910*/  FADD.FTZ R41, R44, R41 ;  /* 0x000000292c297221 */ /* 0x000fc20000010000 */
[----:B------:R-:W-:Y:S01]  /*4920*/  IMAD.MOV.U32 R44, RZ, RZ, R119 ;  /* 0x000000ffff2c7224 */ /* 0x000fe200078e0077 */
[----:B------:R-:W-:Y:S01]  /*4930*/  MUFU.EX2 R28, R28 ;  /* 0x0000001c001c7308 */ /* 0x000fe20000000800 */
[----:B--2---:R-:W-:-:S01]  /*4940*/  FADD.FTZ R4, R54, R7 ;  /* 0x0000000736047221 */ /* 0x004fc20000010000 */
[--C-:B------:R-:W-:Y:S02]  /*4950*/  IMAD.MOV.U32 R39, RZ, RZ, R119.reuse ;  /* 0x000000ffff277224 */ /* 0x100fe400078e0077 */
[----:B------:R-:W-:-:S04]  /*4960*/  IMAD.MOV.U32 R38, RZ, RZ, R119 ;  /* 0x000000ffff267224 */ /* 0x000fc800078e0077 */
[----:B------:R-:W1:Y:S01]  /*4970*/  MUFU.EX2 R29, R29 ;  /* 0x0000001d001d7308 */ /* 0x000e620000000800 */
[C---:B0-----:R-:W-:Y:S01]  /*4980*/  F2FP.SATFINITE.E4M3.F32.PACK_AB_MERGE_C R54, R55.reuse, R54, RZ ;  /* 0x000000363736723e */ /* 0x041fe200048070ff */
[----:B------:R-:W-:-:S03]  /*4990*/  FADD.FTZ R55, R55, R4 ;  /* 0x0000000437377221 */ /* 0x000fc60000010000 */
[----:B------:R-:W-:Y:S01]  /*49a0*/  F2FP.SATFINITE.E4M3.F32.PACK_AB_MERGE_C R215, R51, R50, R54 ;  /* 0x0000003233d7723e */ /* 0x000fe20004807036 */
[--C-:B------:R-:W-:Y:S02]  /*49b0*/  IMAD.MOV.U32 R54, RZ, RZ, R119.reuse ;  /* 0x000000ffff367224 */ /* 0x100fe400078e0077 */
[----:B------:R-:W0:Y:S01]  /*49c0*/  MUFU.EX2 R24, R24 ;  /* 0x0000001800187308 */ /* 0x000e220000000800 */
[--C-:B------:R-:W-:Y:S02]  /*49d0*/  IMAD.MOV.U32 R51, RZ, RZ, R119.reuse ;  /* 0x000000ffff337224 */ /* 0x100fe400078e0077 */
[----:B------:R-:W-:-:S05]  /*49e0*/  IMAD.MOV.U32 R50, RZ, RZ, R119 ;  /* 0x000000ffff327224 */ /* 0x000fca00078e0077 */
[----:B------:R-:W2:Y:S01]  /*49f0*/  MUFU.EX2 R26, R26 ;  /* 0x0000001a001a7308 */ /* 0x000ea20000000800 */
[----:B-1----:R-:W-:-:S07]  /*4a00*/  F2FP.SATFINITE.E4M3.F32.PACK_AB_MERGE_C R7, R29, R28, RZ ;  /* 0x0000001c1d07723e */ /* 0x002fce00048070ff */
[----:B------:R-:W1:Y:S01]  /*4a10*/  MUFU.EX2 R25, R25 ;  /* 0x0000001900197308 */ /* 0x000e620000000800 */
[----:B0-----:R-:W-:-:S01]  /*4a20*/  FADD.FTZ R4, R24, R41 ;  /* 0x0000002918047221 */ /* 0x001fc20000010000 */
[----:B------:R-:W-:-:S06]  /*4a30*/  IMAD.MOV.U32 R41, RZ, RZ, R119 ;  /* 0x000000ffff297224 */ /* 0x000fcc00078e0077 */
[----:B------:R-:W0:Y:S01]  /*4a40*/  MUFU.EX2 R27, R27 ;  /* 0x0000001b001b7308 */ /* 0x000e220000000800 */
[----:B--2---:R-:W-:-:S01]  /*4a50*/  FADD.FTZ R6, R26, R55 ;  /* 0x000000371a067221 */ /* 0x004fc20000010000 */
[----:B------:R-:W-:-:S06]  /*4a60*/  IMAD.MOV.U32 R55, RZ, RZ, R119 ;  /* 0x000000ffff377224 */ /* 0x000fcc00078e0077 */
[----:B------:R-:W2:Y:S01]  /*4a70*/  MUFU.EX2 R68, R68 ;  /* 0x0000004400447308 */ /* 0x000ea20000000800 */
[C---:B-1----:R-:W-:Y:S01]  /*4a80*/  F2FP.SATFINITE.E4M3.F32.PACK_AB_MERGE_C R216, R25.reuse, R24, R7 ;  /* 0x0000001819d8723e */ /* 0x042fe20004807007 */
[----:B------:R-:W-:Y:S01]  /*4a90*/  FADD.FTZ R25, R25, R4 ;  /* 0x0000000419197221 */ /* 0x000fe20000010000 */
[----:B------:R-:W-:-:S03]  /*4aa0*/  IMAD.MOV.U32 R24, RZ, RZ, R119 ;  /* 0x000000ffff187224 */ /* 0x000fc600078e0077 */
[----:B------:R-:W-:Y:S01]  /*4ab0*/  FADD.FTZ R28, R28, R25 ;  /* 0x000000191c1c7221 */ /* 0x000fe20000010000 */
[----:B------:R-:W-:Y:S01]  /*4ac0*/  IMAD.MOV.U32 R25, RZ, RZ, R119 ;  /* 0x000000ffff197224 */ /* 0x000fe200078e0077 */
[----:B------:R1:W3:Y:S01]  /*4ad0*/  MUFU.EX2 R3, R80 ;  /* 0x0000005000037308 */ /* 0x0002e20000000800 */
[----:B0-----:R-:W-:-:S01]  /*4ae0*/  FADD.FTZ R7, R27, R6 ;  /* 0x000000061b077221 */ /* 0x001fc20000010000 */
[----:B------:R-:W-:Y:S01]  /*4af0*/  FADD.FTZ R29, R29, R28 ;  /* 0x0000001c1d1d7221 */ /* 0x000fe20000010000 */
[----:B------:R-:W-:-:S05]  /*4b00*/  IMAD.MOV.U32 R28, RZ, RZ, R119 ;  /* 0x000000ffff1c7224 */ /* 0x000fca00078e0077 */
[----:B------:R-:W-:Y:S01]  /*4b10*/  MUFU.EX2 R36, R36 ;  /* 0x0000002400247308 */ /* 0x000fe20000000800 */
[----:B--2---:R-:W-:-:S01]  /*4b20*/  FADD.FTZ R4, R68, R7 ;  /* 0x0000000744047221 */ /* 0x004fc20000010000 */
[----:B-1----:R-:W-:-:S06]  /*4b30*/  IMAD.MOV.U32 R80, RZ, RZ, R119 ;  /* 0x000000ffff507224 */ /* 0x002fcc00078e0077 */
        /* <DEDUP_REMOVED lines=86> */
[----:B------:R-:W-:Y:S01]  /*50a0*/  UMOV UR53, UR44 ;  /* 0x0000002c00357c82 */ /* 0x000fe20008000000 */
[----:B------:R-:W-:-:S10]  /*50b0*/  UMOV UR49, UR43 ;  /* 0x0000002b00317c82 */ /* 0x000fd40008000000 */
.L_x_210:
[----:B------:R-:W-:Y:S01]  /*50c0*/  ISETP.NE.AND P2, PT, RZ, UR42, PT ;  /* 0x0000002aff007c0c */ /* 0x000fe2000bf45270 */
[----:B------:R-:W-:-:S04]  /*50d0*/  UISETP.NE.AND UP0, UPT, UR49, 0x1, UPT ;  /* 0x000000013100788c */ /* 0x000fc8000bf05270 */
[----:B------:R-:W-:-:S04]  /*50e0*/  USEL UR44, URZ, 0x1, UP0 ;  /* 0x000000013f2c7887 */ /* 0x000fc80008000000 */
[----:B------:R-:W-:-:S04]  /*50f0*/  ULOP3.LUT UR44, UR53, UR44, URZ, 0x3c, !UPT ;  /* 0x0000002c352c7292 */ /* 0x000fc8000f8e3c3f */
[----:B------:R-:W-:Y:S08]  /*5100*/  @P2 BRA `(.L_x_200) ;  /* 0x0000000000442947 */ /* 0x000ff00003800000 */
[----:B------:R-:W-:Y:S05]  /*5110*/  @!P0 BRA `(.L_x_201) ;  /* 0x0000000000048947 */ /* 0x000fea0003800000 */
[----:B------:R-:W-:Y:S01]  /*5120*/  BPT.TRAP 0x1 ;  /* 0x000000040000795c */ /* 0x000fe20000300000 */
.L_x_201:
[----:B------:R-:W0:Y:S01]  /*5130*/  S2UR UR10, SR_CgaCtaId ;  /* 0x00000000000a79c3 */ /* 0x000e220000008800 */
[----:B------:R-:W-:Y:S01]  /*5140*/  UIADD3 UR6, UR49, 0x1, URZ ;  /* 0x0000000131067890 */ /* 0x000fe2000fffe03f */
[----:B------:R-:W-:Y:S01]  /*5150*/  IMAD.U32 R0, RZ, RZ, UR44 ;  /* 0x0000002cff007e24 */ /* 0x000fe2000f8e00ff */
[----:B------:R-:W-:Y:S02]  /*5160*/  UMOV UR7, 0x400 ;  /* 0x0000040000077882 */ /* 0x000fe40000000000 */
[----:B------:R-:W-:Y:S02]  /*5170*/  UISETP.NE.AND UP0, UPT, UR6, 0x2, UPT ;  /* 0x000000020600788c */ /* 0x000fe4000bf05270 */
[----:B------:R-:W-:Y:S02]  /*5180*/  SHF.L.U32 R0, R0, 0x1f, RZ ;  /* 0x0000001f00007819 */ /* 0x000fe400000006ff */
[----:B------:R-:W-:Y:S02]  /*5190*/  USEL UR6, UR6, URZ, UP0 ;  /* 0x0000003f06067287 */ /* 0x000fe40008000000 */
[----:B0-----:R-:W-:-:S04]  /*51a0*/  ULEA UR7, UR10, UR7, 0x18 ;  /* 0x000000070a077291 */ /* 0x001fc8000f8ec03f */
[----:B------:R-:W-:-:S09]  /*51b0*/  ULEA UR6, UR6, UR7, 0x3 ;  /* 0x0000000706067291 */ /* 0x000fd2000f8e183f */
[----:B------:R0:W1:Y:S01]  /*51c0*/  SYNCS.PHASECHK.TRANS64.TRYWAIT P1, [UR6+0x33430], R0 ;  /* 0x03343000ff0075a7 */ /* 0x0000620008020146 */
[----:B------:R-:W-:Y:S05]  /*51d0*/  @!P0 BRA `(.L_x_202) ;  /* 0x0000000000048947 */ /* 0x000fea0003800000 */
[----:B------:R-:W-:Y:S01]  /*51e0*/  BPT.TRAP 0x1 ;  /* 0x000000040000795c */ /* 0x000fe20000300000 */
.L_x_202:
[----:B-1----:R-:W-:Y:S05]  /*51f0*/  @P1 BRA `(.L_x_200) ;  /* 0x0000000000081947 */ /* 0x002fea0003800000 */
[----:B------:R-:W1:Y:S02]  /*5200*/  SYNCS.PHASECHK.TRANS64.TRYWAIT P1, [UR6+0x33430], R0 ;  /* 0x03343000ff0075a7 */ /* 0x000e640008020146 */
[----:B-1----:R-:W-:Y:S05]  /*5210*/  @!P1 BRA `(.L_x_203) ;  /* 0x000000d4004c9947 */ /* 0x002fea0003800000 */
.L_x_200:
        /* <DEDUP_REMOVED lines=189> */
.L_x_205:
[----:B------:R-:W0:Y:S01]  /*5df0*/  S2UR UR7, SR_CgaCtaId ;  /* 0x00000000000779c3 */ /* 0x000e220000008800 */
[----:B------:R-:W-:Y:S01]  /*5e00*/  UMOV UR6, 0x400 ;  /* 0x0000040000067882 */ /* 0x000fe20000000000 */
[----:B------:R-:W-:-:S05]  /*5e10*/  IMAD.U32 R0, RZ, RZ, UR53 ;  /* 0x00000035ff007e24 */ /* 0x000fca000f8e00ff */
[----:B------:R-:W-:Y:S01]  /*5e20*/  SHF.L.U32 R0, R0, 0x1f, RZ ;  /* 0x0000001f00007819 */ /* 0x000fe200000006ff */
[----:B0-----:R-:W-:-:S04]  /*5e30*/  ULEA UR6, UR7, UR6, 0x18 ;  /* 0x0000000607067291 */ /* 0x001fc8000f8ec03f */
[----:B------:R-:W-:-:S09]  /*5e40*/  ULEA UR6, UR49, UR6, 0x3 ;  /* 0x0000000631067291 */ /* 0x000fd2000f8e183f */
[----:B------:R0:W1:Y:S01]  /*5e50*/  SYNCS.PHASECHK.TRANS64.TRYWAIT P1, [UR6+0x33450], R0 ;  /* 0x03345000ff0075a7 */ /* 0x0000620008020146 */
[----:B------:R-:W-:Y:S05]  /*5e60*/  @!P0 BRA `(.L_x_206) ;  /* 0x0000000000048947 */ /* 0x000fea0003800000 */
[----:B------:R-:W-:Y:S01]  /*5e70*/  BPT.TRAP 0x1 ;  /* 0x000000040000795c */ /* 0x000fe20000300000 */
.L_x_206:
[----:B-1----:R-:W-:Y:S05]  /*5e80*/  @P1 BRA `(.L_x_204) ;  /* 0x0000000000081947 */ /* 0x002fea0003800000 */
[----:B------:R-:W1:Y:S02]  /*5e90*/  SYNCS.PHASECHK.TRANS64.TRYWAIT P1, [UR6+0x33450], R0 ;  /* 0x03345000ff0075a7 */ /* 0x000e640008020146 */
[----:B-1----:R-:W-:Y:S05]  /*5ea0*/  @!P1 BRA `(.L_x_207) ;  /* 0x000000c800409947 */ /* 0x002fea0003800000 */
.L_x_204:
[----:B------:R-:W2:Y:S01]  /*5eb0*/  S2UR UR11, SR_CgaCtaId ;  /* 0x00000000000b79c3 */ /* 0x000ea20000008800 */
[----:B------:R-:W-:Y:S01]  /*5ec0*/  UMOV UR6, 0x400 ;  /* 0x0000040000067882 */ /* 0x000fe20000000000 */
[----:B------:R-:W-:Y:S01]  /*5ed0*/  WARPGROUP.ARRIVE ;  /* 0x00000000000079c5 */ /* 0x000fe20000000000 */
[----:B------:R-:W-:Y:S01]  /*5ee0*/  UMOV UR7, 0xc0000010 ;  /* 0xc000001000077882 */ /* 0x000fe20000000000 */
[----:B01----:R-:W-:Y:S01]  /*5ef0*/  IADD3 R0, -R23, 0xb, RZ ;  /* 0x0000000b17007810 */ /* 0x003fe20007ffe1ff */
[----:B--2---:R-:W-:-:S04]  /*5f00*/  ULEA UR14, UR11, UR6, 0x18 ;  /* 0x000000060b0e7291 */ /* 0x004fc8000f8ec03f */
[----:B------:R-:W-:-:S04]  /*5f10*/  UIADD3 UR6, UR14, 0x200, URZ ;  /* 0x000002000e067890 */ /* 0x000fc8000fffe03f */
        /* <DEDUP_REMOVED lines=30> */
.L_x_208:
        /* <DEDUP_REMOVED lines=344> */
.L_x_209:
        /* <DEDUP_REMOVED lines=148> */
.L_x_199:
[----:B------:R-:W-:Y:S06]  /*7fc0*/  BAR.ARV 0x8, 0x180 ;  /* 0x0206000000007b1d */ /* 0x000fec0000002000 */
[----:B------:R-:W-:Y:S05]  /*7fd0*/  @!P0 BRA `(.L_x_211) ;  /* 0x0000000000048947 */ /* 0x000fea0003800000 */
[----:B------:R-:W-:Y:S01]  /*7fe0*/  BPT.TRAP 0x1 ;  /* 0x000000040000795c */ /* 0x000fe20000300000 */
.L_x_211:
        /* <DEDUP_REMOVED lines=9> */
.L_x_212:
[----:B-1----:R-:W-:Y:S05]  /*8080*/  @P1 BRA `(.L_x_213) ;  /* 0x0000000000081947 */ /* 0x002fea0003800000 */
[----:B------:R-:W1:Y:S02]  /*8090*/  SYNCS.PHASECHK.TRANS64.TRYWAIT P1, [UR9+0x33450], R6 ;  /* 0x03345006ff0075a7 */ /* 0x000e640008020149 */
[----:B-1----:R-:W-:Y:S05]  /*80a0*/  @!P1 BRA `(.L_x_214) ;  /* 0x000000a400d89947 */ /* 0x002fea0003800000 */
.L_x_213:
[----:B------:R-:W-:Y:S01]  /*80b0*/  UIADD3 UR4, UR4, 0x200, URZ ;  /* 0x0000020004047890 */ /* 0x000fe2000fffe03f */
[----:B------:R-:W-:Y:S01]  /*80c0*/  WARPGROUP.ARRIVE ;  /* 0x00000000000079c5 */ /* 0x000fe20000000000 */
[----:B------:R-:W-:Y:S01]  /*80d0*/  UMOV UR7, 0xc0000010 ;  /* 0xc000001000077882 */ /* 0x000fe20000000000 */
[----:B------:R-:W-:Y:S01]  /*80e0*/  ULDC.64 UR10, c[0x0][0x9a0] ;  /* 0x00026800000a7ab9 */ /* 0x000fe20000000a00 */
[----:B------:R-:W-:Y:S01]  /*80f0*/  USHF.R.U32.HI UR4, URZ, 0x4, UR4 ;  /* 0x000000043f047899 */ /* 0x000fe20008011604 */
[----:B------:R-:W-:Y:S01]  /*8100*/  IMAD.MOV.U32 R8, RZ, RZ, 0x3f800000 ;  /* 0x3f800000ff087424 */ /* 0x000fe200078e00ff */
[----:B------:R-:W-:Y:S02]  /*8110*/  UISETP.NE.U32.AND UP0, UPT, UR10, URZ, UPT ;  /* 0x0000003f0a00728c */ /* 0x000fe4000bf05070 */
[----:B------:R-:W-:Y:S02]  /*8120*/  ULOP3.LUT UR4, UR4, 0x3fff, URZ, 0xc0, !UPT ;  /* 0x00003fff04047892 */ /* 0x000fe4000f8ec03f */
[----:B------:R-:W-:-:S02]  /*8130*/  UISETP.NE.AND.EX UP0, UPT, UR11, URZ, UPT, UP0 ;  /* 0x0000003f0b00728c */ /* 0x000fc4000bf05300 */
[----:B------:R-:W-:-:S04]  /*8140*/  ULOP3.LUT UR4, UR4, 0x10000, URZ, 0xfc, !UPT ;  /* 0x0001000004047892 */ /* 0x000fc8000f8efc3f */
[----:B------:R-:W-:Y:S01]  /*8150*/  UIMAD UR8, UR43, 0x780, UR4 ;  /* 0x000007802b0878a4 */ /* 0x000fe2000f8e0204 */
[----:B------:R-:W-:-:S03]  /*8160*/  PLOP3.LUT P1, PT, PT, PT, UP0, 0x80, 0x0 ;  /* 0x000000000000781c */ /* 0x000fc60003f2f008 */
[----:B------:R-:W-:Y:S01]  /*8170*/  UIADD3 UR4, UR8, 0x180, URZ ;  /* 0x0000018008047890 */ /* 0x000fe2000fffe03f */
[----:B------:R-:W-:Y:S02]  /*8180*/  @UP0 ULDC.64 UR12, c[0x0][0x9c8] ;  /* 0x00027200000c0ab9 */ /* 0x000fe40000000a00 */
[----:B------:R-:W-:-:S06]  /*8190*/  UMOV UR6, UR8 ;  /* 0x0000000800067c82 */ /* 0x000fcc0008000000 */
[----:B------:R-:W-:Y:S01]  /*81a0*/  QGMMA.64x192x32.F32.E4M3.E4M3 R24, R200, gdesc[UR4], R24, gsb0 ;  /* 0x02e00004c8187df3 */ /* 0x000fe20008000818 */
[----:B------:R-:W-:Y:S01]  /*81b0*/  UMOV UR7, 0xc0000010 ;  /* 0xc000001000077882 */ /* 0x000fe20000000000 */
[----:B------:R-:W-:Y:S01]  /*81c0*/  UMOV UR6, UR4 ;  /* 0x0000000400067c82 */ /* 0x000fe20008000000 */
[----:B------:R-:W-:Y:S01]  /*81d0*/  UIADD3 UR4, UR8, 0x300, URZ ;  /* 0x0000030008047890 */ /* 0x000fe2000fffe03f */
[----:B------:R-:W-:Y:S02]  /*81e0*/  WARPGROUP.DEPBAR.LE gsb0, 0x0 ;  /* 0x00008000000079c5 */ /* 0x000fe40000010000 */
[----:B------:R-:W-:-:S14]  /*81f0*/  WARPGROUP.ARRIVE ;  /* 0x00000000000079c5 */ /* 0x000fdc0000000000 */
[----:B------:R-:W-:Y:S01]  /*8200*/  QGMMA.64x192x32.F32.E4M3.E4M3 R24, R204, gdesc[UR4], R24, gsb0 ;  /* 0x02e00004cc187df3 */ /* 0x000fe20008000818 */
[----:B------:R-:W-:Y:S01]  /*8210*/  UMOV UR6, UR4 ;  /* 0x0000000400067c82 */ /* 0x000fe20008000000 */
[----:B------:R-:W-:Y:S01]  /*8220*/  UMOV UR7, 0xc0000010 ;  /* 0xc000001000077882 */ /* 0x000fe20000000000 */
[----:B------:R-:W-:Y:S01]  /*8230*/  @UP0 UIMAD.WIDE.U32 UR4, UR37, UR12, URZ ;  /* 0x0000000c250402a5 */ /* 0x000fe2000f8e003f */
[----:B------:R-:W-:Y:S02]  /*8240*/  WARPGROUP.DEPBAR.LE gsb0, 0x0 ;  /* 0x00008000000079c5 */ /* 0x000fe40000010000 */
[----:B------:R-:W-:-:S14]  /*8250*/  WARPGROUP.ARRIVE ;  /* 0x00000000000079c5 */ /* 0x000fdc0000000000 */
[----:B------:R-:W-:Y:S01]  /*8260*/  QGMMA.64x192x32.F32.E4M3.E4M3 R24, R208, gdesc[UR4], R24, gsb0 ;  /* 0x02e00004d0187df3 */ /* 0x000fe20008000818 */
[----:B------:R-:W-:Y:S02]  /*8270*/  @UP0 UIMAD UR6, UR38, UR12, URZ ;  /* 0x0000000c260602a4 */ /* 0x000fe4000f8e023f */
[----:B------:R-:W-:Y:S02]  /*8280*/  @UP0 USHF.R.S32.HI UR7, URZ, 0x1f, UR47 ;  /* 0x0000001f3f070899 */ /* 0x000fe4000801142f */
[----:B------:R-:W-:-:S03]  /*8290*/  @UP0 UIMAD UR6, UR37, UR13, UR6 ;  /* 0x0000000d250602a4 */ /* 0x000fc6000f8e0206 */
[----:B------:R-:W-:Y:S01]  /*82a0*/  @UP0 ULDC.64 UR12, c[0x0][0x9d0] ;  /* 0x00027400000c0ab9 */ /* 0x000fe20000000a00 */
[----:B------:R-:W-:Y:S02]  /*82b0*/  @UP0 UIADD3 UR5, UR5, UR6, URZ ;  /* 0x0000000605050290 */ /* 0x000fe4000fffe03f */
[----:B------:R-:W-:Y:S02]  /*82c0*/  @UP0 UIMAD UR6, UR7, UR12, URZ ;  /* 0x0000000c070602a4 */ /* 0x000fe4000f8e023f */
[----:B------:R-:W-:Y:S02]  /*82d0*/  @UP0 UIMAD.WIDE.U32 UR4, UR47, UR12, UR4 ;  /* 0x0000000c2f0402a5 */ /* 0x000fe4000f8e0004 */
[----:B------:R-:W-:-:S04]  /*82e0*/  @UP0 UIMAD UR6, UR47, UR13, UR6 ;  /* 0x0000000d2f0602a4 */ /* 0x000fc8000f8e0206 */
[----:B------:R-:W-:Y:S02]  /*82f0*/  @UP0 UIADD3 UR5, UR5, UR6, URZ ;  /* 0x0000000605050290 */ /* 0x000fe4000fffe03f */
[----:B------:R-:W-:-:S04]  /*8300*/  @UP0 ULEA UR6, UP1, UR4, UR10, 0x2 ;  /* 0x0000000a04060291 */ /* 0x000fc8000f82103f */
[----:B------:R-:W-:Y:S02]  /*8310*/  @UP0 ULEA.HI.X UR7, UR4, UR11, UR5, 0x2, UP1 ;  /* 0x0000000b04070291 */ /* 0x000fe400088f1405 */
[----:B01----:R-:W-:-:S04]  /*8320*/  IMAD.U32 R6, RZ, RZ, UR6 ;  /* 0x00000006ff067e24 */ /* 0x003fc8000f8e00ff */
[----:B------:R-:W-:-:S05]  /*8330*/  IMAD.U32 R7, RZ, RZ, UR7 ;  /* 0x00000007ff077e24 */ /* 0x000fca000f8e00ff */
[----:B------:R0:W2:Y:S01]  /*8340*/  @P1 LDG.E R8, desc[UR50][R6.64] ;  /* 0x0000003206081981 */ /* 0x0000a2000c1e1900 */
[----:B------:R-:W-:Y:S01]  /*8350*/  UIADD3 UR4, UR8, 0x480, URZ ;  /* 0x0000048008047890 */ /* 0x000fe2000fffe03f */
[----:B------:R-:W-:-:S06]  /*8360*/  UMOV UR7, 0xc0000010 ;  /* 0xc000001000077882 */ /* 0x000fcc0000000000 */
[----:B------:R-:W-:Y:S01]  /*8370*/  UMOV UR6, UR4 ;  /* 0x0000000400067c82 */ /* 0x000fe20008000000 */
[----:B------:R-:W-:Y:S01]  /*8380*/  UIADD3 UR8, UR8, 0x600, URZ ;  /* 0x0000060008087890 */ /* 0x000fe2000fffe03f */
[----:B------:R-:W-:Y:S02]  /*8390*/  WARPGROUP.DEPBAR.LE gsb0, 0x0 ;  /* 0x00008000000079c5 */ /* 0x000fe40000010000 */
[----:B------:R-:W-:-:S06]  /*83a0*/  WARPGROUP.ARRIVE ;  /* 0x00000000000079c5 */ /* 0x000fcc0000000000 */
[----:B------:R-:W-:Y:S01]  /*83b0*/  QGMMA.64x192x32.F32.E4M3.E4M3 R24, R212, gdesc[UR4], R24, gsb0 ;  /* 0x02e00004d4187df3 */ /* 0x000fe20008000818 */
[----:B------:R-:W-:Y:S01]  /*83c0*/  UMOV UR6, UR8 ;  /* 0x0000000800067c82 */ /* 0x000fe20008000000 */
        /* <DEDUP_REMOVED lines=39> */
.L_x_215:
[----:B------:R-:W-:Y:S01]  /*8640*/  UIADD3 UR4, UR9, 0x33460, URZ ;  /* 0x0003346009047890 */ /* 0x000fe2000fffe03f */
[-C--:B------:R-:W-:Y:S01]  /*8650*/  FMUL.FTZ R140, R25, R7.reuse ;  /* 0x00000007198c7220 */ /* 0x080fe20000410000 */
[----:B------:R-:W-:Y:S01]  /*8660*/  UIADD3 UR43, UR43, 0x1, URZ ;  /* 0x000000012b2b7890 */ /* 0x000fe2000fffe03f */
[-C--:B------:R-:W-:Y:S01]  /*8670*/  FMUL.FTZ R141, R28, R7.reuse ;  /* 0x000000071c8d7220 */ /* 0x080fe20000410000 */
[----:B------:R-:W-:Y:S01]  /*8680*/  UPRMT UR4, UR14, 0x654, UR4 ;  /* 0x000006540e047896 */ /* 0x000fe20008000004 */
[-C--:B------:R-:W-:Y:S01]  /*8690*/  FMUL.FTZ R139, R29, R7.reuse ;  /* 0x000000071d8b7220 */ /* 0x080fe20000410000 */
[----:B------:R-:W-:Y:S01]  /*86a0*/  UISETP.NE.AND UP0, UPT, UR43, 0x2, UPT ;  /* 0x000000022b00788c */ /* 0x000fe2000bf05270 */
        /* <DEDUP_REMOVED lines=36> */
[----:B------:R-:W-:Y:S01]  /*88f0*/  SYNCS.ARRIVE.TRANS64.RED.A1T0 RZ, [UR4], RZ ;  /* 0x000000ffffff79a7 */ /* 0x000fe20008100404 */
        /* <DEDUP_REMOVED lines=22> */
[----:B------:R-:W-:Y:S01]  /*8a60*/  USEL UR4, URZ, 0x1, UP0 ;  /* 0x000000013f047887 */ /* 0x000fe20008000000 */
        /* <DEDUP_REMOVED lines=30> */
[----:B------:R-:W-:Y:S01]  /*8c50*/  PLOP3.LUT P0, PT, PT, PT, PT, 0x8, 0x0 ;  /* 0x000000000000781c */ /* 0x000fe20003f0e170 */
[-C--:B------:R-:W-:Y:S01]  /*8c60*/  FMUL.FTZ R13, R111, R0.reuse ;  /* 0x000000006f0d7220 */ /* 0x080fe20000410000 */
[-C--:B------:R-:W-:Y:S01]  /*8c70*/  FMUL.FTZ R14, R114, R0.reuse ;  /* 0x00000000720e7220 */ /* 0x080fe20000410000 */
[-C--:B------:R-:W-:Y:S01]  /*8c80*/  FMUL.FTZ R10, R115, R0.reuse ;  /* 0x00000000730a7220 */ /* 0x080fe20000410000 */
[-C--:B------:R-:W-:Y:S01]  /*8c90*/  FMUL.FTZ R9, R118, R0.reuse ;  /* 0x0000000076097220 */ /* 0x080fe20000410000 */
[----:B------:R-:W-:Y:S01]  /*8ca0*/  FMUL.FTZ R119, R119, R0 ;  /* 0x0000000077777220 */ /* 0x000fe20000410000 */
[----:B------:R-:W-:-:S02]  /*8cb0*/  UIADD3 UR45, UR45, 0x1, URZ ;  /* 0x000000012d2d7890 */ /* 0x000fc4000fffe03f */
[----:B------:R-:W-:Y:S02]  /*8cc0*/  USEL UR43, UR43, URZ, UP0 ;  /* 0x0000003f2b2b7287 */ /* 0x000fe40008000000 */
[----:B------:R-:W-:-:S12]  /*8cd0*/  ULOP3.LUT UR44, UR44, UR4, URZ, 0x3c, !UPT ;  /* 0x000000042c2c7292 */ /* 0x000fd8000f8e3c3f */
.L_x_191:
[----:B------:R-:W0:Y:S01]  /*8ce0*/  S2R R7, SR_CgaCtaId ;  /* 0x0000000000077919 */ /* 0x000e220000008800 */
[----:B------:R-:W-:Y:S01]  /*8cf0*/  MOV R0, 0x400 ;  /* 0x0000040000007802 */ /* 0x000fe20000000f00 */
[----:B------:R-:W-:Y:S01]  /*8d00*/  BSSY B0, `(.L_x_216) ;  /* 0x0000312000007945 */ /* 0x000fe20003800000 */
[----:B------:R-:W-:Y:S02]  /*8d10*/  BAR.SYNC.DEFER_BLOCKING 0x5, 0x180 ;  /* 0x0146000000007b1d */ /* 0x000fe40000010000 */
[----:B0-----:R-:W-:-:S05]  /*8d20*/  LEA R0, R7, R0, 0x18 ;  /* 0x0000000007007211 */ /* 0x001fca00078ec0ff */
[----:B------:R-:W0:Y:S02]  /*8d30*/  LDS.128 R60, [R0+0x334d0] ;  /* 0x0334d000003c7984 */ /* 0x000e240000000c00 */
[----:B0-----:R-:W-:Y:S02]  /*8d40*/  R2UR UR5, R61 ;  /* 0x000000003d0572ca */ /* 0x001fe400000e0000 */
[----:B------:R-:W-:Y:S01]  /*8d50*/  R2UR UR47, R62 ;  /* 0x000000003e2f72ca */ /* 0x000fe200000e0000 */
[----:B------:R-:W-:Y:S06]  /*8d60*/  BAR.ARV 0x4, 0x180 ;  /* 0x0106000000007b1d */ /* 0x000fec0000002000 */
[----:B------:R-:W-:Y:S08]  /*8d70*/  @P0 BRA `(.L_x_217) ;  /* 0x0000002400000947 */ /* 0x000ff00003800000 */
[----:B------:R-:W0:Y:S01]  /*8d80*/  S2R R70, SR_TID.X ;  /* 0x0000000000467919 */ /* 0x000e220000002100 */
[----:B------:R-:W-:Y:S01]  /*8d90*/  ULDC.64 UR6, c[0x4][0x38] ;  /* 0x01000e0000067ab9 */ /* 0x000fe20000000a00 */
[----:B0-----:R-:W-:-:S05]  /*8da0*/  IMAD.SHL.U32 R6, R70, 0x4, RZ ;  /* 0x0000000446067824 */ /* 0x001fca00078e00ff */
[----:B------:R-:W-:-:S04]  /*8db0*/  LOP3.LUT R6, R6, 0xc, RZ, 0xc0, !PT ;  /* 0x0000000c06067812 */ /* 0x000fc800078ec0ff */
[----:B------:R-:W-:-:S05]  /*8dc0*/  IADD3 R6, P0, R6, UR6, RZ ;  /* 0x0000000606067c10 */ /* 0x000fca000ff1e0ff */
[----:B------:R-:W-:Y:S01]  /*8dd0*/  IMAD.X R7, RZ, RZ, UR7, P0 ;  /* 0x00000007ff077e24 */ /* 0x000fe200080e06ff */
[----:B------:R-:W-:Y:S01]  /*8de0*/  F2FP.BF16.F32.PACK_AB R24, R13, R24 ;  /* 0x000000180d18723e */ /* 0x000fe200000010ff */
[----:B------:R-:W-:-:S03]  /*8df0*/  ULDC.64 UR6, c[0x0][0xc00] ;  /* 0x0003000000067ab9 */ /* 0x000fc60000000a00 */
[----:B------:R0:W2:Y:S01]  /*8e00*/  LDG.E.CONSTANT R6, desc[UR50][R6.64] ;  /* 0x0000003206067981 */ /* 0x0000a2000c1e9900 */
[----:B------:R-:W-:Y:S01]  /*8e10*/  F2FP.BF16.F32.PACK_AB R73, R73, R76 ;  /* 0x0000004c4949723e */ /* 0x000fe200000010ff */
[----:B------:R-:W-:Y:S01]  /*8e20*/  UISETP.NE.U32.AND UP0, UPT, UR6, URZ, UPT ;  /* 0x0000003f0600728c */ /* 0x000fe2000bf05070 */
[----:B------:R-:W-:Y:S01]  /*8e30*/  F2FP.BF16.F32.PACK_AB R72, R69, R72 ;  /* 0x000000484548723e */ /* 0x000fe200000010ff */
[----:B------:R-:W1:Y:S01]  /*8e40*/  S2R R13, SR_SWINHI ;  /* 0x00000000000d7919 */ /* 0x000e620000002f00 */
[----:B------:R-:W-:Y:S01]  /*8e50*/  F2FP.BF16.F32.PACK_AB R67, R67, R68 ;  /* 0x000000444343723e */ /* 0x000fe200000010ff */
[----:B------:R-:W-:Y:S01]  /*8e60*/  USHF.L.U32 UR8, UR37, 0x2, URZ ;  /* 0x0000000225087899 */ /* 0x000fe2000800063f */
[----:B------:R-:W-:Y:S01]  /*8e70*/  F2FP.BF16.F32.PACK_AB R66, R59, R66 ;  /* 0x000000423b42723e */ /* 0x000fe200000010ff */
[----:B------:R-:W-:Y:S01]  /*8e80*/  UISETP.NE.AND.EX UP0, UPT, UR7, URZ, UPT, UP0 ;  /* 0x0000003f0700728c */ /* 0x000fe2000bf05300 */
[----:B------:R-:W-:Y:S01]  /*8e90*/  F2FP.BF16.F32.PACK_AB R25, R25, R28 ;  /* 0x0000001c1919723e */ /* 0x000fe200000010ff */
[----:B------:R-:W-:Y:S01]  /*8ea0*/  USHF.L.U64.HI UR9, UR37, 0x2, UR38 ;  /* 0x0000000225097899 */ /* 0x000fe20008010226 */
[----:B0-----:R-:W-:Y:S01]  /*8eb0*/  LOP3.LUT P0, R7, R70, 0x3, RZ, 0xc0, !PT ;  /* 0x0000000346077812 */ /* 0x001fe2000780c0ff */
[----:B------:R-:W-:Y:S01]  /*8ec0*/  UIADD3 UR4, UP1, UR8, UR6, URZ ;  /* 0x0000000608047290 */ /* 0x000fe2000ff3e03f */
[----:B------:R-:W-:-:S02]  /*8ed0*/  F2FP.BF16.F32.PACK_AB R8, R15, R8 ;  /* 0x000000080f08723e */ /* 0x000fc400000010ff */
[----:B------:R-:W-:Y:S01]  /*8ee0*/  ISETP.EQ.OR P0, PT, R7, 0x3, !P0 ;  /* 0x000000030700780c */ /* 0x000fe20004702670 */
[----:B------:R-:W-:Y:S01]  /*8ef0*/  UIADD3.X UR6, UR9, UR7, URZ, UP1, !UPT ;  /* 0x0000000709067290 */ /* 0x000fe20008ffe43f */
[----:B------:R-:W-:Y:S02]  /*8f00*/  F2FP.BF16.F32.PACK_AB R55, R55, R58 ;  /* 0x0000003a3737723e */ /* 0x000fe400000010ff */
[----:B------:R-:W-:Y:S02]  /*8f10*/  F2FP.BF16.F32.PACK_AB R54, R51, R54 ;  /* 0x000000363336723e */ /* 0x000fe400000010ff */
[----:B------:R-:W-:Y:S02]  /*8f20*/  SEL R79, R73, R72, P0 ;  /* 0x00000048494f7207 */ /* 0x000fe40000000000 */
[----:B------:R-:W-:Y:S02]  /*8f30*/  SEL R72, R72, R73, P0 ;  /* 0x0000004948487207 */ /* 0x000fe40000000000 */
[----:B------:R-:W-:-:S02]  /*8f40*/  F2FP.BF16.F32.PACK_AB R47, R47, R50 ;  /* 0x000000322f2f723e */ /* 0x000fc400000010ff */
[----:B------:R-:W-:Y:S02]  /*8f50*/  F2FP.BF16.F32.PACK_AB R46, R43, R46 ;  /* 0x0000002e2b2e723e */ /* 0x000fe400000010ff */
[----:B------:R-:W-:Y:S02]  /*8f60*/  F2FP.BF16.F32.PACK_AB R41, R41, R44 ;  /* 0x0000002c2929723e */ /* 0x000fe400000010ff */
[----:B------:R-:W-:Y:S02]  /*8f70*/  SEL R73, R67, R66, P0 ;  /* 0x0000004243497207 */ /* 0x000fe40000000000 */
[----:B------:R-:W-:Y:S02]  /*8f80*/  F2FP.BF16.F32.PACK_AB R14, R9, R14 ;  /* 0x0000000e090e723e */ /* 0x000fe400000010ff */
[----:B------:R-:W-:Y:S02]  /*8f90*/  SEL R61, R25, R8, P0 ;  /* 0x00000008193d7207 */ /* 0x000fe40000000000 */
[----:B------:R-:W-:-:S02]  /*8fa0*/  SEL R44, R8, R25, P0 ;  /* 0x00000019082c7207 */ /* 0x000fc40000000000 */
[----:B------:R-:W-:Y:S02]  /*8fb0*/  SEL R66, R66, R67, P0 ;  /* 0x0000004342427207 */ /* 0x000fe40000000000 */
[----:B------:R-:W-:Y:S02]  /*8fc0*/  F2FP.BF16.F32.PACK_AB R39, R39, R42 ;  /* 0x0000002a2727723e */ /* 0x000fe400000010ff */
[----:B------:R-:W-:Y:S02]  /*8fd0*/  F2FP.BF16.F32.PACK_AB R38, R35, R38 ;  /* 0x000000262326723e */ /* 0x000fe400000010ff */
[----:B------:R-:W-:Y:S02]  /*8fe0*/  SEL R67, R55, R54, P0 ;  /* 0x0000003637437207 */ /* 0x000fe40000000000 */
[----:B------:R-:W-:Y:S02]  /*8ff0*/  MOV R8, R0 ;  /* 0x0000000000087202 */ /* 0x000fe40000000f00 */
[----:B-1----:R-:W-:-:S02]  /*9000*/  MOV R9, R13 ;  /* 0x0000000d00097202 */ /* 0x002fc40000000f00 */
[----:B------:R-:W-:Y:S02]  /*9010*/  SEL R54, R54, R55, P0 ;  /* 0x0000003736367207 */ /* 0x000fe40000000000 */
[----:B------:R-:W-:Y:S02]  /*9020*/  SEL R55, R47, R46, P0 ;  /* 0x0000002e2f377207 */ /* 0x000fe40000000000 */
[----:B------:R-:W-:Y:S02]  /*9030*/  SEL R46, R46, R47, P0 ;  /* 0x0000002f2e2e7207 */ /* 0x000fe40000000000 */
[----:B------:R-:W-:Y:S02]  /*9040*/  F2FP.BF16.F32.PACK_AB R89, R89, R92 ;  /* 0x0000005c5959723e */ /* 0x000fe400000010ff */
[----:B------:R-:W-:Y:S02]  /*9050*/  F2FP.BF16.F32.PACK_AB R88, R85, R88 ;  /* 0x000000585558723e */ /* 0x000fe400000010ff */
[----:B------:R-:W-:-:S02]  /*9060*/  SEL R47, R39, R38, P0 ;  /* 0x00000026272f7207 */ /* 0x000fc40000000000 */
[----:B------:R-:W-:Y:S01]  /*9070*/  SEL R58, R38, R39, P0 ;  /* 0x00000027263a7207 */ /* 0x000fe20000000000 */
[----:B------:R-:W-:Y:S01]  /*9080*/  IMAD.WIDE R38, R224, 0x2, R8 ;  /* 0x00000002e0267825 */ /* 0x000fe200078e0208 */
[----:B------:R-:W-:Y:S02]  /*9090*/  SEL R75, R89, R88, P0 ;  /* 0x00000058594b7207 */ /* 0x000fe40000000000 */
[----:B------:R-:W-:Y:S02]  /*90a0*/  F2FP.BF16.F32.PACK_AB R11, R11, R20 ;  /* 0x000000140b0b723e */ /* 0x000fe400000010ff */
[----:B------:R-:W-:Y:S02]  /*90b0*/  F2FP.BF16.F32.PACK_AB R12, R12, R5 ;  /* 0x000000050c0c723e */ /* 0x000fe400000010ff */
[----:B------:R-:W-:Y:S02]  /*90c0*/  SEL R88, R88, R89, P0 ;  /* 0x0000005958587207 */ /* 0x000fe40000000000 */
[----:B------:R-:W-:-:S02]  /*90d0*/  IADD3 R89, P5, R38, 0x40, RZ ;  /* 0x0000004026597810 */ /* 0x000fc40007fbe0ff */
[----:B------:R-:W-:Y:S02]  /*90e0*/  F2FP.BF16.F32.PACK_AB R120, R65, R120 ;  /* 0x000000784178723e */ /* 0x000fe400000010ff */
[----:B------:R-:W-:Y:S01]  /*90f0*/  SEL R65, R11, R12, P0 ;  /* 0x0000000c0b417207 */ /* 0x000fe20000000000 */
[----:B------:R-:W-:Y:S01]  /*9100*/  IMAD.X R35, RZ, RZ, R39, P5 ;  /* 0x000000ffff237224 */ /* 0x000fe200028e0627 */
[----:B------:R-:W-:Y:S02]  /*9110*/  SEL R50, R12, R11, P0 ;  /* 0x0000000b0c327207 */ /* 0x000fe40000000000 */
[----:B------:R-:W-:Y:S02]  /*9120*/  LOP3.LUT R12, R89, 0x380, RZ, 0xc0, !PT ;  /* 0x00000380590c7812 */ /* 0x000fe400078ec0ff */
[----:B------:R-:W-:Y:S02]  /*9130*/  F2FP.BF16.F32.PACK_AB R57, R57, R64 ;  /* 0x000000403939723e */ /* 0x000fe400000010ff */
[----:B------:R-:W-:-:S02]  /*9140*/  F2FP.BF16.F32.PACK_AB R56, R53, R56 ;  /* 0x000000383538723e */ /* 0x000fc400000010ff */
[----:B------:R-:W-:Y:S02]  /*9150*/  F2FP.BF16.F32.PACK_AB R119, R119, R10 ;  /* 0x0000000a7777723e */ /* 0x000fe400000010ff */
[C---:B------:R-:W-:Y:S02]  /*9160*/  IADD3 R87, P4, R38.reuse, 0x20, RZ ;  /* 0x0000002026577810 */ /* 0x040fe40007f9e0ff */
[----:B------:R-:W-:Y:S02]  /*9170*/  F2FP.BF16.F32.PACK_AB R49, R49, R52 ;  /* 0x000000343131723e */ /* 0x000fe400000010ff */
[----:B------:R-:W-:Y:S02]  /*9180*/  F2FP.BF16.F32.PACK_AB R48, R45, R48 ;  /* 0x000000302d30723e */ /* 0x000fe400000010ff */
[----:B------:R-:W-:Y:S02]  /*9190*/  IADD3 R91, P6, R38, 0x60, RZ ;  /* 0x00000060265b7810 */ /* 0x000fe40007fde0ff */
[----:B------:R-:W-:-:S02]  /*91a0*/  SHF.R.U64 R12, R12, 0x3, RZ ;  /* 0x000000030c0c7819 */ /* 0x000fc400000012ff */
[----:B------:R-:W-:Y:S02]  /*91b0*/  IADD3 R95, P2, R38, 0x4020, RZ ;  /* 0x00004020265f7810 */ /* 0x000fe40007f5e0ff */
[----:B------:R-:W-:Y:S01]  /*91c0*/  F2FP.BF16.F32.PACK_AB R40, R37, R40 ;  /* 0x000000282528723e */ /* 0x000fe200000010ff */
[----:B------:R-:W-:Y:S01]  /*91d0*/  IMAD.X R37, RZ, RZ, R39, P4 ;  /* 0x000000ffff257224 */ /* 0x000fe200020e0627 */
[----:B------:R-:W-:Y:S02]  /*91e0*/  SEL R59, R57, R56, P0 ;  /* 0x00000038393b7207 */ /* 0x000fe40000000000 */
[----:B------:R-:W-:Y:S02]  /*91f0*/  F2FP.BF16.F32.PACK_AB R97, R97, R100 ;  /* 0x000000646161723e */ /* 0x000fe400000010ff */
[----:B------:R-:W-:Y:S02]  /*9200*/  F2FP.BF16.F32.PACK_AB R96, R93, R96 ;  /* 0x000000605d60723e */ /* 0x000fe400000010ff */
[----:B------:R-:W-:-:S02]  /*9210*/  F2FP.BF16.F32.PACK_AB R31, R31, R34 ;  /* 0x000000221f1f723e */ /* 0x000fc400000010ff */
[----:B------:R-:W-:Y:S02]  /*9220*/  SEL R56, R56, R57, P0 ;  /* 0x0000003938387207 */ /* 0x000fe40000000000 */
[----:B------:R-:W-:Y:S02]  /*9230*/  SEL R85, R14, R119, P0 ;  /* 0x000000770e557207 */ /* 0x000fe40000000000 */
[----:B------:R-:W-:Y:S02]  /*9240*/  SEL R74, R119, R14, P0 ;  /* 0x0000000e774a7207 */ /* 0x000fe40000000000 */
[----:B------:R-:W-:Y:S02]  /*9250*/  LOP3.LUT R10, R87, 0x380, RZ, 0xc0, !PT ;  /* 0x00000380570a7812 */ /* 0x000fe400078ec0ff */
[----:B------:R-:W-:Y:S02]  /*9260*/  F2FP.BF16.F32.PACK_AB R33, R33, R36 ;  /* 0x000000242121723e */ /* 0x000fe400000010ff */
[----:B------:R-:W-:-:S02]  /*9270*/  F2FP.BF16.F32.PACK_AB R32, R29, R32 ;  /* 0x000000201d20723e */ /* 0x000fc400000010ff */
[----:B------:R-:W-:Y:S02]  /*9280*/  SEL R57, R49, R48, P0 ;  /* 0x0000003031397207 */ /* 0x000fe40000000000 */
[----:B------:R-:W-:Y:S02]  /*9290*/  LOP3.LUT R14, R91, 0x380, RZ, 0xc0, !PT ;  /* 0x000003805b0e7812 */ /* 0x000fe400078ec0ff */
[----:B------:R-:W-:Y:S02]  /*92a0*/  LOP3.LUT R34, R12, R89, RZ, 0x3c, !PT ;  /* 0x000000590c227212 */ /* 0x000fe400078e3cff */
[----:B------:R-:W-:Y:S02]  /*92b0*/  SEL R48, R48, R49, P0 ;  /* 0x0000003130307207 */ /* 0x000fe40000000000 */
[----:B------:R-:W-:Y:S02]  /*92c0*/  LOP3.LUT R12, R95, 0x380, RZ, 0xc0, !PT ;  /* 0x000003805f0c7812 */ /* 0x000fe400078ec0ff */
[----:B------:R-:W-:-:S02]  /*92d0*/  SEL R49, R41, R40, P0 ;  /* 0x0000002829317207 */ /* 0x000fc40000000000 */
[----:B------:R-:W-:Y:S02]  /*92e0*/  SEL R40, R40, R41, P0 ;  /* 0x0000002928287207 */ /* 0x000fe40000000000 */
[----:B------:R-:W-:Y:S02]  /*92f0*/  SEL R71, R97, R96, P0 ;  /* 0x0000006061477207 */ /* 0x000fe40000000000 */
[----:B------:R-:W-:Y:S02]  /*9300*/  SHF.R.U64 R10, R10, 0x3, RZ ;  /* 0x000000030a0a7819 */ /* 0x000fe400000012ff */
[----:B------:R-:W-:Y:S02]  /*9310*/  SEL R41, R33, R32, P0 ;  /* 0x0000002021297207 */ /* 0x000fe40000000000 */
[----:B------:R-:W-:Y:S01]  /*9320*/  SEL R42, R32, R33, P0 ;  /* 0x00000021202a7207 */ /* 0x000fe20000000000 */
[----:B------:R-:W-:Y:S01]  /*9330*/  IMAD.X R33, RZ, RZ, R39, P6 ;  /* 0x000000ffff217224 */ /* 0x000fe200030e0627 */
[----:B------:R-:W-:-:S02]  /*9340*/  SEL R96, R96, R97, P0 ;  /* 0x0000006160607207 */ /* 0x000fc40000000000 */
[----:B------:R-:W-:Y:S02]  /*9350*/  IADD3 R93, P1, R38, 0x4000, RZ ;  /* 0x00004000265d7810 */ /* 0x000fe40007f3e0ff */
[----:B------:R-:W-:Y:S02]  /*9360*/  SHF.R.U64 R14, R14, 0x3, RZ ;  /* 0x000000030e0e7819 */ /* 0x000fe400000012ff */
[----:B------:R-:W-:Y:S02]  /*9370*/  IADD3 R97, P3, R38, 0x4040, RZ ;  /* 0x0000404026617810 */ /* 0x000fe40007f7e0ff */
[----:B------:R-:W-:Y:S02]  /*9380*/  SHF.R.U64 R12, R12, 0x3, RZ ;  /* 0x000000030c0c7819 */ /* 0x000fe400000012ff */
[----:B------:R-:W-:Y:S01]  /*9390*/  IADD3 R103, P6, R38, 0x8020, RZ ;  /* 0x0000802026677810 */ /* 0x000fe20007fde0ff */
[----:B------:R-:W-:Y:S01]  /*93a0*/  IMAD.X R29, RZ, RZ, R39, P3 ;  /* 0x000000ffff1d7224 */ /* 0x000fe200018e0627 */
[----:B------:R-:W-:-:S02]  /*93b0*/  LOP3.LUT R36, R10, R87, RZ, 0x3c, !PT ;  /* 0x000000570a247212 */ /* 0x000fc400078e3cff */
[----:B------:R-:W-:Y:S01]  /*93c0*/  F2FP.BF16.F32.PACK_AB R21, R21, R26 ;  /* 0x0000001a1515723e */ /* 0x000fe200000010ff */
[----:B------:R-:W-:Y:S01]  /*93d0*/  IMAD.X R15, RZ, RZ, R39, P6 ;  /* 0x000000ffff0f7224 */ /* 0x000fe200030e0627 */
[----:B------:R-:W-:Y:S02]  /*93e0*/  LOP3.LUT R32, R14, R91, RZ, 0x3c, !PT ;  /* 0x0000005b0e207212 */ /* 0x000fe400078e3cff */
[----:B------:R-:W-:Y:S02]  /*93f0*/  LOP3.LUT R10, R93, 0x380, RZ, 0xc0, !PT ;  /* 0x000003805d0a7812 */ /* 0x000fe400078ec0ff */
[----:B------:R-:W-:Y:S02]  /*9400*/  F2FP.BF16.F32.PACK_AB R81, R81, R84 ;  /* 0x000000545151723e */ /* 0x000fe400000010ff */
[----:B------:R-:W-:Y:S02]  /*9410*/  F2FP.BF16.F32.PACK_AB R80, R77, R80 ;  /* 0x000000504d50723e */ /* 0x000fe400000010ff */
[----:B------:R-:W-:-:S02]  /*9420*/  LOP3.LUT R14, R97, 0x380, RZ, 0xc0, !PT ;  /* 0x00000380610e7812 */ /* 0x000fc400078ec0ff */
[----:B------:R-:W-:Y:S02]  /*9430*/  LOP3.LUT R26, R12, R95, RZ, 0x3c, !PT ;  /* 0x0000005f0c1a7212 */ /* 0x000fe400078e3cff */
[----:B------:R-:W-:Y:S02]  /*9440*/  LOP3.LUT R12, R103, 0x380, RZ, 0xc0, !PT ;  /* 0x00000380670c7812 */ /* 0x000fe400078ec0ff */
[----:B------:R-:W-:Y:S01]  /*9450*/  F2FP.BF16.F32.PACK_AB R30, R27, R30 ;  /* 0x0000001e1b1e723e */ /* 0x000fe200000010ff */
[----:B------:R-:W-:Y:S01]  /*9460*/  IMAD.X R27, RZ, RZ, R39, P2 ;  /* 0x000000ffff1b7224 */ /* 0x000fe200010e0627 */
[----:B------:R-:W-:Y:S02]  /*9470*/  F2FP.BF16.F32.PACK_AB R104, R101, R104 ;  /* 0x000000686568723e */ /* 0x000fe400000010ff */
[----:B------:R-:W-:Y:S02]  /*9480*/  IADD3 R99, P4, R38, 0x4060, RZ ;  /* 0x0000406026637810 */ /* 0x000fe40007f9e0ff */
[----:B------:R-:W-:-:S02]  /*9490*/  SHF.R.U64 R10, R10, 0x3, RZ ;  /* 0x000000030a0a7819 */ /* 0x000fc400000012ff */
[----:B------:R-:W-:Y:S01]  /*94a0*/  SEL R77, R81, R80, P0 ;  /* 0x00000050514d7207 */ /* 0x000fe20000000000 */
[----:B------:R-:W-:Y:S01]  /*94b0*/  IMAD.X R25, RZ, RZ, R39, P4 ;  /* 0x000000ffff197224 */ /* 0x000fe200020e0627 */
[----:B------:R-:W-:Y:S02]  /*94c0*/  IADD3 R101, P5, R38, 0x8000, RZ ;  /* 0x0000800026657810 */ /* 0x000fe40007fbe0ff */
[----:B------:R-:W-:Y:S02]  /*94d0*/  SHF.R.U64 R14, R14, 0x3, RZ ;  /* 0x000000030e0e7819 */ /* 0x000fe400000012ff */
[----:B------:R-:W-:Y:S02]  /*94e0*/  SEL R80, R80, R81, P0 ;  /* 0x0000005150507207 */ /* 0x000fe40000000000 */
[----:B------:R-:W-:Y:S02]  /*94f0*/  IADD3 R107, P2, R38, 0x8060, RZ ;  /* 0x00008060266b7810 */ /* 0x000fe40007f5e0ff */
[----:B------:R-:W-:-:S02]  /*9500*/  SHF.R.U64 R12, R12, 0x3, RZ ;  /* 0x000000030c0c7819 */ /* 0x000fc400000012ff */
[----:B------:R-:W-:Y:S02]  /*9510*/  F2FP.BF16.F32.PACK_AB R141, R141, R142 ;  /* 0x0000008e8d8d723e */ /* 0x000fe400000010ff */
[----:B------:R-:W-:Y:S02]  /*9520*/  F2FP.BF16.F32.PACK_AB R140, R139, R140 ;  /* 0x0000008c8b8c723e */ /* 0x000fe400000010ff */
[----:B------:R-:W-:Y:S02]  /*9530*/  SEL R81, R31, R30, P0 ;  /* 0x0000001e1f517207 */ /* 0x000fe40000000000 */
[----:B------:R-:W-:Y:S01]  /*9540*/  SEL R62, R30, R31, P0 ;  /* 0x0000001f1e3e7207 */ /* 0x000fe20000000000 */
[----:B------:R-:W-:Y:S01]  /*9550*/  IMAD.X R31, RZ, RZ, R39, P1 ;  /* 0x000000ffff1f7224 */ /* 0x000fe200008e0627 */
[----:B------:R-:W-:Y:S02]  /*9560*/  LOP3.LUT R11, R38, 0x380, RZ, 0xc0, !PT ;  /* 0x00000380260b7812 */ /* 0x000fe400078ec0ff */
[----:B------:R-:W-:-:S02]  /*9570*/  LOP3.LUT R20, R99, 0x380, RZ, 0xc0, !PT ;  /* 0x0000038063147812 */ /* 0x000fc400078ec0ff */
[----:B------:R-:W-:Y:S02]  /*9580*/  LOP3.LUT R30, R10, R93, RZ, 0x3c, !PT ;  /* 0x0000005d0a1e7212 */ /* 0x000fe400078e3cff */
[----:B------:R-:W-:Y:S02]  /*9590*/  F2FP.BF16.F32.PACK_AB R105, R105, R108 ;  /* 0x0000006c6969723e */ /* 0x000fe400000010ff */
[----:B------:R-:W-:Y:S02]  /*95a0*/  LOP3.LUT R28, R14, R97, RZ, 0x3c, !PT ;  /* 0x000000610e1c7212 */ /* 0x000fe400078e3cff */
[----:B------:R-:W-:Y:S02]  /*95b0*/  LOP3.LUT R10, R101, 0x380, RZ, 0xc0, !PT ;  /* 0x00000380650a7812 */ /* 0x000fe400078ec0ff */
[----:B------:R-:W-:Y:S02]  /*95c0*/  LOP3.LUT R60, R107, 0x380, RZ, 0xc0, !PT ;  /* 0x000003806b3c7812 */ /* 0x000fe400078ec0ff */
[----:B------:R-:W-:-:S02]  /*95d0*/  LOP3.LUT R14, R12, R103, RZ, 0x3c, !PT ;  /* 0x000000670c0e7212 */ /* 0x000fc400078e3cff */
[----:B------:R-:W-:Y:S02]  /*95e0*/  SEL R5, R141, R140, P0 ;  /* 0x0000008c8d057207 */ /* 0x000fe40000000000 */
[----:B------:R-:W-:Y:S02]  /*95f0*/  F2FP.BF16.F32.PACK_AB R137, R137, R138 ;  /* 0x0000008a8989723e */ /* 0x000fe400000010ff */
[----:B------:R-:W-:Y:S02]  /*9600*/  F2FP.BF16.F32.PACK_AB R136, R135, R136 ;  /* 0x000000888788723e */ /* 0x000fe400000010ff */
[----:B------:R-:W-:Y:S02]  /*9610*/  SHF.R.U64 R11, R11, 0x3, RZ ;  /* 0x000000030b0b7819 */ /* 0x000fe400000012ff */
[----:B------:R-:W-:Y:S02]  /*9620*/  SHF.R.U64 R20, R20, 0x3, RZ ;  /* 0x0000000314147819 */ /* 0x000fe400000012ff */
[----:B------:R-:W-:-:S02]  /*9630*/  SEL R69, R105, R104, P0 ;  /* 0x0000006869457207 */ /* 0x000fc40000000000 */
[----:B------:R-:W-:Y:S02]  /*9640*/  SHF.R.U64 R10, R10, 0x3, RZ ;  /* 0x000000030a0a7819 */ /* 0x000fe400000012ff */
[----:B------:R-:W-:Y:S02]  /*9650*/  F2FP.BF16.F32.PACK_AB R133, R133, R134 ;  /* 0x000000868585723e */ /* 0x000fe400000010ff */
[----:B------:R-:W-:Y:S02]  /*9660*/  F2FP.BF16.F32.PACK_AB R132, R131, R132 ;  /* 0x000000848384723e */ /* 0x000fe400000010ff */
[----:B------:R-:W-:Y:S02]  /*9670*/  SEL R104, R104, R105, P0 ;  /* 0x0000006968687207 */ /* 0x000fe40000000000 */
[----:B------:R-:W-:Y:S02]  /*9680*/  SHF.R.U64 R60, R60, 0x3, RZ ;  /* 0x000000033c3c7819 */ /* 0x000fe400000012ff */
[----:B------:R-:W-:-:S02]  /*9690*/  F2FP.BF16.F32.PACK_AB R129, R129, R130 ;  /* 0x000000828181723e */ /* 0x000fc400000010ff */
[----:B------:R-:W-:Y:S02]  /*96a0*/  F2FP.BF16.F32.PACK_AB R128, R127, R128 ;  /* 0x000000807f80723e */ /* 0x000fe400000010ff */
[----:B------:R-:W-:Y:S02]  /*96b0*/  SEL R83, R21, R24, P0 ;  /* 0x0000001815537207 */ /* 0x000fe40000000000 */
[----:B------:R-:W-:Y:S01]  /*96c0*/  SEL R68, R24, R21, P0 ;  /* 0x0000001518447207 */ /* 0x000fe20000000000 */
[--C-:B------:R-:W-:Y:S01]  /*96d0*/  IMAD.X R21, RZ, RZ, R39.reuse, P5 ;  /* 0x000000ffff157224 */ /* 0x100fe200028e0627 */
[----:B------:R-:W-:Y:S02]  /*96e0*/  IADD3 R105, P1, R38, 0x8040, RZ ;  /* 0x0000804026697810 */ /* 0x000fe40007f3e0ff */
[----:B------:R-:W-:Y:S02]  /*96f0*/  MOV R84, R14 ;  /* 0x0000000e00547202 */ /* 0x000fe40000000f00 */
[----:B------:R-:W-:Y:S01]  /*9700*/  F2FP.BF16.F32.PACK_AB R125, R125, R126 ;  /* 0x0000007e7d7d723e */ /* 0x000fe200000010ff */
[----:B------:R-:W-:Y:S01]  /*9710*/  IMAD.X R13, RZ, RZ, R39, P1 ;  /* 0x000000ffff0d7224 */ /* 0x000fe200008e0627 */
[----:B------:R-:W-:-:S02]  /*9720*/  F2FP.BF16.F32.PACK_AB R124, R123, R124 ;  /* 0x0000007c7b7c723e */ /* 0x000fc400000010ff */
[----:B------:R-:W-:Y:S02]  /*9730*/  SEL R7, R137, R136, P0 ;  /* 0x0000008889077207 */ /* 0x000fe40000000000 */
[----:B------:R-:W-:Y:S01]  /*9740*/  LOP3.LUT R38, R11, R38, RZ, 0x3c, !PT ;  /* 0x000000260b267212 */ /* 0x000fe200078e3cff */
[----:B------:R-:W-:Y:S01]  /*9750*/  IMAD.X R11, RZ, RZ, R39, P2 ;  /* 0x000000ffff0b7224 */ /* 0x000fe200010e0627 */
[----:B------:R-:W-:Y:S02]  /*9760*/  LOP3.LUT R24, R20, R99, RZ, 0x3c, !PT ;  /* 0x0000006314187212 */ /* 0x000fe400078e3cff */
[----:B------:R-:W-:Y:S02]  /*9770*/  F2FP.BF16.F32.PACK_AB R121, R121, R122 ;  /* 0x0000007a7979723e */ /* 0x000fe400000010ff */
[----:B------:R-:W-:Y:S02]  /*9780*/  SEL R140, R140, R141, P0 ;  /* 0x0000008d8c8c7207 */ /* 0x000fe40000000000 */
[----:B------:R-:W-:-:S02]  /*9790*/  LOP3.LUT R20, R10, R101, RZ, 0x3c, !PT ;  /* 0x000000650a147212 */ /* 0x000fc400078e3cff */
[----:B------:R-:W-:Y:S02]  /*97a0*/  SEL R136, R136, R137, P0 ;  /* 0x0000008988887207 */ /* 0x000fe40000000000 */
[----:B------:R-:W-:Y:S02]  /*97b0*/  SEL R43, R133, R132, P0 ;  /* 0x00000084852b7207 */ /* 0x000fe40000000000 */
[----:B------:R-:W-:Y:S02]  /*97c0*/  LOP3.LUT R10, R60, R107, RZ, 0x3c, !PT ;  /* 0x0000006b3c0a7212 */ /* 0x000fe400078e3cff */
[----:B------:R-:W-:Y:S02]  /*97d0*/  SEL R132, R132, R133, P0 ;  /* 0x0000008584847207 */ /* 0x000fe40000000000 */
[----:B------:R-:W-:Y:S02]  /*97e0*/  SEL R45, R129, R128, P0 ;  /* 0x00000080812d7207 */ /* 0x000fe40000000000 */
[----:B------:R-:W-:-:S02]  /*97f0*/  SEL R128, R128, R129, P0 ;  /* 0x0000008180807207 */ /* 0x000fc40000000000 */
[----:B------:R-:W-:Y:S02]  /*9800*/  SEL R51, R125, R124, P0 ;  /* 0x0000007c7d337207 */ /* 0x000fe40000000000 */
[----:B------:R-:W-:Y:S02]  /*9810*/  LOP3.LUT R52, R105, 0x380, RZ, 0xc0, !PT ;  /* 0x0000038069347812 */ /* 0x000fe400078ec0ff */
[----:B------:R-:W-:Y:S02]  /*9820*/  MOV R91, R26 ;  /* 0x0000001a005b7202 */ /* 0x000fe40000000f00 */
[----:B------:R-:W-:Y:S02]  /*9830*/  SEL R124, R124, R125, P0 ;  /* 0x0000007d7c7c7207 */ /* 0x000fe40000000000 */
[----:B------:R-:W-:Y:S02]  /*9840*/  SEL R53, R121, R120, P0 ;  /* 0x0000007879357207 */ /* 0x000fe40000000000 */
[----:B------:R-:W-:-:S02]  /*9850*/  SEL R120, R120, R121, P0 ;  /* 0x0000007978787207 */ /* 0x000fc40000000000 */
[----:B------:R-:W-:Y:S02]  /*9860*/  MOV R78, R10 ;  /* 0x0000000a004e7202 */ /* 0x000fe40000000f00 */
[----:B------:R-:W-:Y:S02]  /*9870*/  SHF.R.U64 R52, R52, 0x3, RZ ;  /* 0x0000000334347819 */ /* 0x000fe400000012ff */
[----:B------:R-:W-:Y:S02]  /*9880*/  MOV R86, R20 ;  /* 0x0000001400567202 */ /* 0x000fe40000000f00 */
[----:B------:R-:W-:Y:S02]  /*9890*/  LOP3.LUT R12, R52, R105, RZ, 0x3c, !PT ;  /* 0x00000069340c7212 */ /* 0x000fe400078e3cff */
[----:B------:R-:W-:Y:S01]  /*98a0*/  MOV R89, R24 ;  /* 0x0000001800597202 */ /* 0x000fe20000000f00 */
[----:B--2---:R0:W-:Y:S01]  /*98b0*/  SHFL.IDX PT, R14, R5, R6, 0x1c1f ;  /* 0x001c1f06050e7589 */ /* 0x0041e200000e0000 */
[----:B------:R-:W-:-:S02]  /*98c0*/  MOV R82, R12 ;  /* 0x0000000c00527202 */ /* 0x000fc40000000f00 */
[----:B------:R-:W-:Y:S01]  /*98d0*/  MOV R97, R38 ;  /* 0x0000002600617202 */ /* 0x000fe20000000f00 */
[----:B------:R-:W-:Y:S01]  /*98e0*/  SHFL.IDX PT, R26, R7, R6, 0x1c1f ;  /* 0x001c1f06071a7589 */ /* 0x000fe200000e0000 */
[----:B------:R-:W-:Y:S02]  /*98f0*/  MOV R95, R36 ;  /* 0x00000024005f7202 */ /* 0x000fe40000000f00 */
[----:B------:R-:W-:Y:S01]  /*9900*/  MOV R92, R30 ;  /* 0x0000001e005c7202 */ /* 0x000fe20000000f00 */
[----:B------:R-:W-:Y:S01]  /*9910*/  SHFL.IDX PT, R69, R69, R6, 0x1c1f ;  /* 0x001c1f0645457589 */ /* 0x000fe200000e0000 */
[----:B------:R-:W-:Y:S02]  /*9920*/  MOV R90, R28 ;  /* 0x0000001c005a7202 */ /* 0x000fe40000000f00 */
[----:B0-----:R-:W-:Y:S01]  /*9930*/  LOP3.LUT R5, R6, 0x2, RZ, 0x3c, !PT ;  /* 0x0000000206057812 */ /* 0x001fe200078e3cff */
[----:B------:R-:W-:Y:S01]  /*9940*/  SHFL.IDX PT, R71, R71, R6, 0x1c1f ;  /* 0x001c1f0647477589 */ /* 0x000fe200000e0000 */
[----:B------:R-:W-:-:S02]  /*9950*/  MOV R94, R34 ;  /* 0x00000022005e7202 */ /* 0x000fc40000000f00 */
[----:B------:R-:W-:Y:S01]  /*9960*/  MOV R93, R32 ;  /* 0x00000020005d7202 */ /* 0x000fe20000000f00 */
[----:B------:R-:W0:Y:S01]  /*9970*/  SHFL.IDX PT, R7, R140, R5, 0x1c1f ;  /* 0x001c1f058c077589 */ /* 0x000e2200000e0000 */
[----:B------:R-:W-:-:S03]  /*9980*/  PLOP3.LUT P2, PT, PT, PT, UP0, 0x80, 0x0 ;  /* 0x000000000000781c */ /* 0x000fc60003f4f008 */
[----:B------:R-:W1:Y:S04]  /*9990*/  SHFL.IDX PT, R11, R136, R5, 0x1c1f ;  /* 0x001c1f05880b7589 */ /* 0x000e6800000e0000 */
[----:B------:R-:W2:Y:S04]  /*99a0*/  SHFL.IDX PT, R104, R104, R5, 0x1c1f ;  /* 0x001c1f0568687589 */ /* 0x000ea800000e0000 */
[----:B------:R-:W3:Y:S04]  /*99b0*/  SHFL.IDX PT, R96, R96, R5, 0x1c1f ;  /* 0x001c1f0560607589 */ /* 0x000ee800000e0000 */
[----:B------:R-:W-:Y:S04]  /*99c0*/  SHFL.IDX PT, R43, R43, R6, 0x1c1f ;  /* 0x001c1f062b2b7589 */ /* 0x000fe800000e0000 */
[----:B------:R-:W-:Y:S04]  /*99d0*/  SHFL.IDX PT, R75, R75, R6, 0x1c1f ;  /* 0x001c1f064b4b7589 */ /* 0x000fe800000e0000 */
[----:B------:R-:W4:Y:S01]  /*99e0*/  SHFL.IDX PT, R132, R132, R5, 0x1c1f ;  /* 0x001c1f0584847589 */ /* 0x000f2200000e0000 */
[----:B0-----:R-:W-:-:S02]  /*99f0*/  SEL R12, R14, R7, P0 ;  /* 0x000000070e0c7207 */ /* 0x001fc40000000000 */
[----:B------:R-:W-:Y:S01]  /*9a00*/  SEL R14, R7, R14, P0 ;  /* 0x0000000e070e7207 */ /* 0x000fe20000000000 */
[----:B------:R-:W0:Y:S01]  /*9a10*/  SHFL.IDX PT, R88, R88, R5, 0x1c1f ;  /* 0x001c1f0558587589 */ /* 0x000e2200000e0000 */
[----:B-1----:R-:W-:Y:S01]  /*9a20*/  SEL R24, R26, R11, P0 ;  /* 0x0000000b1a187207 */ /* 0x002fe20000000000 */
[----:B------:R-:W-:Y:S01]  /*9a30*/  IMAD.U32 R7, RZ, RZ, UR6 ;  /* 0x00000006ff077e24 */ /* 0x000fe2000f8e00ff */
[----:B------:R-:W-:Y:S01]  /*9a40*/  SEL R26, R11, R26, P0 ;  /* 0x0000001a0b1a7207 */ /* 0x000fe20000000000 */
[----:B------:R-:W-:Y:S01]  /*9a50*/  SHFL.IDX PT, R45, R45, R6, 0x1c1f ;  /* 0x001c1f062d2d7589 */ /* 0x000fe200000e0000 */
[----:B--2---:R-:W-:Y:S01]  /*9a60*/  SEL R13, R69, R104, P0 ;  /* 0x00000068450d7207 */ /* 0x004fe20000000000 */
[----:B------:R-:W-:Y:S01]  /*9a70*/  ULDC.64 UR6, c[0x0][0xc08] ;  /* 0x0003020000067ab9 */ /* 0x000fe20000000a00 */
[----:B------:R-:W-:Y:S01]  /*9a80*/  SEL R15, R104, R69, P0 ;  /* 0x00000045680f7207 */ /* 0x000fe20000000000 */
[----:B------:R-:W-:Y:S01]  /*9a90*/  SHFL.IDX PT, R77, R77, R6, 0x1c1f ;  /* 0x001c1f064d4d7589 */ /* 0x000fe200000e0000 */
[----:B---3--:R-:W-:-:S02]  /*9aa0*/  SEL R25, R71, R96, P0 ;  /* 0x0000006047197207 */ /* 0x008fc40000000000 */
[----:B------:R-:W-:Y:S01]  /*9ab0*/  SEL R27, R96, R71, P0 ;  /* 0x00000047601b7207 */ /* 0x000fe20000000000 */
[----:B------:R-:W1:Y:S04]  /*9ac0*/  SHFL.IDX PT, R128, R128, R5, 0x1c1f ;  /* 0x001c1f0580807589 */ /* 0x000e6800000e0000 */
[----:B------:R-:W2:Y:S04]  /*9ad0*/  SHFL.IDX PT, R80, R80, R5, 0x1c1f ;  /* 0x001c1f0550507589 */ /* 0x000ea800000e0000 */
[----:B------:R-:W-:Y:S01]  /*9ae0*/  SHFL.IDX PT, R51, R51, R6, 0x1c1f ;  /* 0x001c1f0633337589 */ /* 0x000fe200000e0000 */
[----:B----4-:R-:W-:-:S02]  /*9af0*/  SEL R28, R43, R132, P0 ;  /* 0x000000842b1c7207 */ /* 0x010fc40000000000 */
[----:B------:R-:W-:Y:S01]  /*9b00*/  SEL R30, R132, R43, P0 ;  /* 0x0000002b841e7207 */ /* 0x000fe20000000000 */
[----:B------:R-:W-:Y:S01]  /*9b10*/  SHFL.IDX PT, R79, R79, R6, 0x1c1f ;  /* 0x001c1f064f4f7589 */ /* 0x000fe200000e0000 */
[----:B0-----:R-:W-:Y:S02]  /*9b20*/  SEL R29, R75, R88, P0 ;  /* 0x000000584b1d7207 */ /* 0x001fe40000000000 */
[----:B------:R-:W-:Y:S01]  /*9b30*/  SEL R31, R88, R75, P0 ;  /* 0x0000004b581f7207 */ /* 0x000fe20000000000 */
[----:B------:R-:W0:Y:S04]  /*9b40*/  SHFL.IDX PT, R124, R124, R5, 0x1c1f ;  /* 0x001c1f057c7c7589 */ /* 0x000e2800000e0000 */
[----:B------:R-:W3:Y:S04]  /*9b50*/  SHFL.IDX PT, R72, R72, R5, 0x1c1f ;  /* 0x001c1f0548487589 */ /* 0x000ee800000e0000 */
[----:B------:R-:W-:Y:S01]  /*9b60*/  SHFL.IDX PT, R53, R53, R6, 0x1c1f ;  /* 0x001c1f0635357589 */ /* 0x000fe200000e0000 */
[----:B-1----:R-:W-:-:S02]  /*9b70*/  SEL R32, R45, R128, P0 ;  /* 0x000000802d207207 */ /* 0x002fc40000000000 */
[----:B------:R-:W-:Y:S01]  /*9b80*/  SEL R34, R128, R45, P0 ;  /* 0x0000002d80227207 */ /* 0x000fe20000000000 */
[----:B------:R-:W-:Y:S01]  /*9b90*/  SHFL.IDX PT, R73, R73, R6, 0x1c1f ;  /* 0x001c1f0649497589 */ /* 0x000fe200000e0000 */
[----:B--2---:R-:W-:Y:S02]  /*9ba0*/  SEL R33, R77, R80, P0 ;  /* 0x000000504d217207 */ /* 0x004fe40000000000 */
[----:B------:R-:W-:Y:S01]  /*9bb0*/  SEL R35, R80, R77, P0 ;  /* 0x0000004d50237207 */ /* 0x000fe20000000000 */
[----:B------:R-:W-:Y:S04]  /*9bc0*/  SHFL.IDX PT, R120, R120, R5, 0x1c1f ;  /* 0x001c1f0578787589 */ /* 0x000fe800000e0000 */
[----:B------:R-:W1:Y:S01]  /*9bd0*/  SHFL.IDX PT, R66, R66, R5, 0x1c1f ;  /* 0x001c1f0542427589 */ /* 0x000e6200000e0000 */
[----:B------:R-:W-:Y:S01]  /*9be0*/  BAR.SYNC.DEFER_BLOCKING 0x1, 0x100 ;  /* 0x0044000000007b1d */ /* 0x000fe20000010000 */
[----:B0-----:R-:W-:-:S02]  /*9bf0*/  SEL R36, R51, R124, P0 ;  /* 0x0000007c33247207 */ /* 0x001fc40000000000 */
[----:B------:R-:W-:Y:S02]  /*9c00*/  SEL R38, R124, R51, P0 ;  /* 0x000000337c267207 */ /* 0x000fe40000000000 */
[----:B---3--:R-:W-:Y:S02]  /*9c10*/  SEL R37, R79, R72, P0 ;  /* 0x000000484f257207 */ /* 0x008fe40000000000 */
[----:B------:R-:W-:Y:S01]  /*9c20*/  SEL R39, R72, R79, P0 ;  /* 0x0000004f48277207 */ /* 0x000fe20000000000 */
[----:B------:R-:W-:Y:S04]  /*9c30*/  SHFL.IDX PT, R59, R59, R6, 0x1c1f ;  /* 0x001c1f063b3b7589 */ /* 0x000fe800000e0000 */
[----:B------:R-:W-:Y:S04]  /*9c40*/  SHFL.IDX PT, R67, R67, R6, 0x1c1f ;  /* 0x001c1f0643437589 */ /* 0x000fe800000e0000 */
[----:B------:R-:W-:Y:S04]  /*9c50*/  SHFL.IDX PT, R56, R56, R5, 0x1c1f ;  /* 0x001c1f0538387589 */ /* 0x000fe800000e0000 */
[----:B------:R-:W0:Y:S01]  /*9c60*/  SHFL.IDX PT, R54, R54, R5, 0x1c1f ;  /* 0x001c1f0536367589 */ /* 0x000e2200000e0000 */
[----:B-1----:R-:W-:-:S03]  /*9c70*/  SEL R43, R66, R73, P0 ;  /* 0x00000049422b7207 */ /* 0x002fc60000000000 */
[----:B------:R-:W-:Y:S04]  /*9c80*/  SHFL.IDX PT, R57, R57, R6, 0x1c1f ;  /* 0x001c1f0639397589 */ /* 0x000fe800000e0000 */
[----:B------:R-:W-:Y:S04]  /*9c90*/  SHFL.IDX PT, R55, R55, R6, 0x1c1f ;  /* 0x001c1f0637377589 */ /* 0x000fe800000e0000 */
[----:B------:R-:W1:Y:S04]  /*9ca0*/  SHFL.IDX PT, R48, R48, R5, 0x1c1f ;  /* 0x001c1f0530307589 */ /* 0x000e6800000e0000 */
[----:B------:R2:W3:Y:S04]  /*9cb0*/  SHFL.IDX PT, R52, R46, R5, 0x1c1f ;  /* 0x001c1f052e347589 */ /* 0x0004e800000e0000 */
[----:B------:R-:W-:Y:S04]  /*9cc0*/  SHFL.IDX PT, R49, R49, R6, 0x1c1f ;  /* 0x001c1f0631317589 */ /* 0x000fe800000e0000 */
[----:B------:R4:W-:Y:S01]  /*9cd0*/  SHFL.IDX PT, R10, R41, R6, 0x1c1f ;  /* 0x001c1f06290a7589 */ /* 0x0009e200000e0000 */
[----:B0-----:R-:W-:-:S02]  /*9ce0*/  SEL R45, R67, R54, P0 ;  /* 0x00000036432d7207 */ /* 0x001fc40000000000 */
[----:B--2---:R-:W-:Y:S01]  /*9cf0*/  SEL R46, R56, R59, P0 ;  /* 0x0000003b382e7207 */ /* 0x004fe20000000000 */
[----:B------:R-:W-:Y:S04]  /*9d00*/  SHFL.IDX PT, R61, R61, R6, 0x1c1f ;  /* 0x001c1f063d3d7589 */ /* 0x000fe800000e0000 */
[----:B------:R-:W-:Y:S01]  /*9d10*/  SHFL.IDX PT, R65, R65, R6, 0x1c1f ;  /* 0x001c1f0641417589 */ /* 0x000fe200000e0000 */
[----:B----4-:R-:W-:-:S03]  /*9d20*/  SEL R41, R73, R66, P0 ;  /* 0x0000004249297207 */ /* 0x010fc60000000000 */
[----:B------:R0:W-:Y:S04]  /*9d30*/  SHFL.IDX PT, R60, R47, R6, 0x1c1f ;  /* 0x001c1f062f3c7589 */ /* 0x0001e800000e0000 */
[----:B------:R-:W-:Y:S04]  /*9d40*/  SHFL.IDX PT, R64, R81, R6, 0x1c1f ;  /* 0x001c1f0651407589 */ /* 0x000fe800000e0000 */
[----:B------:R-:W-:Y:S01]  /*9d50*/  SHFL.IDX PT, R70, R83, R6, 0x1c1f ;  /* 0x001c1f0653467589 */ /* 0x000fe200000e0000 */
[----:B0-----:R-:W-:-:S03]  /*9d60*/  SEL R47, R54, R67, P0 ;  /* 0x00000043362f7207 */ /* 0x001fc60000000000 */
[----:B------:R-:W-:Y:S04]  /*9d70*/  SHFL.IDX PT, R76, R85, R6, 0x1c1f ;  /* 0x001c1f06554c7589 */ /* 0x000fe800000e0000 */
[----:B------:R0:W2:Y:S04]  /*9d80*/  SHFL.IDX PT, R6, R40, R5, 0x1c1f ;  /* 0x001c1f0528067589 */ /* 0x0000a800000e0000 */
[----:B------:R-:W4:Y:S04]  /*9d90*/  SHFL.IDX PT, R81, R58, R5, 0x1c1f ;  /* 0x001c1f053a517589 */ /* 0x000f2800000e0000 */
[----:B------:R1:W4:Y:S01]  /*9da0*/  SHFL.IDX PT, R21, R42, R5, 0x1c1f ;  /* 0x001c1f052a157589 */ /* 0x00032200000e0000 */
[----:B0-----:R-:W-:-:S03]  /*9db0*/  SEL R40, R53, R120, P0 ;  /* 0x0000007835287207 */ /* 0x001fc60000000000 */
[----:B------:R-:W0:Y:S04]  /*9dc0*/  SHFL.IDX PT, R83, R62, R5, 0x1c1f ;  /* 0x001c1f053e537589 */ /* 0x000e2800000e0000 */
[----:B------:R3:W-:Y:S01]  /*9dd0*/  SHFL.IDX PT, R20, R44, R5, 0x1c1f ;  /* 0x001c1f052c147589 */ /* 0x0007e200000e0000 */
[----:B-1----:R-:W-:-:S03]  /*9de0*/  SEL R42, R120, R53, P0 ;  /* 0x00000035782a7207 */ /* 0x002fc60000000000 */
[----:B------:R-:W-:Y:S04]  /*9df0*/  SHFL.IDX PT, R85, R68, R5, 0x1c1f ;  /* 0x001c1f0544557589 */ /* 0x000fe800000e0000 */
[----:B------:R-:W-:Y:S04]  /*9e00*/  SHFL.IDX PT, R50, R50, R5, 0x1c1f ;  /* 0x001c1f0532327589 */ /* 0x000fe800000e0000 */
[----:B------:R-:W1:Y:S01]  /*9e10*/  SHFL.IDX PT, R87, R74, R5, 0x1c1f ;  /* 0x001c1f054a577589 */ /* 0x000e6200000e0000 */
[----:B---3--:R-:W-:Y:S01]  /*9e20*/  SEL R44, R59, R56, P0 ;  /* 0x000000383b2c7207 */ /* 0x008fe20000000000 */
[----:B------:R-:W-:Y:S01]  /*9e30*/  UISETP.NE.U32.AND UP1, UPT, UR6, URZ, UPT ;  /* 0x0000003f0600728c */ /* 0x000fe2000bf25070 */
[----:B------:R-:W3:Y:S01]  /*9e40*/  LDC R62, c[0x0][0xbe8] ;  /* 0x0002fa00ff3e7b82 */ /* 0x000ee20000000800 */
[----:B------:R2:W-:Y:S04]  /*9e50*/  STSM.16.M88.4 [R97], R12 ;  /* 0x0000000c61007844 */ /* 0x0005e80000000200 */
[----:B------:R4:W-:Y:S04]  /*9e60*/  STSM.16.M88.4 [R95], R24 ;  /* 0x000000185f007844 */ /* 0x0009e80000000200 */
[----:B------:R0:W-:Y:S04]  /*9e70*/  STSM.16.M88.4 [R94], R28 ;  /* 0x0000001c5e007844 */ /* 0x0001e80000000200 */
[----:B------:R1:W-:Y:S01]  /*9e80*/  STSM.16.M88.4 [R93], R32 ;  /* 0x000000205d007844 */ /* 0x0003e20000000200 */
[----:B--2---:R-:W-:-:S03]  /*9e90*/  SEL R12, R57, R48, P0 ;  /* 0x00000030390c7207 */ /* 0x004fc60000000000 */
[----:B------:R-:W-:Y:S01]  /*9ea0*/  STSM.16.M88.4 [R92], R36 ;  /* 0x000000245c007844 */ /* 0x000fe20000000200 */
[----:B------:R-:W-:Y:S02]  /*9eb0*/  SEL R14, R48, R57, P0 ;  /* 0x00000039300e7207 */ /* 0x000fe40000000000 */
[----:B------:R-:W-:Y:S01]  /*9ec0*/  SEL R13, R55, R52, P0 ;  /* 0x00000034370d7207 */ /* 0x000fe20000000000 */
[----:B------:R-:W-:Y:S01]  /*9ed0*/  STSM.16.M88.4 [R91], R40 ;  /* 0x000000285b007844 */ /* 0x000fe20000000200 */
[----:B------:R-:W-:Y:S02]  /*9ee0*/  SEL R15, R52, R55, P0 ;  /* 0x00000037340f7207 */ /* 0x000fe40000000000 */
[----:B----4-:R-:W-:Y:S01]  /*9ef0*/  SEL R24, R49, R6, P0 ;  /* 0x0000000631187207 */ /* 0x010fe20000000000 */
[----:B------:R-:W-:Y:S01]  /*9f00*/  STSM.16.M88.4 [R90], R44 ;  /* 0x0000002c5a007844 */ /* 0x000fe20000000200 */
[----:B------:R-:W-:Y:S01]  /*9f10*/  SEL R26, R6, R49, P0 ;  /* 0x00000031061a7207 */ /* 0x000fe20000000000 */
[----:B------:R-:W-:Y:S01]  /*9f20*/  IMAD.U32 R6, RZ, RZ, UR4 ;  /* 0x00000004ff067e24 */ /* 0x000fe2000f8e00ff */
[----:B------:R-:W-:Y:S01]  /*9f30*/  SEL R25, R60, R81, P0 ;  /* 0x000000513c197207 */ /* 0x000fe20000000000 */
[----:B------:R2:W-:Y:S01]  /*9f40*/  STSM.16.M88.4 [R89], R12 ;  /* 0x0000000c59007844 */ /* 0x0005e20000000200 */
[----:B------:R-:W-:-:S02]  /*9f50*/  SEL R27, R81, R60, P0 ;  /* 0x0000003c511b7207 */ /* 0x000fc40000000000 */
[----:B0-----:R-:W-:Y:S02]  /*9f60*/  SEL R28, R10, R21, P0 ;  /* 0x000000150a1c7207 */ /* 0x001fe40000000000 */
[----:B------:R-:W-:Y:S01]  /*9f70*/  SEL R30, R21, R10, P0 ;  /* 0x0000000a151e7207 */ /* 0x000fe20000000000 */
[----:B------:R-:W-:Y:S01]  /*9f80*/  STSM.16.M88.4 [R86], R24 ;  /* 0x0000001856007844 */ /* 0x000fe20000000200 */
[----:B------:R-:W-:Y:S02]  /*9f90*/  SEL R29, R64, R83, P0 ;  /* 0x00000053401d7207 */ /* 0x000fe40000000000 */
[----:B------:R-:W-:Y:S02]  /*9fa0*/  SEL R31, R83, R64, P0 ;  /* 0x00000040531f7207 */ /* 0x000fe40000000000 */
[----:B-1----:R-:W-:Y:S02]  /*9fb0*/  SEL R33, R76, R87, P0 ;  /* 0x000000574c217207 */ /* 0x002fe40000000000 */
[----:B------:R-:W-:Y:S01]  /*9fc0*/  SEL R35, R87, R76, P0 ;  /* 0x0000004c57237207 */ /* 0x000fe20000000000 */
[----:B------:R-:W-:Y:S01]  /*9fd0*/  STSM.16.M88.4 [R84], R28 ;  /* 0x0000001c54007844 */ /* 0x000fe20000000200 */
[----:B------:R-:W-:-:S02]  /*9fe0*/  SEL R32, R65, R50, P0 ;  /* 0x0000003241207207 */ /* 0x000fc40000000000 */
[----:B--2---:R-:W-:Y:S02]  /*9ff0*/  SEL R12, R61, R20, P0 ;  /* 0x000000143d0c7207 */ /* 0x004fe40000000000 */
[----:B------:R-:W-:Y:S02]  /*a000*/  SEL R14, R20, R61, P0 ;  /* 0x0000003d140e7207 */ /* 0x000fe40000000000 */
[----:B------:R-:W-:Y:S02]  /*a010*/  SEL R13, R70, R85, P0 ;  /* 0x00000055460d7207 */ /* 0x000fe40000000000 */
[----:B------:R-:W-:Y:S02]  /*a020*/  SEL R15, R85, R70, P0 ;  /* 0x00000046550f7207 */ /* 0x000fe40000000000 */
[----:B------:R-:W-:-:S03]  /*a030*/  SEL R34, R50, R65, P0 ;  /* 0x0000004132227207 */ /* 0x000fc60000000000 */
[----:B------:R0:W-:Y:S04]  /*a040*/  STSM.16.M88.4 [R82], R12 ;  /* 0x0000000c52007844 */ /* 0x0001e80000000200 */
[----:B------:R1:W-:Y:S01]  /*a050*/  STSM.16.M88.4 [R78], R32 ;  /* 0x000000204e007844 */ /* 0x0003e20000000200 */
[----:B------:R-:W-:Y:S06]  /*a060*/  BAR.SYNC.DEFER_BLOCKING 0x1, 0x100 ;  /* 0x0044000000007b1d */ /* 0x000fec0000010000 */
[----:B------:R-:W2:Y:S01]  /*a070*/  @P2 LDG.E R5, desc[UR50][R6.64] ;  /* 0x0000003206052981 */ /* 0x000ea2000c1e1900 */
[----:B------:R-:W-:Y:S01]  /*a080*/  UISETP.NE.AND.EX UP1, UPT, UR7, URZ, UPT, UP1 ;  /* 0x0000003f0700728c */ /* 0x000fe2000bf25310 */
[----:B---3--:R-:W-:Y:S01]  /*a090*/  ISETP.NE.AND P1, PT, R62, 0x1, PT ;  /* 0x000000013e00780c */ /* 0x008fe20003f25270 */
[----:B------:R-:W-:Y:S01]  /*a0a0*/  UMOV UR4, URZ ;  /* 0x0000003f00047c82 */ /* 0x000fe20008000000 */
[----:B0-----:R-:W-:-:S03]  /*a0b0*/  IMAD.U32 R14, RZ, RZ, UR40 ;  /* 0x00000028ff0e7e24 */ /* 0x001fc6000f8e00ff */
[----:B------:R-:W-:-:S05]  /*a0c0*/  PLOP3.LUT P0, PT, PT, PT, UP1, 0x80, 0x0 ;  /* 0x000000000000781c */ /* 0x000fca0003f0f018 */
[----:B------:R-:W-:-:S03]  /*a0d0*/  @UP1 UIADD3 UR6, UP2, UR8, UR6, URZ ;  /* 0x0000000608061290 */ /* 0x000fc6000ff5e03f */
[----:B------:R-:W-:Y:S01]  /*a0e0*/  ULDC UR8, c[0x0][0xa88] ;  /* 0x0002a20000087ab9 */ /* 0x000fe20000000800 */
[----:B------:R-:W-:Y:S01]  /*a0f0*/  @UP1 UIADD3.X UR7, UR9, UR7, URZ, UP2, !UPT ;  /* 0x0000000709071290 */ /* 0x000fe200097fe43f */
[----:B------:R-:W0:Y:S01]  /*a100*/  @P1 LDC R10, c[0x0][0xbec] ;  /* 0x0002fb00ff0a1b82 */ /* 0x000e220000000800 */
[----:B------:R-:W-:-:S04]  /*a110*/  IMAD.U32 R12, RZ, RZ, UR6 ;  /* 0x00000006ff0c7e24 */ /* 0x000fc8000f8e00ff */
[----:B------:R-:W-:-:S03]  /*a120*/  IMAD.U32 R13, RZ, RZ, UR7 ;  /* 0x00000007ff0d7e24 */ /* 0x000fc6000f8e00ff */
[----:B------:R-:W3:Y:S01]  /*a130*/  @P1 LDC R20, c[0x0][0xbf0] ;  /* 0x0002fc00ff141b82 */ /* 0x000ee20000000800 */
[----:B--2---:R-:W-:Y:S01]  /*a140*/  @P2 R2UR UR4, R5 ;  /* 0x00000000050422ca */ /* 0x004fe200000e0000 */
[----:B------:R-:W-:-:S06]  /*a150*/  IMAD.U32 R5, RZ, RZ, UR8 ;  /* 0x00000008ff057e24 */ /* 0x000fcc000f8e00ff */
[----:B------:R1:W5:Y:S01]  /*a160*/  @P0 LDG.E R5, desc[UR50][R12.64] ;  /* 0x000000320c050981 */ /* 0x000362000c1e1900 */
[----:B0--3--:R-:W-:Y:S07]  /*a170*/  @P0 BRA `(.L_x_218) ;  /* 0x0000000000100947 */ /* 0x009fee0003800000 */
[----:B------:R-:W-:Y:S05]  /*a180*/  @!P2 BRA `(.L_x_218) ;  /* 0x00000000000ca947 */ /* 0x000fea0003800000 */
[----:B-1----:R-:W2:Y:S04]  /*a190*/  LDG.E R12, desc[UR50][R6.64] ;  /* 0x00000032060c7981 */ /* 0x002ea8000c1e1900 */
[----:B-----5:R-:W2:Y:S02]  /*a1a0*/  LDG.E R5, desc[UR50][R6.64+0x4] ;  /* 0x0000043206057981 */ /* 0x020ea4000c1e1900 */
[----:B--2---:R-:W-:-:S07]  /*a1b0*/  IMAD.IADD R5, R5, 0x1, -R12 ;  /* 0x0000000105057824 */ /* 0x004fce00078e0a0c */
.L_x_218:
[----:B------:R-:W-:Y:S01]  /*a1c0*/  USHF.R.S32.HI UR14, URZ, 0x1f, UR41 ;  /* 0x0000001f3f0e7899 */ /* 0x000fe20008011429 */
[----:B-1----:R-:W-:Y:S01]  /*a1d0*/  IMAD R13, R14, 0x80, R223 ;  /* 0x000000800e0d7824 */ /* 0x002fe200078e02df */
[----:B------:R-:W-:Y:S01]  /*a1e0*/  ULDC.64 UR12, c[0x0][0xb90] ;  /* 0x0002e400000c7ab9 */ /* 0x000fe20000000a00 */
[----:B------:R-:W-:Y:S01]  /*a1f0*/  USHF.R.S32.HI UR9, URZ, 0x1f, UR4 ;  /* 0x0000001f3f097899 */ /* 0x000fe20008011404 */
[----:B-----5:R-:W-:Y:S01]  /*a200*/  IMAD R66, R5, R62, RZ ;  /* 0x0000003e05427224 */ /* 0x020fe200078e02ff */
[----:B------:R-:W-:Y:S01]  /*a210*/  UIMAD UR10, UR14, UR12, URZ ;  /* 0x0000000c0e0a72a4 */ /* 0x000fe2000f8e023f */
[----:B------:R-:W-:Y:S01]  /*a220*/  @P1 IMAD.HI.U32 R7, R13, R10, RZ ;  /* 0x0000000a0d071227 */ /* 0x000fe200078e00ff */
[----:B------:R-:W-:Y:S01]  /*a230*/  UMOV UR8, UR4 ;  /* 0x0000000400087c82 */ /* 0x000fe20008000000 */
[----:B------:R-:W-:Y:S01]  /*a240*/  USEL UR38, UR38, URZ, !UP0 ;  /* 0x0000003f26267287 */ /* 0x000fe2000c000000 */
[----:B------:R-:W0:Y:S01]  /*a250*/  @P1 LDC R61, c[0x0][0xbf0] ;  /* 0x0002fc00ff3d1b82 */ /* 0x000e220000000800 */
[----:B------:R-:W-:Y:S01]  /*a260*/  UIMAD.WIDE.U32 UR6, UR41, UR12, UR8 ;  /* 0x0000000c290672a5 */ /* 0x000fe2000f8e0008 */
[----:B------:R-:W-:Y:S01]  /*a270*/  IMAD.MOV.U32 R6, RZ, RZ, R13 ;  /* 0x000000ffff067224 */ /* 0x000fe200078e000d */
[----:B------:R-:W-:Y:S01]  /*a280*/  UIMAD UR10, UR41, UR13, UR10 ;  /* 0x0000000d290a72a4 */ /* 0x000fe2000f8e020a */
[----:B------:R-:W-:Y:S01]  /*a290*/  @P1 SHF.R.U32.HI R6, RZ, R20, R7 ;  /* 0x00000014ff061219 */ /* 0x000fe20000011607 */
[----:B------:R-:W-:Y:S01]  /*a2a0*/  USEL UR37, UR37, URZ, !UP0 ;  /* 0x0000003f25257287 */ /* 0x000fe2000c000000 */
[----:B------:R-:W-:Y:S01]  /*a2b0*/  IMAD R7, R19, 0x40, R2 ;  /* 0x0000004013077824 */ /* 0x000fe200078e0202 */
[----:B------:R-:W-:Y:S01]  /*a2c0*/  ULDC.64 UR12, c[0x0][0xb98] ;  /* 0x0002e600000c7ab9 */ /* 0x000fe20000000a00 */
[----:B------:R-:W-:Y:S01]  /*a2d0*/  UIADD3 UR7, UR7, UR10, URZ ;  /* 0x0000000a07077290 */ /* 0x000fe2000fffe03f */
[----:B------:R-:W-:Y:S01]  /*a2e0*/  IMAD.MOV R11, RZ, RZ, -R6 ;  /* 0x000000ffff0b7224 */ /* 0x000fe200078e0a06 */
[----:B------:R-:W-:Y:S01]  /*a2f0*/  UIMAD UR8, UR38, UR12, URZ ;  /* 0x0000000c260872a4 */ /* 0x000fe2000f8e023f */
[----:B------:R-:W-:Y:S01]  /*a300*/  IMAD.WIDE R8, R7, 0x2, R8 ;  /* 0x0000000207087825 */ /* 0x000fe200078e0208 */
[----:B------:R-:W-:Y:S01]  /*a310*/  UIMAD.WIDE.U32 UR6, UR37, UR12, UR6 ;  /* 0x0000000c250672a5 */ /* 0x000fe2000f8e0006 */
[----:B------:R-:W-:Y:S01]  /*a320*/  SHF.R.S32.HI R7, RZ, 0x1f, R6 ;  /* 0x0000001fff077819 */ /* 0x000fe20000011406 */
[----:B------:R-:W-:Y:S01]  /*a330*/  UIMAD UR8, UR37, UR13, UR8 ;  /* 0x0000000d250872a4 */ /* 0x000fe2000f8e0208 */
[----:B------:R-:W-:Y:S01]  /*a340*/  IMAD R11, R62, R11, R13 ;  /* 0x0000000b3e0b7224 */ /* 0x000fe200078e020d */
[----:B------:R-:W-:Y:S01]  /*a350*/  IADD3 R15, P6, R8, 0x2000, RZ ;  /* 0x00002000080f7810 */ /* 0x000fe20007fde0ff */
[----:B------:R-:W-:Y:S01]  /*a360*/  ULDC.64 UR10, c[0x0][0xaa0] ;  /* 0x0002a800000a7ab9 */ /* 0x000fe20000000a00 */
[----:B------:R-:W-:-:S02]  /*a370*/  IADD3 R6, P0, R6, UR6, RZ ;  /* 0x0000000606067c10 */ /* 0x000fc4000ff1e0ff */
[----:B------:R-:W-:Y:S01]  /*a380*/  IMAD.U32 R10, RZ, RZ, UR8 ;  /* 0x00000008ff0a7e24 */ /* 0x000fe2000f8e00ff */
[----:B------:R-:W-:Y:S02]  /*a390*/  LOP3.LUT R12, R15, 0x380, RZ, 0xc0, !PT ;  /* 0x000003800f0c7812 */ /* 0x000fe400078ec0ff */
[----:B------:R-:W-:Y:S02]  /*a3a0*/  IADD3 R25, P2, R8, 0x1000, RZ ;  /* 0x0000100008197810 */ /* 0x000fe40007f5e0ff */
[----:B------:R-:W-:Y:S01]  /*a3b0*/  IADD3.X R7, R7, UR7, R10, P0, !PT ;  /* 0x0000000707077c10 */ /* 0x000fe200087fe40a */
[----:B------:R-:W-:Y:S01]  /*a3c0*/  ULDC.64 UR6, c[0x0][0xb88] ;  /* 0x0002e20000067ab9 */ /* 0x000fe20000000a00 */
[----:B------:R-:W-:Y:S02]  /*a3d0*/  SHF.R.S32.HI R10, RZ, 0x1f, R11 ;  /* 0x0000001fff0a7819 */ /* 0x000fe4000001140b */
[----:B------:R-:W-:Y:S01]  /*a3e0*/  SHF.R.U64 R12, R12, 0x3, RZ ;  /* 0x000000030c0c7819 */ /* 0x000fe200000012ff */
[----:B------:R-:W-:Y:S01]  /*a3f0*/  IMAD.WIDE.U32 R6, R11, UR6, R6 ;  /* 0x000000060b067c25 */ /* 0x000fe2000f8e0006 */
[----:B------:R-:W-:-:S02]  /*a400*/  LOP3.LUT R24, R25, 0x380, RZ, 0xc0, !PT ;  /* 0x0000038019187812 */ /* 0x000fc400078ec0ff */
[----:B------:R-:W-:Y:S01]  /*a410*/  LOP3.LUT R12, R12, R15, RZ, 0x3c, !PT ;  /* 0x0000000f0c0c7212 */ /* 0x000fe200078e3cff */
[----:B------:R-:W-:Y:S01]  /*a420*/  IMAD R14, R10, UR6, RZ ;  /* 0x000000060a0e7c24 */ /* 0x000fe2000f8e02ff */
[----:B------:R-:W-:Y:S02]  /*a430*/  SHF.R.U64 R24, R24, 0x3, RZ ;  /* 0x0000000318187819 */ /* 0x000fe400000012ff */
[----:B------:R-:W-:Y:S01]  /*a440*/  IADD3 R41, P0, R8, 0x5000, RZ ;  /* 0x0000500008297810 */ /* 0x000fe20007f1e0ff */
[----:B------:R-:W-:Y:S01]  /*a450*/  IMAD R15, R11, UR7, R14 ;  /* 0x000000070b0f7c24 */ /* 0x000fe2000f8e020e */
[----:B------:R-:W-:Y:S01]  /*a460*/  ULDC.64 UR6, c[0x0][0xb50] ;  /* 0x0002d40000067ab9 */ /* 0x000fe20000000a00 */
[----:B------:R-:W-:Y:S01]  /*a470*/  LOP3.LUT R24, R24, R25, RZ, 0x3c, !PT ;  /* 0x0000001918187212 */ /* 0x000fe200078e3cff */
[----:B------:R-:W-:Y:S01]  /*a480*/  IMAD.X R25, RZ, RZ, R9, P2 ;  /* 0x000000ffff197224 */ /* 0x000fe200010e0609 */
[----:B------:R-:W-:Y:S01]  /*a490*/  LOP3.LUT R40, R41, 0x380, RZ, 0xc0, !PT ;  /* 0x0000038029287812 */ /* 0x000fe200078ec0ff */
[----:B------:R-:W-:Y:S01]  /*a4a0*/  IMAD.IADD R7, R7, 0x1, R15 ;  /* 0x0000000107077824 */ /* 0x000fe200078e020f */
[----:B------:R-:W-:-:S02]  /*a4b0*/  LEA R15, P3, R6, UR6, 0x2 ;  /* 0x00000006060f7c11 */ /* 0x000fc4000f8610ff */
[----:B------:R-:W-:Y:S02]  /*a4c0*/  IADD3 R29, P2, R8, 0x7000, RZ ;  /* 0x00007000081d7810 */ /* 0x000fe40007f5e0ff */
[----:B------:R-:W-:Y:S01]  /*a4d0*/  LEA.HI.X R7, R6, UR7, R7, 0x2, P3 ;  /* 0x0000000706077c11 */ /* 0x000fe200098f1407 */
[----:B------:R-:W-:Y:S01]  /*a4e0*/  SHFL.IDX PT, R20, R15, RZ, 0x1c1f ;  /* 0x001c1fff0f147589 */ /* 0x000fe200000e0000 */
[----:B------:R-:W-:Y:S01]  /*a4f0*/  SHF.R.U64 R40, R40, 0x3, RZ ;  /* 0x0000000328287819 */ /* 0x000fe200000012ff */
[----:B------:R-:W-:Y:S01]  /*a500*/  IMAD.U32 R6, RZ, RZ, UR40 ;  /* 0x00000028ff067e24 */ /* 0x000fe2000f8e00ff */
[----:B------:R-:W-:Y:S01]  /*a510*/  LOP3.LUT R28, R29, 0x380, RZ, 0xc0, !PT ;  /* 0x000003801d1c7812 */ /* 0x000fe200078ec0ff */
[----:B------:R-:W1:Y:S01]  /*a520*/  SHFL.IDX PT, R21, R7, RZ, 0x1c1f ;  /* 0x001c1fff07157589 */ /* 0x000e6200000e0000 */
[----:B------:R-:W-:Y:S01]  /*a530*/  LOP3.LUT R40, R40, R41, RZ, 0x3c, !PT ;  /* 0x0000002928287212 */ /* 0x000fe200078e3cff */
[----:B------:R-:W-:Y:S01]  /*a540*/  IMAD R27, R6, 0x80, R221 ;  /* 0x00000080061b7824 */ /* 0x000fe200078e02dd */
[----:B------:R-:W-:Y:S01]  /*a550*/  SHF.R.U64 R28, R28, 0x3, RZ ;  /* 0x000000031c1c7819 */ /* 0x000fe200000012ff */
[--C-:B------:R-:W-:Y:S01]  /*a560*/  IMAD.X R41, RZ, RZ, R9.reuse, P0 ;  /* 0x000000ffff297224 */ /* 0x100fe200000e0609 */
[----:B------:R-:W-:Y:S01]  /*a570*/  LOP3.LUT P0, RZ, R22, 0x3, RZ, 0xc0, !PT ;  /* 0x0000000316ff7812 */ /* 0x000fe2000780c0ff */
[----:B------:R-:W-:Y:S01]  /*a580*/  UIMAD UR8, UR9, UR10, URZ ;  /* 0x0000000a090872a4 */ /* 0x000fe2000f8e023f */
[----:B------:R-:W-:Y:S01]  /*a590*/  LOP3.LUT R28, R28, R29, RZ, 0x3c, !PT ;  /* 0x0000001d1c1c7212 */ /* 0x000fe200078e3cff */
[----:B------:R-:W-:Y:S01]  /*a5a0*/  IMAD.X R29, RZ, RZ, R9, P2 ;  /* 0x000000ffff1d7224 */ /* 0x000fe200010e0609 */
[----:B------:R-:W-:Y:S01]  /*a5b0*/  ISETP.GE.OR P2, PT, R27, R66, P0 ;  /* 0x000000421b00720c */ /* 0x000fe20000746670 */
[----:B------:R-:W-:Y:S01]  /*a5c0*/  SHFL.IDX PT, R50, R15, 0x1, 0x1c1f ;  /* 0x003c1f000f327f89 */ /* 0x000fe200000e0000 */
[----:B------:R-:W-:-:S02]  /*a5d0*/  IADD3 R13, P5, R8, 0x3000, RZ ;  /* 0x00003000080d7810 */ /* 0x000fc40007fbe0ff */
[C---:B------:R-:W-:Y:S02]  /*a5e0*/  IADD3 R45, P4, R8.reuse, 0x4000, RZ ;  /* 0x00004000082d7810 */ /* 0x040fe40007f9e0ff */
[----:B------:R-:W-:Y:S01]  /*a5f0*/  IADD3 R37, P3, R8, 0x6000, RZ ;  /* 0x0000600008257810 */ /* 0x000fe20007f7e0ff */
[----:B------:R-:W-:Y:S01]  /*a600*/  UIMAD.WIDE.U32 UR6, UR4, UR10, URZ ;  /* 0x0000000a040672a5 */ /* 0x000fe2000f8e003f */
[----:B------:R-:W-:Y:S01]  /*a610*/  LOP3.LUT R10, R13, 0x380, RZ, 0xc0, !PT ;  /* 0x000003800d0a7812 */ /* 0x000fe200078ec0ff */
[----:B------:R-:W-:Y:S01]  /*a620*/  UIMAD UR8, UR4, UR11, UR8 ;  /* 0x0000000b040872a4 */ /* 0x000fe2000f8e0208 */
[----:B------:R-:W-:Y:S01]  /*a630*/  LOP3.LUT R44, R45, 0x380, RZ, 0xc0, !PT ;  /* 0x000003802d2c7812 */ /* 0x000fe200078ec0ff */
[----:B------:R-:W2:Y:S01]  /*a640*/  SHFL.IDX PT, R51, R7, 0x1, 0x1c1f ;  /* 0x003c1f0007337f89 */ /* 0x000ea200000e0000 */
[----:B------:R-:W-:Y:S01]  /*a650*/  LOP3.LUT R36, R37, 0x380, RZ, 0xc0, !PT ;  /* 0x0000038025247812 */ /* 0x000fe200078ec0ff */
[----:B------:R-:W-:Y:S01]  /*a660*/  ULDC.64 UR10, c[0x0][0xae8] ;  /* 0x0002ba00000a7ab9 */ /* 0x000fe20000000a00 */
[----:B------:R-:W-:Y:S01]  /*a670*/  SHF.R.U64 R10, R10, 0x3, RZ ;  /* 0x000000030a0a7819 */ /* 0x000fe200000012ff */
[----:B-1----:R1:W-:Y:S01]  /*a680*/  @!P2 ST.E desc[UR50][R20.64], R3 ;  /* 0x000000031400a985 */ /* 0x0023e2000c101932 */
[----:B------:R-:W-:Y:S01]  /*a690*/  SHF.R.U64 R44, R44, 0x3, RZ ;  /* 0x000000032c2c7819 */ /* 0x000fe200000012ff */
[----:B------:R-:W-:Y:S01]  /*a6a0*/  UIADD3 UR7, UR7, UR8, URZ ;  /* 0x0000000807077290 */ /* 0x000fe2000fffe03f */
[----:B------:R-:W-:Y:S01]  /*a6b0*/  SHF.R.U64 R36, R36, 0x3, RZ ;  /* 0x0000000324247819 */ /* 0x000fe200000012ff */
[----:B------:R-:W-:Y:S01]  /*a6c0*/  UIMAD UR4, UR14, UR10, URZ ;  /* 0x0000000a0e0472a4 */ /* 0x000fe2000f8e023f */
[----:B------:R-:W-:Y:S01]  /*a6d0*/  IMAD.U32 R64, RZ, RZ, UR40 ;  /* 0x00000028ff407e24 */ /* 0x000fe2000f8e00ff */
[----:B------:R-:W-:Y:S01]  /*a6e0*/  LOP3.LUT R10, R10, R13, RZ, 0x3c, !PT ;  /* 0x0000000d0a0a7212 */ /* 0x000fe200078e3cff */
[----:B------:R-:W-:Y:S01]  /*a6f0*/  IMAD.X R11, RZ, RZ, R9, P5 ;  /* 0x000000ffff0b7224 */ /* 0x000fe200028e0609 */
[----:B------:R-:W-:Y:S01]  /*a700*/  LOP3.LUT R44, R44, R45, RZ, 0x3c, !PT ;  /* 0x0000002d2c2c7212 */ /* 0x000fe200078e3cff */
[----:B------:R-:W-:Y:S01]  /*a710*/  VIADD R6, R27, 0x8 ;  /* 0x000000081b067836 */ /* 0x000fe20000000000 */
[----:B------:R-:W-:Y:S01]  /*a720*/  LOP3.LUT R33, R8, 0x380, RZ, 0xc0, !PT ;  /* 0x0000038008217812 */ /* 0x000fe200078ec0ff */
[----:B-1----:R-:W1:Y:S01]  /*a730*/  @P1 LDC R21, c[0x0][0xbec] ;  /* 0x0002fb00ff151b82 */ /* 0x002e620000000800 */
[----:B------:R-:W-:Y:S01]  /*a740*/  IMAD R3, R18, 0x20, R19 ;  /* 0x0000002012037824 */ /* 0x000fe200078e0213 */
[----:B------:R-:W-:Y:S01]  /*a750*/  UIMAD UR4, UR41, UR11, UR4 ;  /* 0x0000000b290472a4 */ /* 0x000fe2000f8e0204 */
[--C-:B------:R-:W-:Y:S01]  /*a760*/  IMAD.X R13, RZ, RZ, R9.reuse, P6 ;  /* 0x000000ffff0d7224 */ /* 0x100fe200030e0609 */
[----:B------:R-:W-:Y:S01]  /*a770*/  UIMAD.WIDE.U32 UR6, UR41, UR10, UR6 ;  /* 0x0000000a290672a5 */ /* 0x000fe2000f8e0006 */
[----:B------:R-:W-:Y:S01]  /*a780*/  LOP3.LUT R36, R36, R37, RZ, 0x3c, !PT ;  /* 0x0000002524247212 */ /* 0x000fe200078e3cff */
[----:B------:R-:W-:Y:S01]  /*a790*/  IMAD.X R45, RZ, RZ, R9, P4 ;  /* 0x000000ffff2d7224 */ /* 0x000fe200020e0609 */
[----:B------:R-:W-:Y:S01]  /*a7a0*/  IADD3 R57, P6, R8, 0x8000, RZ ;  /* 0x0000800008397810 */ /* 0x000fe20007fde0ff */
[----:B------:R-:W-:Y:S01]  /*a7b0*/  IMAD R64, R64, 0x80, R3 ;  /* 0x0000008040407824 */ /* 0x000fe200078e0203 */
[C---:B------:R-:W-:Y:S01]  /*a7c0*/  IADD3 R53, P5, R8.reuse, 0x9000, RZ ;  /* 0x0000900008357810 */ /* 0x040fe20007fbe0ff */
[----:B------:R-:W-:Y:S01]  /*a7d0*/  IMAD.X R37, RZ, RZ, R9, P3 ;  /* 0x000000ffff257224 */ /* 0x000fe200018e0609 */
[C---:B------:R-:W-:Y:S01]  /*a7e0*/  IADD3 R49, P4, R8.reuse, 0xa000, RZ ;  /* 0x0000a00008317810 */ /* 0x040fe20007f9e0ff */
[----:B------:R-:W-:Y:S01]  /*a7f0*/  ULDC.64 UR8, c[0x0][0xaf0] ;  /* 0x0002bc0000087ab9 */ /* 0x000fe20000000a00 */
[----:B------:R-:W-:Y:S01]  /*a800*/  IADD3 R14, P3, R8, 0xb000, RZ ;  /* 0x0000b000080e7810 */ /* 0x000fe20007f7e0ff */
[----:B------:R-:W-:Y:S01]  /*a810*/  UIADD3 UR7, UR7, UR4, URZ ;  /* 0x0000000407077290 */ /* 0x000fe2000fffe03f */
[----:B------:R-:W-:Y:S01]  /*a820*/  LOP3.LUT R56, R57, 0x380, RZ, 0xc0, !PT ;  /* 0x0000038039387812 */ /* 0x000fe200078ec0ff */
[----:B------:R-:W-:Y:S01]  /*a830*/  UIMAD UR4, UR38, UR8, URZ ;  /* 0x00000008260472a4 */ /* 0x000fe2000f8e023f */
[----:B------:R-:W-:-:S02]  /*a840*/  LOP3.LUT R52, R53, 0x380, RZ, 0xc0, !PT ;  /* 0x0000038035347812 */ /* 0x000fc400078ec0ff */
[----:B------:R-:W-:Y:S01]  /*a850*/  ISETP.GE.OR P0, PT, R6, R66, P0 ;  /* 0x000000420600720c */ /* 0x000fe20000706670 */
[----:B------:R-:W-:Y:S01]  /*a860*/  IMAD.MOV.U32 R3, RZ, RZ, R64 ;  /* 0x000000ffff037224 */ /* 0x000fe200078e0040 */
[----:B------:R-:W-:Y:S01]  /*a870*/  LOP3.LUT R48, R49, 0x380, RZ, 0xc0, !PT ;  /* 0x0000038031307812 */ /* 0x000fe200078ec0ff */
[----:B------:R-:W-:Y:S01]  /*a880*/  IMAD.X R7, RZ, RZ, R9, P3 ;  /* 0x000000ffff077224 */ /* 0x000fe200018e0609 */
[----:B------:R-:W-:Y:S01]  /*a890*/  LOP3.LUT R5, R14, 0x380, RZ, 0xc0, !PT ;  /* 0x000003800e057812 */ /* 0x000fe200078ec0ff */
[----:B-1----:R-:W-:Y:S01]  /*a8a0*/  @P1 IMAD.HI.U32 R20, R64, R21, RZ ;  /* 0x0000001540141227 */ /* 0x002fe200078e00ff */
[----:B------:R-:W-:Y:S01]  /*a8b0*/  UIMAD UR4, UR37, UR9, UR4 ;  /* 0x00000009250472a4 */ /* 0x000fe2000f8e0204 */
[----:B------:R-:W-:Y:S01]  /*a8c0*/  SHF.R.U64 R56, R56, 0x3, RZ ;  /* 0x0000000338387819 */ /* 0x000fe200000012ff */
[----:B------:R-:W-:Y:S01]  /*a8d0*/  UIMAD.WIDE.U32 UR6, UR37, UR8, UR6 ;  /* 0x00000008250672a5 */ /* 0x000fe2000f8e0006 */
[----:B------:R-:W-:Y:S02]  /*a8e0*/  SHF.R.U64 R52, R52, 0x3, RZ ;  /* 0x0000000334347819 */ /* 0x000fe400000012ff */
[----:B------:R-:W-:-:S02]  /*a8f0*/  SHF.R.U64 R48, R48, 0x3, RZ ;  /* 0x0000000330307819 */ /* 0x000fc400000012ff */
[----:B------:R-:W-:Y:S01]  /*a900*/  SHF.R.U64 R33, R33, 0x3, RZ ;  /* 0x0000000321217819 */ /* 0x000fe200000012ff */
[----:B--2---:R1:W-:Y:S01]  /*a910*/  @!P0 ST.E desc[UR50][R50.64], R4 ;  /* 0x0000000432008985 */ /* 0x0043e2000c101932 */
[----:B0-----:R-:W-:Y:S02]  /*a920*/  @P1 SHF.R.U32.HI R3, RZ, R61, R20 ;  /* 0x0000003dff031219 */ /* 0x001fe40000011614 */
[----:B------:R-:W-:Y:S01]  /*a930*/  SHF.R.U64 R5, R5, 0x3, RZ ;  /* 0x0000000305057819 */ /* 0x000fe200000012ff */
[----:B------:R-:W-:Y:S01]  /*a940*/  UIADD3 UR4, UR7, UR4, URZ ;  /* 0x0000000407047290 */ /* 0x000fe2000fffe03f */
[----:B------:R-:W-:Y:S01]  /*a950*/  LOP3.LUT R56, R56, R57, RZ, 0x3c, !PT ;  /* 0x0000003938387212 */ /* 0x000fe200078e3cff */
[--C-:B------:R-:W-:Y:S01]  /*a960*/  IMAD.X R57, RZ, RZ, R9.reuse, P6 ;  /* 0x000000ffff397224 */ /* 0x100fe200030e0609 */
[----:B------:R-:W-:Y:S01]  /*a970*/  LOP3.LUT R52, R52, R53, RZ, 0x3c, !PT ;  /* 0x0000003534347212 */ /* 0x000fe200078e3cff */
[--C-:B------:R-:W-:Y:S01]  /*a980*/  IMAD.X R53, RZ, RZ, R9.reuse, P5 ;  /* 0x000000ffff357224 */ /* 0x100fe200028e0609 */
[----:B------:R-:W-:Y:S01]  /*a990*/  LOP3.LUT R48, R48, R49, RZ, 0x3c, !PT ;  /* 0x0000003130307212 */ /* 0x000fe200078e3cff */
[--C-:B------:R-:W-:Y:S01]  /*a9a0*/  IMAD.X R49, RZ, RZ, R9.reuse, P4 ;  /* 0x000000ffff317224 */ /* 0x100fe200020e0609 */
[----:B------:R-:W-:Y:S01]  /*a9b0*/  LOP3.LUT R32, R33, R8, RZ, 0x3c, !PT ;  /* 0x0000000821207212 */ /* 0x000fe200078e3cff */
[----:B------:R-:W-:Y:S01]  /*a9c0*/  IMAD.MOV.U32 R33, RZ, RZ, R9 ;  /* 0x000000ffff217224 */ /* 0x000fe200078e0009 */
[--C-:B------:R-:W-:Y:S01]  /*a9d0*/  SHF.R.S32.HI R60, RZ, 0x1f, R3.reuse ;  /* 0x0000001fff3c7819 */ /* 0x100fe20000011403 */
[----:B------:R-:W-:Y:S01]  /*a9e0*/  IMAD.MOV R61, RZ, RZ, -R3 ;  /* 0x000000ffff3d7224 */ /* 0x000fe200078e0a03 */
[----:B------:R-:W-:Y:S01]  /*a9f0*/  LOP3.LUT R6, R5, R14, RZ, 0x3c, !PT ;  /* 0x0000000e05067212 */ /* 0x000fe200078e3cff */
[----:B------:R-:W-:Y:S01]  /*aa00*/  IMAD.U32 R20, RZ, RZ, UR6 ;  /* 0x00000006ff147e24 */ /* 0x000fe2000f8e00ff */
[----:B------:R-:W5:Y:S01]  /*aa10*/  LD.E.128 R24, desc[UR50][R24.64] ;  /* 0x0000003218187980 */ /* 0x000f62000c101d00 */
[----:B------:R-:W-:Y:S01]  /*aa20*/  IMAD.U32 R21, RZ, RZ, UR7 ;  /* 0x00000007ff157e24 */ /* 0x000fe2000f8e00ff */
[----:B------:R-:W-:Y:S01]  /*aa30*/  ULDC.64 UR6, c[0x0][0xae0] ;  /* 0x0002b80000067ab9 */ /* 0x000fe20000000a00 */
[----:B------:R-:W-:Y:S01]  /*aa40*/  IMAD.U32 R21, RZ, RZ, UR4 ;  /* 0x00000004ff157e24 */ /* 0x000fe2000f8e00ff */
[----:B------:R-:W5:Y:S01]  /*aa50*/  LD.E.128 R32, desc[UR50][R32.64] ;  /* 0x0000003220207980 */ /* 0x000f62000c101d00 */
[----:B------:R-:W-:-:S02]  /*aa60*/  IMAD R60, R60, UR6, RZ ;  /* 0x000000063c3c7c24 */ /* 0x000fc4000f8e02ff */
[----:B------:R-:W-:Y:S01]  /*aa70*/  IMAD R61, R62, R61, R64 ;  /* 0x0000003d3e3d7224 */ /* 0x000fe200078e0240 */
[----:B------:R-:W5:Y:S01]  /*aa80*/  LD.E.128 R12, desc[UR50][R12.64] ;  /* 0x000000320c0c7980 */ /* 0x000f62000c101d00 */
[----:B------:R-:W-:-:S03]  /*aa90*/  IMAD.U32 R62, RZ, RZ, UR40 ;  /* 0x00000028ff3e7e24 */ /* 0x000fc6000f8e00ff */
[----:B------:R-:W5:Y:S01]  /*aaa0*/  LD.E.128 R8, desc[UR50][R10.64] ;  /* 0x000000320a087980 */ /* 0x000f62000c101d00 */
[----:B------:R-:W-:-:S03]  /*aab0*/  IMAD R65, R3, UR7, R60 ;  /* 0x0000000703417c24 */ /* 0x000fc6000f8e023c */
[----:B------:R-:W5:Y:S01]  /*aac0*/  LD.E.128 R44, desc[UR50][R44.64] ;  /* 0x000000322c2c7980 */ /* 0x000f62000c101d00 */
[----:B------:R-:W-:-:S03]  /*aad0*/  IMAD.WIDE.U32 R20, R3, UR6, R20 ;  /* 0x0000000603147c25 */ /* 0x000fc6000f8e0014 */
[----:B------:R-:W5:Y:S01]  /*aae0*/  LD.E.128 R40, desc[UR50][R40.64] ;  /* 0x0000003228287980 */ /* 0x000f62000c101d00 */
[----:B------:R-:W-:-:S03]  /*aaf0*/  SHF.R.S32.HI R3, RZ, 0x1f, R61 ;  /* 0x0000001fff037819 */ /* 0x000fc6000001143d */
[----:B------:R-:W5:Y:S04]  /*ab00*/  LD.E.128 R36, desc[UR50][R36.64] ;  /* 0x0000003224247980 */ /* 0x000f68000c101d00 */
[----:B------:R-:W5:Y:S04]  /*ab10*/  LD.E.128 R28, desc[UR50][R28.64] ;  /* 0x000000321c1c7980 */ /* 0x000f68000c101d00 */
[----:B------:R-:W5:Y:S04]  /*ab20*/  LD.E.128 R56, desc[UR50][R56.64] ;  /* 0x0000003238387980 */ /* 0x000f68000c101d00 */
[----:B------:R-:W5:Y:S04]  /*ab30*/  LD.E.128 R52, desc[UR50][R52.64] ;  /* 0x0000003234347980 */ /* 0x000f68000c101d00 */
[----:B-1----:R-:W5:Y:S04]  /*ab40*/  LD.E.128 R48, desc[UR50][R48.64] ;  /* 0x0000003230307980 */ /* 0x002f68000c101d00 */
[----:B------:R-:W5:Y:S01]  /*ab50*/  LD.E.128 R4, desc[UR50][R6.64] ;  /* 0x0000003206047980 */ /* 0x000f62000c101d00 */
[----:B------:R-:W-:Y:S01]  /*ab60*/  IMAD R67, R62, 0x80, R19 ;  /* 0x000000803e437824 */ /* 0x000fe200078e0213 */
[----:B------:R-:W-:Y:S01]  /*ab70*/  ULDC.64 UR6, c[0x0][0xad8] ;  /* 0x0002b60000067ab9 */ /* 0x000fe20000000a00 */
[----:B------:R-:W-:Y:S01]  /*ab80*/  @!PT LDS RZ, [RZ] ;  /* 0x00000000fffff984 */ /* 0x000fe20000000800 */
[----:B------:R-:W-:Y:S01]  /*ab90*/  @!PT LDS RZ, [RZ] ;  /* 0x00000000fffff984 */ /* 0x000fe20000000800 */
[----:B------:R-:W-:Y:S01]  /*aba0*/  @!PT LDS RZ, [RZ] ;  /* 0x00000000fffff984 */ /* 0x000fe20000000800 */
[----:B------:R-:W-:Y:S01]  /*abb0*/  @!PT LDS RZ, [RZ] ;  /* 0x00000000fffff984 */ /* 0x000fe20000000800 */
[----:B------:R0:W-:Y:S06]  /*abc0*/  MEMBAR.ALL.CTA ;  /* 0x0000000000007992 */ /* 0x0001ec0000008000 */
[----:B0-----:R-:W0:Y:S01]  /*abd0*/  FENCE.VIEW.ASYNC.S ;  /* 0x00000000000073c6 */ /* 0x001e220000000000 */
[----:B------:R-:W-:-:S02]  /*abe0*/  IMAD.IADD R21, R21, 0x1, R65 ;  /* 0x0000000115157824 */ /* 0x000fc400078e0241 */
[----:B------:R-:W-:Y:S02]  /*abf0*/  IMAD R60, R3, UR6, RZ ;  /* 0x00000006033c7c24 */ /* 0x000fe4000f8e02ff */
[----:B------:R-:W-:Y:S02]  /*ac00*/  VIADD R3, R67, 0x20 ;  /* 0x0000002043037836 */ /* 0x000fe40000000000 */
[C---:B------:R-:W-:Y:S02]  /*ac10*/  IMAD R65, R61.reuse, UR7, R60 ;  /* 0x000000073d417c24 */ /* 0x040fe4000f8e023c */
[----:B------:R-:W-:Y:S01]  /*ac20*/  IMAD.WIDE.U32 R20, R61, UR6, R20 ;  /* 0x000000063d147c25 */ /* 0x000fe2000f8e0014 */
[-C--:B------:R-:W-:Y:S01]  /*ac30*/  ISETP.GE.AND P1, PT, R3, R66.reuse, PT ;  /* 0x000000420300720c */ /* 0x080fe20003f26270 */
[----:B------:R-:W-:Y:S01]  /*ac40*/  ULDC.64 UR6, c[0x0][0xa80] ;  /* 0x0002a00000067ab9 */ /* 0x000fe20000000a00 */
[----:B------:R-:W-:Y:S01]  /*ac50*/  ISETP.GE.AND P2, PT, R67, R66, PT ;  /* 0x000000424300720c */ /* 0x000fe20003f46270 */
[----:B------:R-:W-:-:S02]  /*ac60*/  VIADD R0, R0, 0x33420 ;  /* 0x0003342000007836 */ /* 0x000fc40000000000 */
[----:B------:R-:W-:Y:S01]  /*ac70*/  VIADD R3, R67, 0x40 ;  /* 0x0000004043037836 */ /* 0x000fe20000000000 */
[C---:B------:R-:W-:Y:S01]  /*ac80*/  LEA R62, P3, R20.reuse, UR6, 0x1 ;  /* 0x00000006143e7c11 */ /* 0x040fe2000f8608ff */
[----:B------:R-:W-:Y:S01]  /*ac90*/  IMAD.IADD R21, R21, 0x1, R65 ;  /* 0x0000000115157824 */ /* 0x000fe200078e0241 */
[----:B------:R-:W-:Y:S02]  /*aca0*/  PRMT R0, RZ, 0x654, R0 ;  /* 0x00000654ff007816 */ /* 0x000fe40000000000 */
[----:B------:R-:W-:Y:S02]  /*acb0*/  ISETP.GE.AND P0, PT, R3, R66, PT ;  /* 0x000000420300720c */ /* 0x000fe40003f06270 */
[----:B------:R-:W-:Y:S01]  /*acc0*/  LEA.HI.X R3, R20, UR7, R21, 0x1, P3 ;  /* 0x0000000714037c11 */ /* 0x000fe200098f0c15 */
[----:B0-----:R0:W1:Y:S01]  /*acd0*/  SHFL.IDX PT, R65, R62, RZ, 0x181f ;  /* 0x00181fff3e417589 */ /* 0x00106200000e0000 */
[----:B------:R2:W-:Y:S01]  /*ace0*/  SYNCS.ARRIVE.TRANS64.RED.A1T0 RZ, [R0+URZ], RZ ;  /* 0x000000ff00ff79a7 */ /* 0x0005e2000810043f */
[----:B------:R-:W-:Y:S02]  /*acf0*/  BSSY B1, `(.L_x_219) ;  /* 0x0000010000017945 */ /* 0x000fe40003800000 */
[----:B--2---:R0:W2:Y:S02]  /*ad00*/  SHFL.IDX PT, R0, R3, RZ, 0x181f ;  /* 0x00181fff03007589 */ /* 0x0040a400000e0000 */
[----:B------:R-:W-:Y:S05]  /*ad10*/  @P2 BRA `(.L_x_220) ;  /* 0x0000000000342947 */ /* 0x000fea0003800000 */
[----:B------:R-:W-:Y:S02]  /*ad20*/  ULDC UR4, c[0x0][0xac8] ;  /* 0x0002b20000047ab9 */ /* 0x000fe40000000800 */
[----:B------:R-:W-:Y:S02]  /*ad30*/  ISETP.GE.AND P4, PT, R2, UR4, PT ;  /* 0x0000000402007c0c */ /* 0x000fe4000bf86270 */
[----:B------:R-:W-:Y:S02]  /*ad40*/  ISETP.GE.AND P3, PT, R16, UR4, PT ;  /* 0x0000000410007c0c */ /* 0x000fe4000bf66270 */
[----:B------:R-:W-:-:S09]  /*ad50*/  ISETP.GE.AND P2, PT, R17, UR4, PT ;  /* 0x0000000411007c0c */ /* 0x000fd2000bf46270 */
[-C--:B-1----:R-:W-:Y:S02]  /*ad60*/  @!P4 LEA R20, P6, R2, R65.reuse, 0x1 ;  /* 0x000000410214c211 */ /* 0x082fe400078c08ff */
[-C--:B------:R-:W-:Y:S02]  /*ad70*/  @!P3 LEA R60, P5, R16, R65.reuse, 0x1 ;  /* 0x00000041103cb211 */ /* 0x080fe400078a08ff */
[-C--:B--2---:R-:W-:Y:S02]  /*ad80*/  @!P4 LEA.HI.X R21, R2, R0.reuse, R227, 0x1, P6 ;  /* 0x000000000215c211 */ /* 0x084fe400030f0ce3 */
[C---:B------:R-:W-:Y:S02]  /*ad90*/  @!P2 LEA R64, P6, R17.reuse, R65, 0x1 ;  /* 0x000000411140a211 */ /* 0x040fe400078c08ff */
[-C--:B------:R-:W-:Y:S01]  /*ada0*/  @!P3 LEA.HI.X R61, R16, R0.reuse, R226, 0x1, P5 ;  /* 0x00000000103db211 */ /* 0x080fe200028f0ce2 */
[----:B-----5:R3:W-:Y:S01]  /*adb0*/  @!P4 ST.E.128 desc[UR50][R20.64], R32 ;  /* 0x000000201400c985 */ /* 0x0207e2000c101d32 */
[----:B------:R-:W-:-:S03]  /*adc0*/  @!P2 LEA.HI.X R65, R17, R0, R225, 0x1, P6 ;  /* 0x000000001141a211 */ /* 0x000fc600030f0ce1 */
[----:B------:R3:W-:Y:S04]  /*add0*/  @!P3 ST.E.128 desc[UR50][R60.64], R44 ;  /* 0x0000002c3c00b985 */ /* 0x0007e8000c101d32 */
[----:B------:R3:W-:Y:S02]  /*ade0*/  @!P2 ST.E.128 desc[UR50][R64.64], R56 ;  /* 0x000000384000a985 */ /* 0x0007e4000c101d32 */
.L_x_220:
[----:B------:R-:W-:Y:S05]  /*adf0*/  BSYNC B1 ;  /* 0x0000000000017941 */ /* 0x000fea0003800000 */
.L_x_219:
[----:B--2---:R2:W4:Y:S01]  /*ae00*/  SHFL.IDX PT, R0, R3, 0x1, 0x181f ;  /* 0x00381f0003007f89 */ /* 0x00452200000e0000 */
[----:B------:R-:W-:Y:S03]  /*ae10*/  BSSY B1, `(.L_x_221) ;  /* 0x0000010000017945 */ /* 0x000fe60003800000 */
[----:B---3-5:R2:W3:Y:S01]  /*ae20*/  SHFL.IDX PT, R35, R62, 0x1, 0x181f ;  /* 0x00381f003e237f89 */ /* 0x0284e200000e0000 */
[----:B------:R-:W-:Y:S05]  /*ae30*/  @P1 BRA `(.L_x_222) ;  /* 0x0000000000341947 */ /* 0x000fea0003800000 */
[----:B------:R-:W-:Y:S02]  /*ae40*/  ULDC UR4, c[0x0][0xac8] ;  /* 0x0002b20000047ab9 */ /* 0x000fe40000000800 */
[----:B------:R-:W-:Y:S02]  /*ae50*/  ISETP.GE.AND P4, PT, R2, UR4, PT ;  /* 0x0000000402007c0c */ /* 0x000fe4000bf86270 */
[----:B------:R-:W-:Y:S02]  /*ae60*/  ISETP.GE.AND P5, PT, R16, UR4, PT ;  /* 0x0000000410007c0c */ /* 0x000fe4000bfa6270 */
[----:B------:R-:W-:-:S09]  /*ae70*/  ISETP.GE.AND P6, PT, R17, UR4, PT ;  /* 0x0000000411007c0c */ /* 0x000fd2000bfc6270 */
[-C--:B---3--:R-:W-:Y:S02]  /*ae80*/  @!P4 LEA R20, P1, R2, R35.reuse, 0x1 ;  /* 0x000000230214c211 */ /* 0x088fe400078208ff */
[-C--:B------:R-:W-:Y:S02]  /*ae90*/  @!P5 LEA R32, P2, R16, R35.reuse, 0x1 ;  /* 0x000000231020d211 */ /* 0x080fe400078408ff */
[C---:B------:R-:W-:Y:S02]  /*aea0*/  @!P6 LEA R34, P3, R17.reuse, R35, 0x1 ;  /* 0x000000231122e211 */ /* 0x040fe400078608ff */
[-C--:B----4-:R-:W-:Y:S02]  /*aeb0*/  @!P4 LEA.HI.X R21, R2, R0.reuse, R227, 0x1, P1 ;  /* 0x000000000215c211 */ /* 0x090fe400008f0ce3 */
[-C--:B------:R-:W-:Y:S02]  /*aec0*/  @!P5 LEA.HI.X R33, R16, R0.reuse, R226, 0x1, P2 ;  /* 0x000000001021d211 */ /* 0x080fe400010f0ce2 */
[----:B------:R-:W-:Y:S01]  /*aed0*/  @!P6 LEA.HI.X R35, R17, R0, R225, 0x1, P3 ;  /* 0x000000001123e211 */ /* 0x000fe200018f0ce1 */
[----:B------:R3:W-:Y:S04]  /*aee0*/  @!P4 ST.E.128 desc[UR50][R20.64], R24 ;  /* 0x000000181400c985 */ /* 0x0007e8000c101d32 */
[----:B------:R3:W-:Y:S04]  /*aef0*/  @!P5 ST.E.128 desc[UR50][R32.64], R40 ;  /* 0x000000282000d985 */ /* 0x0007e8000c101d32 */
[----:B------:R3:W-:Y:S02]  /*af00*/  @!P6 ST.E.128 desc[UR50][R34.64], R52 ;  /* 0x000000342200e985 */ /* 0x0007e4000c101d32 */
.L_x_222:
[----:B------:R-:W-:Y:S05]  /*af10*/  BSYNC B1 ;  /* 0x0000000000017941 */ /* 0x000fea0003800000 */
.L_x_221:
[----:B----4-:R4:W0:Y:S01]  /*af20*/  SHFL.IDX PT, R0, R3, 0x2, 0x181f ;  /* 0x00581f0003007f89 */ /* 0x01082200000e0000 */
[----:B------:R-:W-:Y:S03]  /*af30*/  BSSY B1, `(.L_x_223) ;  /* 0x0000010000017945 */ /* 0x000fe60003800000 */
[----:B---3--:R4:W3:Y:S01]  /*af40*/  SHFL.IDX PT, R27, R62, 0x2, 0x181f ;  /* 0x00581f003e1b7f89 */ /* 0x0088e200000e0000 */
        /* <DEDUP_REMOVED lines=8> */
[-C--:B0-----:R-:W-:Y:S02]  /*afd0*/  @!P3 LEA.HI.X R21, R2, R0.reuse, R227, 0x1, P0 ;  /* 0x000000000215b211 */ /* 0x081fe400000f0ce3 */
[-C--:B------:R-:W-:Y:S02]  /*afe0*/  @!P4 LEA.HI.X R25, R16, R0.reuse, R226, 0x1, P1 ;  /* 0x000000001019c211 */ /* 0x080fe400008f0ce2 */
[----:B------:R-:W-:Y:S01]  /*aff0*/  @!P5 LEA.HI.X R27, R17, R0, R225, 0x1, P2 ;  /* 0x00000000111bd211 */ /* 0x000fe200010f0ce1 */
[----:B------:R0:W-:Y:S04]  /*b000*/  @!P3 ST.E.128 desc[UR50][R20.64], R12 ;  /* 0x0000000c1400b985 */ /* 0x0001e8000c101d32 */
[----:B------:R0:W-:Y:S04]  /*b010*/  @!P4 ST.E.128 desc[UR50][R24.64], R36 ;  /* 0x000000241800c985 */ /* 0x0001e8000c101d32 */
[----:B------:R0:W-:Y:S02]  /*b020*/  @!P5 ST.E.128 desc[UR50][R26.64], R48 ;  /* 0x000000301a00d985 */ /* 0x0001e4000c101d32 */
.L_x_224:
[----:B------:R-:W-:Y:S05]  /*b030*/  BSYNC B1 ;  /* 0x0000000000017941 */ /* 0x000fea0003800000 */
.L_x_223:
[----:B0-----:R-:W-:Y:S01]  /*b040*/  VIADD R0, R67, 0x60 ;  /* 0x0000006043007836 */ /* 0x001fe20000000000 */
[----:B--2-4-:R-:W0:Y:S04]  /*b050*/  SHFL.IDX PT, R3, R3, 0x3, 0x181f ;  /* 0x00781f0003037f89 */ /* 0x014e2800000e0000 */
[----:B------:R-:W-:Y:S01]  /*b060*/  ISETP.GE.AND P0, PT, R0, R66, PT ;  /* 0x000000420000720c */ /* 0x000fe20003f06270 */
[----:B------:R2:W4:-:S12]  /*b070*/  SHFL.IDX PT, R21, R62, 0x3, 0x181f ;  /* 0x00781f003e157f89 */ /* 0x00051800000e0000 */
[----:B--2---:R-:W-:Y:S05]  /*b080*/  @P0 BRA `(.L_x_225) ;  /* 0x0000000c00640947 */ /* 0x004fea0003800000 */
[----:B------:R-:W-:Y:S02]  /*b090*/  ULDC UR4, c[0x0][0xac8] ;  /* 0x0002b20000047ab9 */ /* 0x000fe40000000800 */
[----:B------:R-:W-:Y:S02]  /*b0a0*/  ISETP.GE.AND P2, PT, R2, UR4, PT ;  /* 0x0000000402007c0c */ /* 0x000fe4000bf46270 */
[----:B------:R-:W-:-:S11]  /*b0b0*/  ISETP.GE.AND P3, PT, R16, UR4, PT ;  /* 0x0000000410007c0c */ /* 0x000fd6000bf66270 */
[-C--:B----4-:R-:W-:Y:S02]  /*b0c0*/  @!P2 LEA R12, P0, R2, R21.reuse, 0x1 ;  /* 0x00000015020ca211 */ /* 0x090fe400078008ff */
[----:B------:R-:W-:Y:S02]  /*b0d0*/  @!P3 LEA R14, P1, R16, R21, 0x1 ;  /* 0x00000015100eb211 */ /* 0x000fe400078208ff */
[-C--:B0-----:R-:W-:Y:S02]  /*b0e0*/  @!P2 LEA.HI.X R13, R2, R3.reuse, R227, 0x1, P0 ;  /* 0x00000003020da211 */ /* 0x081fe400000f0ce3 */
[----:B------:R-:W-:Y:S02]  /*b0f0*/  @!P3 LEA.HI.X R15, R16, R3, R226, 0x1, P1 ;  /* 0x00000003100fb211 */ /* 0x000fe400008f0ce2 */
[----:B------:R-:W-:Y:S01]  /*b100*/  ISETP.GE.AND P0, PT, R17, UR4, PT ;  /* 0x0000000411007c0c */ /* 0x000fe2000bf06270 */
[----:B------:R2:W-:Y:S04]  /*b110*/  @!P2 ST.E.128 desc[UR50][R12.64], R8 ;  /* 0x000000080c00a985 */ /* 0x0005e8000c101d32 */
[----:B------:R2:W-:Y:S08]  /*b120*/  @!P3 ST.E.128 desc[UR50][R14.64], R28 ;  /* 0x0000001c0e00b985 */ /* 0x0005f0000c101d32 */
[----:B------:R-:W-:Y:S05]  /*b130*/  @P0 BRA `(.L_x_225) ;  /* 0x0000000c00380947 */ /* 0x000fea0003800000 */
[----:B--2---:R-:W-:-:S04]  /*b140*/  LEA R8, P0, R17, R21, 0x1 ;  /* 0x0000001511087211 */ /* 0x004fc800078008ff */
[----:B------:R-:W-:-:S05]  /*b150*/  LEA.HI.X R9, R17, R3, R225, 0x1, P0 ;  /* 0x0000000311097211 */ /* 0x000fca00000f0ce1 */
[----:B------:R0:W-:Y:S01]  /*b160*/  ST.E.128 desc[UR50][R8.64], R4 ;  /* 0x0000000408007985 */ /* 0x0001e2000c101d32 */
[----:B------:R-:W-:Y:S05]  /*b170*/  BRA `(.L_x_225) ;  /* 0x0000000c00287947 */ /* 0x000fea0003800000 */
.L_x_217:
[----:B------:R-:W-:Y:S01]  /*b180*/  ULDC.64 UR6, c[0x0][0xc00] ;  /* 0x0003000000067ab9 */ /* 0x000fe20000000a00 */
[----:B------:R-:W-:Y:S01]  /*b190*/  ULDC UR4, c[0x0][0xa88] ;  /* 0x0002a20000047ab9 */ /* 0x000fe20000000800 */
[----:B------:R-:W-:Y:S01]  /*b1a0*/  UISETP.NE.U32.AND UP0, UPT, UR6, URZ, UPT ;  /* 0x0000003f0600728c */ /* 0x000fe2000bf05070 */
[----:B------:R-:W0:Y:S03]  /*b1b0*/  LDC R11, c[0x0][0xbe8] ;  /* 0x0002fa00ff0b7b82 */ /* 0x000e260000000800 */
[----:B------:R-:W-:-:S03]  /*b1c0*/  UISETP.NE.AND.EX UP0, UPT, UR7, URZ, UPT, UP0 ;  /* 0x0000003f0700728c */ /* 0x000fc6000bf05300 */
[----:B------:R-:W-:Y:S02]  /*b1d0*/  ULDC.64 UR6, c[0x0][0xc00] ;  /* 0x0003000000067ab9 */ /* 0x000fe40000000a00 */
[----:B------:R-:W-:Y:S01]  /*b1e0*/  UIMAD.WIDE UR6, UR37, 0x4, UR6 ;  /* 0x00000004250678a5 */ /* 0x000fe2000f8e0206 */
[----:B------:R-:W-:-:S05]  /*b1f0*/  PLOP3.LUT P2, PT, PT, PT, UP0, 0x80, 0x0 ;  /* 0x000000000000781c */ /* 0x000fca0003f4f008 */
[----:B------:R-:W-:Y:S02]  /*b200*/  IMAD.U32 R4, RZ, RZ, UR6 ;  /* 0x00000006ff047e24 */ /* 0x000fe4000f8e00ff */
[----:B------:R-:W-:Y:S01]  /*b210*/  IMAD.U32 R5, RZ, RZ, UR7 ;  /* 0x00000007ff057e24 */ /* 0x000fe2000f8e00ff */
[----:B------:R-:W-:Y:S02]  /*b220*/  ULDC.64 UR6, c[0x0][0xc08] ;  /* 0x0003020000067ab9 */ /* 0x000fe40000000a00 */
[----:B------:R-:W-:-:S03]  /*b230*/  UISETP.NE.U32.AND UP1, UPT, UR6, URZ, UPT ;  /* 0x0000003f0600728c */ /* 0x000fc6000bf25070 */
[----:B------:R-:W2:Y:S01]  /*b240*/  @P2 LDG.E R3, desc[UR50][R4.64] ;  /* 0x0000003204032981 */ /* 0x000ea2000c1e1900 */
[----:B------:R-:W-:Y:S01]  /*b250*/  UISETP.NE.AND.EX UP1, UPT, UR7, URZ, UPT, UP1 ;  /* 0x0000003f0700728c */ /* 0x000fe2000bf25310 */
[----:B------:R-:W-:-:S05]  /*b260*/  IMAD.U32 R0, RZ, RZ, UR4 ;  /* 0x00000004ff007e24 */ /* 0x000fca000f8e00ff */
[----:B------:R-:W-:-:S05]  /*b270*/  PLOP3.LUT P3, PT, PT, PT, UP1, 0x80, 0x0 ;  /* 0x000000000000781c */ /* 0x000fca0003f6f018 */
[----:B------:R-:W-:Y:S02]  /*b280*/  @UP1 ULDC.64 UR6, c[0x0][0xc08] ;  /* 0x0003020000061ab9 */ /* 0x000fe40000000a00 */
[----:B------:R-:W-:-:S06]  /*b290*/  @UP1 UIMAD.WIDE UR6, UR37, 0x4, UR6 ;  /* 0x00000004250618a5 */ /* 0x000fcc000f8e0206 */
[----:B------:R-:W-:Y:S02]  /*b2a0*/  IMAD.U32 R6, RZ, RZ, UR6 ;  /* 0x00000006ff067e24 */ /* 0x000fe4000f8e00ff */
[----:B------:R-:W-:-:S05]  /*b2b0*/  IMAD.U32 R7, RZ, RZ, UR7 ;  /* 0x00000007ff077e24 */ /* 0x000fca000f8e00ff */
[----:B------:R1:W5:Y:S01]  /*b2c0*/  @P3 LDG.E R0, desc[UR50][R6.64] ;  /* 0x0000003206003981 */ /* 0x000362000c1e1900 */
[----:B0-----:R-:W-:Y:S01]  /*b2d0*/  ISETP.NE.AND P0, PT, R11, 0x1, PT ;  /* 0x000000010b00780c */ /* 0x001fe20003f05270 */
[----:B------:R-:W-:Y:S01]  /*b2e0*/  UMOV UR4, URZ ;  /* 0x0000003f00047c82 */ /* 0x000fe20008000000 */
[----:B------:R-:W-:Y:S01]  /*b2f0*/  USHF.R.S32.HI UR10, URZ, 0x1f, UR41 ;  /* 0x0000001f3f0a7899 */ /* 0x000fe20008011429 */
[----:B------:R-:W-:-:S10]  /*b300*/  ISETP.GE.AND P1, PT, R228, 0x80, PT ;  /* 0x00000080e400780c */ /* 0x000fd40003f26270 */
[----:B------:R-:W0:Y:S01]  /*b310*/  @P0 LDC R9, c[0x0][0xbec] ;  /* 0x0002fb00ff090b82 */ /* 0x000e220000000800 */
[----:B--2---:R-:W-:-:S13]  /*b320*/  @P2 R2UR UR4, R3 ;  /* 0x00000000030422ca */ /* 0x004fda00000e0000 */
[----:B------:R-:W-:Y:S01]  /*b330*/  USHF.R.S32.HI UR9, URZ, 0x1f, UR4 ;  /* 0x0000001f3f097899 */ /* 0x000fe20008011404 */
[----:B01----:R-:W-:Y:S11]  /*b340*/  @P3 BRA `(.L_x_226) ;  /* 0x0000000000103947 */ /* 0x003ff60003800000 */
[----:B------:R-:W-:Y:S05]  /*b350*/  @!P2 BRA `(.L_x_226) ;  /* 0x00000000000ca947 */ /* 0x000fea0003800000 */
[----:B------:R-:W2:Y:S04]  /*b360*/  LDG.E R3, desc[UR50][R4.64] ;  /* 0x0000003204037981 */ /* 0x000ea8000c1e1900 */
[----:B-----5:R-:W2:Y:S02]  /*b370*/  LDG.E R0, desc[UR50][R4.64+0x4] ;  /* 0x0000043204007981 */ /* 0x020ea4000c1e1900 */
[----:B--2---:R-:W-:-:S07]  /*b380*/  IMAD.IADD R0, R0, 0x1, -R3 ;  /* 0x0000000100007824 */ /* 0x004fce00078e0a03 */
.L_x_226:
[----:B------:R-:W-:Y:S01]  /*b390*/  USEL UR37, UR37, URZ, !UP0 ;  /* 0x0000003f25257287 */ /* 0x000fe2000c000000 */
[----:B------:R-:W-:Y:S01]  /*b3a0*/  BSSY B1, `(.L_x_227) ;  /* 0x000002d000017945 */ /* 0x000fe20003800000 */
[----:B------:R-:W-:-:S03]  /*b3b0*/  USEL UR38, UR38, URZ, !UP0 ;  /* 0x0000003f26267287 */ /* 0x000fc6000c000000 */
[----:B------:R-:W-:Y:S09]  /*b3c0*/  @P1 BRA `(.L_x_228) ;  /* 0x0000000000a81947 */ /* 0x000ff20003800000 */
[----:B------:R-:W0:Y:S01]  /*b3d0*/  S2R R4, SR_TID.X ;  /* 0x0000000000047919 */ /* 0x000e220000002100 */
[----:B------:R-:W1:Y:S01]  /*b3e0*/  LDC R6, c[0x0][0xbe8] ;  /* 0x0002fa00ff067b82 */ /* 0x000e620000000800 */
[----:B------:R-:W-:-:S04]  /*b3f0*/  IMAD.U32 R3, RZ, RZ, UR40 ;  /* 0x00000028ff037e24 */ /* 0x000fc8000f8e00ff */
[----:B0-----:R-:W-:Y:S02]  /*b400*/  IMAD R3, R3, 0x80, R4 ;  /* 0x0000008003037824 */ /* 0x001fe400078e0204 */
[----:B-1---5:R-:W-:Y:S02]  /*b410*/  IMAD R4, R0, R6, RZ ;  /* 0x0000000600047224 */ /* 0x022fe400078e02ff */
[----:B------:R-:W-:-:S05]  /*b420*/  VIADD R5, R3, 0xffffff80 ;  /* 0xffffff8003057836 */ /* 0x000fca0000000000 */
[----:B------:R-:W-:-:S13]  /*b430*/  ISETP.GE.AND P1, PT, R5, R4, PT ;  /* 0x000000040500720c */ /* 0x000fda0003f26270 */
[----:B------:R-:W-:Y:S05]  /*b440*/  @P1 BRA `(.L_x_228) ;  /* 0x0000000000881947 */ /* 0x000fea0003800000 */
[----:B------:R-:W-:Y:S01]  /*b450*/  ISETP.NE.AND P1, PT, R6, 0x1, PT ;  /* 0x000000010600780c */ /* 0x000fe20003f25270 */
[----:B------:R-:W-:Y:S01]  /*b460*/  ULDC.64 UR12, c[0x0][0xb90] ;  /* 0x0002e400000c7ab9 */ /* 0x000fe20000000a00 */
[----:B------:R-:W-:Y:S01]  /*b470*/  UMOV UR6, UR4 ;  /* 0x0000000400067c82 */ /* 0x000fe20008000000 */
[----:B------:R-:W-:Y:S01]  /*b480*/  UIMAD UR8, UR10, UR12, URZ ;  /* 0x0000000c0a0872a4 */ /* 0x000fe2000f8e023f */
[----:B------:R-:W-:Y:S02]  /*b490*/  UMOV UR7, UR9 ;  /* 0x0000000900077c82 */ /* 0x000fe40008000000 */
[----:B------:R-:W-:Y:S02]  /*b4a0*/  UIMAD.WIDE.U32 UR6, UR41, UR12, UR6 ;  /* 0x0000000c290672a5 */ /* 0x000fe4000f8e0006 */
[----:B------:R-:W-:-:S03]  /*b4b0*/  UIMAD UR8, UR41, UR13, UR8 ;  /* 0x0000000d290872a4 */ /* 0x000fc6000f8e0208 */
[----:B------:R-:W-:Y:S02]  /*b4c0*/  ULDC.64 UR12, c[0x0][0xb98] ;  /* 0x0002e600000c7ab9 */ /* 0x000fe40000000a00 */
[----:B------:R-:W0:Y:S01]  /*b4d0*/  @P1 LDC R4, c[0x0][0xbec] ;  /* 0x0002fb00ff041b82 */ /* 0x000e220000000800 */
[----:B------:R-:W-:Y:S02]  /*b4e0*/  UIADD3 UR7, UR7, UR8, URZ ;  /* 0x0000000807077290 */ /* 0x000fe4000fffe03f */
[----:B------:R-:W-:Y:S02]  /*b4f0*/  UIMAD UR8, UR38, UR12, URZ ;  /* 0x0000000c260872a4 */ /* 0x000fe4000f8e023f */
[----:B------:R-:W-:Y:S02]  /*b500*/  UIMAD.WIDE.U32 UR6, UR37, UR12, UR6 ;  /* 0x0000000c250672a5 */ /* 0x000fe4000f8e0006 */
[----:B------:R-:W-:Y:S01]  /*b510*/  UIMAD UR8, UR37, UR13, UR8 ;  /* 0x0000000d250872a4 */ /* 0x000fe2000f8e0208 */
[----:B------:R-:W1:Y:S02]  /*b520*/  @P1 LDC R8, c[0x0][0xbf0] ;  /* 0x0002fc00ff081b82 */ /* 0x000e640000000800 */
[----:B------:R-:W-:Y:S01]  /*b530*/  ULDC.64 UR12, c[0x0][0xb88] ;  /* 0x0002e200000c7ab9 */ /* 0x000fe20000000a00 */
[----:B0-----:R-:W-:-:S04]  /*b540*/  @P1 IMAD.HI.U32 R3, R5, R4, RZ ;  /* 0x0000000405031227 */ /* 0x001fc800078e00ff */
[----:B------:R-:W-:Y:S01]  /*b550*/  IMAD.MOV.U32 R4, RZ, RZ, R5 ;  /* 0x000000ffff047224 */ /* 0x000fe200078e0005 */
[----:B-1----:R-:W-:Y:S01]  /*b560*/  @P1 SHF.R.U32.HI R4, RZ, R8, R3 ;  /* 0x00000008ff041219 */ /* 0x002fe20000011603 */
[----:B------:R-:W-:-:S04]  /*b570*/  IMAD.U32 R8, RZ, RZ, UR8 ;  /* 0x00000008ff087e24 */ /* 0x000fc8000f8e00ff */
[----:B------:R-:W-:-:S04]  /*b580*/  IMAD.MOV R3, RZ, RZ, -R4 ;  /* 0x000000ffff037224 */ /* 0x000fc800078e0a04 */
[----:B------:R-:W-:Y:S01]  /*b590*/  IMAD R3, R6, R3, R5 ;  /* 0x0000000306037224 */ /* 0x000fe200078e0205 */
[----:B------:R-:W-:Y:S02]  /*b5a0*/  SHF.R.S32.HI R5, RZ, 0x1f, R4 ;  /* 0x0000001fff057819 */ /* 0x000fe40000011404 */
[----:B------:R-:W-:Y:S02]  /*b5b0*/  IADD3 R4, P1, R4, UR6, RZ ;  /* 0x0000000604047c10 */ /* 0x000fe4000ff3e0ff */
[----:B------:R-:W-:Y:S02]  /*b5c0*/  SHF.R.S32.HI R6, RZ, 0x1f, R3 ;  /* 0x0000001fff067819 */ /* 0x000fe40000011403 */
[----:B------:R-:W-:Y:S01]  /*b5d0*/  IADD3.X R5, R5, UR7, R8, P1, !PT ;  /* 0x0000000705057c10 */ /* 0x000fe20008ffe408 */
[----:B------:R-:W-:Y:S02]  /*b5e0*/  ULDC.64 UR6, c[0x0][0xb50] ;  /* 0x0002d40000067ab9 */ /* 0x000fe40000000a00 */
[----:B------:R-:W-:-:S02]  /*b5f0*/  IMAD R6, R6, UR12, RZ ;  /* 0x0000000c06067c24 */ /* 0x000fc4000f8e02ff */
[----:B------:R-:W-:-:S04]  /*b600*/  IMAD.WIDE.U32 R4, R3, UR12, R4 ;  /* 0x0000000c03047c25 */ /* 0x000fc8000f8e0004 */
[----:B------:R-:W-:Y:S01]  /*b610*/  IMAD R7, R3, UR13, R6 ;  /* 0x0000000d03077c24 */ /* 0x000fe2000f8e0206 */
[----:B------:R-:W-:-:S03]  /*b620*/  LEA R6, P1, R4, UR6, 0x2 ;  /* 0x0000000604067c11 */ /* 0x000fc6000f8210ff */
[----:B------:R-:W-:-:S05]  /*b630*/  IMAD.IADD R3, R5, 0x1, R7 ;  /* 0x0000000105037824 */ /* 0x000fca00078e0207 */
[----:B------:R-:W-:Y:S01]  /*b640*/  LEA.HI.X R7, R4, UR7, R3, 0x2, P1 ;  /* 0x0000000704077c11 */ /* 0x000fe200088f1403 */
[----:B------:R-:W-:-:S05]  /*b650*/  IMAD.MOV.U32 R3, RZ, RZ, -0x800000 ;  /* 0xff800000ff037424 */ /* 0x000fca00078e00ff */
[----:B------:R0:W-:Y:S02]  /*b660*/  STG.E desc[UR50][R6.64], R3 ;  /* 0x0000000306007986 */ /* 0x0001e4000c101932 */
.L_x_228:
[----:B------:R-:W-:Y:S05]  /*b670*/  BSYNC B1 ;  /* 0x0000000000017941 */ /* 0x000fea0003800000 */
.L_x_227:
[----:B------:R-:W1:Y:S01]  /*b680*/  @P0 LDC R5, c[0x0][0xbf0] ;  /* 0x0002fc00ff050b82 */ /* 0x000e620000000800 */
[----:B------:R-:W-:Y:S01]  /*b690*/  ULDC.64 UR12, c[0x0][0xaa0] ;  /* 0x0002a800000c7ab9 */ /* 0x000fe20000000a00 */
[----:B0-----:R-:W-:Y:S01]  /*b6a0*/  IMAD R3, R18, 0x20, R19 ;  /* 0x0000002012037824 */ /* 0x001fe200078e0213 */
[----:B------:R-:W-:Y:S01]  /*b6b0*/  UIMAD UR8, UR9, UR12, URZ ;  /* 0x0000000c090872a4 */ /* 0x000fe2000f8e023f */
[----:B------:R-:W-:Y:S01]  /*b6c0*/  IMAD.U32 R8, RZ, RZ, UR40 ;  /* 0x00000028ff087e24 */ /* 0x000fe2000f8e00ff */
[----:B------:R-:W-:Y:S01]  /*b6d0*/  UIMAD.WIDE.U32 UR6, UR4, UR12, URZ ;  /* 0x0000000c040672a5 */ /* 0x000fe2000f8e003f */
[----:B------:R-:W-:Y:S01]  /*b6e0*/  BSSY B1, `(.L_x_229) ;  /* 0x000003d000017945 */ /* 0x000fe20003800000 */
[----:B------:R-:W-:Y:S01]  /*b6f0*/  UIMAD UR8, UR4, UR13, UR8 ;  /* 0x0000000d040872a4 */ /* 0x000fe2000f8e0208 */
[----:B------:R-:W-:Y:S02]  /*b700*/  IMAD R8, R8, 0x80, R3 ;  /* 0x0000008008087824 */ /* 0x000fe400078e0203 */
[----:B------:R-:W-:Y:S01]  /*b710*/  ULDC.64 UR12, c[0x0][0xae8] ;  /* 0x0002ba00000c7ab9 */ /* 0x000fe20000000a00 */
[----:B------:R-:W-:Y:S01]  /*b720*/  UIADD3 UR7, UR7, UR8, URZ ;  /* 0x0000000807077290 */ /* 0x000fe2000fffe03f */
[----:B------:R-:W-:Y:S01]  /*b730*/  @P0 IMAD.HI.U32 R4, R8, R9, RZ ;  /* 0x0000000908040227 */ /* 0x000fe200078e00ff */
[----:B------:R-:W-:-:S02]  /*b740*/  UIMAD UR4, UR10, UR12, URZ ;  /* 0x0000000c0a0472a4 */ /* 0x000fc4000f8e023f */
[----:B------:R-:W-:Y:S01]  /*b750*/  UIMAD.WIDE.U32 UR6, UR41, UR12, UR6 ;  /* 0x0000000c290672a5 */ /* 0x000fe2000f8e0006 */
[----:B------:R-:W-:Y:S01]  /*b760*/  IMAD.MOV.U32 R3, RZ, RZ, R8 ;  /* 0x000000ffff037224 */ /* 0x000fe200078e0008 */
[----:B------:R-:W-:Y:S01]  /*b770*/  UIMAD UR4, UR41, UR13, UR4 ;  /* 0x0000000d290472a4 */ /* 0x000fe2000f8e0204 */
[----:B------:R-:W-:-:S03]  /*b780*/  ULDC.64 UR8, c[0x0][0xaf0] ;  /* 0x0002bc0000087ab9 */ /* 0x000fc60000000a00 */
[----:B------:R-:W-:Y:S02]  /*b790*/  UIADD3 UR7, UR7, UR4, URZ ;  /* 0x0000000407077290 */ /* 0x000fe4000fffe03f */
[----:B------:R-:W-:Y:S01]  /*b7a0*/  UIMAD UR4, UR38, UR8, URZ ;  /* 0x00000008260472a4 */ /* 0x000fe2000f8e023f */
[----:B-1----:R-:W-:Y:S01]  /*b7b0*/  @P0 SHF.R.U32.HI R3, RZ, R5, R4 ;  /* 0x00000005ff030219 */ /* 0x002fe20000011604 */
[----:B------:R-:W-:Y:S02]  /*b7c0*/  UIMAD.WIDE.U32 UR6, UR37, UR8, UR6 ;  /* 0x00000008250672a5 */ /* 0x000fe4000f8e0006 */
[----:B------:R-:W-:Y:S01]  /*b7d0*/  UIMAD UR4, UR37, UR9, UR4 ;  /* 0x00000009250472a4 */ /* 0x000fe2000f8e0204 */
[--C-:B------:R-:W-:Y:S01]  /*b7e0*/  SHF.R.S32.HI R4, RZ, 0x1f, R3.reuse ;  /* 0x0000001fff047819 */ /* 0x100fe20000011403 */
[----:B------:R-:W-:Y:S01]  /*b7f0*/  IMAD.MOV R7, RZ, RZ, -R3 ;  /* 0x000000ffff077224 */ /* 0x000fe200078e0a03 */
[----:B------:R-:W-:Y:S01]  /*b800*/  ULDC.64 UR8, c[0x0][0xae0] ;  /* 0x0002b80000087ab9 */ /* 0x000fe20000000a00 */
[----:B------:R-:W-:-:S02]  /*b810*/  UIADD3 UR4, UR7, UR4, URZ ;  /* 0x0000000407047290 */ /* 0x000fc4000fffe03f */
[----:B------:R-:W-:Y:S02]  /*b820*/  IMAD.U32 R5, RZ, RZ, UR7 ;  /* 0x00000007ff057e24 */ /* 0x000fe4000f8e00ff */
[----:B------:R-:W-:Y:S02]  /*b830*/  IMAD R6, R4, UR8, RZ ;  /* 0x0000000804067c24 */ /* 0x000fe4000f8e02ff */
[----:B------:R-:W-:Y:S01]  /*b840*/  IMAD.U32 R4, RZ, RZ, UR6 ;  /* 0x00000006ff047e24 */ /* 0x000fe2000f8e00ff */
[----:B------:R-:W-:Y:S01]  /*b850*/  ULDC.64 UR6, c[0x0][0xad8] ;  /* 0x0002b60000067ab9 */ /* 0x000fe20000000a00 */
[----:B------:R-:W-:Y:S02]  /*b860*/  IMAD.U32 R5, RZ, RZ, UR4 ;  /* 0x00000004ff057e24 */ /* 0x000fe4000f8e00ff */
[----:B------:R-:W-:Y:S02]  /*b870*/  IMAD R7, R11, R7, R8 ;  /* 0x000000070b077224 */ /* 0x000fe400078e0208 */
[----:B------:R-:W-:-:S02]  /*b880*/  IMAD R9, R3, UR9, R6 ;  /* 0x0000000903097c24 */ /* 0x000fc4000f8e0206 */
[----:B------:R-:W-:Y:S01]  /*b890*/  IMAD.WIDE.U32 R4, R3, UR8, R4 ;  /* 0x0000000803047c25 */ /* 0x000fe2000f8e0004 */
[----:B------:R-:W-:-:S03]  /*b8a0*/  SHF.R.S32.HI R3, RZ, 0x1f, R7 ;  /* 0x0000001fff037819 */ /* 0x000fc60000011407 */
[----:B------:R-:W-:Y:S02]  /*b8b0*/  IMAD.U32 R8, RZ, RZ, UR40 ;  /* 0x00000028ff087e24 */ /* 0x000fe4000f8e00ff */
[----:B------:R-:W-:Y:S02]  /*b8c0*/  IMAD.IADD R5, R5, 0x1, R9 ;  /* 0x0000000105057824 */ /* 0x000fe400078e0209 */
[----:B------:R-:W-:Y:S02]  /*b8d0*/  IMAD R6, R3, UR6, RZ ;  /* 0x0000000603067c24 */ /* 0x000fe4000f8e02ff */
[----:B------:R-:W-:Y:S02]  /*b8e0*/  IMAD R8, R8, 0x80, R19 ;  /* 0x0000008008087824 */ /* 0x000fe400078e0213 */
[----:B-----5:R-:W-:Y:S02]  /*b8f0*/  IMAD R11, R0, R11, RZ ;  /* 0x0000000b000b7224 */ /* 0x020fe400078e02ff */
[----:B------:R-:W-:-:S02]  /*b900*/  IMAD R3, R7, UR7, R6 ;  /* 0x0000000707037c24 */ /* 0x000fc4000f8e0206 */
[----:B------:R-:W-:Y:S01]  /*b910*/  IMAD.WIDE.U32 R4, R7, UR6, R4 ;  /* 0x0000000607047c25 */ /* 0x000fe2000f8e0004 */
[C---:B------:R-:W-:Y:S01]  /*b920*/  ISETP.GE.AND P2, PT, R8.reuse, R11, PT ;  /* 0x0000000b0800720c */ /* 0x040fe20003f46270 */
[----:B------:R-:W-:Y:S02]  /*b930*/  ULDC.64 UR6, c[0x0][0xa80] ;  /* 0x0002a00000067ab9 */ /* 0x000fe40000000a00 */
[----:B------:R-:W-:Y:S01]  /*b940*/  VIADD R0, R8, 0x20 ;  /* 0x0000002008007836 */ /* 0x000fe20000000000 */
[----:B------:R-:W-:Y:S01]  /*b950*/  LEA R6, P3, R4, UR6, 0x1 ;  /* 0x0000000604067c11 */ /* 0x000fe2000f8608ff */
[----:B------:R-:W-:-:S03]  /*b960*/  IMAD.IADD R3, R5, 0x1, R3 ;  /* 0x0000000105037824 */ /* 0x000fc600078e0203 */
[-C--:B------:R-:W-:Y:S01]  /*b970*/  ISETP.GE.AND P1, PT, R0, R11.reuse, PT ;  /* 0x0000000b0000720c */ /* 0x080fe20003f26270 */
[----:B------:R-:W-:Y:S01]  /*b980*/  VIADD R0, R8, 0x40 ;  /* 0x0000004008007836 */ /* 0x000fe20000000000 */
[----:B------:R-:W-:Y:S01]  /*b990*/  LEA.HI.X R3, R4, UR7, R3, 0x1, P3 ;  /* 0x0000000704037c11 */ /* 0x000fe200098f0c03 */
[----:B------:R0:W1:Y:S03]  /*b9a0*/  SHFL.IDX PT, R5, R6, RZ, 0x181f ;  /* 0x00181fff06057589 */ /* 0x00006600000e0000 */
[----:B------:R-:W-:Y:S02]  /*b9b0*/  ISETP.GE.AND P0, PT, R0, R11, PT ;  /* 0x0000000b0000720c */ /* 0x000fe40003f06270 */
[----:B------:R0:W2:Y:S01]  /*b9c0*/  SHFL.IDX PT, R0, R3, RZ, 0x181f ;  /* 0x00181fff03007589 */ /* 0x0000a200000e0000 */
[----:B------:R-:W-:Y:S10]  /*b9d0*/  @P2 BRA `(.L_x_230) ;  /* 0x0000000000342947 */ /* 0x000ff40003800000 */
        /* <DEDUP_REMOVED lines=9> */
[----:B------:R3:W-:Y:S01]  /*ba70*/  @!P4 ST.E.128 desc[UR50][R12.64], RZ ;  /* 0x000000ff0c00c985 */ /* 0x0007e2000c101d32 */
[----:B------:R-:W-:-:S03]  /*ba80*/  @!P2 LEA.HI.X R5, R17, R0, R225, 0x1, P6 ;  /* 0x000000001105a211 */ /* 0x000fc600030f0ce1 */
[----:B------:R3:W-:Y:S04]  /*ba90*/  @!P3 ST.E.128 desc[UR50][R14.64], RZ ;  /* 0x000000ff0e00b985 */ /* 0x0007e8000c101d32 */
[----:B------:R3:W-:Y:S02]  /*baa0*/  @!P2 ST.E.128 desc[UR50][R4.64], RZ ;  /* 0x000000ff0400a985 */ /* 0x0007e4000c101d32 */
.L_x_230:
[----:B------:R-:W-:Y:S05]  /*bab0*/  BSYNC B1 ;  /* 0x0000000000017941 */ /* 0x000fea0003800000 */
.L_x_229:
[----:B--2---:R2:W4:Y:S01]  /*bac0*/  SHFL.IDX PT, R0, R3, 0x1, 0x181f ;  /* 0x00381f0003007f89 */ /* 0x00452200000e0000 */
[----:B------:R-:W-:Y:S03]  /*bad0*/  BSSY B1, `(.L_x_231) ;  /* 0x0000010000017945 */ /* 0x000fe60003800000 */
[----:B-1-3--:R2:W1:Y:S01]  /*bae0*/  SHFL.IDX PT, R5, R6, 0x1, 0x181f ;  /* 0x00381f0006057f89 */ /* 0x00a46200000e0000 */
[----:B------:R-:W-:Y:S05]  /*baf0*/  @P1 BRA `(.L_x_232) ;  /* 0x0000000000341947 */ /* 0x000fea0003800000 */
[----:B------:R-:W-:Y:S02]  /*bb00*/  ULDC UR4, c[0x0][0xac8] ;  /* 0x0002b20000047ab9 */ /* 0x000fe40000000800 */
[----:B------:R-:W-:Y:S02]  /*bb10*/  ISETP.GE.AND P4, PT, R2, UR4, PT ;  /* 0x0000000402007c0c */ /* 0x000fe4000bf86270 */
[----:B------:R-:W-:Y:S02]  /*bb20*/  ISETP.GE.AND P5, PT, R16, UR4, PT ;  /* 0x0000000410007c0c */ /* 0x000fe4000bfa6270 */
[----:B------:R-:W-:-:S09]  /*bb30*/  ISETP.GE.AND P6, PT, R17, UR4, PT ;  /* 0x0000000411007c0c */ /* 0x000fd2000bfc6270 */
[-C--:B-1----:R-:W-:Y:S02]  /*bb40*/  @!P4 LEA R12, P1, R2, R5.reuse, 0x1 ;  /* 0x00000005020cc211 */ /* 0x082fe400078208ff */
[-C--:B------:R-:W-:Y:S02]  /*bb50*/  @!P5 LEA R14, P2, R16, R5.reuse, 0x1 ;  /* 0x00000005100ed211 */ /* 0x080fe400078408ff */
[C---:B------:R-:W-:Y:S02]  /*bb60*/  @!P6 LEA R4, P3, R17.reuse, R5, 0x1 ;  /* 0x000000051104e211 */ /* 0x040fe400078608ff */
[-C--:B----4-:R-:W-:Y:S02]  /*bb70*/  @!P4 LEA.HI.X R13, R2, R0.reuse, R227, 0x1, P1 ;  /* 0x00000000020dc211 */ /* 0x090fe400008f0ce3 */
[-C--:B------:R-:W-:Y:S02]  /*bb80*/  @!P5 LEA.HI.X R15, R16, R0.reuse, R226, 0x1, P2 ;  /* 0x00000000100fd211 */ /* 0x080fe400010f0ce2 */
[----:B------:R-:W-:Y:S01]  /*bb90*/  @!P6 LEA.HI.X R5, R17, R0, R225, 0x1, P3 ;  /* 0x000000001105e211 */ /* 0x000fe200018f0ce1 */
[----:B------:R3:W-:Y:S04]  /*bba0*/  @!P4 ST.E.128 desc[UR50][R12.64], RZ ;  /* 0x000000ff0c00c985 */ /* 0x0007e8000c101d32 */
[----:B------:R3:W-:Y:S04]  /*bbb0*/  @!P5 ST.E.128 desc[UR50][R14.64], RZ ;  /* 0x000000ff0e00d985 */ /* 0x0007e8000c101d32 */
[----:B------:R3:W-:Y:S02]  /*bbc0*/  @!P6 ST.E.128 desc[UR50][R4.64], RZ ;  /* 0x000000ff0400e985 */ /* 0x0007e4000c101d32 */
.L_x_232:
[----:B------:R-:W-:Y:S05]  /*bbd0*/  BSYNC B1 ;  /* 0x0000000000017941 */ /* 0x000fea0003800000 */
.L_x_231:
[----:B----4-:R4:W0:Y:S01]  /*bbe0*/  SHFL.IDX PT, R0, R3, 0x2, 0x181f ;  /* 0x00581f0003007f89 */ /* 0x01082200000e0000 */
        /* <DEDUP_REMOVED lines=10> */
[-C--:B0-----:R-:W-:Y:S02]  /*bc90*/  @!P3 LEA.HI.X R13, R2, R0.reuse, R227, 0x1, P0 ;  /* 0x00000000020db211 */ /* 0x081fe400000f0ce3 */
[-C--:B------:R-:W-:Y:S02]  /*bca0*/  @!P4 LEA.HI.X R15, R16, R0.reuse, R226, 0x1, P1 ;  /* 0x00000000100fc211 */ /* 0x080fe400008f0ce2 */
[----:B------:R-:W-:Y:S01]  /*bcb0*/  @!P5 LEA.HI.X R5, R17, R0, R225, 0x1, P2 ;  /* 0x000000001105d211 */ /* 0x000fe200010f0ce1 */
[----:B------:R3:W-:Y:S04]  /*bcc0*/  @!P3 ST.E.128 desc[UR50][R12.64], RZ ;  /* 0x000000ff0c00b985 */ /* 0x0007e8000c101d32 */
[----:B------:R3:W-:Y:S04]  /*bcd0*/  @!P4 ST.E.128 desc[UR50][R14.64], RZ ;  /* 0x000000ff0e00c985 */ /* 0x0007e8000c101d32 */
[----:B------:R3:W-:Y:S02]  /*bce0*/  @!P5 ST.E.128 desc[UR50][R4.64], RZ ;  /* 0x000000ff0400d985 */ /* 0x0007e4000c101d32 */
.L_x_234:
[----:B------:R-:W-:Y:S05]  /*bcf0*/  BSYNC B1 ;  /* 0x0000000000017941 */ /* 0x000fea0003800000 */
.L_x_233:
[----:B0-----:R-:W-:Y:S01]  /*bd00*/  VIADD R0, R8, 0x60 ;  /* 0x0000006008007836 */ /* 0x001fe20000000000 */
[----:B--2-4-:R-:W0:Y:S04]  /*bd10*/  SHFL.IDX PT, R3, R3, 0x3, 0x181f ;  /* 0x00781f0003037f89 */ /* 0x014e2800000e0000 */
[----:B------:R-:W-:Y:S01]  /*bd20*/  ISETP.GE.AND P0, PT, R0, R11, PT ;  /* 0x0000000b0000720c */ /* 0x000fe20003f06270 */
[----:B-1-3--:R1:W2:-:S12]  /*bd30*/  SHFL.IDX PT, R5, R6, 0x3, 0x181f ;  /* 0x00781f0006057f89 */ /* 0x00a29800000e0000 */
[----:B-1----:R-:W-:Y:S05]  /*bd40*/  @P0 BRA `(.L_x_225) ;  /* 0x0000000000340947 */ /* 0x002fea0003800000 */
[----:B------:R-:W-:Y:S02]  /*bd50*/  ULDC UR4, c[0x0][0xac8] ;  /* 0x0002b20000047ab9 */ /* 0x000fe40000000800 */
[----:B------:R-:W-:Y:S02]  /*bd60*/  ISETP.GE.AND P3, PT, R2, UR4, PT ;  /* 0x0000000402007c0c */ /* 0x000fe4000bf66270 */
[----:B------:R-:W-:Y:S02]  /*bd70*/  ISETP.GE.AND P4, PT, R16, UR4, PT ;  /* 0x0000000410007c0c */ /* 0x000fe4000bf86270 */
[----:B------:R-:W-:-:S09]  /*bd80*/  ISETP.GE.AND P5, PT, R17, UR4, PT ;  /* 0x0000000411007c0c */ /* 0x000fd2000bfa6270 */
[-C--:B--2---:R-:W-:Y:S02]  /*bd90*/  @!P3 LEA R6, P0, R2, R5.reuse, 0x1 ;  /* 0x000000050206b211 */ /* 0x084fe400078008ff */
        /* <DEDUP_REMOVED lines=8> */
.L_x_225:
[----:B------:R-:W-:Y:S05]  /*be20*/  BSYNC B0 ;  /* 0x0000000000007941 */ /* 0x000fea0003800000 */
.L_x_216:
[----:B------:R-:W-:Y:S02]  /*be30*/  ULDC UR4, c[0x0][0xc3c] ;  /* 0x00030f0000047ab9 */ /* 0x000fe40000000800 */
[----:B------:R-:W-:-:S13]  /*be40*/  ISETP.GE.AND P0, PT, R63, UR4, PT ;  /* 0x000000043f007c0c */ /* 0x000fda000bf06270 */
[----:B------:R-:W-:Y:S05]  /*be50*/  @!P0 BRA `(.L_x_235) ;  /* 0xffffff4c00c88947 */ /* 0x000fea000383ffff */
[----:B------:R-:W-:Y:S05]  /*be60*/  EXIT ;  /* 0x000000000000794d */ /* 0x000fea0003800000 */
.L_x_188:
[----:B------:R-:W-:-:S08]  /*be70*/  NOP ;  /* 0x0000000000007918 */ /* 0x000fd00000000000 */
[----:B------:R-:W0:-:S00]  /*be80*/  USETMAXREG.DEALLOC.CTAPOOL 0x28 ;  /* 0x00000028000079c8 */ /* 0x000e0000080e0500 */
[----:B0-----:R-:W-:Y:S02]  /*be90*/  LOP3.LUT R0, R0, 0x3, RZ, 0xc0, !PT ;  /* 0x0000000300007812 */ /* 0x001fe400078ec0ff */
[----:B------:R-:W-:-:S04]  /*bea0*/  LOP3.LUT R32, R32, 0xfffffeff, RZ, 0xc0, !PT ;  /* 0xfffffeff20207812 */ /* 0x000fc800078ec0ff */
[----:B------:R-:W0:Y:S02]  /*beb0*/  SHFL.IDX PT, R0, R0, RZ, 0x1f ;  /* 0x00001fff00007589 */ /* 0x000e2400000e0000 */
[----:B0-----:R-:W-:-:S13]  /*bec0*/  ISETP.NE.AND P0, PT, R0, RZ, PT ;  /* 0x000000ff0000720c */ /* 0x001fda0003f05270 */
[----:B------:R-:W-:Y:S01]  /*bed0*/  @P0 BAR.SYNC.DEFER_BLOCKING 0x5, 0x180 ;  /* 0x0146000000000b1d */ /* 0x000fe20000010000 */
[----:B------:R-:W-:Y:S02]  /*bee0*/  @P0 MOV R3, 0x400 ;  /* 0x0000040000030802 */ /* 0x000fe40000000f00 */
[----:B------:R-:W-:Y:S02]  /*bef0*/  @P0 LOP3.LUT R32, R32, 0x100, RZ, 0xfc, !PT ;  /* 0x0000010020200812 */ /* 0x000fe400078efcff */
[----:B------:R-:W-:-:S05]  /*bf00*/  @P0 LEA R2, R2, R3, 0x18 ;  /* 0x0000000302020211 */ /* 0x000fca00078ec0ff */
[----:B------:R-:W0:Y:S02]  /*bf10*/  @P0 LDS.128 R16, [R2+0x334d0] ;  /* 0x0334d00002100984 */ /* 0x000e240000000c00 */
[----:B0-----:R-:W-:Y:S01]  /*bf20*/  @P0 R2UR UR40, R19 ;  /* 0x00000000132802ca */ /* 0x001fe200000e0000 */
[----:B------:R-:W-:Y:S06]  /*bf30*/  @P0 BAR.ARV 0x4, 0x180 ;  /* 0x0106000000000b1d */ /* 0x000fec0000002000 */
[----:B------:R-:W-:Y:S08]  /*bf40*/  @P0 BRA `(.L_x_236) ;  /* 0x00000008000c0947 */ /* 0x000ff00003800000 */
[----:B------:R-:W0:Y:S01]  /*bf50*/  S2R R4, SR_TID.X ;  /* 0x0000000000047919 */ /* 0x000e220000002100 */
[----:B------:R-:W-:Y:S01]  /*bf60*/  ULDC UR4, c[0x0][0xc3c] ;  /* 0x00030f0000047ab9 */ /* 0x000fe20000000800 */
[----:B------:R-:W-:Y:S01]  /*bf70*/  IMAD.MOV.U32 R0, RZ, RZ, RZ ;  /* 0x000000ffff007224 */ /* 0x000fe200078e00ff */
[----:B------:R-:W1:Y:S01]  /*bf80*/  LDC R11, c[0x0][0xc38] ;  /* 0x00030e00ff0b7b82 */ /* 0x000e620000000800 */
[----:B0-----:R-:W-:-:S04]  /*bf90*/  LOP3.LUT R5, R4, 0x1f, RZ, 0xc0, !PT ;  /* 0x0000001f04057812 */ /* 0x001fc800078ec0ff */
[----:B------:R-:W-:-:S04]  /*bfa0*/  ISETP.NE.AND P0, PT, R5, 0x1f, PT ;  /* 0x0000001f0500780c */ /* 0x000fc80003f05270 */
[----:B------:R-:W-:-:S13]  /*bfb0*/  ISETP.GE.OR P1, PT, R5, UR4, !P0 ;  /* 0x0000000405007c0c */ /* 0x000fda000c726670 */
[----:B------:R-:W0:Y:S02]  /*bfc0*/  @!P1 LDC.64 R2, c[0x0][0xc80] ;  /* 0x00032000ff029b82 */ /* 0x000e240000000a00 */
[----:B0-----:R-:W-:-:S05]  /*bfd0*/  @!P1 IMAD.WIDE.U32 R2, R5, 0x4, R2 ;  /* 0x0000000405029825 */ /* 0x001fca00078e0002 */
[----:B------:R-:W2:Y:S01]  /*bfe0*/  @!P1 LDG.E R0, desc[UR50][R2.64] ;  /* 0x0000003202009981 */ /* 0x000ea2000c1e1900 */
[C---:B------:R-:W-:Y:S01]  /*bff0*/  ISETP.NE.AND P1, PT, R5.reuse, RZ, PT ;  /* 0x000000ff0500720c */ /* 0x040fe20003f25270 */
[----:B------:R-:W-:Y:S01]  /*c000*/  UMOV UR4, URZ ;  /* 0x0000003f00047c82 */ /* 0x000fe20008000000 */
[C---:B------:R-:W-:Y:S01]  /*c010*/  ISETP.GE.U32.AND P2, PT, R5.reuse, 0x2, PT ;  /* 0x000000020500780c */ /* 0x040fe20003f46070 */
[----:B------:R-:W-:Y:S01]  /*c020*/  IMAD.MOV.U32 R16, RZ, RZ, RZ ;  /* 0x000000ffff107224 */ /* 0x000fe200078e00ff */
[C---:B------:R-:W-:Y:S02]  /*c030*/  ISETP.GE.U32.AND P3, PT, R5.reuse, 0x4, PT ;  /* 0x000000040500780c */ /* 0x040fe40003f66070 */
[C---:B------:R-:W-:Y:S02]  /*c040*/  ISETP.GE.U32.AND P4, PT, R5.reuse, 0x8, PT ;  /* 0x000000080500780c */ /* 0x040fe40003f86070 */
[----:B------:R-:W-:Y:S01]  /*c050*/  ISETP.GE.U32.AND P5, PT, R5, 0x10, PT ;  /* 0x000000100500780c */ /* 0x000fe20003fa6070 */
[----:B--2---:R-:W0:Y:S02]  /*c060*/  SHFL.UP PT, R4, R0, 0x1, RZ ;  /* 0x0420000000047989 */ /* 0x004e2400000e00ff */
[----:B0-----:R-:W-:-:S05]  /*c070*/  SEL R7, R4, RZ, P1 ;  /* 0x000000ff04077207 */ /* 0x001fca0000800000 */
[----:B------:R-:W-:-:S05]  /*c080*/  IMAD.IADD R7, R0, 0x1, R7 ;  /* 0x0000000100077824 */ /* 0x000fca00078e0207 */
[----:B------:R-:W0:Y:S02]  /*c090*/  SHFL.UP PT, R4, R7, 0x2, RZ ;  /* 0x0440000007047989 */ /* 0x000e2400000e00ff */
        /* <DEDUP_REMOVED lines=10> */
[----:B------:R-:W-:Y:S02]  /*c140*/  IMAD.IADD R6, R2, 0x1, R7 ;  /* 0x0000000102067824 */ /* 0x000fe400078e0207 */
[----:B------:R-:W0:Y:S03]  /*c150*/  S2R R7, SR_CTAID.X ;  /* 0x0000000000077919 */ /* 0x000e260000002500 */
[----:B------:R-:W1:Y:S02]  /*c160*/  SHFL.IDX PT, R4, R6, 0x1f, 0x1f ;  /* 0x03e01f0006047f89 */ /* 0x000e6400000e0000 */
[----:B-1----:R-:W-:-:S04]  /*c170*/  IMAD R4, R4, R11, RZ ;  /* 0x0000000b04047224 */ /* 0x002fc800078e02ff */
[----:B------:R-:W-:Y:S01]  /*c180*/  IMAD.MOV.U32 R3, RZ, RZ, R4 ;  /* 0x000000ffff037224 */ /* 0x000fe200078e0004 */
[----:B0-----:R-:W-:-:S13]  /*c190*/  ISETP.GT.AND P6, PT, R4, R7, PT ;  /* 0x000000070400720c */ /* 0x001fda0003fc4270 */
[----:B------:R-:W-:Y:S05]  /*c1a0*/  @P6 BRA `(.L_x_237) ;  /* 0x0000000000946947 */ /* 0x000fea0003800000 */
[----:B------:R-:W-:Y:S01]  /*c1b0*/  IMAD.MOV.U32 R4, RZ, RZ, R3 ;  /* 0x000000ffff047224 */ /* 0x000fe200078e0003 */
[----:B------:R-:W-:Y:S01]  /*c1c0*/  UMOV UR4, URZ ;  /* 0x0000003f00047c82 */ /* 0x000fe20008000000 */
[----:B------:R-:W-:-:S05]  /*c1d0*/  ULDC UR5, c[0x0][0xc3c] ;  /* 0x00030f0000057ab9 */ /* 0x000fca0000000800 */
.L_x_241:
[----:B------:R-:W-:-:S04]  /*c1e0*/  UIADD3 UR4, UR4, 0x1f, URZ ;  /* 0x0000001f04047890 */ /* 0x000fc8000fffe03f */
[----:B------:R-:W-:-:S06]  /*c1f0*/  UISETP.GE.AND UP0, UPT, UR4, UR5, UPT ;  /* 0x000000050400728c */ /* 0x000fcc000bf06270 */
[----:B------:R-:W-:-:S13]  /*c200*/  PLOP3.LUT P6, PT, PT, PT, UP0, 0x40, 0x0 ;  /* 0x000000000000781c */ /* 0x000fda0003fce808 */
[----:B------:R-:W-:Y:S05]  /*c210*/  @!P6 BRA `(.L_x_238) ;  /* 0x00000004002ce947 */ /* 0x000fea0003800000 */
[----:B------:R-:W-:Y:S01]  /*c220*/  VIADD R9, R5, UR4 ;  /* 0x0000000405097c36 */ /* 0x000fe20008000000 */
[----:B------:R-:W-:Y:S01]  /*c230*/  BSSY B0, `(.L_x_239) ;  /* 0x0000007000007945 */ /* 0x000fe20003800000 */
[----:B------:R-:W-:-:S03]  /*c240*/  IMAD.MOV.U32 R0, RZ, RZ, RZ ;  /* 0x000000ffff007224 */ /* 0x000fc600078e00ff */
[----:B------:R-:W-:-:S13]  /*c250*/  ISETP.GE.OR P6, PT, R9, UR5, !P0 ;  /* 0x0000000509007c0c */ /* 0x000fda000c7c6670 */
[----:B------:R-:W-:Y:S05]  /*c260*/  @P6 BRA `(.L_x_240) ;  /* 0x00000000000c6947 */ /* 0x000fea0003800000 */
[----:B------:R-:W0:Y:S02]  /*c270*/  LDC.64 R2, c[0x0][0xc80] ;  /* 0x00032000ff027b82 */ /* 0x000e240000000a00 */
[----:B0-----:R-:W-:-:S05]  /*c280*/  IMAD.WIDE R2, R9, 0x4, R2 ;  /* 0x0000000409027825 */ /* 0x001fca00078e0202 */
[----:B------:R0:W5:Y:S02]  /*c290*/  LDG.E R0, desc[UR50][R2.64] ;  /* 0x0000003202007981 */ /* 0x000164000c1e1900 */
.L_x_240:
[----:B------:R-:W-:Y:S05]  /*c2a0*/  BSYNC B0 ;  /* 0x0000000000007941 */ /* 0x000fea0003800000 */
.L_x_239:
[----:B0----5:R-:W0:Y:S02]  /*c2b0*/  SHFL.UP PT, R2, R0, 0x1, RZ ;  /* 0x0420000000027989 */ /* 0x021e2400000e00ff */
        /* <DEDUP_REMOVED lines=14> */
[----:B------:R-:W0:Y:S03]  /*c3a0*/  LDC R11, c[0x0][0xc38] ;  /* 0x00030e00ff0b7b82 */ /* 0x000e260000000800 */
[----:B------:R-:W0:Y:S02]  /*c3b0*/  SHFL.IDX PT, R3, R6, 0x1f, 0x1f ;  /* 0x03e01f0006037f89 */ /* 0x000e2400000e0000 */
[----:B0-----:R-:W-:-:S04]  /*c3c0*/  IMAD R3, R3, R11, RZ ;  /* 0x0000000b03037224 */ /* 0x001fc800078e02ff */
[----:B------:R-:W-:-:S05]  /*c3d0*/  IMAD.IADD R4, R3, 0x1, R4 ;  /* 0x0000000103047824 */ /* 0x000fca00078e0204 */
[----:B------:R-:W-:-:S13]  /*c3e0*/  ISETP.GT.AND P6, PT, R4, R7, PT ;  /* 0x000000070400720c */ /* 0x000fda0003fc4270 */
[----:B------:R-:W-:Y:S05]  /*c3f0*/  @!P6 BRA `(.L_x_241) ;  /* 0xfffffffc0078e947 */ /* 0x000fea000383ffff */
.L_x_237:
[----:B------:R-:W-:-:S04]  /*c400*/  IMAD.IADD R8, R4, 0x1, -R3 ;  /* 0x0000000104087824 */ /* 0x000fc800078e0a03 */
[----:B------:R-:W-:-:S05]  /*c410*/  IMAD R2, R6, R11, R8 ;  /* 0x0000000b06027224 */ /* 0x000fca00078e0208 */
[----:B------:R-:W-:-:S13]  /*c420*/  ISETP.GT.AND P0, PT, R2, R7, PT ;  /* 0x000000070200720c */ /* 0x000fda0003f04270 */
[----:B------:R-:W-:Y:S02]  /*c430*/  VOTEU.ANY UR5, UPT, !P0 ;  /* 0x0000000000057886 */ /* 0x000fe400040e0100 */
[----:B------:R-:W-:Y:S02]  /*c440*/  UPOPC UR40, UR5 ;  /* 0x00000005002872bf */ /* 0x000fe40008000000 */
[----:B------:R-:W-:-:S04]  /*c450*/  ISETP.NE.AND P0, PT, RZ, UR5, PT ;  /* 0x00000005ff007c0c */ /* 0x000fc8000bf05270 */
[----:B------:R-:W-:-:S05]  /*c460*/  IMAD.U32 R13, RZ, RZ, UR40 ;  /* 0x00000028ff0d7e24 */ /* 0x000fca000f8e00ff */
[----:B------:R-:W0:Y:S02]  /*c470*/  SHFL.IDX PT, R10, R0, R13, 0x1f ;  /* 0x00001f0d000a7589 */ /* 0x000e2400000e0000 */
[----:B0-----:R-:W-:-:S04]  /*c480*/  IABS R9, R10 ;  /* 0x0000000a00097213 */ /* 0x001fc80000000000 */
[----:B------:R-:W0:Y:S08]  /*c490*/  I2F.RP R4, R9 ;  /* 0x0000000900047306 */ /* 0x000e300000209400 */
[----:B0-----:R-:W0:Y:S02]  /*c4a0*/  MUFU.RCP R4, R4 ;  /* 0x0000000400047308 */ /* 0x001e240000001000 */
[----:B0-----:R-:W-:-:S06]  /*c4b0*/  VIADD R2, R4, 0xffffffe ;  /* 0x0ffffffe04027836 */ /* 0x001fcc0000000000 */
[----:B------:R0:W1:Y:S01]  /*c4c0*/  F2I.FTZ.U32.TRUNC.NTZ R3, R2 ;  /* 0x0000000200037305 */ /* 0x000062000021f000 */
[----:B------:R-:W-:Y:S05]  /*c4d0*/  @!P0 BRA `(.L_x_242) ;  /* 0x00000000000c8947 */ /* 0x000fea0003800000 */
[----:B------:R-:W-:-:S06]  /*c4e0*/  UIADD3 UR5, UR40, -0x1, URZ ;  /* 0xffffffff28057890 */ /* 0x000fcc000fffe03f */
[----:B------:R-:W-:-:S05]  /*c4f0*/  IMAD.U32 R13, RZ, RZ, UR5 ;  /* 0x00000005ff0d7e24 */ /* 0x000fca000f8e00ff */
[----:B------:R2:W3:Y:S02]  /*c500*/  SHFL.IDX PT, R16, R6, R13, 0x1f ;  /* 0x00001f0d06107589 */ /* 0x0004e400000e0000 */
.L_x_242:
[----:B---3--:R-:W-:Y:S01]  /*c510*/  IMAD R16, R16, R11, R8 ;  /* 0x0000000b10107224 */ /* 0x008fe200078e0208 */
[----:B0-----:R-:W-:Y:S01]  /*c520*/  IABS R2, R10 ;  /* 0x0000000a00027213 */ /* 0x001fe20000000000 */
[----:B-1----:R-:W-:Y:S01]  /*c530*/  IMAD.MOV R0, RZ, RZ, -R3 ;  /* 0x000000ffff007224 */ /* 0x002fe200078e0a03 */
[----:B------:R-:W-:Y:S01]  /*c540*/  UIADD3 UR40, UR40, UR4, URZ ;  /* 0x0000000428287290 */ /* 0x000fe2000fffe03f */
[----:B------:R-:W-:Y:S02]  /*c550*/  IMAD.IADD R11, R7, 0x1, -R16 ;  /* 0x00000001070b7824 */ /* 0x000fe400078e0a10 */
[----:B------:R-:W-:Y:S02]  /*c560*/  IMAD.MOV R4, RZ, RZ, -R2 ;  /* 0x000000ffff047224 */ /* 0x000fe400078e0a02 */
[----:B------:R-:W-:Y:S01]  /*c570*/  IMAD R7, R0, R9, RZ ;  /* 0x0000000900077224 */ /* 0x000fe200078e02ff */
[----:B------:R-:W-:Y:S01]  /*c580*/  IABS R0, R11 ;  /* 0x0000000b00007213 */ /* 0x000fe20000000000 */
[----:B------:R-:W-:-:S04]  /*c590*/  IMAD.MOV.U32 R2, RZ, RZ, RZ ;  /* 0x000000ffff027224 */ /* 0x000fc800078e00ff */
[----:B------:R-:W-:-:S04]  /*c5a0*/  IMAD.HI.U32 R2, R3, R7, R2 ;  /* 0x0000000703027227 */ /* 0x000fc800078e0002 */
[----:B------:R-:W-:Y:S02]  /*c5b0*/  IMAD.MOV.U32 R3, RZ, RZ, R0 ;  /* 0x000000ffff037224 */ /* 0x000fe400078e0000 */
[----:B------:R-:W-:Y:S02]  /*c5c0*/  IMAD.MOV.U32 R0, RZ, RZ, R4 ;  /* 0x000000ffff007224 */ /* 0x000fe400078e0004 */
[----:B------:R-:W-:-:S04]  /*c5d0*/  IMAD.HI.U32 R2, R2, R3, RZ ;  /* 0x0000000302027227 */ /* 0x000fc800078e00ff */
[----:B------:R-:W-:-:S05]  /*c5e0*/  IMAD R0, R2, R0, R3 ;  /* 0x0000000002007224 */ /* 0x000fca00078e0203 */
[----:B------:R-:W-:-:S13]  /*c5f0*/  ISETP.GT.U32.AND P1, PT, R9, R0, PT ;  /* 0x000000000900720c */ /* 0x000fda0003f24070 */
[----:B------:R-:W-:Y:S02]  /*c600*/  @!P1 IMAD.IADD R0, R0, 0x1, -R9 ;  /* 0x0000000100009824 */ /* 0x000fe400078e0a09 */
[----:B------:R-:W-:Y:S01]  /*c610*/  @!P1 VIADD R2, R2, 0x1 ;  /* 0x0000000102029836 */ /* 0x000fe20000000000 */
[----:B------:R-:W-:Y:S02]  /*c620*/  ISETP.NE.AND P1, PT, R10, RZ, PT ;  /* 0x000000ff0a00720c */ /* 0x000fe40003f25270 */
[----:B------:R-:W-:Y:S02]  /*c630*/  ISETP.GE.U32.AND P0, PT, R0, R9, PT ;  /* 0x000000090000720c */ /* 0x000fe40003f06070 */
[----:B------:R-:W-:-:S04]  /*c640*/  LOP3.LUT R0, R11, R10, RZ, 0x3c, !PT ;  /* 0x0000000a0b007212 */ /* 0x000fc800078e3cff */
[----:B------:R-:W-:-:S07]  /*c650*/  ISETP.GE.AND P2, PT, R0, RZ, PT ;  /* 0x000000ff0000720c */ /* 0x000fce0003f46270 */
[----:B------:R-:W-:-:S06]  /*c660*/  @P0 VIADD R2, R2, 0x1 ;  /* 0x0000000102020836 */ /* 0x000fcc0000000000 */
[----:B------:R-:W-:Y:S01]  /*c670*/  @!P2 IMAD.MOV R2, RZ, RZ, -R2 ;  /* 0x000000ffff02a224 */ /* 0x000fe200078e0a02 */
[----:B------:R-:W-:-:S05]  /*c680*/  @!P1 LOP3.LUT R2, RZ, R10, RZ, 0x33, !PT ;  /* 0x0000000aff029212 */ /* 0x000fca00078e33ff */
[--C-:B------:R-:W-:Y:S02]  /*c690*/  IMAD.MOV R17, RZ, RZ, -R2.reuse ;  /* 0x000000ffff117224 */ /* 0x100fe400078e0a02 */
[----:B------:R-:W-:Y:S02]  /*c6a0*/  IMAD.MOV.U32 R18, RZ, RZ, R2 ;  /* 0x000000ffff127224 */ /* 0x000fe400078e0002 */
[----:B------:R-:W-:Y:S01]  /*c6b0*/  IMAD R17, R10, R17, R11 ;  /* 0x000000110a117224 */ /* 0x000fe200078e020b */
[----:B------:R-:W-:Y:S06]  /*c6c0*/  BRA `(.L_x_243) ;  /* 0x0000000000107947 */ /* 0x000fec0003800000 */
.L_x_238:
[----:B------:R-:W-:Y:S01]  /*c6d0*/  IMAD.MOV.U32 R16, RZ, RZ, R7 ;  /* 0x000000ffff107224 */ /* 0x000fe200078e0007 */
[----:B------:R-:W-:Y:S01]  /*c6e0*/  ULDC UR40, c[0x0][0xc3c] ;  /* 0x00030f0000287ab9 */ /* 0x000fe20000000800 */
[----:B------:R-:W-:Y:S02]  /*c6f0*/  IMAD.MOV.U32 R17, RZ, RZ, RZ ;  /* 0x000000ffff117224 */ /* 0x000fe400078e00ff */
[----:B------:R-:W-:-:S07]  /*c700*/  IMAD.MOV.U32 R18, RZ, RZ, RZ ;  /* 0x000000ffff127224 */ /* 0x000fce00078e00ff */
.L_x_243:
[----:B------:R-:W-:Y:S01]  /*c710*/  ISETP.NE.AND P0, PT, R5, RZ, PT ;  /* 0x000000ff0500720c */ /* 0x000fe20003f05270 */
[----:B------:R-:W-:-:S12]  /*c720*/  IMAD.U32 R19, RZ, RZ, UR40 ;  /* 0x00000028ff137e24 */ /* 0x000fd8000f8e00ff */
[----:B------:R-:W0:Y:S01]  /*c730*/  @!P0 S2R R3, SR_CgaCtaId ;  /* 0x0000000000038919 */ /* 0x000e220000008800 */
[----:B------:R-:W-:-:S04]  /*c740*/  @!P0 MOV R0, 0x400 ;  /* 0x0000040000008802 */ /* 0x000fc80000000f00 */
[----:B0-----:R-:W-:-:S05]  /*c750*/  @!P0 LEA R0, R3, R0, 0x18 ;  /* 0x0000000003008211 */ /* 0x001fca00078ec0ff */
[----:B------:R0:W-:Y:S01]  /*c760*/  @!P0 STS.128 [R0+0x334d0], R16 ;  /* 0x0334d01000008388 */ /* 0x0001e20000000c00 */
[----:B------:R-:W-:Y:S06]  /*c770*/  BAR.ARV 0x5, 0x180 ;  /* 0x0146000000007b1d */ /* 0x000fec0000002000 */
.L_x_236:
[----:B------:R-:W-:Y:S01]  /*c780*/  ULDC UR4, c[0x0][0xc3c] ;  /* 0x00030f0000047ab9 */ /* 0x000fe20000000800 */
[----:B------:R1:W-:Y:S01]  /*c790*/  STL [R1+0x10], RZ ;  /* 0x000010ff01007387 */ /* 0x0003e20000100800 */
[----:B------:R-:W-:Y:S01]  /*c7a0*/  UISETP.GE.AND UP0, UPT, UR40, UR4, UPT ;  /* 0x000000042800728c */ /* 0x000fe2000bf06270 */
[----:B------:R-:W-:Y:S02]  /*c7b0*/  IMAD.MOV.U32 R31, RZ, RZ, 0x1 ;  /* 0x00000001ff1f7424 */ /* 0x000fe400078e00ff */
[----:B------:R-:W-:-:S03]  /*c7c0*/  IMAD.MOV.U32 R28, RZ, RZ, RZ ;  /* 0x000000ffff1c7224 */ /* 0x000fc600078e00ff */
[----:B------:R-:W-:-:S13]  /*c7d0*/  PLOP3.LUT P0, PT, PT, PT, UP0, 0x80, 0x0 ;  /* 0x000000000000781c */ /* 0x000fda0003f0f008 */
[----:B-1----:R-:W-:Y:S05]  /*c7e0*/  @P0 BRA `(.L_x_244) ;  /* 0x0000005800a40947 */ /* 0x002fea0003800000 */
[----:B------:R-:W0:Y:S01]  /*c7f0*/  S2R R10, SR_TID.X ;  /* 0x00000000000a7919 */ /* 0x000e220000002100 */
[----:B------:R-:W1:Y:S01]  /*c800*/  S2UR UR4, SR_CgaCtaId ;  /* 0x00000000000479c3 */ /* 0x000e620000008800 */
[----:B------:R-:W-:Y:S01]  /*c810*/  MOV R22, 0x400 ;  /* 0x0000040000167802 */ /* 0x000fe20000000f00 */
[----:B------:R-:W-:Y:S01]  /*c820*/  IMAD.MOV.U32 R31, RZ, RZ, 0x1 ;  /* 0x00000001ff1f7424 */ /* 0x000fe200078e00ff */
[----:B------:R-:W-:Y:S01]  /*c830*/  ULOP3.LUT UR46, UR36, 0x2, URZ, 0xfc, !UPT ;  /* 0x00000002242e7892 */ /* 0x000fe2000f8efc3f */
[----:B------:R-:W-:Y:S01]  /*c840*/  IMAD.MOV.U32 R28, RZ, RZ, RZ ;  /* 0x000000ffff1c7224 */ /* 0x000fe200078e00ff */
[----:B------:R-:W-:Y:S01]  /*c850*/  ULOP3.LUT UR48, UR36, 0x1, URZ, 0xfc, !UPT ;  /* 0x0000000124307892 */ /* 0x000fe2000f8efc3f */
[----:B------:R-:W-:Y:S01]  /*c860*/  ULDC UR49, c[0x0][0xc] ;  /* 0x0000030000317ab9 */ /* 0x000fe20000000800 */
[----:B-1----:R-:W-:-:S05]  /*c870*/  IMAD.U32 R37, RZ, RZ, UR4 ;  /* 0x00000004ff257e24 */ /* 0x002fca000f8e00ff */
[----:B------:R-:W-:Y:S01]  /*c880*/  LEA R22, R37, R22, 0x18 ;  /* 0x0000001625167211 */ /* 0x000fe200078ec0ff */
[C---:B0-----:R-:W-:Y:S01]  /*c890*/  IMAD.SHL.U32 R0, R10.reuse, 0x40, RZ ;  /* 0x000000400a007824 */ /* 0x041fe200078e00ff */
[----:B------:R-:W-:Y:S01]  /*c8a0*/  SHF.R.U32.HI R3, RZ, 0x1, R10 ;  /* 0x00000001ff037819 */ /* 0x000fe2000001160a */
[C---:B------:R-:W-:Y:S02]  /*c8b0*/  IMAD.SHL.U32 R4, R10.reuse, 0x20, RZ ;  /* 0x000000200a047824 */ /* 0x040fe400078e00ff */
[----:B------:R-:W-:Y:S01]  /*c8c0*/  IMAD.SHL.U32 R33, R10, 0x10, RZ ;  /* 0x000000100a217824 */ /* 0x000fe200078e00ff */
[----:B------:R-:W-:Y:S01]  /*c8d0*/  LOP3.LUT R2, R0, 0x180, RZ, 0xc0, !PT ;  /* 0x0000018000027812 */ /* 0x000fe200078ec0ff */
[----:B------:R-:W-:Y:S01]  /*c8e0*/  IMAD.SHL.U32 R8, R10, 0x4, RZ ;  /* 0x000000040a087824 */ /* 0x000fe200078e00ff */
[----:B------:R-:W-:Y:S01]  /*c8f0*/  LOP3.LUT R5, R4, 0x80, RZ, 0xc0, !PT ;  /* 0x0000008004057812 */ /* 0x000fe200078ec0ff */
[----:B------:R-:W-:Y:S01]  /*c900*/  IMAD.SHL.U32 R9, R10, 0x2, RZ ;  /* 0x000000020a097824 */ /* 0x000fe200078e00ff */
[----:B------:R-:W-:Y:S01]  /*c910*/  LOP3.LUT R2, R2, 0x30, R3, 0xf8, !PT ;  /* 0x0000003002027812 */ /* 0x000fe200078ef803 */
[----:B------:R-:W-:Y:S01]  /*c920*/  IMAD.SHL.U32 R3, R10, 0x8, RZ ;  /* 0x000000080a037824 */ /* 0x000fe200078e00ff */
[----:B------:R-:W-:-:S02]  /*c930*/  LOP3.LUT R7, R33, 0x600, RZ, 0xc0, !PT ;  /* 0x0000060021077812 */ /* 0x000fc400078ec0ff */
[----:B------:R-:W-:Y:S02]  /*c940*/  LOP3.LUT R5, R5, 0x10, R10, 0xf8, !PT ;  /* 0x0000001005057812 */ /* 0x000fe400078ef80a */
[----:B------:R-:W-:Y:S02]  /*c950*/  LOP3.LUT R7, R7, 0x60, R4, 0xf8, !PT ;  /* 0x0000006007077812 */ /* 0x000fe400078ef804 */
[----:B------:R-:W-:Y:S02]  /*c960*/  LOP3.LUT R3, R2, 0x30, R3, 0x78, !PT ;  /* 0x0000003002037812 */ /* 0x000fe400078e7803 */
[----:B------:R-:W-:Y:S02]  /*c970*/  LOP3.LUT R5, R5, 0x10, R8, 0x78, !PT ;  /* 0x0000001005057812 */ /* 0x000fe400078e7808 */
[----:B------:R-:W-:Y:S02]  /*c980*/  LOP3.LUT R2, R7, 0x100, R4, 0xf8, !PT ;  /* 0x0000010007027812 */ /* 0x000fe400078ef804 */
[----:B------:R-:W-:-:S02]  /*c990*/  LOP3.LUT R0, R3, 0x640, R0, 0xf8, !PT ;  /* 0x0000064003007812 */ /* 0x000fc400078ef800 */
[----:B--2---:R-:W-:Y:S02]  /*c9a0*/  LOP3.LUT R6, R33, 0x1b0, RZ, 0xc0, !PT ;  /* 0x000001b021067812 */ /* 0x004fe400078ec0ff */
[----:B------:R-:W-:Y:S01]  /*c9b0*/  LOP3.LUT R2, R2, R5, RZ, 0xfc, !PT ;  /* 0x0000000502027212 */ /* 0x000fe200078efcff */
[----:B------:R0:W-:Y:S01]  /*c9c0*/  STL [R1+0x8], R0 ;  /* 0x0000080001007387 */ /* 0x0001e20000100800 */
[----:B------:R-:W-:-:S03]  /*c9d0*/  LOP3.LUT R6, R6, 0x30, R9, 0x78, !PT ;  /* 0x0000003006067812 */ /* 0x000fc600078e7809 */
[----:B------:R1:W-:Y:S04]  /*c9e0*/  STL [R1+0x4], R2 ;  /* 0x0000040201007387 */ /* 0x0003e80000100800 */
[----:B------:R-:W-:Y:S01]  /*c9f0*/  STL [R1+0x10], RZ ;  /* 0x000010ff01007387 */ /* 0x000fe20000100800 */
[----:B0-----:R-:W-:-:S04]  /*ca00*/  LOP3.LUT R0, R10, 0x7f, RZ, 0xc0, !PT ;  /* 0x0000007f0a007812 */ /* 0x001fc800078ec0ff */
[----:B-1----:R-:W-:Y:S02]  /*ca10*/  SHF.R.U32.HI R2, RZ, 0x2, R0 ;  /* 0x00000002ff027819 */ /* 0x002fe40000011600 */
[----:B------:R-:W-:Y:S02]  /*ca20*/  LOP3.LUT R0, R6, 0x640, R33, 0xf8, !PT ;  /* 0x0000064006007812 */ /* 0x000fe400078ef821 */
[----:B------:R-:W-:Y:S02]  /*ca30*/  LOP3.LUT R33, R33, 0x30, RZ, 0xc0, !PT ;  /* 0x0000003021217812 */ /* 0x000fe400078ec0ff */
[----:B------:R-:W-:Y:S01]  /*ca40*/  LOP3.LUT R2, R2, 0x60, R4, 0xf8, !PT ;  /* 0x0000006002027812 */ /* 0x000fe200078ef804 */
[----:B------:R0:W-:Y:S01]  /*ca50*/  STL [R1], R0 ;  /* 0x0000000001007387 */ /* 0x0001e20000100800 */
[C---:B------:R-:W-:Y:S02]  /*ca60*/  LOP3.LUT R4, R33.reuse, 0x40, RZ, 0xfc, !PT ;  /* 0x0000004021047812 */ /* 0x040fe400078efcff */
[----:B------:R-:W-:-:S02]  /*ca70*/  LOP3.LUT R3, R33, 0x80, RZ, 0xfc, !PT ;  /* 0x0000008021037812 */ /* 0x000fc400078efcff */
[----:B------:R-:W-:Y:S01]  /*ca80*/  LOP3.LUT R2, R2, 0x80, RZ, 0xfc, !PT ;  /* 0x0000008002027812 */ /* 0x000fe200078efcff */
[----:B0-----:R-:W-:-:S05]  /*ca90*/  IMAD.IADD R0, R22, 0x1, R0 ;  /* 0x0000000116007824 */ /* 0x001fca00078e0200 */
[----:B------:R0:W-:Y:S02]  /*caa0*/  STL [R1+0xc], R0 ;  /* 0x00000c0001007387 */ /* 0x0001e40000100800 */
.L_x_321:
[----:B------:R-:W-:Y:S01]  /*cab0*/  ULDC.64 UR4, c[0x0][0xc88] ;  /* 0x0003220000047ab9 */ /* 0x000fe20000000a00 */
[----:B------:R-:W-:Y:S01]  /*cac0*/  ULDC.64 UR6, c[0x0][0xa18] ;  /* 0x0002860000067ab9 */ /* 0x000fe20000000a00 */
[----:B------:R-:W-:Y:S01]  /*cad0*/  UIMAD.WIDE UR4, UR40, 0x4, UR4 ;  /* 0x00000004280478a5 */ /* 0x000fe2000f8e0204 */
[----:B------:R-:W-:-:S05]  /*cae0*/  ULDC.64 UR8, c[0x0][0xa00] ;  /* 0x0002800000087ab9 */ /* 0x000fca0000000a00 */
[----:B0-----:R-:W-:Y:S02]  /*caf0*/  IMAD.U32 R2, RZ, RZ, UR4 ;  /* 0x00000004ff027e24 */ /* 0x001fe4000f8e00ff */
[----:B--2---:R-:W-:Y:S01]  /*cb00*/  IMAD.U32 R3, RZ, RZ, UR5 ;  /* 0x00000005ff037e24 */ /* 0x004fe2000f8e00ff */
[----:B------:R-:W-:-:S04]  /*cb10*/  ULDC.64 UR4, c[0x0][0xa28] ;  /* 0x00028a0000047ab9 */ /* 0x000fc80000000a00 */
[----:B------:R-:W2:Y:S01]  /*cb20*/  LDG.E R2, desc[UR50][R2.64] ;  /* 0x0000003202027981 */ /* 0x000ea2000c1e1900 */
[----:B------:R-:W-:Y:S02]  /*cb30*/  UISETP.NE.U32.AND UP1, UPT, UR4, URZ, UPT ;  /* 0x0000003f0400728c */ /* 0x000fe4000bf25070 */
[----:B------:R-:W-:Y:S02]  /*cb40*/  UISETP.NE.U32.AND UP0, UPT, UR6, URZ, UPT ;  /* 0x0000003f0600728c */ /* 0x000fe4000bf05070 */
[----:B------:R-:W-:Y:S02]  /*cb50*/  UISETP.NE.AND.EX UP2, UPT, UR5, URZ, UPT, UP1 ;  /* 0x0000003f0500728c */ /* 0x000fe4000bf45310 */
[----:B------:R-:W-:Y:S02]  /*cb60*/  UISETP.NE.AND.EX UP0, UPT, UR7, URZ, UPT, UP0 ;  /* 0x0000003f0700728c */ /* 0x000fe4000bf05300 */
[----:B------:R-:W-:Y:S02]  /*cb70*/  UISETP.NE.U32.AND UP1, UPT, UR8, URZ, UPT ;  /* 0x0000003f0800728c */ /* 0x000fe4000bf25070 */
[----:B------:R-:W-:-:S02]  /*cb80*/  PLOP3.LUT P0, PT, PT, PT, UP2, 0x80, 0x0 ;  /* 0x000000000000781c */ /* 0x000fc40003f0f028 */
[----:B------:R-:W-:Y:S01]  /*cb90*/  PLOP3.LUT P1, PT, PT, PT, UP0, 0x80, 0x0 ;  /* 0x000000000000781c */ /* 0x000fe20003f2f008 */
[----:B------:R-:W-:Y:S01]  /*cba0*/  UISETP.NE.AND.EX UP5, UPT, UR9, URZ, UPT, UP1 ;  /* 0x0000003f0900728c */ /* 0x000fe2000bfa5310 */
[----:B------:R-:W-:-:S03]  /*cbb0*/  IMAD.MOV.U32 R25, RZ, RZ, RZ ;  /* 0x000000ffff197224 */ /* 0x000fc600078e00ff */
[----:B------:R-:W-:Y:S02]  /*cbc0*/  UP2UR UR47, UPR, URZ, 0x20 ;  /* 0x000000203f2f7883 */ /* 0x000fe40008000000 */
[----:B------:R-:W-:Y:S02]  /*cbd0*/  PLOP3.LUT P2, PT, PT, PT, UP5, 0x80, 0x0 ;  /* 0x000000000000781c */ /* 0x000fe40003f4f058 */
[----:B--2---:R-:W-:-:S13]  /*cbe0*/  R2UR UR44, R2 ;  /* 0x00000000022c72ca */ /* 0x004fda00000e0000 */
[----:B------:R-:W-:Y:S02]  /*cbf0*/  USHF.R.S32.HI UR45, URZ, 0x1f, UR44 ;  /* 0x0000001f3f2d7899 */ /* 0x000fe4000801142c */
[----:B------:R-:W-:Y:S02]  /*cc00*/  @UP2 ULEA UR4, UP3, UR44, UR4, 0x2 ;  /* 0x000000042c042291 */ /* 0x000fe4000f86103f */
[----:B------:R-:W-:Y:S02]  /*cc10*/  USHF.L.U32 UR38, UR44, 0x2, URZ ;  /* 0x000000022c267899 */ /* 0x000fe4000800063f */
[----:B------:R-:W-:Y:S02]  /*cc20*/  @UP2 ULEA.HI.X UR5, UR44, UR5, UR45, 0x2, UP3 ;  /* 0x000000052c052291 */ /* 0x000fe400098f142d */
[----:B------:R-:W-:Y:S01]  /*cc30*/  USHF.L.U64.HI UR39, UR44, 0x2, UR45 ;  /* 0x000000022c277899 */ /* 0x000fe2000801022d */
[----:B------:R-:W-:Y:S01]  /*cc40*/  IMAD.U32 R2, RZ, RZ, UR4 ;  /* 0x00000004ff027e24 */ /* 0x000fe2000f8e00ff */
[----:B------:R-:W-:-:S02]  /*cc50*/  @UP0 UIADD3 UR6, UP4, UR38, UR6, URZ ;  /* 0x0000000626060290 */ /* 0x000fc4000ff9e03f */
[----:B------:R-:W-:Y:S02]  /*cc60*/  IMAD.U32 R3, RZ, RZ, UR5 ;  /* 0x00000005ff037e24 */ /* 0x000fe4000f8e00ff */
[----:B------:R-:W-:Y:S02]  /*cc70*/  @UP0 UIADD3.X UR7, UR39, UR7, URZ, UP4, !UPT ;  /* 0x0000000727070290 */ /* 0x000fe4000a7fe43f */
[----:B------:R-:W-:Y:S01]  /*cc80*/  UIADD3 UR8, UP0, UR38, UR8, URZ ;  /* 0x0000000826087290 */ /* 0x000fe2000ff1e03f */
[----:B0-----:R0:W5:Y:S03]  /*cc90*/  @P0 LDG.E R0, desc[UR50][R2.64] ;  /* 0x0000003202000981 */ /* 0x001166000c1e1900 */
[----:B------:R-:W-:Y:S01]  /*cca0*/  UIADD3.X UR4, UR39, UR9, URZ, UP0, !UPT ;  /* 0x0000000927047290 */ /* 0x000fe200087fe43f */
[----:B0-----:R-:W-:Y:S02]  /*ccb0*/  IMAD.U32 R2, RZ, RZ, UR6 ;  /* 0x00000006ff027e24 */ /* 0x001fe4000f8e00ff */
[----:B------:R-:W-:-:S05]  /*ccc0*/  IMAD.U32 R3, RZ, RZ, UR7 ;  /* 0x00000007ff037e24 */ /* 0x000fca000f8e00ff */
[----:B------:R0:W2:Y:S02]  /*ccd0*/  @P1 LDG.E R4, desc[UR50][R2.64] ;  /* 0x0000003202041981 */ /* 0x0000a4000c1e1900 */
[----:B0-----:R-:W-:Y:S02]  /*cce0*/  IMAD.U32 R2, RZ, RZ, UR8 ;  /* 0x00000008ff027e24 */ /* 0x001fe4000f8e00ff */
[----:B------:R-:W-:-:S05]  /*ccf0*/  IMAD.U32 R3, RZ, RZ, UR4 ;  /* 0x00000004ff037e24 */ /* 0x000fca000f8e00ff */
[----:B------:R0:W5:Y:S01]  /*cd00*/  @P2 LDG.E R25, desc[UR50][R2.64] ;  /* 0x0000003202192981 */ /* 0x000162000c1e1900 */
[----:B--2---:R-:W-:Y:S01]  /*cd10*/  @P1 R2UR UR41, R4 ;  /* 0x00000000042912ca */ /* 0x004fe200000e0000 */
[----:B01----:R-:W-:-:S14]  /*cd20*/  @P1 BRA `(.L_x_245) ;  /* 0x0000000000241947 */ /* 0x003fdc0003800000 */
[----:B------:R-:W-:Y:S01]  /*cd30*/  UISETP.NE.AND UP0, UPT, UR47, URZ, UPT ;  /* 0x0000003f2f00728c */ /* 0x000fe2000bf05270 */
[----:B------:R-:W-:-:S05]  /*cd40*/  ULDC UR41, c[0x0][0x288] ;  /* 0x0000a20000297ab9 */ /* 0x000fca0000000800 */
[----:B------:R-:W-:-:S13]  /*cd50*/  PLOP3.LUT P1, PT, PT, PT, UP0, 0x40, 0x0 ;  /* 0x000000000000781c */ /* 0x000fda0003f2e808 */
[----:B------:R-:W-:Y:S05]  /*cd60*/  @P1 BRA `(.L_x_245) ;  /* 0x0000000000141947 */ /* 0x000fea0003800000 */
[----:B------:R-:W2:Y:S04]  /*cd70*/  LDG.E R5, desc[UR50][R2.64] ;  /* 0x0000003202057981 */ /* 0x000ea8000c1e1900 */
[----:B------:R-:W3:Y:S01]  /*cd80*/  LDG.E R4, desc[UR50][R2.64+0x4] ;  /* 0x0000043202047981 */ /* 0x000ee2000c1e1900 */
[----:B--2---:R-:W-:Y:S02]  /*cd90*/  R2UR UR4, R5 ;  /* 0x00000000050472ca */ /* 0x004fe400000e0000 */
[----:B---3--:R-:W-:-:S13]  /*cda0*/  R2UR UR41, R4 ;  /* 0x00000000042972ca */ /* 0x008fda00000e0000 */
[----:B------:R-:W-:-:S12]  /*cdb0*/  UIADD3 UR41, -UR4, UR41, URZ ;  /* 0x0000002904297290 */ /* 0x000fd8000fffe13f */
.L_x_245:
[----:B------:R-:W-:Y:S01]  /*cdc0*/  UMOV UR37, URZ ;  /* 0x0000003f00257c82 */ /* 0x000fe20008000000 */
[----:B------:R-:W-:Y:S01]  /*cdd0*/  ULDC.64 UR6, c[0x0][0xa20] ;  /* 0x0002880000067ab9 */ /* 0x000fe20000000a00 */
[----:B-----5:R-:W-:Y:S01]  /*cde0*/  @P0 R2UR UR37, R0 ;  /* 0x00000000002502ca */ /* 0x020fe200000e0000 */
[----:B------:R-:W-:Y:S01]  /*cdf0*/  ULDC.64 UR4, c[0x0][0x418] ;  /* 0x0001060000047ab9 */ /* 0x000fe20000000a00 */
[----:B------:R-:W-:Y:S01]  /*ce00*/  ISETP.NE.U32.AND P0, PT, RZ, UR6, PT ;  /* 0x00000006ff007c0c */ /* 0x000fe2000bf05070 */
[----:B------:R-:W-:Y:S01]  /*ce10*/  UISETP.NE.U32.AND UP0, UPT, UR4, URZ, UPT ;  /* 0x0000003f0400728c */ /* 0x000fe2000bf05070 */
[----:B------:R-:W-:Y:S01]  /*ce20*/  IMAD.U32 R30, RZ, RZ, UR44 ;  /* 0x0000002cff1e7e24 */ /* 0x000fe2000f8e00ff */
[----:B------:R-:W-:Y:S01]  /*ce30*/  ULDC UR42, c[0x0][0x2f0] ;  /* 0x0000bc00002a7ab9 */ /* 0x000fe20000000800 */
[----:B------:R-:W-:Y:S01]  /*ce40*/  ISETP.NE.AND.EX P0, PT, RZ, UR7, PT, P0 ;  /* 0x00000007ff007c0c */ /* 0x000fe2000bf05300 */
[----:B------:R-:W-:Y:S01]  /*ce50*/  UISETP.NE.AND.EX UP0, UPT, UR5, URZ, UPT, UP0 ;  /* 0x0000003f0500728c */ /* 0x000fe2000bf05300 */
[----:B------:R-:W-:-:S03]  /*ce60*/  ULDC UR4, c[0x0][0x424] ;  /* 0x0001090000047ab9 */ /* 0x000fc60000000800 */
[----:B------:R-:W-:-:S04]  /*ce70*/  USEL UR4, UR4, 0x1, UP0 ;  /* 0x0000000104047887 */ /* 0x000fc80008000000 */
[----:B------:R-:W-:-:S04]  /*ce80*/  UIMAD UR42, UR4, UR42, URZ ;  /* 0x0000002a042a72a4 */ /* 0x000fc8000f8e023f */
[----:B------:R-:W-:Y:S08]  /*ce90*/  @!P0 BRA `(.L_x_246) ;  /* 0x00000000001c8947 */ /* 0x000ff00003800000 */
[----:B------:R-:W-:-:S04]  /*cea0*/  UIADD3 UR4, UP0, UR38, UR6, URZ ;  /* 0x0000000626047290 */ /* 0x000fc8000ff1e03f */
[----:B------:R-:W-:Y:S02]  /*ceb0*/  UIADD3.X UR5, UR39, UR7, URZ, UP0, !UPT ;  /* 0x0000000727057290 */ /* 0x000fe400087fe43f */
[----:B------:R-:W-:-:S04]  /*cec0*/  IMAD.U32 R2, RZ, RZ, UR4 ;  /* 0x00000004ff027e24 */ /* 0x000fc8000f8e00ff */
[----:B------:R-:W-:-:S05]  /*ced0*/  IMAD.U32 R3, RZ, RZ, UR5 ;  /* 0x00000005ff037e24 */ /* 0x000fca000f8e00ff */
[----:B------:R-:W2:Y:S02]  /*cee0*/  LDG.E R2, desc[UR50][R2.64] ;  /* 0x0000003202027981 */ /* 0x000ea4000c1e1900 */
[----:B--2---:R-:W-:Y:S01]  /*cef0*/  R2UR UR42, R2 ;  /* 0x00000000022a72ca */ /* 0x004fe200000e0000 */
[----:B------:R-:W-:-:S14]  /*cf00*/  BRA `(.L_x_247) ;  /* 0x00000000002c7947 */ /* 0x000fdc0003800000 */
.L_x_246:
[----:B------:R-:W-:Y:S02]  /*cf10*/  ULDC.64 UR4, c[0x0][0xa08] ;  /* 0x0002820000047ab9 */ /* 0x000fe40000000a00 */
[----:B------:R-:W-:-:S04]  /*cf20*/  ISETP.NE.U32.AND P0, PT, RZ, UR4, PT ;  /* 0x00000004ff007c0c */ /* 0x000fc8000bf05070 */
[----:B------:R-:W-:-:S13]  /*cf30*/  ISETP.NE.AND.EX P0, PT, RZ, UR5, PT, P0 ;  /* 0x00000005ff007c0c */ /* 0x000fda000bf05300 */
[----:B------:R-:W-:Y:S05]  /*cf40*/  @!P0 BRA `(.L_x_247) ;  /* 0x00000000001c8947 */ /* 0x000fea0003800000 */
[----:B------:R-:W0:Y:S02]  /*cf50*/  LDC.64 R2, c[0x0][0xa08] ;  /* 0x00028200ff027b82 */ /* 0x000e240000000a00 */
[----:B0-----:R-:W-:-:S05]  /*cf60*/  IMAD.WIDE R2, R30, 0x4, R2 ;  /* 0x000000041e027825 */ /* 0x001fca00078e0202 */
[----:B------:R-:W2:Y:S04]  /*cf70*/  LDG.E R4, desc[UR50][R2.64] ;  /* 0x0000003202047981 */ /* 0x000ea8000c1e1900 */
[----:B------:R-:W3:Y:S01]  /*cf80*/  LDG.E R0, desc[UR50][R2.64+0x4] ;  /* 0x0000043202007981 */ /* 0x000ee2000c1e1900 */
[----:B--2---:R-:W-:Y:S02]  /*cf90*/  R2UR UR42, R4 ;  /* 0x00000000042a72ca */ /* 0x004fe400000e0000 */
[----:B---3--:R-:W-:-:S13]  /*cfa0*/  R2UR UR4, R0 ;  /* 0x00000000000472ca */ /* 0x008fda00000e0000 */
[----:B------:R-:W-:-:S12]  /*cfb0*/  UIADD3 UR42, -UR42, UR4, URZ ;  /* 0x000000042a2a7290 */ /* 0x000fd8000fffe13f */
.L_x_247:
[----:B------:R-:W-:Y:S01]  /*cfc0*/  UIADD3 UR42, -UR37, UR42, URZ ;  /* 0x0000002a252a7290 */ /* 0x000fe2000fffe13f */
[----:B------:R-:W-:Y:S03]  /*cfd0*/  BSSY B7, `(.L_x_248) ;  /* 0x0000495000077945 */ /* 0x000fe60003800000 */
[----:B------:R-:W-:Y:S02]  /*cfe0*/  UIADD3 UR4, UR42, 0x9f, URZ ;  /* 0x0000009f2a047890 */ /* 0x000fe4000fffe03f */
[----:B------:R-:W-:Y:S02]  /*cff0*/  ISETP.LT.AND P0, PT, RZ, UR42, PT ;  /* 0x0000002aff007c0c */ /* 0x000fe4000bf01270 */
[----:B------:R-:W-:-:S04]  /*d000*/  UIMAD.WIDE UR4, UR4, 0x66666667, URZ ;  /* 0x66666667040478a5 */ /* 0x000fc8000f8e023f */
[----:B------:R-:W-:-:S04]  /*d010*/  USHF.R.U32.HI UR43, URZ, 0x1f, UR5 ;  /* 0x0000001f3f2b7899 */ /* 0x000fc80008011605 */
[----:B------:R-:W-:-:S03]  /*d020*/  ULEA.HI.SX32 UR43, UR5, UR43, 0x1a ;  /* 0x0000002b052b7291 */ /* 0x000fc6000f8fd23f */
[----:B------:R-:W-:Y:S09]  /*d030*/  @P0 BRA `(.L_x_249) ;  /* 0x0000000000440947 */ /* 0x000ff20003800000 */
[----:B------:R-:W0:Y:S02]  /*d040*/  S2R R0, SR_TID.X ;  /* 0x0000000000007919 */ /* 0x000e240000002100 */
[----:B0-----:R-:W-:-:S04]  /*d050*/  LOP3.LUT R0, R0, 0x7f, RZ, 0xc0, !PT ;  /* 0x0000007f00007812 */ /* 0x001fc800078ec0ff */
[----:B------:R-:W-:-:S13]  /*d060*/  ISETP.NE.AND P0, PT, R0, RZ, PT ;  /* 0x000000ff0000720c */ /* 0x000fda0003f05270 */
[----:B------:R-:W-:Y:S05]  /*d070*/  @P0 BRA `(.L_x_250) ;  /* 0x0000004800280947 */ /* 0x000fea0003800000 */
[----:B------:R-:W0:Y:S01]  /*d080*/  S2R R5, SR_LANEID ;  /* 0x0000000000057919 */ /* 0x000e220000000000 */
[----:B------:R-:W-:Y:S01]  /*d090*/  VOTEU.ANY UR4, UPT, PT ;  /* 0x0000000000047886 */ /* 0x000fe200038e0100 */
[----:B------:R-:W1:Y:S01]  /*d0a0*/  LDC.64 R2, c[0x0][0xc60] ;  /* 0x00031800ff027b82 */ /* 0x000e620000000a00 */
[----:B------:R-:W0:Y:S02]  /*d0b0*/  FLO.U32 R0, UR4 ;  /* 0x0000000400007d00 */ /* 0x000e2400080e0000 */
[----:B0-----:R-:W-:-:S06]  /*d0c0*/  ISETP.EQ.U32.AND P0, PT, R0, R5, PT ;  /* 0x000000050000720c */ /* 0x001fcc0003f02070 */
[----:B------:R-:W1:Y:S07]  /*d0d0*/  POPC R5, UR4 ;  /* 0x0000000400057d09 */ /* 0x000e6e0008000000 */
[----:B-1----:R-:W2:Y:S01]  /*d0e0*/  @P0 ATOMG.E.ADD.STRONG.GPU PT, R3, desc[UR50][R2.64], R5 ;  /* 0x00000005020309a8 */ /* 0x002ea200081ee1f2 */
[----:B------:R-:W0:Y:S02]  /*d0f0*/  S2R R4, SR_LTMASK ;  /* 0x0000000000047919 */ /* 0x000e240000003900 */
[----:B0-----:R-:W-:-:S04]  /*d100*/  LOP3.LUT R4, R4, UR4, RZ, 0xc0, !PT ;  /* 0x0000000404047c12 */ /* 0x001fc8000f8ec0ff */
[----:B------:R-:W0:Y:S01]  /*d110*/  POPC R7, R4 ;  /* 0x0000000400077309 */ /* 0x000e220000000000 */
[----:B--2---:R-:W0:Y:S02]  /*d120*/  SHFL.IDX PT, R0, R3, R0, 0x1f ;  /* 0x00001f0003007589 */ /* 0x004e2400000e0000 */
[----:B0-----:R-:W-:Y:S01]  /*d130*/  IADD3 R16, R0, UR49, R7 ;  /* 0x0000003100107c10 */ /* 0x001fe2000fffe007 */
[----:B------:R-:W-:Y:S06]  /*d140*/  BRA `(.L_x_250) ;  /* 0x0000004400f47947 */ /* 0x000fec0003800000 */
.L_x_249:
[----:B------:R-:W-:Y:S01]  /*d150*/  VIADD R0, R22, 0x24200 ;  /* 0x0002420016007836 */ /* 0x000fe20000000000 */
[----:B------:R-:W-:Y:S04]  /*d160*/  BSSY B6, `(.L_x_251) ;  /* 0x0000013000067945 */ /* 0x000fe80003800000 */
[----:B------:R-:W-:-:S13]  /*d170*/  LOP3.LUT P0, RZ, R0, 0x1bf, RZ, 0xc0, !PT ;  /* 0x000001bf00ff7812 */ /* 0x000fda000780c0ff */
[----:B------:R-:W-:Y:S05]  /*d180*/  @!P0 BRA `(.L_x_252) ;  /* 0x0000000000408947 */ /* 0x000fea0003800000 */
[----:B------:R-:W-:Y:S01]  /*d190*/  MOV R2, 0x0 ;  /* 0x0000000000027802 */ /* 0x000fe20000000f00 */
[----:B------:R-:W-:Y:S01]  /*d1a0*/  ULDC.64 UR6, c[0x4][0xc0] ;  /* 0x0100300000067ab9 */ /* 0x000fe20000000a00 */
[----:B------:R-:W-:Y:S01]  /*d1b0*/  ULDC.64 UR8, c[0x4][0xc8] ;  /* 0x0100320000087ab9 */ /* 0x000fe20000000a00 */
[----:B------:R-:W-:Y:S01]  /*d1c0*/  ULDC.64 UR4, c[0x4][0x8] ;  /* 0x0100020000047ab9 */ /* 0x000fe20000000a00 */
[----:B------:R-:W-:Y:S02]  /*d1d0*/  IMAD.U32 R4, RZ, RZ, UR6 ;  /* 0x00000006ff047e24 */ /* 0x000fe4000f8e00ff */
        /* <DEDUP_REMOVED lines=11> */
.L_x_252:
[----:B------:R-:W-:Y:S05]  /*d290*/  BSYNC B6 ;  /* 0x0000000000067941 */ /* 0x000fea0003800000 */
.L_x_251:
[----:B------:R-:W-:Y:S01]  /*d2a0*/  VIADD R0, R22, 0xf200 ;  /* 0x0000f20016007836 */ /* 0x000fe20000000000 */
[----:B------:R-:W-:Y:S01]  /*d2b0*/  LOP3.LUT R32, R32, 0xfffffffe, RZ, 0xc0, !PT ;  /* 0xfffffffe20207812 */ /* 0x000fe200078ec0ff */
[----:B------:R-:W-:Y:S03]  /*d2c0*/  BSSY B6, `(.L_x_253) ;  /* 0x0000014000067945 */ /* 0x000fe60003800000 */
[----:B------:R-:W-:-:S13]  /*d2d0*/  LOP3.LUT P0, RZ, R0, 0x1bf, RZ, 0xc0, !PT ;  /* 0x000001bf00ff7812 */ /* 0x000fda000780c0ff */
[----:B------:R-:W-:Y:S01]  /*d2e0*/  @P0 LOP3.LUT R32, R32, 0x1, RZ, 0xfc, !PT ;  /* 0x0000000120200812 */ /* 0x000fe200078efcff */
[----:B------:R-:W-:Y:S06]  /*d2f0*/  @!P0 BRA `(.L_x_254) ;  /* 0x0000000000408947 */ /* 0x000fec0003800000 */
        /* <DEDUP_REMOVED lines=16> */
.L_x_254:
[----:B------:R-:W-:Y:S05]  /*d400*/  BSYNC B6 ;  /* 0x0000000000067941 */ /* 0x000fea0003800000 */
.L_x_253:
        /* <DEDUP_REMOVED lines=20> */
.L_x_256:
[----:B------:R-:W-:Y:S05]  /*d550*/  BSYNC B6 ;  /* 0x0000000000067941 */ /* 0x000fea0003800000 */
.L_x_255:
[----:B------:R-:W-:Y:S01]  /*d560*/  LOP3.LUT P6, RZ, R32, 0x1, RZ, 0xc0, !PT ;  /* 0x0000000120ff7812 */ /* 0x000fe200078cc0ff */
[----:B------:R-:W-:-:S12]  /*d570*/  BSSY B6, `(.L_x_257) ;  /* 0x0000012000067945 */ /* 0x000fd80003800000 */
        /* <DEDUP_REMOVED lines=17> */
.L_x_258:
[----:B------:R-:W-:Y:S05]  /*d690*/  BSYNC B6 ;  /* 0x0000000000067941 */ /* 0x000fea0003800000 */
.L_x_257:
[----:B------:R-:W-:Y:S01]  /*d6a0*/  ULDC.64 UR4, c[0x0][0x9f8] ;  /* 0x00027e0000047ab9 */ /* 0x000fe20000000a00 */
[----:B------:R-:W0:Y:S01]  /*d6b0*/  LDC R19, c[0x0][0x430] ;  /* 0x00010c00ff137b82 */ /* 0x000e220000000800 */
[----:B------:R-:W-:-:S04]  /*d6c0*/  UISETP.NE.U32.AND UP0, UPT, UR4, URZ, UPT ;  /* 0x0000003f0400728c */ /* 0x000fc8000bf05070 */
[----:B------:R-:W-:-:S06]  /*d6d0*/  UISETP.NE.AND.EX UP0, UPT, UR5, URZ, UPT, UP0 ;  /* 0x0000003f0500728c */ /* 0x000fcc000bf05300 */
[----:B------:R-:W-:-:S05]  /*d6e0*/  PLOP3.LUT P0, PT, PT, PT, UP0, 0x80, 0x0 ;  /* 0x000000000000781c */ /* 0x000fca0003f0f008 */
[----:B------:R-:W-:-:S04]  /*d6f0*/  @UP0 UIADD3 UR4, UP1, UR38, UR4, URZ ;  /* 0x0000000426040290 */ /* 0x000fc8000ff3e03f */
[----:B------:R-:W-:Y:S02]  /*d700*/  @UP0 UIADD3.X UR5, UR39, UR5, URZ, UP1, !UPT ;  /* 0x0000000527050290 */ /* 0x000fe40008ffe43f */
[----:B------:R-:W-:-:S04]  /*d710*/  IMAD.U32 R2, RZ, RZ, UR4 ;  /* 0x00000004ff027e24 */ /* 0x000fc8000f8e00ff */
[----:B------:R-:W-:-:S05]  /*d720*/  IMAD.U32 R3, RZ, RZ, UR5 ;  /* 0x00000005ff037e24 */ /* 0x000fca000f8e00ff */
[----:B------:R1:W5:Y:S01]  /*d730*/  @P0 LDG.E R30, desc[UR50][R2.64] ;  /* 0x00000032021e0981 */ /* 0x000362000c1e1900 */
[----:B0-----:R-:W-:Y:S01]  /*d740*/  ISETP.NE.AND P1, PT, R19, 0x1, PT ;  /* 0x000000011300780c */ /* 0x001fe20003f25270 */
[----:B------:R-:W-:Y:S01]  /*d750*/  UMOV UR4, 0xffffffff ;  /* 0xffffffff00047882 */ /* 0x000fe20000000000 */
[----:B------:R-:W-:-:S11]  /*d760*/  LOP3.LUT R32, R32, 0xffffffbf, RZ, 0xc0, !PT ;  /* 0xffffffbf20207812 */ /* 0x000fd600078ec0ff */
[----:B------:R-:W-:Y:S01]  /*d770*/  @P1 LOP3.LUT R32, R32, 0x40, RZ, 0xfc, !PT ;  /* 0x0000004020201812 */ /* 0x000fe200078efcff */
[----:B-1----:R-:W-:Y:S06]  /*d780*/  BRA.DIV UR4, `(.L_x_259) ;  /* 0x0000005204387947 */ /* 0x002fec000b800000 */
.L_x_341:
[----:B------:R-:W0:Y:S01]  /*d790*/  S2R R0, SR_TID.X ;  /* 0x0000000000007919 */ /* 0x000e220000002100 */
[----:B------:R-:W-:Y:S01]  /*d7a0*/  UMOV UR4, 0xa0 ;  /* 0x000000a000047882 */ /* 0x000fe20000000000 */
[----:B------:R-:W1:Y:S01]  /*d7b0*/  @P1 LDC R5, c[0x0][0x434] ;  /* 0x00010d00ff051b82 */ /* 0x000e620000000800 */
[----:B------:R-:W-:Y:S01]  /*d7c0*/  UIMAD UR4, UR43, UR4, -0xa0 ;  /* 0xffffff602b0474a4 */ /* 0x000fe2000f8e0204 */
[----:B-----5:R-:W-:-:S06]  /*d7d0*/  SHF.R.S32.HI R36, RZ, 0x1f, R30 ;  /* 0x0000001fff247819 */ /* 0x020fcc000001141e */
[----:B------:R-:W2:Y:S08]  /*d7e0*/  @P1 LDC R7, c[0x0][0x438] ;  /* 0x00010e00ff071b82 */ /* 0x000eb00000000800 */
[----:B------:R-:W3:Y:S08]  /*d7f0*/  @P1 LDC R11, c[0x0][0x434] ;  /* 0x00010d00ff0b1b82 */ /* 0x000ef00000000800 */
[----:B------:R-:W4:Y:S01]  /*d800*/  @P1 LDC R3, c[0x0][0x438] ;  /* 0x00010e00ff031b82 */ /* 0x000f220000000800 */
[C---:B0-----:R-:W-:Y:S01]  /*d810*/  LOP3.LUT R2, R0.reuse, 0x7f, RZ, 0xc0, !PT ;  /* 0x0000007f00027812 */ /* 0x041fe200078ec0ff */
[----:B------:R-:W-:-:S02]  /*d820*/  IMAD.SHL.U32 R14, R0, 0x20, RZ ;  /* 0x00000020000e7824 */ /* 0x000fc400078e00ff */
[----:B------:R-:W-:Y:S01]  /*d830*/  IMAD.SHL.U32 R0, R0, 0x20, RZ ;  /* 0x0000002000007824 */ /* 0x000fe200078e00ff */
[----:B------:R-:W-:-:S04]  /*d840*/  SHF.R.U32.HI R2, RZ, 0x2, R2 ;  /* 0x00000002ff027819 */ /* 0x000fc80000011602 */
[C---:B------:R-:W-:Y:S02]  /*d850*/  LOP3.LUT R14, R2.reuse, 0x60, R14, 0xf8, !PT ;  /* 0x00000060020e7812 */ /* 0x040fe400078ef80e */
[----:B------:R-:W-:Y:S02]  /*d860*/  LOP3.LUT R0, R2, 0x60, R0, 0xf8, !PT ;  /* 0x0000006002007812 */ /* 0x000fe400078ef800 */
[----:B------:R-:W-:-:S03]  /*d870*/  LOP3.LUT R14, R14, 0x80, RZ, 0xfc, !PT ;  /* 0x000000800e0e7812 */ /* 0x000fc600078efcff */
[----:B------:R-:W-:Y:S02]  /*d880*/  VIADD R9, R0, UR4 ;  /* 0x0000000400097c36 */ /* 0x000fe40008000000 */
[----:B------:R-:W-:Y:S02]  /*d890*/  VIADD R4, R14, UR4 ;  /* 0x000000040e047c36 */ /* 0x000fe40008000000 */
[----:B------:R-:W-:-:S03]  /*d8a0*/  VIADD R2, R9, UR37 ;  /* 0x0000002509027c36 */ /* 0x000fc60008000000 */
[----:B------:R-:W-:Y:S01]  /*d8b0*/  ISETP.GE.AND P0, PT, R4, UR42, PT ;  /* 0x0000002a04007c0c */ /* 0x000fe2000bf06270 */
[----:B-1----:R-:W-:-:S03]  /*d8c0*/  @P1 IMAD.HI.U32 R0, R2, R5, RZ ;  /* 0x0000000502001227 */ /* 0x002fc600078e00ff */
[----:B------:R-:W-:Y:S01]  /*d8d0*/  ISETP.GT.U32.OR P0, PT, R14, 0x9f, P0 ;  /* 0x0000009f0e00780c */ /* 0x000fe20000704470 */
[----:B------:R-:W-:Y:S01]  /*d8e0*/  IMAD.MOV.U32 R12, RZ, RZ, R2 ;  /* 0x000000ffff0c7224 */ /* 0x000fe200078e0002 */
[----:B--2---:R-:W-:Y:S01]  /*d8f0*/  @P1 SHF.R.U32.HI R12, RZ, R7, R0 ;  /* 0x00000007ff0c1219 */ /* 0x004fe20000011600 */
[----:B------:R-:W-:-:S04]  /*d900*/  VIADD R0, R4, UR37 ;  /* 0x0000002504007c36 */ /* 0x000fc80008000000 */
[----:B---3--:R-:W-:-:S04]  /*d910*/  @P1 IMAD.HI.U32 R8, R0, R11, RZ ;  /* 0x0000000b00081227 */ /* 0x008fc800078e00ff */
[----:B------:R-:W-:Y:S01]  /*d920*/  IMAD.MOV.U32 R4, RZ, RZ, R0 ;  /* 0x000000ffff047224 */ /* 0x000fe200078e0000 */
[----:B----4-:R-:W-:Y:S01]  /*d930*/  @P1 SHF.R.U32.HI R4, RZ, R3, R8 ;  /* 0x00000003ff041219 */ /* 0x010fe20000011608 */
[----:B------:R-:W0:Y:S01]  /*d940*/  @!P0 LDC.64 R6, c[0x0][0x428] ;  /* 0x00010a00ff068b82 */ /* 0x000e220000000a00 */
[----:B------:R-:W-:Y:S01]  /*d950*/  IMAD.MOV R5, RZ, RZ, -R12 ;  /* 0x000000ffff057224 */ /* 0x000fe200078e0a0c */
[----:B------:R-:W-:Y:S02]  /*d960*/  ISETP.GE.AND P1, PT, R9, UR42, PT ;  /* 0x0000002a09007c0c */ /* 0x000fe4000bf26270 */
[----:B------:R-:W-:Y:S01]  /*d970*/  @!P0 SHF.R.S32.HI R3, RZ, 0x1f, R4 ;  /* 0x0000001fff038819 */ /* 0x000fe20000011404 */
[----:B------:R-:W-:Y:S02]  /*d980*/  IMAD R5, R19, R5, R2 ;  /* 0x0000000513057224 */ /* 0x000fe400078e0202 */
[----:B------:R-:W-:Y:S02]  /*d990*/  @!P0 IMAD.MOV.U32 R2, RZ, RZ, R4 ;  /* 0x000000ffff028224 */ /* 0x000fe400078e0004 */
[----:B0-----:R-:W-:-:S02]  /*d9a0*/  @!P0 IMAD R8, R36, R6, RZ ;  /* 0x0000000624088224 */ /* 0x001fc400078e02ff */
[----:B------:R-:W-:-:S04]  /*d9b0*/  @!P0 IMAD.WIDE.U32 R2, R30, R6, R2 ;  /* 0x000000061e028225 */ /* 0x000fc800078e0002 */
[----:B------:R-:W-:Y:S02]  /*d9c0*/  @!P0 IMAD R8, R30, R7, R8 ;  /* 0x000000071e088224 */ /* 0x000fe400078e0208 */
[----:B------:R-:W0:Y:S02]  /*d9d0*/  @!P0 LDC.64 R6, c[0x0][0x418] ;  /* 0x00010600ff068b82 */ /* 0x000e240000000a00 */
[----:B------:R-:W-:Y:S01]  /*d9e0*/  @!P0 IMAD.IADD R8, R8, 0x1, R3 ;  /* 0x0000000108088824 */ /* 0x000fe200078e0203 */
[----:B0-----:R-:W-:Y:S01]  /*d9f0*/  @!P0 LEA R10, P2, R2, R6, 0x2 ;  /* 0x00000006020a8211 */ /* 0x001fe200078410ff */
[----:B------:R-:W-:-:S03]  /*da00*/  IMAD.MOV.U32 R6, RZ, RZ, RZ ;  /* 0x000000ffff067224 */ /* 0x000fc600078e00ff */
[----:B------:R-:W-:Y:S02]  /*da10*/  @!P0 LEA.HI.X R11, R2, R7, R8, 0x2, P2 ;  /* 0x00000007020b8211 */ /* 0x000fe400010f1408 */
[----:B------:R-:W0:Y:S01]  /*da20*/  @!P1 LDC.64 R8, c[0x0][0x428] ;  /* 0x00010a00ff089b82 */ /* 0x000e220000000a00 */
[--C-:B------:R-:W-:Y:S01]  /*da30*/  @!P1 SHF.R.S32.HI R3, RZ, 0x1f, R12.reuse ;  /* 0x0000001fff039819 */ /* 0x100fe2000001140c */
[----:B------:R-:W-:Y:S01]  /*da40*/  @!P1 IMAD.MOV.U32 R2, RZ, RZ, R12 ;  /* 0x000000ffff029224 */ /* 0x000fe200078e000c */
[----:B------:R-:W5:Y:S01]  /*da50*/  @!P0 LDG.E R6, desc[UR50][R10.64] ;  /* 0x000000320a068981 */ /* 0x000f62000c1e1900 */
[-C--:B0-----:R-:W-:Y:S02]  /*da60*/  @!P1 IMAD R7, R36, R8.reuse, RZ ;  /* 0x0000000824079224 */ /* 0x081fe400078e02ff */
[----:B------:R-:W-:-:S04]  /*da70*/  @!P1 IMAD.WIDE.U32 R2, R30, R8, R2 ;  /* 0x000000081e029225 */ /* 0x000fc800078e0002 */
[----:B------:R-:W-:Y:S02]  /*da80*/  @!P1 IMAD R7, R30, R9, R7 ;  /* 0x000000091e079224 */ /* 0x000fe400078e0207 */
[----:B------:R-:W0:Y:S02]  /*da90*/  @!P1 LDC.64 R8, c[0x0][0x418] ;  /* 0x00010600ff089b82 */ /* 0x000e240000000a00 */
[----:B------:R-:W-:Y:S01]  /*daa0*/  @!P1 IMAD.IADD R7, R3, 0x1, R7 ;  /* 0x0000000103079824 */ /* 0x000fe200078e0207 */
[----:B------:R-:W-:Y:S02]  /*dab0*/  ISETP.GT.U32.AND P2, PT, R14, 0x9f, PT ;  /* 0x0000009f0e00780c */ /* 0x000fe40003f44070 */
[----:B0-----:R-:W-:-:S04]  /*dac0*/  @!P1 LEA R8, P0, R2, R8, 0x2 ;  /* 0x0000000802089211 */ /* 0x001fc800078010ff */
[----:B------:R-:W-:Y:S01]  /*dad0*/  @!P1 LEA.HI.X R9, R2, R9, R7, 0x2, P0 ;  /* 0x0000000902099211 */ /* 0x000fe200000f1407 */
[----:B------:R-:W-:Y:S01]  /*dae0*/  IMAD.MOV.U32 R7, RZ, RZ, RZ ;  /* 0x000000ffff077224 */ /* 0x000fe200078e00ff */
[----:B------:R-:W0:Y:S01]  /*daf0*/  LDC R2, c[0x0][0x2f4] ;  /* 0x0000bd00ff027b82 */ /* 0x000e220000000800 */
[----:B------:R-:W-:Y:S01]  /*db00*/  LOP3.LUT R32, R32, 0xfffffff7, RZ, 0xc0, !PT ;  /* 0xfffffff720207812 */ /* 0x000fe200078ec0ff */
[----:B------:R-:W-:Y:S02]  /*db10*/  IMAD.MOV R3, RZ, RZ, -R4 ;  /* 0x000000ffff037224 */ /* 0x000fe400078e0a04 */
[----:B------:R-:W-:Y:S01]  /*db20*/  IMAD.U32 R4, RZ, RZ, UR46 ;  /* 0x0000002eff047e24 */ /* 0x000fe2000f8e00ff */
[----:B------:R1:W5:Y:S01]  /*db30*/  @!P1 LDG.E R7, desc[UR50][R8.64] ;  /* 0x0000003208079981 */ /* 0x000362000c1e1900 */
[----:B------:R-:W-:Y:S02]  /*db40*/  @P2 LOP3.LUT R32, R32, 0x8, RZ, 0xfc, !PT ;  /* 0x0000000820202812 */ /* 0x000fe400078efcff */
[----:B------:R-:W-:-:S02]  /*db50*/  LOP3.LUT R13, R33, 0x40, RZ, 0xfc, !PT ;  /* 0x00000040210d7812 */ /* 0x000fc400078efcff */
[----:B------:R-:W-:Y:S02]  /*db60*/  ISETP.NE.AND P3, PT, R4, 0x3, PT ;  /* 0x000000030400780c */ /* 0x000fe40003f65270 */
[----:B------:R-:W-:Y:S02]  /*db70*/  LOP3.LUT R32, R32, 0xffffffef, RZ, 0xc0, !PT ;  /* 0xffffffef20207812 */ /* 0x000fe400078ec0ff */
[----:B------:R-:W-:Y:S01]  /*db80*/  SHF.R.S32.HI R34, RZ, 0x1f, R18 ;  /* 0x0000001fff227819 */ /* 0x000fe20000011412 */
[----:B-1----:R-:W-:Y:S01]  /*db90*/  IMAD R8, R19, R3, R0 ;  /* 0x0000000313087224 */ /* 0x002fe200078e0200 */
[----:B------:R-:W-:Y:S01]  /*dba0*/  LOP3.LUT R32, R32, 0xfffffffb, RZ, 0xc0, !PT ;  /* 0xfffffffb20207812 */ /* 0x000fe200078ec0ff */
[----:B------:R-:W-:-:S04]  /*dbb0*/  IMAD.U32 R0, RZ, RZ, UR43 ;  /* 0x0000002bff007e24 */ /* 0x000fc8000f8e00ff */
[----:B------:R-:W-:Y:S01]  /*dbc0*/  VIADD R0, R0, 0xffffffff ;  /* 0xffffffff00007836 */ /* 0x000fe20000000000 */
[-C--:B0-----:R-:W-:Y:S02]  /*dbd0*/  ISETP.GE.AND P1, PT, R33, R2.reuse, PT ;  /* 0x000000022100720c */ /* 0x081fe40003f26270 */
[----:B------:R-:W-:Y:S02]  /*dbe0*/  ISETP.GE.AND P0, PT, R13, R2, PT ;  /* 0x000000020d00720c */ /* 0x000fe40003f06270 */
[----:B------:R-:W-:-:S09]  /*dbf0*/  LOP3.LUT R13, R33, 0x80, RZ, 0xfc, !PT ;  /* 0x00000080210d7812 */ /* 0x000fd200078efcff */
[----:B------:R-:W-:-:S04]  /*dc00*/  @P1 LOP3.LUT R32, R32, 0x4, RZ, 0xfc, !PT ;  /* 0x0000000420201812 */ /* 0x000fc800078efcff */
[----:B------:R-:W-:-:S04]  /*dc10*/  @P3 LOP3.LUT R32, R32, 0x10, RZ, 0xfc, !PT ;  /* 0x0000001020203812 */ /* 0x000fc800078efcff */
[----:B------:R-:W-:-:S04]  /*dc20*/  LOP3.LUT R32, R32, 0xfffffffd, RZ, 0xc0, !PT ;  /* 0xfffffffd20207812 */ /* 0x000fc800078ec0ff */
[----:B------:R-:W-:Y:S02]  /*dc30*/  @P0 LOP3.LUT R32, R32, 0x2, RZ, 0xfc, !PT ;  /* 0x0000000220200812 */ /* 0x000fe400078efcff */
[----:B------:R-:W-:Y:S02]  /*dc40*/  ISETP.GE.AND P0, PT, R13, R2, PT ;  /* 0x000000020d00720c */ /* 0x000fe40003f06270 */
[----:B------:R-:W-:-:S11]  /*dc50*/  LOP3.LUT R32, R32, 0xfffffffe, RZ, 0xc0, !PT ;  /* 0xfffffffe20207812 */ /* 0x000fd600078ec0ff */
[----:B------:R-:W-:Y:S01]  /*dc60*/  @P0 LOP3.LUT R32, R32, 0x1, RZ, 0xfc, !PT ;  /* 0x0000000120200812 */ /* 0x000fe200078efcff */
[----:B------:R-:W-:Y:S06]  /*dc70*/  @!P3 BRA `(.L_x_260) ;  /* 0x000000000004b947 */ /* 0x000fec0003800000 */
[----:B------:R-:W-:Y:S01]  /*dc80*/  BPT.TRAP 0x1 ;  /* 0x000000040000795c */ /* 0x000fe20000300000 */
.L_x_260:
[----:B------:R-:W-:Y:S01]  /*dc90*/  IMAD R4, R28, 0x8, R22 ;  /* 0x000000081c047824 */ /* 0x000fe200078e0216 */
[----:B------:R-:W-:Y:S01]  /*dca0*/  SHF.L.U32 R35, R31, 0x1f, RZ ;  /* 0x0000001f1f237819 */ /* 0x000fe200000006ff */
[----:B------:R-:W-:Y:S01]  /*dcb0*/  BSSY B0, `(.L_x_261) ;  /* 0x0000004000007945 */ /* 0x000fe20003800000 */
[----:B------:R-:W-:Y:S02]  /*dcc0*/  SHF.R.S32.HI R26, RZ, 0x1f, R5 ;  /* 0x0000001fff1a7819 */ /* 0x000fe40000011405 */
[----:B------:R-:W0:Y:S02]  /*dcd0*/  SYNCS.PHASECHK.TRANS64.TRYWAIT P0, [R4+URZ+0x33480], R35 ;  /* 0x03348023040075a7 */ /* 0x000e24000800017f */
[----:B0-----:R-:W-:Y:S05]  /*dce0*/  @!P0 BRA `(.L_x_262) ;  /* 0x0000004c000c8947 */ /* 0x001fea0003800000 */
.L_x_342:
[----:B------:R-:W-:Y:S05]  /*dcf0*/  BSYNC B0 ;  /* 0x0000000000007941 */ /* 0x000fea0003800000 */
.L_x_261:
[----:B------:R-:W2:Y:S01]  /*dd00*/  LDL R11, [R1] ;  /* 0x00000000010b7983 */ /* 0x000ea20000100800 */
[----:B------:R-:W-:Y:S01]  /*dd10*/  ULDC.64 UR4, c[0x0][0x328] ;  /* 0x0000ca0000047ab9 */ /* 0x000fe20000000a00 */
[----:B-----5:R-:W-:Y:S01]  /*dd20*/  SHF.R.S32.HI R27, RZ, 0x1f, R7 ;  /* 0x0000001fff1b7819 */ /* 0x020fe20000011407 */
[----:B------:R-:W-:Y:S01]  /*dd30*/  IMAD R9, R26, UR4, RZ ;  /* 0x000000041a097c24 */ /* 0x000fe2000f8e02ff */
[----:B------:R-:W-:Y:S01]  /*dd40*/  ULDC.64 UR6, c[0x0][0x338] ;  /* 0x0000ce0000067ab9 */ /* 0x000fe20000000a00 */
[C---:B------:R-:W-:Y:S01]  /*dd50*/  IMAD.WIDE.U32 R2, R5.reuse, UR4, RZ ;  /* 0x0000000405027c25 */ /* 0x040fe2000f8e00ff */
[----:B------:R-:W-:Y:S01]  /*dd60*/  ULDC.64 UR8, c[0x0][0x330] ;  /* 0x0000cc0000087ab9 */ /* 0x000fe20000000a00 */
[----:B------:R-:W1:Y:S01]  /*dd70*/  S2R R12, SR_TID.X ;  /* 0x00000000000c7919 */ /* 0x000e620000002100 */
[----:B------:R-:W-:Y:S01]  /*dd80*/  SHF.R.S32.HI R24, RZ, 0x1f, R8 ;  /* 0x0000001fff187819 */ /* 0x000fe20000011408 */
[----:B------:R-:W-:Y:S01]  /*dd90*/  IMAD R9, R5, UR5, R9 ;  /* 0x0000000505097c24 */ /* 0x000fe2000f8e0209 */
[----:B------:R-:W-:Y:S01]  /*dda0*/  ULDC.64 UR10, c[0x0][0x318] ;  /* 0x0000c600000a7ab9 */ /* 0x000fe20000000a00 */
[----:B------:R-:W-:Y:S01]  /*ddb0*/  IMAD R20, R34, UR8, RZ ;  /* 0x0000000822147c24 */ /* 0x000fe2000f8e02ff */
[----:B------:R-:W-:Y:S01]  /*ddc0*/  SHF.R.S32.HI R29, RZ, 0x1f, R6 ;  /* 0x0000001fff1d7819 */ /* 0x000fe20000011406 */
[----:B------:R-:W-:Y:S01]  /*ddd0*/  IMAD.IADD R3, R3, 0x1, R9 ;  /* 0x0000000103037824 */ /* 0x000fe200078e0209 */
[----:B------:R-:W-:Y:S01]  /*dde0*/  LOP3.LUT R32, R32, 0xffffffdf, RZ, 0xc0, !PT ;  /* 0xffffffdf20207812 */ /* 0x000fe200078ec0ff */
[----:B------:R-:W-:-:S02]  /*ddf0*/  IMAD R9, R27, UR6, RZ ;  /* 0x000000061b097c24 */ /* 0x000fc4000f8e02ff */
[----:B------:R-:W-:-:S04]  /*de00*/  IMAD.WIDE.U32 R2, R7, UR6, R2 ;  /* 0x0000000607027c25 */ /* 0x000fc8000f8e0002 */
[----:B------:R-:W-:Y:S02]  /*de10*/  IMAD R9, R7, UR7, R9 ;  /* 0x0000000707097c24 */ /* 0x000fe4000f8e0209 */
[----:B------:R-:W-:Y:S02]  /*de20*/  IMAD R20, R18, UR9, R20 ;  /* 0x0000000912147c24 */ /* 0x000fe4000f8e0214 */
[----:B------:R-:W-:Y:S02]  /*de30*/  IMAD.IADD R3, R3, 0x1, R9 ;  /* 0x0000000103037824 */ /* 0x000fe400078e0209 */
[----:B------:R-:W-:Y:S02]  /*de40*/  IMAD R9, R24, UR4, RZ ;  /* 0x0000000418097c24 */ /* 0x000fe4000f8e02ff */
[----:B------:R-:W-:-:S04]  /*de50*/  IMAD.WIDE.U32 R2, R18, UR8, R2 ;  /* 0x0000000812027c25 */ /* 0x000fc8000f8e0002 */
[----:B------:R-:W-:Y:S01]  /*de60*/  IMAD R9, R8, UR5, R9 ;  /* 0x0000000508097c24 */ /* 0x000fe2000f8e0209 */
[----:B------:R-:W-:-:S04]  /*de70*/  IADD3 R19, P0, R2, UR10, RZ ;  /* 0x0000000a02137c10 */ /* 0x000fc8000ff1e0ff */
[----:B------:R-:W-:Y:S01]  /*de80*/  IADD3.X R10, R3, UR11, R20, P0, !PT ;  /* 0x0000000b030a7c10 */ /* 0x000fe200087fe414 */
[----:B------:R-:W-:Y:S01]  /*de90*/  IMAD.WIDE.U32 R2, R8, UR4, RZ ;  /* 0x0000000408027c25 */ /* 0x000fe2000f8e00ff */
[----:B-1----:R-:W-:Y:S01]  /*dea0*/  LOP3.LUT R12, R12, 0x7f, RZ, 0xc0, !PT ;  /* 0x0000007f0c0c7812 */ /* 0x002fe200078ec0ff */
[----:B------:R-:W-:Y:S02]  /*deb0*/  UMOV UR4, 0xffffffff ;  /* 0xffffffff00047882 */ /* 0x000fe40000000000 */
[----:B------:R-:W-:Y:S01]  /*dec0*/  IMAD.IADD R3, R3, 0x1, R9 ;  /* 0x0000000103037824 */ /* 0x000fe200078e0209 */
[----:B------:R-:W-:Y:S01]  /*ded0*/  SHF.R.U32.HI R12, RZ, 0x2, R12 ;  /* 0x00000002ff0c7819 */ /* 0x000fe2000001160c */
[----:B------:R-:W-:Y:S02]  /*dee0*/  IMAD R9, R29, UR6, RZ ;  /* 0x000000061d097c24 */ /* 0x000fe4000f8e02ff */
[----:B------:R-:W-:-:S04]  /*def0*/  IMAD.WIDE.U32 R2, R6, UR6, R2 ;  /* 0x0000000606027c25 */ /* 0x000fc8000f8e0002 */
[----:B------:R-:W-:-:S04]  /*df00*/  IMAD R9, R6, UR7, R9 ;  /* 0x0000000706097c24 */ /* 0x000fc8000f8e0209 */
[----:B------:R-:W-:Y:S02]  /*df10*/  IMAD.IADD R3, R3, 0x1, R9 ;  /* 0x0000000103037824 */ /* 0x000fe400078e0209 */
[----:B------:R-:W-:-:S03]  /*df20*/  IMAD.WIDE.U32 R2, R18, UR8, R2 ;  /* 0x0000000812027c25 */ /* 0x000fc6000f8e0002 */
[----:B------:R-:W-:Y:S01]  /*df30*/  IADD3 R23, P0, R2, UR10, RZ ;  /* 0x0000000a02177c10 */ /* 0x000fe2000ff1e0ff */
[----:B------:R-:W-:-:S03]  /*df40*/  IMAD.MOV.U32 R2, RZ, RZ, -0xa0 ;  /* 0xffffff60ff027424 */ /* 0x000fc600078e00ff */
[----:B------:R-:W-:Y:S01]  /*df50*/  IADD3.X R20, R20, UR11, R3, P0, !PT ;  /* 0x0000000b14147c10 */ /* 0x000fe200087fe403 */
[----:B------:R-:W-:-:S04]  /*df60*/  IMAD R0, R0, R2, UR42 ;  /* 0x0000002a00007e24 */ /* 0x000fc8000f8e0202 */
[----:B------:R-:W-:-:S05]  /*df70*/  IMAD.IADD R9, R0, 0x1, -R12 ;  /* 0x0000000100097824 */ /* 0x000fca00078e0a0c */
[----:B------:R-:W-:-:S13]  /*df80*/  ISETP.GE.AND P0, PT, R9, 0x1, PT ;  /* 0x000000010900780c */ /* 0x000fda0003f06270 */
[----:B------:R-:W-:Y:S01]  /*df90*/  @P0 LOP3.LUT R32, R32, 0x20, RZ, 0xfc, !PT ;  /* 0x0000002020200812 */ /* 0x000fe200078efcff */
[----:B--2---:R-:W-:Y:S01]  /*dfa0*/  IMAD R21, R28, 0x7800, R11 ;  /* 0x000078001c157824 */ /* 0x004fe200078e020b */
[----:B------:R-:W-:Y:S06]  /*dfb0*/  BRA.DIV UR4, `(.L_x_263) ;  /* 0x0000004a046c7947 */ /* 0x000fec000b800000 */
[----:B------:R-:W1:Y:S01]  /*dfc0*/  SHFL.IDX PT, R2, R19, RZ, 0x1c1f ;  /* 0x001c1fff13027589 */ /* 0x000e6200000e0000 */
[----:B------:R-:W2:Y:S01]  /*dfd0*/  LDC R12, c[0x0][0x2f4] ;  /* 0x0000bd00ff0c7b82 */ /* 0x000ea20000000800 */
[C---:B------:R-:W-:Y:S02]  /*dfe0*/  LOP3.LUT R13, R33.reuse, 0x40, RZ, 0xfc, !PT ;  /* 0x00000040210d7812 */ /* 0x040fe400078efcff */
[----:B------:R-:W3:Y:S01]  /*dff0*/  SHFL.IDX PT, R0, R10, RZ, 0x1c1f ;  /* 0x001c1fff0a007589 */ /* 0x000ee200000e0000 */
[----:B------:R-:W-:Y:S02]  /*e000*/  LOP3.LUT R11, R33, 0x80, RZ, 0xfc, !PT ;  /* 0x00000080210b7812 */ /* 0x000fe400078efcff */
[C---:B------:R-:W-:Y:S01]  /*e010*/  ISETP.GE.AND P6, PT, R9.reuse, 0x81, PT ;  /* 0x000000810900780c */ /* 0x040fe20003fc6270 */
[----:B------:R-:W-:Y:S01]  /*e020*/  SHFL.IDX PT, R20, R20, RZ, 0x1c1f ;  /* 0x001c1fff14147589 */ /* 0x000fe200000e0000 */
[----:B------:R-:W-:Y:S02]  /*e030*/  LOP3.LUT R32, R32, 0xffffff7f, RZ, 0xc0, !PT ;  /* 0xffffff7f20207812 */ /* 0x000fe400078ec0ff */
[----:B------:R-:W-:-:S02]  /*e040*/  ISETP.GE.AND P5, PT, R9, 0x21, PT ;  /* 0x000000210900780c */ /* 0x000fc40003fa6270 */
[----:B------:R-:W-:-:S07]  /*e050*/  ISETP.GE.AND P4, PT, R9, 0x41, PT ;  /* 0x000000410900780c */ /* 0x000fce0003f86270 */
[----:B------:R-:W-:Y:S02]  /*e060*/  @P6 LOP3.LUT R32, R32, 0x80, RZ, 0xfc, !PT ;  /* 0x0000008020206812 */ /* 0x000fe400078efcff */
[C---:B-1----:R-:W-:Y:S02]  /*e070*/  IADD3 R2, P0, R33.reuse, R2, RZ ;  /* 0x0000000221027210 */ /* 0x042fe40007f1e0ff */
[-C--:B--2---:R-:W-:Y:S02]  /*e080*/  ISETP.GE.AND P2, PT, R33, R12.reuse, PT ;  /* 0x0000000c2100720c */ /* 0x084fe40003f46270 */
[----:B------:R-:W-:Y:S01]  /*e090*/  ISETP.GE.AND P1, PT, R13, R12, PT ;  /* 0x0000000c0d00720c */ /* 0x000fe20003f26270 */
[----:B---3--:R-:W-:Y:S01]  /*e0a0*/  IMAD.X R3, RZ, RZ, R0, P0 ;  /* 0x000000ffff037224 */ /* 0x008fe200000e0600 */
[C---:B------:R-:W-:Y:S01]  /*e0b0*/  ISETP.LT.OR P0, PT, R9.reuse, 0x1, P2 ;  /* 0x000000010900780c */ /* 0x040fe20001701670 */
[----:B------:R-:W-:Y:S01]  /*e0c0*/  IMAD.IADD R0, R22, 0x1, R21 ;  /* 0x0000000116007824 */ /* 0x000fe200078e0215 */
[----:B------:R-:W-:-:S11]  /*e0d0*/  ISETP.LT.OR P3, PT, R9, 0x1, P1 ;  /* 0x000000010900780c */ /* 0x000fd60000f61670 */
[----:B------:R-:W-:Y:S01]  /*e0e0*/  LDGSTS.E.BYPASS.LTC128B.128 [R0+0xf200], desc[UR50][R2.64], !P0 ;  /* 0x0f20000002007fae */ /* 0x000fe2000c101d72 */
[----:B------:R-:W-:-:S03]  /*e0f0*/  ISETP.GE.AND P0, PT, R11, R12, PT ;  /* 0x0000000c0b00720c */ /* 0x000fc60003f06270 */
[----:B------:R-:W-:Y:S01]  /*e100*/  LDGSTS.E.BYPASS.LTC128B.128 [R0+0x11a00], desc[UR50][R2.64+0x40], !P3 ;  /* 0x11a0004002007fae */ /* 0x000fe2000d901d72 */
[----:B------:R-:W-:-:S13]  /*e110*/  ISETP.LT.OR P3, PT, R9, 0x1, P0 ;  /* 0x000000010900780c */ /* 0x000fda0000761670 */
[----:B------:R1:W-:Y:S04]  /*e120*/  LDGSTS.E.BYPASS.LTC128B.128 [R0+0x14200], desc[UR50][R2.64+0x80], !P3 ;  /* 0x1420008002007fae */ /* 0x0003e8000d901d72 */
[----:B-1----:R-:W1:Y:S04]  /*e130*/  SHFL.IDX PT, R2, R19, 0x1, 0x1c1f ;  /* 0x003c1f0013027f89 */ /* 0x002e6800000e0000 */
[----:B------:R-:W2:Y:S01]  /*e140*/  SHFL.IDX PT, R3, R10, 0x1, 0x1c1f ;  /* 0x003c1f000a037f89 */ /* 0x000ea200000e0000 */
[----:B-1----:R-:W-:-:S05]  /*e150*/  IADD3 R2, P3, R33, R2, RZ ;  /* 0x0000000221027210 */ /* 0x002fca0007f7e0ff */
[----:B--2---:R-:W-:Y:S01]  /*e160*/  IMAD.X R3, RZ, RZ, R3, P3 ;  /* 0x000000ffff037224 */ /* 0x004fe200018e0603 */
[----:B------:R-:W-:-:S13]  /*e170*/  ISETP.LT.OR P3, PT, R9, 0x21, P2 ;  /* 0x000000210900780c */ /* 0x000fda0001761670 */
[----:B------:R-:W-:Y:S01]  /*e180*/  LDGSTS.E.BYPASS.LTC128B.128 [R0+0xfa00], desc[UR50][R2.64], !P3 ;  /* 0x0fa0000002007fae */ /* 0x000fe2000d901d72 */
[----:B------:R-:W-:-:S13]  /*e190*/  ISETP.LT.OR P3, PT, R9, 0x21, P1 ;  /* 0x000000210900780c */ /* 0x000fda0000f61670 */
[----:B------:R-:W-:Y:S01]  /*e1a0*/  LDGSTS.E.BYPASS.LTC128B.128 [R0+0x12200], desc[UR50][R2.64+0x40], !P3 ;  /* 0x1220004002007fae */ /* 0x000fe2000d901d72 */
[----:B------:R-:W-:-:S13]  /*e1b0*/  ISETP.LT.OR P3, PT, R9, 0x21, P0 ;  /* 0x000000210900780c */ /* 0x000fda0000761670 */
[----:B------:R1:W-:Y:S04]  /*e1c0*/  LDGSTS.E.BYPASS.LTC128B.128 [R0+0x14a00], desc[UR50][R2.64+0x80], !P3 ;  /* 0x14a0008002007fae */ /* 0x0003e8000d901d72 */
[----:B-1----:R-:W1:Y:S04]  /*e1d0*/  SHFL.IDX PT, R2, R19, 0x2, 0x1c1f ;  /* 0x005c1f0013027f89 */ /* 0x002e6800000e0000 */
[----:B------:R-:W2:Y:S04]  /*e1e0*/  SHFL.IDX PT, R3, R10, 0x2, 0x1c1f ;  /* 0x005c1f000a037f89 */ /* 0x000ea800000e0000 */
[----:B------:R-:W-:Y:S01]  /*e1f0*/  SHFL.IDX PT, R10, R10, 0x3, 0x1c1f ;  /* 0x007c1f000a0a7f89 */ /* 0x000fe200000e0000 */
        /* <DEDUP_REMOVED lines=8> */
[----:B-1----:R-:W1:Y:S02]  /*e280*/  SHFL.IDX PT, R2, R19, 0x3, 0x1c1f ;  /* 0x007c1f0013027f89 */ /* 0x002e6400000e0000 */
[----:B-1----:R-:W-:-:S05]  /*e290*/  IADD3 R2, P3, R33, R2, RZ ;  /* 0x0000000221027210 */ /* 0x002fca0007f7e0ff */
[----:B------:R-:W-:Y:S01]  /*e2a0*/  IMAD.X R3, RZ, RZ, R10, P3 ;  /* 0x000000ffff037224 */ /* 0x000fe200018e060a */
[----:B------:R-:W-:-:S13]  /*e2b0*/  ISETP.LT.OR P3, PT, R9, 0x61, P2 ;  /* 0x000000610900780c */ /* 0x000fda0001761670 */
[----:B------:R-:W-:Y:S01]  /*e2c0*/  LDGSTS.E.BYPASS.LTC128B.128 [R0+0x10a00], desc[UR50][R2.64], !P3 ;  /* 0x10a0000002007fae */ /* 0x000fe2000d901d72 */
[----:B------:R-:W-:-:S13]  /*e2d0*/  ISETP.LT.OR P3, PT, R9, 0x61, P1 ;  /* 0x000000610900780c */ /* 0x000fda0000f61670 */
[----:B------:R-:W-:Y:S01]  /*e2e0*/  LDGSTS.E.BYPASS.LTC128B.128 [R0+0x13200], desc[UR50][R2.64+0x40], !P3 ;  /* 0x1320004002007fae */ /* 0x000fe2000d901d72 */
[----:B------:R-:W-:-:S13]  /*e2f0*/  ISETP.LT.OR P3, PT, R9, 0x61, P0 ;  /* 0x000000610900780c */ /* 0x000fda0000761670 */
[----:B------:R1:W-:Y:S01]  /*e300*/  LDGSTS.E.BYPASS.LTC128B.128 [R0+0x15a00], desc[UR50][R2.64+0x80], !P3 ;  /* 0x15a0008002007fae */ /* 0x0003e2000d901d72 */
[----:B------:R-:W-:-:S03]  /*e310*/  ISETP.GE.AND P3, PT, R9, 0x61, PT ;  /* 0x000000610900780c */ /* 0x000fc60003f66270 */
[----:B-1----:R1:W2:Y:S10]  /*e320*/  SHFL.IDX PT, R2, R23, RZ, 0x1c1f ;  /* 0x001c1fff17027589 */ /* 0x0022b400000e0000 */
.L_x_354:
[C---:B------:R-:W-:Y:S02]  /*e330*/  ISETP.LT.OR P2, PT, R9.reuse, 0x81, P2 ;  /* 0x000000810900780c */ /* 0x040fe40001741670 */
[C---:B------:R-:W-:Y:S02]  /*e340*/  ISETP.LT.OR P1, PT, R9.reuse, 0x81, P1 ;  /* 0x000000810900780c */ /* 0x040fe40000f21670 */
[----:B------:R-:W-:Y:S02]  /*e350*/  ISETP.LT.OR P0, PT, R9, 0x81, P0 ;  /* 0x000000810900780c */ /* 0x000fe40000701670 */
[----:B--2---:R-:W-:-:S05]  /*e360*/  IADD3 R2, P6, R33, R2, RZ ;  /* 0x0000000221027210 */ /* 0x004fca0007fde0ff */
[----:B------:R-:W-:-:S05]  /*e370*/  IMAD.X R3, RZ, RZ, R20, P6 ;  /* 0x000000ffff037224 */ /* 0x000fca00030e0614 */
[----:B------:R-:W-:Y:S01]  /*e380*/  @!PT LDS RZ, [RZ] ;  /* 0x00000000fffff984 */ /* 0x000fe20000000800 */
[----:B------:R-:W-:Y:S01]  /*e390*/  @!PT LDS RZ, [RZ] ;  /* 0x00000000fffff984 */ /* 0x000fe20000000800 */
[----:B------:R-:W-:Y:S01]  /*e3a0*/  @!PT LDS RZ, [RZ] ;  /* 0x00000000fffff984 */ /* 0x000fe20000000800 */
[----:B------:R2:W-:Y:S04]  /*e3b0*/  LDGSTS.E.BYPASS.LTC128B.128 [R0+0x11200], desc[UR50][R2.64], !P2 ;  /* 0x1120000002007fae */ /* 0x0005e8000d101d72 */
[----:B------:R2:W-:Y:S04]  /*e3c0*/  LDGSTS.E.BYPASS.LTC128B.128 [R0+0x13a00], desc[UR50][R2.64+0x40], !P1 ;  /* 0x13a0004002007fae */ /* 0x0005e8000c901d72 */
[----:B------:R2:W-:Y:S01]  /*e3d0*/  LDGSTS.E.BYPASS.LTC128B.128 [R0+0x16200], desc[UR50][R2.64+0x80], !P0 ;  /* 0x1620008002007fae */ /* 0x0005e2000c101d72 */
[----:B------:R-:W-:Y:S01]  /*e3e0*/  PLOP3.LUT P0, PT, PT, PT, PT, 0x80, 0x0 ;  /* 0x000000000000781c */ /* 0x000fe20003f0f070 */
[----:B------:R-:W-:-:S12]  /*e3f0*/  NOP ;  /* 0x0000000000007918 */ /* 0x000fd80000000000 */
.L_x_264:
        /* <DEDUP_REMOVED lines=11> */
.L_x_265:
[----:B------:R2:W-:Y:S01]  /*e4b0*/  SYNCS.ARRIVE.TRANS64.A1T0 RZ, [R4+URZ+0x33470], RZ ;  /* 0x033470ff04ff79a7 */ /* 0x0005e2000810003f */
[----:B------:R-:W-:Y:S05]  /*e4c0*/  @!P2 BRA `(.L_x_266) ;  /* 0x000000000004a947 */ /* 0x000fea0003800000 */
[----:B------:R-:W-:Y:S01]  /*e4d0*/  BPT.TRAP 0x1 ;  /* 0x000000040000795c */ /* 0x000fe20000300000 */
.L_x_266:
[----:B------:R-:W3:Y:S01]  /*e4e0*/  SYNCS.PHASECHK.TRANS64.TRYWAIT P0, [R4+URZ+0x33440], R35 ;  /* 0x03344023040075a7 */ /* 0x000ee2000800017f */
[----:B------:R-:W-:Y:S04]  /*e4f0*/  BSSY B0, `(.L_x_267) ;  /* 0x0000002000007945 */ /* 0x000fe80003800000 */
[----:B---3--:R-:W-:Y:S05]  /*e500*/  @!P0 BRA `(.L_x_268) ;  /* 0x0000004c00248947 */ /* 0x008fea0003800000 */
.L_x_355:
[----:B------:R-:W-:Y:S05]  /*e510*/  BSYNC B0 ;  /* 0x0000000000007941 */ /* 0x000fea0003800000 */
.L_x_267:
[----:B------:R-:W-:Y:S01]  /*e520*/  ULDC.64 UR4, c[0x0][0x300] ;  /* 0x0000c00000047ab9 */ /* 0x000fe20000000a00 */
[----:B------:R-:W-:Y:S01]  /*e530*/  ULDC.64 UR6, c[0x0][0x310] ;  /* 0x0000c40000067ab9 */ /* 0x000fe20000000a00 */
[----:B------:R-:W-:Y:S01]  /*e540*/  IMAD R9, R26, UR4, RZ ;  /* 0x000000041a097c24 */ /* 0x000fe2000f8e02ff */
[----:B------:R-:W-:Y:S01]  /*e550*/  ULDC.64 UR8, c[0x0][0x2e8] ;  /* 0x0000ba0000087ab9 */ /* 0x000fe20000000a00 */
[----:B------:R-:W-:-:S04]  /*e560*/  IMAD.WIDE.U32 R2, R5, UR4, RZ ;  /* 0x0000000405027c25 */ /* 0x000fc8000f8e00ff */
[----:B------:R-:W-:Y:S02]  /*e570*/  IMAD R9, R5, UR5, R9 ;  /* 0x0000000505097c24 */ /* 0x000fe4000f8e0209 */
[----:B------:R-:W-:Y:S02]  /*e580*/  IMAD R27, R27, UR6, RZ ;  /* 0x000000061b1b7c24 */ /* 0x000fe4000f8e02ff */
[----:B------:R-:W-:Y:S02]  /*e590*/  IMAD.IADD R3, R3, 0x1, R9 ;  /* 0x0000000103037824 */ /* 0x000fe400078e0209 */
[C---:B------:R-:W-:Y:S02]  /*e5a0*/  IMAD R27, R7.reuse, UR7, R27 ;  /* 0x00000007071b7c24 */ /* 0x040fe4000f8e021b */
[----:B------:R-:W-:-:S04]  /*e5b0*/  IMAD.WIDE.U32 R2, R7, UR6, R2 ;  /* 0x0000000607027c25 */ /* 0x000fc8000f8e0002 */
[----:B------:R-:W-:Y:S02]  /*e5c0*/  IMAD R24, R24, UR4, RZ ;  /* 0x0000000418187c24 */ /* 0x000fe4000f8e02ff */
[----:B------:R-:W-:Y:S02]  /*e5d0*/  IMAD.IADD R11, R3, 0x1, R27 ;  /* 0x00000001030b7824 */ /* 0x000fe400078e021b */
[----:B------:R-:W-:Y:S02]  /*e5e0*/  IMAD.MOV.U32 R10, RZ, RZ, R2 ;  /* 0x000000ffff0a7224 */ /* 0x000fe400078e0002 */
[C---:B------:R-:W-:Y:S02]  /*e5f0*/  IMAD R24, R8.reuse, UR5, R24 ;  /* 0x0000000508187c24 */ /* 0x040fe4000f8e0218 */
[----:B------:R-:W-:Y:S01]  /*e600*/  IMAD.WIDE.U32 R2, R8, UR4, RZ ;  /* 0x0000000408027c25 */ /* 0x000fe2000f8e00ff */
[----:B------:R-:W-:-:S03]  /*e610*/  ULDC.64 UR4, c[0x0][0x308] ;  /* 0x0000c20000047ab9 */ /* 0x000fc60000000a00 */
[----:B------:R-:W-:Y:S02]  /*e620*/  IMAD.IADD R3, R3, 0x1, R24 ;  /* 0x0000000103037824 */ /* 0x000fe400078e0218 */
[----:B------:R-:W-:Y:S02]  /*e630*/  IMAD R29, R29, UR6, RZ ;  /* 0x000000061d1d7c24 */ /* 0x000fe4000f8e02ff */
[----:B------:R-:W-:-:S04]  /*e640*/  IMAD.WIDE.U32 R2, R6, UR6, R2 ;  /* 0x0000000606027c25 */ /* 0x000fc8000f8e0002 */
[----:B------:R-:W-:Y:S02]  /*e650*/  IMAD R29, R6, UR7, R29 ;  /* 0x00000007061d7c24 */ /* 0x000fe4000f8e021d */
[----:B------:R-:W-:-:S04]  /*e660*/  IMAD.WIDE.U32 R10, R18, UR4, R10 ;  /* 0x00000004120a7c25 */ /* 0x000fc8000f8e000a */
[----:B------:R-:W-:Y:S01]  /*e670*/  IMAD R8, R34, UR4, RZ ;  /* 0x0000000422087c24 */ /* 0x000fe2000f8e02ff */
[----:B------:R-:W-:Y:S01]  /*e680*/  IADD3 R5, P0, R10, UR8, RZ ;  /* 0x000000080a057c10 */ /* 0x000fe2000ff1e0ff */
[----:B------:R-:W-:Y:S02]  /*e690*/  IMAD.IADD R3, R3, 0x1, R29 ;  /* 0x0000000103037824 */ /* 0x000fe400078e021d */
[C---:B------:R-:W-:Y:S02]  /*e6a0*/  IMAD R8, R18.reuse, UR5, R8 ;  /* 0x0000000512087c24 */ /* 0x040fe4000f8e0208 */
[----:B------:R-:W-:Y:S01]  /*e6b0*/  IMAD.WIDE.U32 R2, R18, UR4, R2 ;  /* 0x0000000412027c25 */ /* 0x000fe2000f8e0002 */
[----:B------:R-:W-:Y:S02]  /*e6c0*/  UMOV UR4, 0xffffffff ;  /* 0xffffffff00047882 */ /* 0x000fe40000000000 */
[----:B------:R-:W-:Y:S02]  /*e6d0*/  IADD3.X R7, R11, UR9, R8, P0, !PT ;  /* 0x000000090b077c10 */ /* 0x000fe400087fe408 */
[----:B------:R-:W-:-:S04]  /*e6e0*/  IADD3 R6, P0, R2, UR8, RZ ;  /* 0x0000000802067c10 */ /* 0x000fc8000ff1e0ff */
[----:B------:R-:W-:Y:S01]  /*e6f0*/  IADD3.X R8, R8, UR9, R3, P0, !PT ;  /* 0x0000000908087c10 */ /* 0x000fe200087fe403 */
[----:B------:R-:W-:Y:S08]  /*e700*/  BRA.DIV UR4, `(.L_x_269) ;  /* 0x0000004a04b87947 */ /* 0x000ff0000b800000 */
[----:B------:R-:W4:Y:S01]  /*e710*/  LDC R11, c[0x0][0x2f4] ;  /* 0x0000bd00ff0b7b82 */ /* 0x000f220000000800 */
[----:B------:R-:W5:Y:S01]  /*e720*/  SHFL.IDX PT, R14, R5, RZ, 0x1c1f ;  /* 0x001c1fff050e7589 */ /* 0x000f6200000e0000 */
[----:B------:R-:W-:Y:S02]  /*e730*/  LOP3.LUT R32, R32, 0xfffffdff, RZ, 0xc0, !PT ;  /* 0xfffffdff20207812 */ /* 0x000fe400078ec0ff */
[C---:B------:R-:W-:Y:S01]  /*e740*/  LOP3.LUT R12, R33.reuse, 0x40, RZ, 0xfc, !PT ;  /* 0x00000040210c7812 */ /* 0x040fe200078efcff */
[----:B------:R-:W0:Y:S01]  /*e750*/  SHFL.IDX PT, R2, R7, RZ, 0x1c1f ;  /* 0x001c1fff07027589 */ /* 0x000e2200000e0000 */
[----:B------:R-:W-:Y:S02]  /*e760*/  @P3 LOP3.LUT R32, R32, 0x200, RZ, 0xfc, !PT ;  /* 0x0000020020203812 */ /* 0x000fe400078efcff */
[----:B------:R-:W-:Y:S01]  /*e770*/  LOP3.LUT R10, R33, 0x80, RZ, 0xfc, !PT ;  /* 0x00000080210a7812 */ /* 0x000fe200078efcff */
[----:B------:R-:W-:Y:S01]  /*e780*/  SHFL.IDX PT, R8, R8, RZ, 0x1c1f ;  /* 0x001c1fff08087589 */ /* 0x000fe200000e0000 */
[----:B------:R-:W-:-:S02]  /*e790*/  LOP3.LUT P3, RZ, R32, 0x20, RZ, 0xc0, !PT ;  /* 0x0000002020ff7812 */ /* 0x000fc4000786c0ff */
[-C--:B----4-:R-:W-:Y:S02]  /*e7a0*/  ISETP.GE.AND P6, PT, R33, R11.reuse, PT ;  /* 0x0000000b2100720c */ /* 0x090fe40003fc6270 */
[----:B------:R-:W-:-:S09]  /*e7b0*/  ISETP.GE.AND P2, PT, R12, R11, PT ;  /* 0x0000000b0c00720c */ /* 0x000fd20003f46270 */
[----:B-----5:R-:W-:Y:S02]  /*e7c0*/  @P3 IADD3 R9, P0, R33, R14, RZ ;  /* 0x0000000e21093210 */ /* 0x020fe40007f1e0ff */
[----:B------:R-:W-:Y:S01]  /*e7d0*/  ISETP.GE.AND P1, PT, R10, R11, PT ;  /* 0x0000000b0a00720c */ /* 0x000fe20003f26270 */
[----:B------:R-:W4:Y:S02]  /*e7e0*/  SHFL.IDX PT, R14, R5, 0x1, 0x1c1f ;  /* 0x003c1f00050e7f89 */ /* 0x000f2400000e0000 */
[----:B0-----:R-:W-:Y:S02]  /*e7f0*/  @P3 IMAD.X R3, RZ, RZ, R2, P0 ;  /* 0x000000ffff033224 */ /* 0x001fe400000e0602 */
[----:B------:R-:W-:-:S05]  /*e800*/  @P3 IMAD.MOV.U32 R2, RZ, RZ, R9 ;  /* 0x000000ffff023224 */ /* 0x000fca00078e0009 */
[----:B------:R-:W-:Y:S04]  /*e810*/  @P3 LDGSTS.E.BYPASS.LTC128B.128 [R0+0x24200], desc[UR50][R2.64], !P6 ;  /* 0x2420000002003fae */ /* 0x000fe8000f101d72 */
[----:B------:R-:W-:Y:S04]  /*e820*/  @P3 LDGSTS.E.BYPASS.LTC128B.128 [R0+0x26a00], desc[UR50][R2.64+0x40], !P2 ;  /* 0x26a0004002003fae */ /* 0x000fe8000d101d72 */
[----:B------:R0:W-:Y:S01]  /*e830*/  @P3 LDGSTS.E.BYPASS.LTC128B.128 [R0+0x29200], desc[UR50][R2.64+0x80], !P1 ;  /* 0x2920008002003fae */ /* 0x0001e2000c901d72 */
[----:B------:R-:W-:Y:S02]  /*e840*/  LOP3.LUT P3, RZ, R32, 0x200, RZ, 0xc0, !PT ;  /* 0x0000020020ff7812 */ /* 0x000fe4000786c0ff */
[----:B----4-:R-:W-:-:S02]  /*e850*/  @P5 IADD3 R9, P0, R33, R14, RZ ;  /* 0x0000000e21095210 */ /* 0x010fc40007f1e0ff */
[----:B------:R-:W-:Y:S04]  /*e860*/  SHFL.IDX PT, R14, R5, 0x2, 0x1c1f ;  /* 0x005c1f00050e7f89 */ /* 0x000fe800000e0000 */
[----:B0-----:R-:W0:Y:S02]  /*e870*/  SHFL.IDX PT, R2, R7, 0x1, 0x1c1f ;  /* 0x003c1f0007027f89 */ /* 0x001e2400000e0000 */
[----:B0-----:R-:W-:Y:S02]  /*e880*/  @P5 IMAD.X R10, RZ, RZ, R2, P0 ;  /* 0x000000ffff0a5224 */ /* 0x001fe400000e0602 */
[----:B------:R-:W-:Y:S01]  /*e890*/  @P5 IMAD.MOV.U32 R2, RZ, RZ, R9 ;  /* 0x000000ffff025224 */ /* 0x000fe200078e0009 */
[C---:B------:R-:W-:Y:S01]  /*e8a0*/  @P4 IADD3 R9, P0, R33.reuse, R14, RZ ;  /* 0x0000000e21094210 */ /* 0x040fe20007f1e0ff */
[----:B------:R-:W-:Y:S01]  /*e8b0*/  @P5 IMAD.MOV.U32 R3, RZ, RZ, R10 ;  /* 0x000000ffff035224 */ /* 0x000fe200078e000a */
[----:B------:R-:W-:Y:S04]  /*e8c0*/  SHFL.IDX PT, R14, R5, 0x3, 0x1c1f ;  /* 0x007c1f00050e7f89 */ /* 0x000fe800000e0000 */
[----:B------:R-:W-:Y:S04]  /*e8d0*/  @P5 LDGSTS.E.BYPASS.LTC128B.128 [R0+0x24a00], desc[UR50][R2.64], !P6 ;  /* 0x24a0000002005fae */ /* 0x000fe8000f101d72 */
[----:B------:R-:W-:Y:S04]  /*e8e0*/  @P5 LDGSTS.E.BYPASS.LTC128B.128 [R0+0x27200], desc[UR50][R2.64+0x40], !P2 ;  /* 0x2720004002005fae */ /* 0x000fe8000d101d72 */
[----:B------:R0:W-:Y:S04]  /*e8f0*/  @P5 LDGSTS.E.BYPASS.LTC128B.128 [R0+0x29a00], desc[UR50][R2.64+0x80], !P1 ;  /* 0x29a0008002005fae */ /* 0x0001e8000c901d72 */
[----:B0-----:R-:W0:Y:S04]  /*e900*/  SHFL.IDX PT, R2, R7, 0x2, 0x1c1f ;  /* 0x005c1f0007027f89 */ /* 0x001e2800000e0000 */
[----:B------:R-:W4:Y:S01]  /*e910*/  SHFL.IDX PT, R7, R7, 0x3, 0x1c1f ;  /* 0x007c1f0007077f89 */ /* 0x000f2200000e0000 */
[----:B0-----:R-:W-:Y:S01]  /*e920*/  @P4 IMAD.X R10, RZ, RZ, R2, P0 ;  /* 0x000000ffff0a4224 */ /* 0x001fe200000e0602 */
[----:B------:R-:W-:Y:S01]  /*e930*/  @P3 IADD3 R14, P0, R33, R14, RZ ;  /* 0x0000000e210e3210 */ /* 0x000fe20007f1e0ff */
[----:B------:R-:W-:-:S02]  /*e940*/  @P4 IMAD.MOV.U32 R2, RZ, RZ, R9 ;  /* 0x000000ffff024224 */ /* 0x000fc400078e0009 */
[----:B------:R-:W-:Y:S02]  /*e950*/  @P4 IMAD.MOV.U32 R3, RZ, RZ, R10 ;  /* 0x000000ffff034224 */ /* 0x000fe400078e000a */
[----:B----4-:R-:W-:-:S03]  /*e960*/  @P3 IMAD.X R9, RZ, RZ, R7, P0 ;  /* 0x000000ffff093224 */ /* 0x010fc600000e0607 */
[----:B------:R-:W-:Y:S04]  /*e970*/  @P4 LDGSTS.E.BYPASS.LTC128B.128 [R0+0x25200], desc[UR50][R2.64], !P6 ;  /* 0x2520000002004fae */ /* 0x000fe8000f101d72 */
[----:B------:R-:W-:Y:S04]  /*e980*/  @P4 LDGSTS.E.BYPASS.LTC128B.128 [R0+0x27a00], desc[UR50][R2.64+0x40], !P2 ;  /* 0x27a0004002004fae */ /* 0x000fe8000d101d72 */
[----:B------:R0:W-:Y:S02]  /*e990*/  @P4 LDGSTS.E.BYPASS.LTC128B.128 [R0+0x2a200], desc[UR50][R2.64+0x80], !P1 ;  /* 0x2a20008002004fae */ /* 0x0001e4000c901d72 */
[----:B0-----:R-:W-:-:S02]  /*e9a0*/  @P3 IMAD.MOV.U32 R2, RZ, RZ, R14 ;  /* 0x000000ffff023224 */ /* 0x001fc400078e000e */
[----:B------:R-:W-:Y:S01]  /*e9b0*/  @P3 IMAD.MOV.U32 R3, RZ, RZ, R9 ;  /* 0x000000ffff033224 */ /* 0x000fe200078e0009 */
[----:B------:R0:W4:Y:S04]  /*e9c0*/  SHFL.IDX PT, R14, R6, RZ, 0x1c1f ;  /* 0x001c1fff060e7589 */ /* 0x00012800000e0000 */
[----:B------:R0:W-:Y:S04]  /*e9d0*/  @P3 LDGSTS.E.BYPASS.LTC128B.128 [R0+0x25a00], desc[UR50][R2.64], !P6 ;  /* 0x25a0000002003fae */ /* 0x0001e8000f101d72 */
[----:B------:R0:W-:Y:S04]  /*e9e0*/  @P3 LDGSTS.E.BYPASS.LTC128B.128 [R0+0x28200], desc[UR50][R2.64+0x40], !P2 ;  /* 0x2820004002003fae */ /* 0x0001e8000d101d72 */
[----:B------:R0:W-:Y:S02]  /*e9f0*/  @P3 LDGSTS.E.BYPASS.LTC128B.128 [R0+0x2aa00], desc[UR50][R2.64+0x80], !P1 ;  /* 0x2aa0008002003fae */ /* 0x0001e4000c901d72 */
.L_x_367:
[----:B------:R-:W-:Y:S01]  /*ea00*/  LOP3.LUT P0, RZ, R32, 0x80, RZ, 0xc0, !PT ;  /* 0x0000008020ff7812 */ /* 0x000fe2000780c0ff */
[----:B------:R-:W-:-:S12]  /*ea10*/  BSSY B0, `(.L_x_270) ;  /* 0x0000010000007945 */ /* 0x000fd80003800000 */
[----:B------:R-:W-:Y:S05]  /*ea20*/  @!P0 BRA `(.L_x_271) ;  /* 0x0000000000388947 */ /* 0x000fea0003800000 */
[----:B0-----:R-:W0:Y:S01]  /*ea30*/  LDC R6, c[0x0][0x2f4] ;  /* 0x0000bd00ff067b82 */ /* 0x001e220000000800 */
[C---:B------:R-:W-:Y:S02]  /*ea40*/  LOP3.LUT R7, R33.reuse, 0x40, RZ, 0xfc, !PT ;  /* 0x0000004021077812 */ /* 0x040fe400078efcff */
[C---:B------:R-:W-:Y:S02]  /*ea50*/  LOP3.LUT R5, R33.reuse, 0x80, RZ, 0xfc, !PT ;  /* 0x0000008021057812 */ /* 0x040fe400078efcff */
[----:B----4-:R-:W-:-:S05]  /*ea60*/  IADD3 R2, P0, R33, R14, RZ ;  /* 0x0000000e21027210 */ /* 0x010fca0007f1e0ff */
[----:B------:R-:W-:Y:S01]  /*ea70*/  IMAD.X R3, RZ, RZ, R8, P0 ;  /* 0x000000ffff037224 */ /* 0x000fe200000e0608 */
[-C--:B0-----:R-:W-:Y:S02]  /*ea80*/  ISETP.GE.AND P3, PT, R33, R6.reuse, PT ;  /* 0x000000062100720c */ /* 0x081fe40003f66270 */
[-C--:B------:R-:W-:Y:S02]  /*ea90*/  ISETP.GE.AND P2, PT, R7, R6.reuse, PT ;  /* 0x000000060700720c */ /* 0x080fe40003f46270 */
[----:B------:R-:W-:-:S09]  /*eaa0*/  ISETP.GE.AND P1, PT, R5, R6, PT ;  /* 0x000000060500720c */ /* 0x000fd20003f26270 */
[----:B------:R-:W-:Y:S01]  /*eab0*/  @!PT LDS RZ, [RZ] ;  /* 0x00000000fffff984 */ /* 0x000fe20000000800 */
[----:B------:R-:W-:Y:S01]  /*eac0*/  @!PT LDS RZ, [RZ] ;  /* 0x00000000fffff984 */ /* 0x000fe20000000800 */
[----:B------:R-:W-:Y:S01]  /*ead0*/  @!PT LDS RZ, [RZ] ;  /* 0x00000000fffff984 */ /* 0x000fe20000000800 */
[----:B------:R0:W-:Y:S04]  /*eae0*/  LDGSTS.E.BYPASS.LTC128B.128 [R0+0x26200], desc[UR50][R2.64], !P3 ;  /* 0x2620000002007fae */ /* 0x0001e8000d901d72 */
[----:B------:R0:W-:Y:S04]  /*eaf0*/  LDGSTS.E.BYPASS.LTC128B.128 [R0+0x28a00], desc[UR50][R2.64+0x40], !P2 ;  /* 0x28a0004002007fae */ /* 0x0001e8000d101d72 */
[----:B------:R0:W-:Y:S02]  /*eb00*/  LDGSTS.E.BYPASS.LTC128B.128 [R0+0x2b200], desc[UR50][R2.64+0x80], !P1 ;  /* 0x2b20008002007fae */ /* 0x0001e4000c901d72 */
.L_x_271:
[----:B------:R-:W-:Y:S05]  /*eb10*/  BSYNC B0 ;  /* 0x0000000000007941 */ /* 0x000fea0003800000 */
.L_x_270:
[----:B------:R-:W-:Y:S01]  /*eb20*/  NOP ;  /* 0x0000000000007918 */ /* 0x000fe20000000000 */
[----:B------:R-:W-:-:S13]  /*eb30*/  PLOP3.LUT P0, PT, PT, PT, PT, 0x80, 0x0 ;  /* 0x000000000000781c */ /* 0x000fda0003f0f070 */
.L_x_272:
        /* <DEDUP_REMOVED lines=11> */
.L_x_273:
[----:B------:R0:W-:Y:S02]  /*ebf0*/  SYNCS.ARRIVE.TRANS64.A1T0 RZ, [R4+URZ+0x33430], RZ ;  /* 0x033430ff04ff79a7 */ /* 0x0001e4000810003f */
[----:B------:R-:W-:Y:S05]  /*ec00*/  WARPSYNC.ALL ;  /* 0x0000000000007948 */ /* 0x000fea0003800000 */
[C---:B------:R-:W-:Y:S01]  /*ec10*/  R2UR UR5, R25.reuse ;  /* 0x00000000190572ca */ /* 0x040fe200000e0000 */
[----:B------:R-:W-:Y:S01]  /*ec20*/  VIADD R0, R22, 0x1e200 ;  /* 0x0001e20016007836 */ /* 0x000fe20000000000 */
[----:B------:R-:W-:Y:S01]  /*ec30*/  R2UR UR38, R25 ;  /* 0x00000000192672ca */ /* 0x000fe200000e0000 */
[----:B------:R-:W-:Y:S01]  /*ec40*/  ULDC.64 UR6, c[0x0][0x298] ;  /* 0x0000a60000067ab9 */ /* 0x000fe20000000a00 */
[----:B------:R-:W-:Y:S01]  /*ec50*/  UISETP.NE.AND UP0, UPT, UR47, URZ, UPT ;  /* 0x0000003f2f00728c */ /* 0x000fe2000bf05270 */
[----:B------:R-:W-:Y:S01]  /*ec60*/  BSSY B6, `(.L_x_274) ;  /* 0x000001b000067945 */ /* 0x000fe20003800000 */
[----:B------:R-:W-:Y:S01]  /*ec70*/  BAR.SYNC.DEFER_BLOCKING 0x8, 0x180 ;  /* 0x0206000000007b1d */ /* 0x000fe20000010000 */
[----:B------:R-:W-:Y:S01]  /*ec80*/  LOP3.LUT P0, RZ, R0, 0x1bf, RZ, 0xc0, !PT ;  /* 0x000001bf00ff7812 */ /* 0x000fe2000780c0ff */
[----:B------:R-:W-:-:S02]  /*ec90*/  USEL UR44, UR44, URZ, !UP0 ;  /* 0x0000003f2c2c7287 */ /* 0x000fc4000c000000 */
[----:B------:R-:W-:-:S03]  /*eca0*/  USEL UR45, UR45, URZ, !UP0 ;  /* 0x0000003f2d2d7287 */ /* 0x000fc6000c000000 */
[----:B------:R-:W-:Y:S02]  /*ecb0*/  USHF.R.S32.HI UR4, URZ, 0x1f, UR5 ;  /* 0x0000001f3f047899 */ /* 0x000fe40008011405 */
[----:B------:R-:W-:Y:S02]  /*ecc0*/  UIMAD.WIDE.U32 UR38, UR38, UR6, URZ ;  /* 0x00000006262672a5 */ /* 0x000fe4000f8e003f */
[----:B------:R-:W-:-:S04]  /*ecd0*/  UIMAD UR4, UR4, UR6, URZ ;  /* 0x00000006040472a4 */ /* 0x000fc8000f8e023f */
[----:B------:R-:W-:-:S04]  /*ece0*/  UIMAD UR4, UR5, UR7, UR4 ;  /* 0x00000007050472a4 */ /* 0x000fc8000f8e0204 */
[----:B------:R-:W-:Y:S01]  /*ecf0*/  UIADD3 UR47, UR39, UR4, URZ ;  /* 0x00000004272f7290 */ /* 0x000fe2000fffe03f */
[----:B------:R-:W-:Y:S11]  /*ed00*/  @!P0 BRA `(.L_x_275) ;  /* 0x0000000000408947 */ /* 0x000ff60003800000 */
[----:B------:R-:W-:Y:S01]  /*ed10*/  MOV R2, 0x0 ;  /* 0x0000000000027802 */ /* 0x000fe20000000f00 */
[----:B------:R-:W-:Y:S01]  /*ed20*/  ULDC.64 UR6, c[0x4][0xc0] ;  /* 0x0100300000067ab9 */ /* 0x000fe20000000a00 */
[----:B------:R-:W-:Y:S01]  /*ed30*/  ULDC.64 UR8, c[0x4][0xc8] ;  /* 0x0100320000087ab9 */ /* 0x000fe20000000a00 */
[----:B------:R-:W-:Y:S01]  /*ed40*/  ULDC.64 UR4, c[0x4][0x28] ;  /* 0x01000a0000047ab9 */ /* 0x000fe20000000a00 */
[----:B0-23--:R-:W-:Y:S02]  /*ed50*/  IMAD.U32 R4, RZ, RZ, UR6 ;  /* 0x00000006ff047e24 */ /* 0x00dfe4000f8e00ff */
        /* <DEDUP_REMOVED lines=10> */
[----:B01--4-:R-:W-:Y:S05]  /*ee00*/  CALL.ABS.NOINC R2 ;  /* 0x0000000002007343 */ /* 0x013fea0003c00000 */
.L_x_275:
[----:B------:R-:W-:Y:S05]  /*ee10*/  BSYNC B6 ;  /* 0x0000000000067941 */ /* 0x000fea0003800000 */
.L_x_274:
[----:B------:R0:W5:Y:S01]  /*ee20*/  LDL R10, [R1+0xc] ;  /* 0x00000c00010a7983 */ /* 0x0001620000100800 */
[----:B------:R-:W1:Y:S01]  /*ee30*/  LDC R5, c[0x0][0x448] ;  /* 0x00011200ff057b82 */ /* 0x000e620000000800 */
[----:B------:R-:W2:Y:S01]  /*ee40*/  S2R R2, SR_TID.X ;  /* 0x0000000000027919 */ /* 0x000ea20000002100 */
[----:B------:R-:W-:Y:S01]  /*ee50*/  R2UR UR6, R34 ;  /* 0x00000000220672ca */ /* 0x000fe200000e0000 */
[----:B------:R-:W-:Y:S01]  /*ee60*/  IMAD.SHL.U32 R6, R17, 0x80, RZ ;  /* 0x0000008011067824 */ /* 0x000fe200078e00ff */
[C---:B------:R-:W-:Y:S01]  /*ee70*/  R2UR UR7, R18.reuse ;  /* 0x00000000120772ca */ /* 0x040fe200000e0000 */
[----:B------:R-:W-:Y:S01]  /*ee80*/  ULDC.64 UR8, c[0x0][0x2d8] ;  /* 0x0000b60000087ab9 */ /* 0x000fe20000000a00 */
[----:B-1----:R-:W-:Y:S02]  /*ee90*/  ISETP.NE.AND P0, PT, R5, 0x1, PT ;  /* 0x000000010500780c */ /* 0x002fe40003f05270 */
[----:B------:R-:W-:Y:S02]  /*eea0*/  R2UR UR10, R18 ;  /* 0x00000000120a72ca */ /* 0x000fe400000e0000 */
[C---:B--2---:R-:W-:Y:S01]  /*eeb0*/  LOP3.LUT R19, R2.reuse, 0x7f, RZ, 0xc0, !PT ;  /* 0x0000007f02137812 */ /* 0x044fe200078ec0ff */
[----:B------:R-:W-:-:S08]  /*eec0*/  IMAD.SHL.U32 R2, R2, 0x20, RZ ;  /* 0x0000002002027824 */ /* 0x000fd000078e00ff */
[----:B------:R-:W1:Y:S01]  /*eed0*/  @P0 LDC R3, c[0x0][0x44c] ;  /* 0x00011300ff030b82 */ /* 0x000e620000000800 */
[----:B------:R-:W-:-:S04]  /*eee0*/  SHF.R.U32.HI R19, RZ, 0x2, R19 ;  /* 0x00000002ff137819 */ /* 0x000fc80000011613 */
[----:B------:R-:W-:-:S03]  /*eef0*/  LOP3.LUT R2, R19, 0x60, R2, 0xf8, !PT ;  /* 0x0000006013027812 */ /* 0x000fc600078ef802 */
[----:B0--3--:R-:W0:Y:S01]  /*ef00*/  @P0 LDC R4, c[0x0][0x450] ;  /* 0x00011400ff040b82 */ /* 0x009e220000000800 */
[----:B------:R-:W-:Y:S01]  /*ef10*/  UIMAD UR6, UR6, UR8, URZ ;  /* 0x00000008060672a4 */ /* 0x000fe2000f8e023f */
[----:B------:R-:W-:Y:S01]  /*ef20*/  LOP3.LUT R0, R2, R6, RZ, 0xfc, !PT ;  /* 0x0000000602007212 */ /* 0x000fe200078efcff */
[----:B------:R-:W-:Y:S01]  /*ef30*/  UMOV UR4, UR38 ;  /* 0x0000002600047c82 */ /* 0x000fe20008000000 */
[----:B------:R-:W-:Y:S01]  /*ef40*/  UMOV UR5, UR47 ;  /* 0x0000002f00057c82 */ /* 0x000fe20008000000 */
[----:B------:R-:W-:Y:S02]  /*ef50*/  UIMAD UR6, UR10, UR9, UR6 ;  /* 0x000000090a0672a4 */ /* 0x000fe4000f8e0206 */
[----:B------:R-:W-:Y:S01]  /*ef60*/  UIMAD.WIDE.U32 UR4, UR7, UR8, UR4 ;  /* 0x00000008070472a5 */ /* 0x000fe2000f8e0004 */
[----:B------:R-:W-:Y:S02]  /*ef70*/  IMAD.MOV.U32 R2, RZ, RZ, R0 ;  /* 0x000000ffff027224 */ /* 0x000fe400078e0000 */
[----:B------:R-:W-:Y:S01]  /*ef80*/  ULDC.64 UR8, c[0x0][0x2e0] ;  /* 0x0000b80000087ab9 */ /* 0x000fe20000000a00 */
[----:B------:R-:W-:Y:S01]  /*ef90*/  UIADD3 UR5, UR5, UR6, URZ ;  /* 0x0000000605057290 */ /* 0x000fe2000fffe03f */
[----:B-1----:R-:W-:Y:S01]  /*efa0*/  @P0 IMAD.HI.U32 R3, R0, R3, RZ ;  /* 0x0000000300030227 */ /* 0x002fe200078e00ff */
[----:B------:R-:W-:Y:S01]  /*efb0*/  UIMAD UR6, UR45, UR8, URZ ;  /* 0x000000082d0672a4 */ /* 0x000fe2000f8e023f */
[----:B------:R-:W1:Y:S01]  /*efc0*/  S2R R19, SR_TID.X ;  /* 0x0000000000137919 */ /* 0x000e620000002100 */
[----:B------:R-:W-:-:S02]  /*efd0*/  UIMAD.WIDE.U32 UR4, UR44, UR8, UR4 ;  /* 0x000000082c0472a5 */ /* 0x000fc4000f8e0004 */
[----:B0-----:R-:W-:Y:S01]  /*efe0*/  @P0 SHF.R.U32.HI R2, RZ, R4, R3 ;  /* 0x00000004ff020219 */ /* 0x001fe20000011603 */
[----:B------:R-:W-:-:S03]  /*eff0*/  UIMAD UR6, UR44, UR9, UR6 ;  /* 0x000000092c0672a4 */ /* 0x000fc6000f8e0206 */
[--C-:B------:R-:W-:Y:S01]  /*f000*/  SHF.R.S32.HI R3, RZ, 0x1f, R2.reuse ;  /* 0x0000001fff037819 */ /* 0x100fe20000011402 */
[----:B------:R-:W-:Y:S01]  /*f010*/  IMAD.MOV R7, RZ, RZ, -R2 ;  /* 0x000000ffff077224 */ /* 0x000fe200078e0a02 */
[----:B------:R-:W-:Y:S01]  /*f020*/  ULDC.64 UR8, c[0x0][0x2d0] ;  /* 0x0000b40000087ab9 */ /* 0x000fe20000000a00 */
[----:B------:R-:W-:Y:S01]  /*f030*/  UIADD3 UR5, UR5, UR6, URZ ;  /* 0x0000000605057290 */ /* 0x000fe2000fffe03f */
[----:B------:R-:W-:Y:S02]  /*f040*/  IMAD.U32 R11, RZ, RZ, UR8 ;  /* 0x00000008ff0b7e24 */ /* 0x000fe4000f8e00ff */
[----:B------:R-:W-:Y:S02]  /*f050*/  IMAD R3, R3, UR8, RZ ;  /* 0x0000000803037c24 */ /* 0x000fe4000f8e02ff */
[----:B------:R-:W-:Y:S02]  /*f060*/  IMAD R7, R5, R7, R0 ;  /* 0x0000000705077224 */ /* 0x000fe400078e0200 */
[----:B------:R-:W-:-:S02]  /*f070*/  IMAD R9, R2, UR9, R3 ;  /* 0x0000000902097c24 */ /* 0x000fc4000f8e0203 */
[----:B------:R-:W-:Y:S01]  /*f080*/  IMAD.WIDE.U32 R2, R2, R11, UR4 ;  /* 0x0000000402027e25 */ /* 0x000fe2000f8e000b */
[----:B------:R-:W-:Y:S01]  /*f090*/  SHF.R.S32.HI R0, RZ, 0x1f, R7 ;  /* 0x0000001fff007819 */ /* 0x000fe20000011407 */
[----:B------:R-:W-:Y:S02]  /*f0a0*/  ULDC.64 UR4, c[0x0][0x2c8] ;  /* 0x0000b20000047ab9 */ /* 0x000fe40000000a00 */
[----:B------:R-:W-:Y:S02]  /*f0b0*/  IMAD.IADD R3, R3, 0x1, R9 ;  /* 0x0000000103037824 */ /* 0x000fe400078e0209 */
[----:B------:R-:W-:Y:S02]  /*f0c0*/  IMAD R0, R0, UR4, RZ ;  /* 0x0000000400007c24 */ /* 0x000fe4000f8e02ff */
[----:B------:R-:W-:-:S04]  /*f0d0*/  IMAD.WIDE.U32 R2, R7, UR4, R2 ;  /* 0x0000000407027c25 */ /* 0x000fc8000f8e0002 */
[----:B------:R-:W-:Y:S01]  /*f0e0*/  IMAD R7, R7, UR5, R0 ;  /* 0x0000000507077c24 */ /* 0x000fe2000f8e0200 */
[----:B------:R-:W-:Y:S02]  /*f0f0*/  ULDC.64 UR4, c[0x0][0x280] ;  /* 0x0000a00000047ab9 */ /* 0x000fe40000000a00 */
[----:B------:R-:W-:Y:S01]  /*f100*/  IADD3 R0, P0, R2, UR4, RZ ;  /* 0x0000000402007c10 */ /* 0x000fe2000ff1e0ff */
[----:B------:R-:W-:Y:S01]  /*f110*/  ULDC UR4, c[0x0][0x2b8] ;  /* 0x0000ae0000047ab9 */ /* 0x000fe20000000800 */
[C---:B------:R-:W-:Y:S02]  /*f120*/  LOP3.LUT R12, R33.reuse, 0x40, RZ, 0xfc, !PT ;  /* 0x00000040210c7812 */ /* 0x040fe400078efcff */
[----:B------:R-:W-:Y:S02]  /*f130*/  LOP3.LUT R8, R33, 0x80, RZ, 0xfc, !PT ;  /* 0x0000008021087812 */ /* 0x000fe400078efcff */
[----:B------:R-:W-:Y:S01]  /*f140*/  IADD3.X R4, R3, UR5, R7, P0, !PT ;  /* 0x0000000503047c10 */ /* 0x000fe200087fe407 */
[----:B------:R-:W-:Y:S01]  /*f150*/  UMOV UR5, 0xffffffff ;  /* 0xffffffff00057882 */ /* 0x000fe20000000000 */
[----:B-1----:R-:W-:-:S02]  /*f160*/  LOP3.LUT R19, R19, 0x7f, RZ, 0xc0, !PT ;  /* 0x0000007f13137812 */ /* 0x002fc400078ec0ff */
[----:B------:R-:W-:Y:S02]  /*f170*/  ISETP.GE.AND P3, PT, R33, UR4, PT ;  /* 0x0000000421007c0c */ /* 0x000fe4000bf66270 */
[----:B------:R-:W-:Y:S02]  /*f180*/  ISETP.GE.AND P2, PT, R12, UR4, PT ;  /* 0x000000040c007c0c */ /* 0x000fe4000bf46270 */
[----:B------:R-:W-:Y:S02]  /*f190*/  ISETP.GE.AND P1, PT, R8, UR4, PT ;  /* 0x0000000408007c0c */ /* 0x000fe4000bf26270 */
[----:B------:R-:W-:Y:S01]  /*f1a0*/  SHF.R.U32.HI R17, RZ, 0x2, R19 ;  /* 0x00000002ff117819 */ /* 0x000fe20000011613 */
[----:B------:R-:W-:Y:S10]  /*f1b0*/  BRA.DIV UR5, `(.L_x_276) ;  /* 0x0000004605c07947 */ /* 0x000ff4000b800000 */
[----:B----4-:R-:W0:Y:S01]  /*f1c0*/  SHFL.IDX PT, R14, R0, RZ, 0x1c1f ;  /* 0x001c1fff000e7589 */ /* 0x010e2200000e0000 */
[----:B------:R-:W-:Y:S02]  /*f1d0*/  IMAD R5, R5, UR41, RZ ;  /* 0x0000002905057c24 */ /* 0x000fe4000f8e02ff */
[----:B------:R-:W-:Y:S01]  /*f1e0*/  IMAD.IADD R6, R17, 0x1, R6 ;  /* 0x0000000111067824 */ /* 0x000fe200078e0206 */
[----:B------:R-:W1:Y:S03]  /*f1f0*/  SHFL.IDX PT, R2, R4, RZ, 0x1c1f ;  /* 0x001c1fff04027589 */ /* 0x000e6600000e0000 */
[C---:B------:R-:W-:Y:S01]  /*f200*/  VIADD R8, R6.reuse, 0x20 ;  /* 0x0000002006087836 */ /* 0x040fe20000000000 */
[----:B------:R-:W-:Y:S01]  /*f210*/  ISETP.GE.AND P0, PT, R6, R5, PT ;  /* 0x000000050600720c */ /* 0x000fe20003f06270 */
[----:B------:R-:W-:-:S12]  /*f220*/  SHFL.IDX PT, R7, R4, 0x1, 0x1c1f ;  /* 0x003c1f0004077f89 */ /* 0x000fd800000e0000 */
[----:B0-----:R-:W-:-:S05]  /*f230*/  @!P0 IADD3 R14, P4, R33, R14, RZ ;  /* 0x0000000e210e8210 */ /* 0x001fca0007f9e0ff */
[----:B-1----:R-:W-:Y:S02]  /*f240*/  @!P0 IMAD.X R3, RZ, RZ, R2, P4 ;  /* 0x000000ffff038224 */ /* 0x002fe400020e0602 */
[----:B------:R-:W-:Y:S02]  /*f250*/  @!P0 IMAD.MOV.U32 R2, RZ, RZ, R14 ;  /* 0x000000ffff028224 */ /* 0x000fe400078e000e */
[----:B------:R-:W0:Y:S04]  /*f260*/  SHFL.IDX PT, R14, R0, 0x1, 0x1c1f ;  /* 0x003c1f00000e7f89 */ /* 0x000e2800000e0000 */
[----:B-----5:R-:W-:Y:S04]  /*f270*/  @!P0 LDGSTS.E.BYPASS.LTC128B.128 [R10+0x1e200], desc[UR50][R2.64], !P3 ;  /* 0x1e200000020a8fae */ /* 0x020fe8000d901d72 */
[----:B------:R-:W-:Y:S04]  /*f280*/  @!P0 LDGSTS.E.BYPASS.LTC128B.128 [R10+0x20200], desc[UR50][R2.64+0x40], !P2 ;  /* 0x20200040020a8fae */ /* 0x000fe8000d101d72 */
[----:B------:R1:W-:Y:S01]  /*f290*/  @!P0 LDGSTS.E.BYPASS.LTC128B.128 [R10+0x22200], desc[UR50][R2.64+0x80], !P1 ;  /* 0x22200080020a8fae */ /* 0x0003e2000c901d72 */
[----:B------:R-:W-:Y:S01]  /*f2a0*/  ISETP.GE.AND P0, PT, R8, R5, PT ;  /* 0x000000050800720c */ /* 0x000fe20003f06270 */
[----:B------:R-:W-:-:S12]  /*f2b0*/  VIADD R8, R6, 0x40 ;  /* 0x0000004006087836 */ /* 0x000fd80000000000 */
[----:B0-----:R-:W-:-:S05]  /*f2c0*/  @!P0 IADD3 R14, P4, R33, R14, RZ ;  /* 0x0000000e210e8210 */ /* 0x001fca0007f9e0ff */
[----:B------:R-:W-:Y:S02]  /*f2d0*/  @!P0 IMAD.X R7, RZ, RZ, R7, P4 ;  /* 0x000000ffff078224 */ /* 0x000fe400020e0607 */
[----:B-1----:R-:W-:Y:S02]  /*f2e0*/  @!P0 IMAD.MOV.U32 R2, RZ, RZ, R14 ;  /* 0x000000ffff028224 */ /* 0x002fe400078e000e */
[----:B------:R-:W0:Y:S01]  /*f2f0*/  SHFL.IDX PT, R14, R0, 0x2, 0x1c1f ;  /* 0x005c1f00000e7f89 */ /* 0x000e2200000e0000 */
[----:B------:R-:W-:-:S03]  /*f300*/  @!P0 IMAD.MOV.U32 R3, RZ, RZ, R7 ;  /* 0x000000ffff038224 */ /* 0x000fc600078e0007 */
[----:B------:R-:W1:Y:S04]  /*f310*/  SHFL.IDX PT, R7, R4, 0x2, 0x1c1f ;  /* 0x005c1f0004077f89 */ /* 0x000e6800000e0000 */
[----:B------:R-:W-:Y:S04]  /*f320*/  @!P0 LDGSTS.E.BYPASS.LTC128B.128 [R10+0x1ea00], desc[UR50][R2.64], !P3 ;  /* 0x1ea00000020a8fae */ /* 0x000fe8000d901d72 */
[----:B------:R-:W-:Y:S04]  /*f330*/  @!P0 LDGSTS.E.BYPASS.LTC128B.128 [R10+0x20a00], desc[UR50][R2.64+0x40], !P2 ;  /* 0x20a00040020a8fae */ /* 0x000fe8000d101d72 */
[----:B------:R2:W-:Y:S01]  /*f340*/  @!P0 LDGSTS.E.BYPASS.LTC128B.128 [R10+0x22a00], desc[UR50][R2.64+0x80], !P1 ;  /* 0x22a00080020a8fae */ /* 0x0005e2000c901d72 */
[----:B------:R-:W-:-:S03]  /*f350*/  ISETP.GE.AND P0, PT, R8, R5, PT ;  /* 0x000000050800720c */ /* 0x000fc60003f06270 */
[----:B------:R-:W3:Y:S10]  /*f360*/  SHFL.IDX PT, R4, R4, 0x3, 0x1c1f ;  /* 0x007c1f0004047f89 */ /* 0x000ef400000e0000 */
[----:B0-----:R-:W-:-:S05]  /*f370*/  @!P0 IADD3 R14, P4, R33, R14, RZ ;  /* 0x0000000e210e8210 */ /* 0x001fca0007f9e0ff */
[----:B-1----:R-:W-:Y:S02]  /*f380*/  @!P0 IMAD.X R7, RZ, RZ, R7, P4 ;  /* 0x000000ffff078224 */ /* 0x002fe400020e0607 */
[----:B--2---:R-:W-:Y:S02]  /*f390*/  @!P0 IMAD.MOV.U32 R2, RZ, RZ, R14 ;  /* 0x000000ffff028224 */ /* 0x004fe400078e000e */
[----:B------:R-:W-:Y:S01]  /*f3a0*/  @!P0 IMAD.MOV.U32 R3, RZ, RZ, R7 ;  /* 0x000000ffff038224 */ /* 0x000fe200078e0007 */
[----:B------:R0:W1:Y:S04]  /*f3b0*/  SHFL.IDX PT, R14, R0, 0x3, 0x1c1f ;  /* 0x007c1f00000e7f89 */ /* 0x00006800000e0000 */
[----:B------:R0:W-:Y:S04]  /*f3c0*/  @!P0 LDGSTS.E.BYPASS.LTC128B.128 [R10+0x1f200], desc[UR50][R2.64], !P3 ;  /* 0x1f200000020a8fae */ /* 0x0001e8000d901d72 */
[----:B------:R0:W-:Y:S04]  /*f3d0*/  @!P0 LDGSTS.E.BYPASS.LTC128B.128 [R10+0x21200], desc[UR50][R2.64+0x40], !P2 ;  /* 0x21200040020a8fae */ /* 0x0001e8000d101d72 */
[----:B---3--:R0:W-:Y:S02]  /*f3e0*/  @!P0 LDGSTS.E.BYPASS.LTC128B.128 [R10+0x23200], desc[UR50][R2.64+0x80], !P1 ;  /* 0x23200080020a8fae */ /* 0x0081e4000c901d72 */
.L_x_376:
[----:B------:R-:W-:Y:S01]  /*f3f0*/  VIADD R6, R6, 0x60 ;  /* 0x0000006006067836 */ /* 0x000fe20000000000 */
[----:B------:R-:W-:Y:S04]  /*f400*/  BSSY B0, `(.L_x_277) ;  /* 0x000000b000007945 */ /* 0x000fe80003800000 */
[----:B------:R-:W-:-:S13]  /*f410*/  ISETP.GE.AND P0, PT, R6, R5, PT ;  /* 0x000000050600720c */ /* 0x000fda0003f06270 */
[----:B------:R-:W-:Y:S05]  /*f420*/  @P0 BRA `(.L_x_278) ;  /* 0x0000000000200947 */ /* 0x000fea0003800000 */
[----:B01----:R-:W-:-:S05]  /*f430*/  IADD3 R2, P0, R33, R14, RZ ;  /* 0x0000000e21027210 */ /* 0x003fca0007f1e0ff */
[----:B------:R-:W-:-:S05]  /*f440*/  IMAD.X R3, RZ, RZ, R4, P0 ;  /* 0x000000ffff037224 */ /* 0x000fca00000e0604 */
[----:B------:R-:W-:Y:S01]  /*f450*/  @!PT LDS RZ, [RZ] ;  /* 0x00000000fffff984 */ /* 0x000fe20000000800 */
[----:B------:R-:W-:Y:S01]  /*f460*/  @!PT LDS RZ, [RZ] ;  /* 0x00000000fffff984 */ /* 0x000fe20000000800 */
[----:B------:R-:W-:Y:S01]  /*f470*/  @!PT LDS RZ, [RZ] ;  /* 0x00000000fffff984 */ /* 0x000fe20000000800 */
[----:B------:R2:W-:Y:S04]  /*f480*/  LDGSTS.E.BYPASS.LTC128B.128 [R10+0x1fa00], desc[UR50][R2.64], !P3 ;  /* 0x1fa00000020a7fae */ /* 0x0005e8000d901d72 */
[----:B------:R2:W-:Y:S04]  /*f490*/  LDGSTS.E.BYPASS.LTC128B.128 [R10+0x21a00], desc[UR50][R2.64+0x40], !P2 ;  /* 0x21a00040020a7fae */ /* 0x0005e8000d101d72 */
[----:B------:R2:W-:Y:S02]  /*f4a0*/  LDGSTS.E.BYPASS.LTC128B.128 [R10+0x23a00], desc[UR50][R2.64+0x80], !P1 ;  /* 0x23a00080020a7fae */ /* 0x0005e4000c901d72 */
.L_x_278:
[----:B------:R-:W-:Y:S05]  /*f4b0*/  BSYNC B0 ;  /* 0x0000000000007941 */ /* 0x000fea0003800000 */
.L_x_277:
[----:B------:R-:W-:Y:S01]  /*f4c0*/  NOP ;  /* 0x0000000000007918 */ /* 0x000fe20000000000 */
[----:B------:R-:W-:-:S13]  /*f4d0*/  PLOP3.LUT P0, PT, PT, PT, PT, 0x80, 0x0 ;  /* 0x000000000000781c */ /* 0x000fda0003f0f070 */
.L_x_279:
[----:B------:R-:W-:Y:S02]  /*f4e0*/  PLOP3.LUT P1, PT, P1, P0, PT, 0xa2, 0x0 ;  /* 0x000000000000781c */ /* 0x000fe40000f21472 */
[----:B------:R-:W-:-:S08]  /*f4f0*/  @P0 R2UR P1, UR4, R22 ;  /* 0x00000000160402ca */ /* 0x000fd00000020000 */
[----:B------:R-:W-:-:S05]  /*f500*/  @P0 PLOP3.LUT P0, PT, P1, PT, PT, 0x80, 0x0 ;  /* 0x000000000000081c */ /* 0x000fca0000f0f070 */
[----:B------:R-:W-:Y:S01]  /*f510*/  @!P1 SYNCS.ARRIVE.TRANS64.RED.A0T1 RZ, [UR4+0x33400], RZ ;  /* 0x033400ffffff99a7 */ /* 0x000fe20008200404 */
[----:B------:R-:W-:Y:S07]  /*f520*/  @!P1 ARRIVES.LDGSTSBAR.64.TRANSCNT [UR4+0x33400] ;  /* 0x03340000ff0099b0 */ /* 0x000fee0008000a84 */
[----:B------:R-:W-:Y:S05]  /*f530*/  @P0 BRA.U.ANY `(.L_x_279) ;  /* 0xfffffffd00e80947 */ /* 0x000fea000393ffff */
[----:B0-2---:R-:W2:Y:S02]  /*f540*/  LDL.LU R2, [R1+0x10] ;  /* 0x0000100001027983 */ /* 0x005ea40000300800 */
[----:B--2---:R-:W-:-:S05]  /*f550*/  VIADD R2, R2, 0x1 ;  /* 0x0000000102027836 */ /* 0x004fca0000000000 */
[----:B------:R0:W-:Y:S01]  /*f560*/  STL [R1+0x10], R2 ;  /* 0x0000100201007387 */ /* 0x0001e20000100800 */
[----:B------:R-:W-:-:S04]  /*f570*/  LEA.HI R0, R2, R2, RZ, 0x1 ;  /* 0x0000000202007211 */ /* 0x000fc800078f08ff */
[----:B------:R-:W-:-:S05]  /*f580*/  LOP3.LUT R0, R0, 0xfffffffe, RZ, 0xc0, !PT ;  /* 0xfffffffe00007812 */ /* 0x000fca00078ec0ff */
[----:B------:R-:W-:-:S05]  /*f590*/  IMAD.IADD R0, R2, 0x1, -R0 ;  /* 0x0000000102007824 */ /* 0x000fca00078e0a00 */
[----:B------:R-:W-:Y:S01]  /*f5a0*/  SHF.L.U32 R3, R0, 0x1f, RZ ;  /* 0x0000001f00037819 */ /* 0x000fe200000006ff */
[----:B------:R-:W-:Y:S01]  /*f5b0*/  NOP ;  /* 0x0000000000007918 */ /* 0x000fe20000000000 */
[----:B------:R0:W-:Y:S01]  /*f5c0*/  SYNCS.ARRIVE.TRANS64.A1T0 RZ, [R22+URZ+0x33400], RZ ;  /* 0x033400ff16ff79a7 */ /* 0x0001e2000810003f */
[----:B------:R-:W-:Y:S01]  /*f5d0*/  BSSY B0, `(.L_x_280) ;  /* 0x0000003000007945 */ /* 0x000fe20003800000 */
[----:B------:R-:W2:Y:S03]  /*f5e0*/  SYNCS.PHASECHK.TRANS64.TRYWAIT P0, [R22+URZ+0x33420], R3 ;  /* 0x03342003160075a7 */ /* 0x000ea6000800017f */
[----:B0-2---:R-:W-:Y:S05]  /*f5f0*/  @!P0 BRA `(.L_x_281) ;  /* 0x0000004400ec8947 */ /* 0x005fea0003800000 */
.L_x_377:
[----:B------:R-:W-:Y:S05]  /*f600*/  BSYNC B0 ;  /* 0x0000000000007941 */ /* 0x000fea0003800000 */
.L_x_280:
[----:B------:R-:W-:-:S06]  /*f610*/  UISETP.GE.AND UP0, UPT, UR42, 0xa1, UPT ;  /* 0x000000a12a00788c */ /* 0x000fcc000bf06270 */
[----:B------:R-:W-:-:S13]  /*f620*/  PLOP3.LUT P0, PT, PT, PT, UP0, 0x40, 0x0 ;  /* 0x000000000000781c */ /* 0x000fda0003f0e808 */
[----:B------:R-:W-:Y:S05]  /*f630*/  @P0 BRA `(.L_x_282) ;  /* 0x0000001800480947 */ /* 0x000fea0003800000 */
[----:B------:R-:W-:Y:S01]  /*f640*/  UIADD3 UR4, UR43, -0x2, URZ ;  /* 0xfffffffe2b047890 */ /* 0x000fe2000fffe03f */
[----:B------:R-:W-:Y:S02]  /*f650*/  IMAD.MOV.U32 R19, RZ, RZ, R31 ;  /* 0x000000ffff137224 */ /* 0x000fe400078e001f */
[----:B------:R-:W-:-:S03]  /*f660*/  IMAD.MOV.U32 R17, RZ, RZ, R28 ;  /* 0x000000ffff117224 */ /* 0x000fc600078e001c */
[----:B------:R-:W-:-:S07]  /*f670*/  IMAD.U32 R29, RZ, RZ, UR4 ;  /* 0x00000004ff1d7e24 */ /* 0x000fce000f8e00ff */
.L_x_302:
[----:B0-----:R-:W0:Y:S01]  /*f680*/  LDC R3, c[0x0][0x430] ;  /* 0x00010c00ff037b82 */ /* 0x001e220000000800 */
[----:B--2---:R-:W2:Y:S01]  /*f690*/  S2R R0, SR_TID.X ;  /* 0x0000000000007919 */ /* 0x004ea20000002100 */
[----:B------:R-:W-:Y:S01]  /*f6a0*/  IMAD.MOV.U32 R10, RZ, RZ, 0xa0 ;  /* 0x000000a0ff0a7424 */ /* 0x000fe200078e00ff */
[----:B------:R-:W-:Y:S05]  /*f6b0*/  YIELD ;  /* 0x0000000000007946 */ /* 0x000fea0003800000 */
[----:B------:R-:W3:Y:S01]  /*f6c0*/  S2R R4, SR_TID.X ;  /* 0x0000000000047919 */ /* 0x000ee20000002100 */
[----:B------:R-:W-:Y:S01]  /*f6d0*/  IMAD R10, R29, R10, UR37 ;  /* 0x000000251d0a7e24 */ /* 0x000fe2000f8e020a */
[----:B------:R-:W-:Y:S01]  /*f6e0*/  ULDC.64 UR4, c[0x0][0x428] ;  /* 0x00010a0000047ab9 */ /* 0x000fe20000000a00 */
[----:B------:R-:W-:Y:S01]  /*f6f0*/  ULDC.64 UR6, c[0x0][0x418] ;  /* 0x0001060000067ab9 */ /* 0x000fe20000000a00 */
[----:B------:R-:W4:Y:S01]  /*f700*/  S2R R8, SR_TID.X ;  /* 0x0000000000087919 */ /* 0x000f220000002100 */
[----:B------:R-:W-:-:S02]  /*f710*/  IMAD R7, R36, UR4, RZ ;  /* 0x0000000424077c24 */ /* 0x000fc4000f8e02ff */
[----:B------:R-:W-:Y:S02]  /*f720*/  VIADD R28, R17, 0x1 ;  /* 0x00000001111c7836 */ /* 0x000fe40000000000 */
[----:B------:R-:W-:Y:S01]  /*f730*/  IMAD R7, R30, UR5, R7 ;  /* 0x000000051e077c24 */ /* 0x000fe2000f8e0207 */
[----:B0-----:R-:W-:Y:S02]  /*f740*/  ISETP.NE.AND P2, PT, R3, 0x1, PT ;  /* 0x000000010300780c */ /* 0x001fe40003f45270 */
[C---:B--2---:R-:W-:Y:S01]  /*f750*/  LOP3.LUT R2, R0.reuse, 0x7f, RZ, 0xc0, !PT ;  /* 0x0000007f00027812 */ /* 0x044fe200078ec0ff */
[----:B------:R-:W-:-:S10]  /*f760*/  IMAD.SHL.U32 R0, R0, 0x20, RZ ;  /* 0x0000002000007824 */ /* 0x000fd400078e00ff */
[----:B------:R-:W0:Y:S01]  /*f770*/  @P2 LDC R3, c[0x0][0x434] ;  /* 0x00010d00ff032b82 */ /* 0x000e220000000800 */
[----:B------:R-:W-:Y:S02]  /*f780*/  SHF.R.U32.HI R2, RZ, 0x2, R2 ;  /* 0x00000002ff027819 */ /* 0x000fe40000011602 */
[----:B---3--:R-:W-:Y:S02]  /*f790*/  LOP3.LUT R4, R4, 0x7f, RZ, 0xc0, !PT ;  /* 0x0000007f04047812 */ /* 0x008fe400078ec0ff */
[----:B------:R-:W-:Y:S02]  /*f7a0*/  LOP3.LUT R0, R2, 0x60, R0, 0xf8, !PT ;  /* 0x0000006002007812 */ /* 0x000fe400078ef800 */
[----:B------:R-:W-:Y:S01]  /*f7b0*/  SHF.R.U32.HI R9, RZ, 0x2, R4 ;  /* 0x00000002ff097819 */ /* 0x000fe20000011604 */
[----:B------:R-:W2:Y:S01]  /*f7c0*/  @P2 LDC R5, c[0x0][0x438] ;  /* 0x00010e00ff052b82 */ /* 0x000ea20000000800 */
[----:B----4-:R-:W-:Y:S02]  /*f7d0*/  IMAD.SHL.U32 R8, R8, 0x20, RZ ;  /* 0x0000002008087824 */ /* 0x010fe400078e00ff */
[----:B------:R-:W-:-:S03]  /*f7e0*/  IMAD.IADD R0, R0, 0x1, R10 ;  /* 0x0000000100007824 */ /* 0x000fc600078e020a */
[----:B------:R-:W-:Y:S01]  /*f7f0*/  LOP3.LUT R8, R9, 0x60, R8, 0xf8, !PT ;  /* 0x0000006009087812 */ /* 0x000fe200078ef808 */
[----:B------:R-:W-:-:S03]  /*f800*/  IMAD.MOV.U32 R6, RZ, RZ, R0 ;  /* 0x000000ffff067224 */ /* 0x000fc600078e0000 */
[----:B------:R-:W-:-:S04]  /*f810*/  LOP3.LUT R8, R8, 0x80, RZ, 0xfc, !PT ;  /* 0x0000008008087812 */ /* 0x000fc800078efcff */
[C---:B------:R-:W-:Y:S01]  /*f820*/  ISETP.GT.U32.AND P1, PT, R8.reuse, 0x9f, PT ;  /* 0x0000009f0800780c */ /* 0x040fe20003f24070 */
[----:B------:R-:W-:Y:S02]  /*f830*/  IMAD.IADD R10, R8, 0x1, R10 ;  /* 0x00000001080a7824 */ /* 0x000fe400078e020a */
[----:B0-----:R-:W-:-:S04]  /*f840*/  @P2 IMAD.HI.U32 R2, R0, R3, RZ ;  /* 0x0000000300022227 */ /* 0x001fc800078e00ff */
[----:B------:R-:W-:Y:S01]  /*f850*/  IMAD.MOV.U32 R11, RZ, RZ, R10 ;  /* 0x000000ffff0b7224 */ /* 0x000fe200078e000a */
[----:B--2---:R-:W-:-:S04]  /*f860*/  @P2 SHF.R.U32.HI R6, RZ, R5, R2 ;  /* 0x00000005ff062219 */ /* 0x004fc80000011602 */
[--C-:B------:R-:W-:Y:S01]  /*f870*/  SHF.R.S32.HI R3, RZ, 0x1f, R6.reuse ;  /* 0x0000001fff037819 */ /* 0x100fe20000011406 */
[----:B------:R-:W-:-:S04]  /*f880*/  IMAD.MOV.U32 R2, RZ, RZ, R6 ;  /* 0x000000ffff027224 */ /* 0x000fc800078e0006 */
[----:B------:R-:W-:-:S04]  /*f890*/  IMAD.WIDE.U32 R2, R30, UR4, R2 ;  /* 0x000000041e027c25 */ /* 0x000fc8000f8e0002 */
[----:B------:R-:W-:Y:S01]  /*f8a0*/  IMAD.IADD R3, R7, 0x1, R3 ;  /* 0x0000000107037824 */ /* 0x000fe200078e0203 */
[----:B------:R-:W-:-:S04]  /*f8b0*/  LEA R4, P0, R2, UR6, 0x2 ;  /* 0x0000000602047c11 */ /* 0x000fc8000f8010ff */
[----:B------:R-:W-:Y:S02]  /*f8c0*/  LEA.HI.X R5, R2, UR7, R3, 0x2, P0 ;  /* 0x0000000702057c11 */ /* 0x000fe400080f1403 */
[----:B------:R-:W0:Y:S08]  /*f8d0*/  @P2 LDC R3, c[0x0][0x434] ;  /* 0x00010d00ff032b82 */ /* 0x000e300000000800 */
[----:B------:R-:W2:Y:S01]  /*f8e0*/  @P2 LDC R2, c[0x0][0x438] ;  /* 0x00010e00ff022b82 */ /* 0x000ea20000000800 */
[----:B0-----:R-:W-:-:S05]  /*f8f0*/  @P2 IMAD.HI.U32 R3, R10, R3, RZ ;  /* 0x000000030a032227 */ /* 0x001fca00078e00ff */
[----:B--2---:R-:W-:-:S04]  /*f900*/  @P2 SHF.R.U32.HI R11, RZ, R2, R3 ;  /* 0x00000002ff0b2219 */ /* 0x004fc80000011603 */
[--C-:B------:R-:W-:Y:S01]  /*f910*/  @!P1 SHF.R.S32.HI R3, RZ, 0x1f, R11.reuse ;  /* 0x0000001fff039819 */ /* 0x100fe2000001140b */
[----:B------:R-:W-:-:S04]  /*f920*/  @!P1 IMAD.MOV.U32 R2, RZ, RZ, R11 ;  /* 0x000000ffff029224 */ /* 0x000fc800078e000b */
[----:B------:R-:W-:Y:S01]  /*f930*/  @!P1 IMAD.WIDE.U32 R2, R30, UR4, R2 ;  /* 0x000000041e029c25 */ /* 0x000fe2000f8e0002 */
[----:B------:R-:W-:-:S03]  /*f940*/  ULDC UR4, c[0x0][0x430] ;  /* 0x00010c0000047ab9 */ /* 0x000fc60000000800 */
[----:B------:R-:W-:Y:S01]  /*f950*/  @!P1 IMAD.IADD R7, R7, 0x1, R3 ;  /* 0x0000000107079824 */ /* 0x000fe200078e0203 */
[----:B------:R-:W-:-:S04]  /*f960*/  @!P1 LEA R8, P0, R2, UR6, 0x2 ;  /* 0x0000000602089c11 */ /* 0x000fc8000f8010ff */
[----:B------:R-:W-:Y:S02]  /*f970*/  @!P1 LEA.HI.X R9, R2, UR7, R7, 0x2, P0 ;  /* 0x0000000702099c11 */ /* 0x000fe400080f1407 */
[----:B------:R0:W2:Y:S01]  /*f980*/  LDG.E R7, desc[UR50][R4.64] ;  /* 0x0000003204077981 */ /* 0x0000a2000c1e1900 */
[----:B------:R-:W-:Y:S01]  /*f990*/  IMAD.U32 R12, RZ, RZ, UR46 ;  /* 0x0000002eff0c7e24 */ /* 0x000fe2000f8e00ff */
[C---:B------:R-:W-:Y:S01]  /*f9a0*/  ISETP.NE.AND P0, PT, R28.reuse, 0x2, PT ;  /* 0x000000021c00780c */ /* 0x040fe20003f05270 */
[----:B------:R-:W-:Y:S02]  /*f9b0*/  IMAD.MOV R3, RZ, RZ, -R6 ;  /* 0x000000ffff037224 */ /* 0x000fe400078e0a06 */
[----:B------:R-:W-:Y:S01]  /*f9c0*/  IMAD.MOV R11, RZ, RZ, -R11 ;  /* 0x000000ffff0b7224 */ /* 0x000fe200078e0a0b */
[----:B------:R-:W-:Y:S02]  /*f9d0*/  SEL R31, RZ, 0x1, P0 ;  /* 0x00000001ff1f7807 */ /* 0x000fe40000000000 */
[----:B------:R-:W-:Y:S01]  /*f9e0*/  SEL R28, R28, RZ, P0 ;  /* 0x000000ff1c1c7207 */ /* 0x000fe20000000000 */
[----:B0-----:R-:W-:-:S06]  /*f9f0*/  IMAD.MOV.U32 R5, RZ, RZ, RZ ;  /* 0x000000ffff057224 */ /* 0x001fcc00078e00ff */
[----:B------:R0:W5:Y:S01]  /*fa00*/  @!P1 LDG.E R5, desc[UR50][R8.64] ;  /* 0x0000003208059981 */ /* 0x000162000c1e1900 */
[----:B------:R-:W-:Y:S01]  /*fa10*/  ISETP.NE.AND P1, PT, R12, 0x3, PT ;  /* 0x000000030c00780c */ /* 0x000fe20003f25270 */
[----:B------:R-:W-:Y:S01]  /*fa20*/  IMAD R6, R11, UR4, R10 ;  /* 0x000000040b067c24 */ /* 0x000fe2000f8e020a */
[----:B------:R-:W-:Y:S01]  /*fa30*/  LOP3.LUT R31, R19, R31, RZ, 0x3c, !PT ;  /* 0x0000001f131f7212 */ /* 0x000fe200078e3cff */
[----:B0-----:R-:W-:Y:S02]  /*fa40*/  IMAD R8, R3, UR4, R0 ;  /* 0x0000000403087c24 */ /* 0x001fe4000f8e0200 */
[----:B------:R-:W-:Y:S02]  /*fa50*/  IMAD.MOV.U32 R0, RZ, RZ, R29 ;  /* 0x000000ffff007224 */ /* 0x000fe400078e001d */
[----:B------:R-:W-:-:S03]  /*fa60*/  VIADD R29, R29, 0xffffffff ;  /* 0xffffffff1d1d7836 */ /* 0x000fc60000000000 */
[----:B------:R-:W-:Y:S02]  /*fa70*/  ISETP.GT.AND P2, PT, R0, RZ, PT ;  /* 0x000000ff0000720c */ /* 0x000fe40003f44270 */
[----:B--2---:R-:W-:Y:S01]  /*fa80*/  SHF.R.S32.HI R26, RZ, 0x1f, R7 ;  /* 0x0000001fff1a7819 */ /* 0x004fe20000011407 */
[----:B-1----:R-:W-:Y:S10]  /*fa90*/  @!P1 BRA `(.L_x_283) ;  /* 0x0000000000049947 */ /* 0x002ff40003800000 */
[----:B------:R-:W-:Y:S01]  /*faa0*/  BPT.TRAP 0x1 ;  /* 0x000000040000795c */ /* 0x000fe20000300000 */
.L_x_283:
[----:B------:R-:W-:Y:S01]  /*fab0*/  IMAD R4, R28, 0x8, R22 ;  /* 0x000000081c047824 */ /* 0x000fe200078e0216 */
[----:B------:R-:W-:Y:S01]  /*fac0*/  SHF.L.U32 R27, R31, 0x1f, RZ ;  /* 0x0000001f1f1b7819 */ /* 0x000fe200000006ff */
[----:B------:R-:W-:Y:S01]  /*fad0*/  BSSY B0, `(.L_x_284) ;  /* 0x0000004000007945 */ /* 0x000fe20003800000 */
[----:B------:R-:W-:Y:S02]  /*fae0*/  SHF.R.S32.HI R25, RZ, 0x1f, R8 ;  /* 0x0000001fff197819 */ /* 0x000fe40000011408 */
[----:B------:R-:W0:Y:S02]  /*faf0*/  SYNCS.PHASECHK.TRANS64.TRYWAIT P0, [R4+URZ+0x33480], R27 ;  /* 0x0334801b040075a7 */ /* 0x000e24000800017f */
[----:B0-----:R-:W-:Y:S05]  /*fb00*/  @!P0 BRA `(.L_x_285) ;  /* 0x0000004000bc8947 */ /* 0x001fea0003800000 */
.L_x_378:
[----:B------:R-:W-:Y:S05]  /*fb10*/  BSYNC B0 ;  /* 0x0000000000007941 */ /* 0x000fea0003800000 */
.L_x_284:
[----:B-1----:R-:W2:Y:S01]  /*fb20*/  LDL R14, [R1] ;  /* 0x00000000010e7983 */ /* 0x002ea20000100800 */
[----:B------:R-:W-:Y:S01]  /*fb30*/  ULDC.64 UR4, c[0x0][0x328] ;  /* 0x0000ca0000047ab9 */ /* 0x000fe20000000a00 */
[----:B------:R-:W-:Y:S01]  /*fb40*/  ULDC.64 UR6, c[0x0][0x338] ;  /* 0x0000ce0000067ab9 */ /* 0x000fe20000000a00 */
[----:B------:R-:W-:Y:S01]  /*fb50*/  IMAD R0, R25, UR4, RZ ;  /* 0x0000000419007c24 */ /* 0x000fe2000f8e02ff */
[----:B------:R-:W-:Y:S01]  /*fb60*/  ULDC.64 UR8, c[0x0][0x330] ;  /* 0x0000cc0000087ab9 */ /* 0x000fe20000000a00 */
[C---:B------:R-:W-:Y:S01]  /*fb70*/  IMAD.WIDE.U32 R2, R8.reuse, UR4, RZ ;  /* 0x0000000408027c25 */ /* 0x040fe2000f8e00ff */
[----:B------:R-:W-:Y:S01]  /*fb80*/  SHF.R.S32.HI R21, RZ, 0x1f, R6 ;  /* 0x0000001fff157819 */ /* 0x000fe20000011406 */
[----:B------:R-:W-:Y:S01]  /*fb90*/  ULDC.64 UR10, c[0x0][0x318] ;  /* 0x0000c600000a7ab9 */ /* 0x000fe20000000a00 */
[----:B-----5:R-:W-:Y:S01]  /*fba0*/  SHF.R.S32.HI R24, RZ, 0x1f, R5 ;  /* 0x0000001fff187819 */ /* 0x020fe20000011405 */
[----:B------:R-:W-:Y:S01]  /*fbb0*/  IMAD R0, R8, UR5, R0 ;  /* 0x0000000508007c24 */ /* 0x000fe2000f8e0200 */
[----:B------:R-:W1:Y:S01]  /*fbc0*/  LDC R11, c[0x0][0x2f4] ;  /* 0x0000bd00ff0b7b82 */ /* 0x000e620000000800 */
[----:B------:R-:W-:Y:S01]  /*fbd0*/  IMAD R23, R34, UR8, RZ ;  /* 0x0000000822177c24 */ /* 0x000fe2000f8e02ff */
[----:B------:R-:W-:Y:S01]  /*fbe0*/  LOP3.LUT R13, R33, 0x80, RZ, 0xfc, !PT ;  /* 0x00000080210d7812 */ /* 0x000fe200078efcff */
[----:B------:R-:W-:Y:S01]  /*fbf0*/  IMAD.IADD R3, R3, 0x1, R0 ;  /* 0x0000000103037824 */ /* 0x000fe200078e0200 */
[----:B------:R-:W-:Y:S01]  /*fc00*/  LOP3.LUT R12, R33, 0x40, RZ, 0xfc, !PT ;  /* 0x00000040210c7812 */ /* 0x000fe200078efcff */
[----:B------:R-:W-:-:S02]  /*fc10*/  IMAD R0, R26, UR6, RZ ;  /* 0x000000061a007c24 */ /* 0x000fc4000f8e02ff */
[----:B------:R-:W-:-:S04]  /*fc20*/  IMAD.WIDE.U32 R2, R7, UR6, R2 ;  /* 0x0000000607027c25 */ /* 0x000fc8000f8e0002 */
[----:B------:R-:W-:Y:S02]  /*fc30*/  IMAD R0, R7, UR7, R0 ;  /* 0x0000000707007c24 */ /* 0x000fe4000f8e0200 */
[C---:B------:R-:W-:Y:S02]  /*fc40*/  IMAD R23, R18.reuse, UR9, R23 ;  /* 0x0000000912177c24 */ /* 0x040fe4000f8e0217 */
[----:B------:R-:W-:Y:S02]  /*fc50*/  IMAD.IADD R3, R3, 0x1, R0 ;  /* 0x0000000103037824 */ /* 0x000fe400078e0200 */
[----:B------:R-:W-:Y:S02]  /*fc60*/  IMAD R0, R21, UR4, RZ ;  /* 0x0000000415007c24 */ /* 0x000fe4000f8e02ff */
[----:B------:R-:W-:-:S04]  /*fc70*/  IMAD.WIDE.U32 R2, R18, UR8, R2 ;  /* 0x0000000812027c25 */ /* 0x000fc8000f8e0002 */
[----:B------:R-:W-:Y:S01]  /*fc80*/  IMAD R0, R6, UR5, R0 ;  /* 0x0000000506007c24 */ /* 0x000fe2000f8e0200 */
[----:B------:R-:W-:Y:S02]  /*fc90*/  IADD3 R9, P0, R2, UR10, RZ ;  /* 0x0000000a02097c10 */ /* 0x000fe4000ff1e0ff */
[-C--:B-1----:R-:W-:Y:S02]  /*fca0*/  ISETP.GE.AND P1, PT, R13, R11.reuse, PT ;  /* 0x0000000b0d00720c */ /* 0x082fe40003f26270 */
[----:B------:R-:W-:Y:S01]  /*fcb0*/  IADD3.X R10, R23, UR11, R3, P0, !PT ;  /* 0x0000000b170a7c10 */ /* 0x000fe200087fe403 */
[----:B------:R-:W-:Y:S01]  /*fcc0*/  IMAD.WIDE.U32 R2, R6, UR4, RZ ;  /* 0x0000000406027c25 */ /* 0x000fe2000f8e00ff */
[----:B------:R-:W-:Y:S01]  /*fcd0*/  UMOV UR4, 0xffffffff ;  /* 0xffffffff00047882 */ /* 0x000fe20000000000 */
[-C--:B------:R-:W-:Y:S02]  /*fce0*/  ISETP.GE.AND P3, PT, R12, R11.reuse, PT ;  /* 0x0000000b0c00720c */ /* 0x080fe40003f66270 */
[----:B------:R-:W-:Y:S01]  /*fcf0*/  IMAD.IADD R3, R3, 0x1, R0 ;  /* 0x0000000103037824 */ /* 0x000fe200078e0200 */
[----:B------:R-:W-:Y:S01]  /*fd00*/  ISETP.GE.AND P4, PT, R33, R11, PT ;  /* 0x0000000b2100720c */ /* 0x000fe20003f86270 */
[----:B------:R-:W-:-:S02]  /*fd10*/  IMAD R0, R24, UR6, RZ ;  /* 0x0000000618007c24 */ /* 0x000fc4000f8e02ff */
[----:B------:R-:W-:-:S04]  /*fd20*/  IMAD.WIDE.U32 R2, R5, UR6, R2 ;  /* 0x0000000605027c25 */ /* 0x000fc8000f8e0002 */
[----:B------:R-:W-:-:S04]  /*fd30*/  IMAD R0, R5, UR7, R0 ;  /* 0x0000000705007c24 */ /* 0x000fc8000f8e0200 */
[----:B------:R-:W-:Y:S02]  /*fd40*/  IMAD.IADD R3, R3, 0x1, R0 ;  /* 0x0000000103037824 */ /* 0x000fe400078e0200 */
[----:B------:R-:W-:-:S03]  /*fd50*/  IMAD.WIDE.U32 R2, R18, UR8, R2 ;  /* 0x0000000812027c25 */ /* 0x000fc6000f8e0002 */
[----:B------:R-:W-:-:S04]  /*fd60*/  IADD3 R20, P0, R2, UR10, RZ ;  /* 0x0000000a02147c10 */ /* 0x000fc8000ff1e0ff */
[----:B------:R-:W-:Y:S01]  /*fd70*/  IADD3.X R23, R23, UR11, R3, P0, !PT ;  /* 0x0000000b17177c10 */ /* 0x000fe200087fe403 */
[----:B--2---:R-:W-:Y:S01]  /*fd80*/  IMAD R35, R28, 0x7800, R14 ;  /* 0x000078001c237824 */ /* 0x004fe200078e020e */
[----:B------:R-:W-:Y:S07]  /*fd90*/  BRA.DIV UR4, `(.L_x_286) ;  /* 0x00000042042c7947 */ /* 0x000fee000b800000 */
[----:B------:R-:W1:Y:S04]  /*fda0*/  SHFL.IDX PT, R2, R9, RZ, 0x1c1f ;  /* 0x001c1fff09027589 */ /* 0x000e6800000e0000 */
[----:B------:R-:W2:Y:S04]  /*fdb0*/  SHFL.IDX PT, R0, R10, RZ, 0x1c1f ;  /* 0x001c1fff0a007589 */ /* 0x000ea800000e0000 */
[----:B------:R-:W-:Y:S01]  /*fdc0*/  SHFL.IDX PT, R23, R23, RZ, 0x1c1f ;  /* 0x001c1fff17177589 */ /* 0x000fe200000e0000 */
[----:B-1----:R-:W-:-:S05]  /*fdd0*/  IADD3 R2, P0, R33, R2, RZ ;  /* 0x0000000221027210 */ /* 0x002fca0007f1e0ff */
[----:B--2---:R-:W-:Y:S02]  /*fde0*/  IMAD.X R3, RZ, RZ, R0, P0 ;  /* 0x000000ffff037224 */ /* 0x004fe400000e0600 */
[----:B------:R-:W-:Y:S02]  /*fdf0*/  IMAD.IADD R0, R22, 0x1, R35 ;  /* 0x0000000116007824 */ /* 0x000fe400078e0223 */
        /* <DEDUP_REMOVED lines=25> */
.L_x_390:
        /* <DEDUP_REMOVED lines=10> */
.L_x_287:
        /* <DEDUP_REMOVED lines=11> */
.L_x_288:
[----:B------:R2:W-:Y:S01]  /*100e0*/  SYNCS.ARRIVE.TRANS64.A1T0 RZ, [R4+URZ+0x33470], RZ ;  /* 0x033470ff04ff79a7 */ /* 0x0005e2000810003f */
[----:B------:R-:W-:Y:S05]  /*100f0*/  @!P3 BRA `(.L_x_289) ;  /* 0x000000000004b947 */ /* 0x000fea0003800000 */
[----:B------:R-:W-:Y:S01]  /*10100*/  BPT.TRAP 0x1 ;  /* 0x000000040000795c */ /* 0x000fe20000300000 */
.L_x_289:
[----:B------:R-:W3:Y:S01]  /*10110*/  SYNCS.PHASECHK.TRANS64.TRYWAIT P0, [R4+URZ+0x33440], R27 ;  /* 0x0334401b040075a7 */ /* 0x000ee2000800017f */
[----:B------:R-:W-:Y:S04]  /*10120*/  BSSY B0, `(.L_x_290) ;  /* 0x0000002000007945 */ /* 0x000fe80003800000 */
[----:B---3--:R-:W-:Y:S05]  /*10130*/  @!P0 BRA `(.L_x_291) ;  /* 0x0000004000c48947 */ /* 0x008fea0003800000 */
.L_x_391:
[----:B------:R-:W-:Y:S05]  /*10140*/  BSYNC B0 ;  /* 0x0000000000007941 */ /* 0x000fea0003800000 */
.L_x_290:
[----:B------:R-:W-:Y:S01]  /*10150*/  ULDC.64 UR4, c[0x0][0x300] ;  /* 0x0000c00000047ab9 */ /* 0x000fe20000000a00 */
[----:B------:R-:W-:Y:S01]  /*10160*/  ULDC.64 UR6, c[0x0][0x310] ;  /* 0x0000c40000067ab9 */ /* 0x000fe20000000a00 */
[----:B------:R-:W-:Y:S01]  /*10170*/  IMAD R9, R25, UR4, RZ ;  /* 0x0000000419097c24 */ /* 0x000fe2000f8e02ff */
[----:B------:R-:W4:Y:S01]  /*10180*/  LDC R11, c[0x0][0x2f4] ;  /* 0x0000bd00ff0b7b82 */ /* 0x000f220000000800 */
[C---:B------:R-:W-:Y:S01]  /*10190*/  IMAD.WIDE.U32 R2, R8.reuse, UR4, RZ ;  /* 0x0000000408027c25 */ /* 0x040fe2000f8e00ff */
[C---:B------:R-:W-:Y:S02]  /*101a0*/  LOP3.LUT R13, R33.reuse, 0x80, RZ, 0xfc, !PT ;  /* 0x00000080210d7812 */ /* 0x040fe400078efcff */
[----:B------:R-:W-:Y:S01]  /*101b0*/  LOP3.LUT R12, R33, 0x40, RZ, 0xfc, !PT ;  /* 0x00000040210c7812 */ /* 0x000fe200078efcff */
[----:B------:R-:W-:Y:S02]  /*101c0*/  IMAD R9, R8, UR5, R9 ;  /* 0x0000000508097c24 */ /* 0x000fe4000f8e0209 */
[----:B------:R-:W-:-:S02]  /*101d0*/  IMAD R26, R26, UR6, RZ ;  /* 0x000000061a1a7c24 */ /* 0x000fc4000f8e02ff */
[----:B------:R-:W-:Y:S02]  /*101e0*/  IMAD.IADD R3, R3, 0x1, R9 ;  /* 0x0000000103037824 */ /* 0x000fe400078e0209 */
[C---:B------:R-:W-:Y:S02]  /*101f0*/  IMAD R26, R7.reuse, UR7, R26 ;  /* 0x00000007071a7c24 */ /* 0x040fe4000f8e021a */
[----:B------:R-:W-:-:S04]  /*10200*/  IMAD.WIDE.U32 R2, R7, UR6, R2 ;  /* 0x0000000607027c25 */ /* 0x000fc8000f8e0002 */
[----:B------:R-:W-:Y:S02]  /*10210*/  IMAD R7, R21, UR4, RZ ;  /* 0x0000000415077c24 */ /* 0x000fe4000f8e02ff */
[----:B------:R-:W-:Y:S02]  /*10220*/  IMAD.IADD R9, R3, 0x1, R26 ;  /* 0x0000000103097824 */ /* 0x000fe400078e021a */
[----:B------:R-:W-:Y:S02]  /*10230*/  IMAD.MOV.U32 R8, RZ, RZ, R2 ;  /* 0x000000ffff087224 */ /* 0x000fe400078e0002 */
[C---:B------:R-:W-:Y:S01]  /*10240*/  IMAD R7, R6.reuse, UR5, R7 ;  /* 0x0000000506077c24 */ /* 0x040fe2000f8e0207 */
[-C--:B----4-:R-:W-:Y:S01]  /*10250*/  ISETP.GE.AND P1, PT, R13, R11.reuse, PT ;  /* 0x0000000b0d00720c */ /* 0x090fe20003f26270 */
[----:B------:R-:W-:Y:S01]  /*10260*/  IMAD.WIDE.U32 R2, R6, UR4, RZ ;  /* 0x0000000406027c25 */ /* 0x000fe2000f8e00ff */
[----:B------:R-:W-:Y:S01]  /*10270*/  ULDC.64 UR4, c[0x0][0x308] ;  /* 0x0000c20000047ab9 */ /* 0x000fe20000000a00 */
[----:B------:R-:W-:-:S02]  /*10280*/  ISETP.GE.AND P3, PT, R12, R11, PT ;  /* 0x0000000b0c00720c */ /* 0x000fc40003f66270 */
[----:B------:R-:W-:Y:S01]  /*10290*/  IMAD.IADD R3, R3, 0x1, R7 ;  /* 0x0000000103037824 */ /* 0x000fe200078e0207 */
[----:B------:R-:W-:Y:S01]  /*102a0*/  ISETP.GE.AND P4, PT, R33, R11, PT ;  /* 0x0000000b2100720c */ /* 0x000fe20003f86270 */
[----:B------:R-:W-:Y:S02]  /*102b0*/  IMAD R6, R24, UR6, RZ ;  /* 0x0000000618067c24 */ /* 0x000fe4000f8e02ff */
[----:B------:R-:W-:-:S04]  /*102c0*/  IMAD.WIDE.U32 R2, R5, UR6, R2 ;  /* 0x0000000605027c25 */ /* 0x000fc8000f8e0002 */
[----:B------:R-:W-:Y:S01]  /*102d0*/  IMAD R6, R5, UR7, R6 ;  /* 0x0000000705067c24 */ /* 0x000fe2000f8e0206 */
[----:B------:R-:W-:Y:S01]  /*102e0*/  ULDC.64 UR6, c[0x0][0x2e8] ;  /* 0x0000ba0000067ab9 */ /* 0x000fe20000000a00 */
        /* <DEDUP_REMOVED lines=11> */
[----:B------:R-:W4:Y:S04]  /*103a0*/  SHFL.IDX PT, R2, R5, RZ, 0x1c1f ;  /* 0x001c1fff05027589 */ /* 0x000f2800000e0000 */
[----:B------:R-:W5:Y:S04]  /*103b0*/  SHFL.IDX PT, R3, R8, RZ, 0x1c1f ;  /* 0x001c1fff08037589 */ /* 0x000f6800000e0000 */
[----:B------:R-:W-:Y:S04]  /*103c0*/  SHFL.IDX PT, R7, R8, 0x2, 0x1c1f ;  /* 0x005c1f0008077f89 */ /* 0x000fe800000e0000 */
[----:B------:R-:W-:Y:S04]  /*103d0*/  SHFL.IDX PT, R10, R10, RZ, 0x1c1f ;  /* 0x001c1fff0a0a7589 */ /* 0x000fe800000e0000 */
[----:B------:R-:W-:Y:S01]  /*103e0*/  SHFL.IDX PT, R14, R9, RZ, 0x1c1f ;  /* 0x001c1fff090e7589 */ /* 0x000fe200000e0000 */
[----:B----4-:R-:W-:-:S05]  /*103f0*/  IADD3 R2, P0, R33, R2, RZ ;  /* 0x0000000221027210 */ /* 0x010fca0007f1e0ff */
[----:B-----5:R-:W-:-:S05]  /*10400*/  IMAD.X R3, RZ, RZ, R3, P0 ;  /* 0x000000ffff037224 */ /* 0x020fca00000e0603 */
[----:B------:R-:W-:Y:S04]  /*10410*/  LDGSTS.E.BYPASS.LTC128B.128 [R0+0x24200], desc[UR50][R2.64], !P4 ;  /* 0x2420000002007fae */ /* 0x000fe8000e101d72 */
[----:B------:R-:W-:Y:S04]  /*10420*/  LDGSTS.E.BYPASS.LTC128B.128 [R0+0x26a00], desc[UR50][R2.64+0x40], !P3 ;  /* 0x26a0004002007fae */ /* 0x000fe8000d901d72 */
[----:B------:R4:W-:Y:S04]  /*10430*/  LDGSTS.E.BYPASS.LTC128B.128 [R0+0x29200], desc[UR50][R2.64+0x80], !P1 ;  /* 0x2920008002007fae */ /* 0x0009e8000c901d72 */
[----:B----4-:R-:W4:Y:S04]  /*10440*/  SHFL.IDX PT, R2, R5, 0x1, 0x1c1f ;  /* 0x003c1f0005027f89 */ /* 0x010f2800000e0000 */
[----:B------:R-:W5:Y:S04]  /*10450*/  SHFL.IDX PT, R3, R8, 0x1, 0x1c1f ;  /* 0x003c1f0008037f89 */ /* 0x000f6800000e0000 */
[----:B------:R-:W-:Y:S01]  /*10460*/  SHFL.IDX PT, R8, R8, 0x3, 0x1c1f ;  /* 0x007c1f0008087f89 */ /* 0x000fe200000e0000 */
[----:B----4-:R-:W-:-:S05]  /*10470*/  IADD3 R2, P0, R33, R2, RZ ;  /* 0x0000000221027210 */ /* 0x010fca0007f1e0ff */
[----:B-----5:R-:W-:-:S05]  /*10480*/  IMAD.X R3, RZ, RZ, R3, P0 ;  /* 0x000000ffff037224 */ /* 0x020fca00000e0603 */
[----:B------:R-:W-:Y:S04]  /*10490*/  LDGSTS.E.BYPASS.LTC128B.128 [R0+0x24a00], desc[UR50][R2.64], !P4 ;  /* 0x24a0000002007fae */ /* 0x000fe8000e101d72 */
[----:B------:R-:W-:Y:S04]  /*104a0*/  LDGSTS.E.BYPASS.LTC128B.128 [R0+0x27200], desc[UR50][R2.64+0x40], !P3 ;  /* 0x2720004002007fae */ /* 0x000fe8000d901d72 */
[----:B------:R4:W-:Y:S04]  /*104b0*/  LDGSTS.E.BYPASS.LTC128B.128 [R0+0x29a00], desc[UR50][R2.64+0x80], !P1 ;  /* 0x29a0008002007fae */ /* 0x0009e8000c901d72 */
[----:B----4-:R-:W4:Y:S02]  /*104c0*/  SHFL.IDX PT, R2, R5, 0x2, 0x1c1f ;  /* 0x005c1f0005027f89 */ /* 0x010f2400000e0000 */
[----:B----4-:R-:W-:-:S02]  /*104d0*/  IADD3 R6, P0, R33, R2, RZ ;  /* 0x0000000221067210 */ /* 0x010fc40007f1e0ff */
[----:B------:R-:W4:Y:S03]  /*104e0*/  SHFL.IDX PT, R2, R5, 0x3, 0x1c1f ;  /* 0x007c1f0005027f89 */ /* 0x000f2600000e0000 */
[----:B------:R-:W-:-:S05]  /*104f0*/  IMAD.X R7, RZ, RZ, R7, P0 ;  /* 0x000000ffff077224 */ /* 0x000fca00000e0607 */
[----:B------:R0:W-:Y:S04]  /*10500*/  LDGSTS.E.BYPASS.LTC128B.128 [R0+0x25200], desc[UR50][R6.64], !P4 ;  /* 0x2520000006007fae */ /* 0x0001e8000e101d72 */
[----:B------:R0:W-:Y:S04]  /*10510*/  LDGSTS.E.BYPASS.LTC128B.128 [R0+0x27a00], desc[UR50][R6.64+0x40], !P3 ;  /* 0x27a0004006007fae */ /* 0x0001e8000d901d72 */
[----:B------:R0:W-:Y:S01]  /*10520*/  LDGSTS.E.BYPASS.LTC128B.128 [R0+0x2a200], desc[UR50][R6.64+0x80], !P1 ;  /* 0x2a20008006007fae */ /* 0x0001e2000c901d72 */
[----:B----4-:R-:W-:-:S05]  /*10530*/  IADD3 R2, P0, R33, R2, RZ ;  /* 0x0000000221027210 */ /* 0x010fca0007f1e0ff */
[----:B------:R-:W-:-:S05]  /*10540*/  IMAD.X R3, RZ, RZ, R8, P0 ;  /* 0x000000ffff037224 */ /* 0x000fca00000e0608 */
[----:B------:R0:W-:Y:S04]  /*10550*/  LDGSTS.E.BYPASS.LTC128B.128 [R0+0x25a00], desc[UR50][R2.64], !P4 ;  /* 0x25a0000002007fae */ /* 0x0001e8000e101d72 */
[----:B------:R0:W-:Y:S04]  /*10560*/  LDGSTS.E.BYPASS.LTC128B.128 [R0+0x28200], desc[UR50][R2.64+0x40], !P3 ;  /* 0x2820004002007fae */ /* 0x0001e8000d901d72 */
[----:B------:R0:W-:Y:S02]  /*10570*/  LDGSTS.E.BYPASS.LTC128B.128 [R0+0x2aa00], desc[UR50][R2.64+0x80], !P1 ;  /* 0x2aa0008002007fae */ /* 0x0001e4000c901d72 */
.L_x_403:
        /* <DEDUP_REMOVED lines=10> */
.L_x_293:
        /* <DEDUP_REMOVED lines=11> */
.L_x_294:
[----:B------:R-:W-:Y:S01]  /*106d0*/  IMAD.U32 R0, RZ, RZ, UR48 ;  /* 0x00000030ff007e24 */ /* 0x000fe2000f8e00ff */
[----:B------:R0:W-:Y:S04]  /*106e0*/  SYNCS.ARRIVE.TRANS64.A1T0 RZ, [R4+URZ+0x33430], RZ ;  /* 0x033430ff04ff79a7 */ /* 0x0001e8000810003f */
[----:B------:R-:W-:-:S13]  /*106f0*/  ISETP.NE.AND P0, PT, R0, 0x3, PT ;  /* 0x000000030000780c */ /* 0x000fda0003f05270 */
[----:B0-----:R-:W-:Y:S05]  /*10700*/  @!P0 BRA `(.L_x_295) ;  /* 0x0000000000048947 */ /* 0x001fea0003800000 */
[----:B------:R-:W-:Y:S01]  /*10710*/  BPT.TRAP 0x1 ;  /* 0x000000040000795c */ /* 0x000fe20000300000 */
.L_x_295:
[----:B------:R-:W-:Y:S01]  /*10720*/  LOP3.LUT R3, R19, 0x1, RZ, 0x3c, !PT ;  /* 0x0000000113037812 */ /* 0x000fe200078e3cff */
[----:B------:R-:W-:Y:S01]  /*10730*/  IMAD R0, R17, 0x8, R22 ;  /* 0x0000000811007824 */ /* 0x000fe200078e0216 */
[----:B------:R-:W-:Y:S02]  /*10740*/  BSSY B0, `(.L_x_296) ;  /* 0x0000004000007945 */ /* 0x000fe40003800000 */
[----:B------:R-:W-:-:S04]  /*10750*/  SHF.L.U32 R3, R3, 0x1f, RZ ;  /* 0x0000001f03037819 */ /* 0x000fc800000006ff */
[----:B------:R-:W0:Y:S02]  /*10760*/  SYNCS.PHASECHK.TRANS64.TRYWAIT P1, [R0+URZ+0x33470], R3 ;  /* 0x03347003000075a7 */ /* 0x000e24000802017f */
[----:B0-----:R-:W-:Y:S05]  /*10770*/  @!P1 BRA `(.L_x_297) ;  /* 0x0000004000c09947 */ /* 0x001fea0003800000 */
.L_x_404:
[----:B------:R-:W-:Y:S05]  /*10780*/  BSYNC B0 ;  /* 0x0000000000007941 */ /* 0x000fea0003800000 */
.L_x_296:
[----:B------:R-:W-:-:S05]  /*10790*/  IMAD.U32 R2, RZ, RZ, UR46 ;  /* 0x0000002eff027e24 */ /* 0x000fca000f8e00ff */
[----:B------:R-:W-:-:S13]  /*107a0*/  ISETP.NE.AND P1, PT, R2, 0x3, PT ;  /* 0x000000030200780c */ /* 0x000fda0003f25270 */
[----:B------:R-:W-:Y:S05]  /*107b0*/  @!P1 BRA `(.L_x_298) ;  /* 0x0000000000049947 */ /* 0x000fea0003800000 */
[----:B------:R-:W-:Y:S01]  /*107c0*/  BPT.TRAP 0x1 ;  /* 0x000000040000795c */ /* 0x000fe20000300000 */
.L_x_298:
[----:B0-----:R-:W-:Y:S01]  /*107d0*/  SHF.L.U32 R3, R19, 0x1f, RZ ;  /* 0x0000001f13037819 */ /* 0x001fe200000006ff */
[----:B------:R-:W-:-:S03]  /*107e0*/  IMAD R2, R17, 0x7800, RZ ;  /* 0x0000780011027824 */ /* 0x000fc600078e02ff */
[----:B------:R-:W0:Y:S02]  /*107f0*/  SYNCS.PHASECHK.TRANS64.TRYWAIT P1, [R0+URZ+0x33460], R3 ;  /* 0x03346003000075a7 */ /* 0x000e24000802017f */
[----:B0-----:R-:W-:Y:S05]  /*10800*/  @!P1 BRA `(.L_x_299) ;  /* 0x0000004000b09947 */ /* 0x001fea0003800000 */
.L_x_405:
[----:B--23--:R-:W0:Y:S04]  /*10810*/  LDL R4, [R1+0x8] ;  /* 0x0000080001047983 */ /* 0x00ce280000100800 */
[----:B------:R-:W2:Y:S01]  /*10820*/  LDL R8, [R1+0x4] ;  /* 0x0000040001087983 */ /* 0x000ea20000100800 */
[----:B------:R-:W-:Y:S05]  /*10830*/  WARPSYNC.ALL ;  /* 0x0000000000007948 */ /* 0x000fea0003800000 */
[----:B------:R-:W-:-:S05]  /*10840*/  IMAD.U32 R17, RZ, RZ, UR46 ;  /* 0x0000002eff117e24 */ /* 0x000fca000f8e00ff */
[----:B------:R-:W-:Y:S02]  /*10850*/  ISETP.NE.AND P1, PT, R17, 0x3, PT ;  /* 0x000000031100780c */ /* 0x000fe40003f25270 */
[----:B0-----:R-:W-:-:S05]  /*10860*/  LOP3.LUT R3, R2, R4, RZ, 0xfc, !PT ;  /* 0x0000000402037212 */ /* 0x001fca00078efcff */
[----:B------:R-:W-:-:S05]  /*10870*/  IMAD.IADD R3, R22, 0x1, R3 ;  /* 0x0000000116037824 */ /* 0x000fca00078e0203 */
[----:B------:R-:W0:Y:S02]  /*10880*/  LDSM.16.MT88.4 R4, [R3+0xf200] ;  /* 0x00f200000304783b */ /* 0x000e240000004200 */
[C-C-:B0-----:R-:W-:Y:S02]  /*10890*/  PRMT R12, R4.reuse, 0x6420, R5.reuse ;  /* 0x00006420040c7816 */ /* 0x141fe40000000005 */
[----:B------:R-:W-:Y:S02]  /*108a0*/  PRMT R13, R4, 0x7531, R5 ;  /* 0x00007531040d7816 */ /* 0x000fe40000000005 */
[----:B--2---:R-:W-:Y:S02]  /*108b0*/  LOP3.LUT R5, R2, R8, RZ, 0xfc, !PT ;  /* 0x0000000802057212 */ /* 0x004fe400078efcff */
[C-C-:B------:R-:W-:Y:S02]  /*108c0*/  PRMT R14, R6.reuse, 0x6420, R7.reuse ;  /* 0x00006420060e7816 */ /* 0x140fe40000000007 */
[----:B------:R-:W-:Y:S01]  /*108d0*/  PRMT R15, R6, 0x7531, R7 ;  /* 0x00007531060f7816 */ /* 0x000fe20000000007 */
[----:B------:R-:W-:-:S05]  /*108e0*/  IMAD.IADD R2, R22, 0x1, R5 ;  /* 0x0000000116027824 */ /* 0x000fca00078e0205 */
[----:B------:R-:W-:Y:S04]  /*108f0*/  STSM.16.M88.4 [R2+0x200], R12 ;  /* 0x0002000c02007844 */ /* 0x000fe80000000200 */
[----:B------:R-:W0:Y:S02]  /*10900*/  LDSM.16.MT88.4 R4, [R3+0x11a00] ;  /* 0x011a00000304783b */ /* 0x000e240000004200 */
[C-C-:B0-----:R-:W-:Y:S02]  /*10910*/  PRMT R8, R4.reuse, 0x6420, R5.reuse ;  /* 0x0000642004087816 */ /* 0x141fe40000000005 */
[----:B------:R-:W-:Y:S02]  /*10920*/  PRMT R9, R4, 0x7531, R5 ;  /* 0x0000753104097816 */ /* 0x000fe40000000005 */
[----:B------:R-:W-:-:S02]  /*10930*/  PRMT R10, R6, 0x6420, R7 ;  /* 0x00006420060a7816 */ /* 0x000fc40000000007 */
[----:B------:R-:W-:-:S05]  /*10940*/  PRMT R11, R6, 0x7531, R7 ;  /* 0x00007531060b7816 */ /* 0x000fca0000000007 */
        /* <DEDUP_REMOVED lines=84> */
[----:B--2---:R-:W2:Y:S01]  /*10e90*/  FENCE.VIEW.ASYNC.S ;  /* 0x00000000000073c6 */ /* 0x004ea20000000000 */
[----:B------:R-:W-:Y:S05]  /*10ea0*/  @!P1 BRA `(.L_x_300) ;  /* 0x0000000000049947 */ /* 0x000fea0003800000 */
[----:B------:R-:W-:Y:S01]  /*10eb0*/  BPT.TRAP 0x1 ;  /* 0x000000040000795c */ /* 0x000fe20000300000 */
.L_x_300:
[----:B--2---:R2:W-:Y:S01]  /*10ec0*/  SYNCS.ARRIVE.TRANS64.A1T0 RZ, [R0+URZ+0x33450], RZ ;  /* 0x033450ff00ff79a7 */ /* 0x0045e2000810003f */
[----:B------:R-:W-:Y:S06]  /*10ed0*/  BAR.SYNC.DEFER_BLOCKING 0x2, 0x80 ;  /* 0x0082000000007b1d */ /* 0x000fec0000010000 */
[----:B------:R-:W-:Y:S05]  /*10ee0*/  @!P0 BRA `(.L_x_301) ;  /* 0x0000000000048947 */ /* 0x000fea0003800000 */
[----:B------:R-:W-:Y:S01]  /*10ef0*/  BPT.TRAP 0x1 ;  /* 0x000000040000795c */ /* 0x000fe20000300000 */
.L_x_301:
[----:B--2---:R-:W-:Y:S02]  /*10f00*/  VIADD R0, R0, 0x33480 ;  /* 0x0003348000007836 */ /* 0x004fe40000000000 */
[----:B------:R-:W-:Y:S02]  /*10f10*/  IMAD.MOV.U32 R19, RZ, RZ, R31 ;  /* 0x000000ffff137224 */ /* 0x000fe400078e001f */
[----:B------:R-:W-:Y:S01]  /*10f20*/  IMAD.MOV.U32 R17, RZ, RZ, R28 ;  /* 0x000000ffff117224 */ /* 0x000fe200078e001c */
[----:B------:R-:W-:-:S04]  /*10f30*/  PRMT R0, R37, 0x654, R0 ;  /* 0x0000065425007816 */ /* 0x000fc80000000000 */
[----:B------:R2:W-:Y:S01]  /*10f40*/  SYNCS.ARRIVE.TRANS64.RED.A1T0 RZ, [R0+URZ], RZ ;  /* 0x000000ff00ff79a7 */ /* 0x0005e2000810043f */
[----:B------:R-:W-:Y:S05]  /*10f50*/  @P2 BRA `(.L_x_302) ;  /* 0xffffffe400c82947 */ /* 0x000fea000383ffff */
.L_x_282:
[----:B--2---:R-:W0:Y:S01]  /*10f60*/  S2R R0, SR_TID.X ;  /* 0x0000000000007919 */ /* 0x004e220000002100 */
[----:B------:R-:W-:Y:S01]  /*10f70*/  BSSY B0, `(.L_x_303) ;  /* 0x0000012000007945 */ /* 0x000fe20003800000 */
[----:B0-----:R-:W-:Y:S01]  /*10f80*/  LOP3.LUT R2, R0, 0x7f, RZ, 0xc0, !PT ;  /* 0x0000007f00027812 */ /* 0x001fe200078ec0ff */
[----:B------:R-:W-:-:S03]  /*10f90*/  IMAD.U32 R0, RZ, RZ, UR48 ;  /* 0x00000030ff007e24 */ /* 0x000fc6000f8e00ff */
[----:B------:R-:W-:Y:S02]  /*10fa0*/  ISETP.NE.AND P1, PT, R2, RZ, PT ;  /* 0x000000ff0200720c */ /* 0x000fe40003f25270 */
[----:B------:R-:W-:-:S11]  /*10fb0*/  ISETP.NE.AND P0, PT, R0, 0x3, PT ;  /* 0x000000030000780c */ /* 0x000fd60003f05270 */
[----:B------:R-:W-:Y:S05]  /*10fc0*/  @P1 BRA `(.L_x_304) ;  /* 0x0000000000301947 */ /* 0x000fea0003800000 */
[----:B------:R-:W0:Y:S01]  /*10fd0*/  S2R R5, SR_LANEID ;  /* 0x0000000000057919 */ /* 0x000e220000000000 */
[----:B------:R-:W-:Y:S01]  /*10fe0*/  VOTEU.ANY UR4, UPT, PT ;  /* 0x0000000000047886 */ /* 0x000fe200038e0100 */
[----:B------:R-:W2:Y:S01]  /*10ff0*/  LDC.64 R2, c[0x0][0xc60] ;  /* 0x00031800ff027b82 */ /* 0x000ea20000000a00 */
[----:B------:R-:W0:Y:S02]  /*11000*/  FLO.U32 R0, UR4 ;  /* 0x0000000400007d00 */ /* 0x000e2400080e0000 */
[----:B0-----:R-:W-:-:S06]  /*11010*/  ISETP.EQ.U32.AND P1, PT, R0, R5, PT ;  /* 0x000000050000720c */ /* 0x001fcc0003f22070 */
[----:B------:R-:W2:Y:S07]  /*11020*/  POPC R5, UR4 ;  /* 0x0000000400057d09 */ /* 0x000eae0008000000 */
[----:B--2---:R-:W2:Y:S01]  /*11030*/  @P1 ATOMG.E.ADD.STRONG.GPU PT, R3, desc[UR50][R2.64], R5 ;  /* 0x00000005020319a8 */ /* 0x004ea200081ee1f2 */
[----:B------:R-:W0:Y:S02]  /*11040*/  S2R R4, SR_LTMASK ;  /* 0x0000000000047919 */ /* 0x000e240000003900 */
[----:B0-----:R-:W-:-:S04]  /*11050*/  LOP3.LUT R4, R4, UR4, RZ, 0xc0, !PT ;  /* 0x0000000404047c12 */ /* 0x001fc8000f8ec0ff */
[----:B------:R-:W0:Y:S01]  /*11060*/  POPC R7, R4 ;  /* 0x0000000400077309 */ /* 0x000e220000000000 */
[----:B--2---:R-:W0:Y:S02]  /*11070*/  SHFL.IDX PT, R0, R3, R0, 0x1f ;  /* 0x00001f0003007589 */ /* 0x004e2400000e0000 */
[----:B0-----:R-:W-:-:S07]  /*11080*/  IADD3 R16, R0, UR49, R7 ;  /* 0x0000003100107c10 */ /* 0x001fce000fffe007 */
.L_x_304:
[----:B------:R-:W-:Y:S05]  /*11090*/  BSYNC B0 ;  /* 0x0000000000007941 */ /* 0x000fea0003800000 */
.L_x_303:
[----:B------:R-:W-:Y:S05]  /*110a0*/  @!P0 BRA `(.L_x_305) ;  /* 0x0000000000048947 */ /* 0x000fea0003800000 */
[----:B------:R-:W-:Y:S01]  /*110b0*/  BPT.TRAP 0x1 ;  /* 0x000000040000795c */ /* 0x000fe20000300000 */
.L_x_305:
[----:B------:R-:W-:Y:S01]  /*110c0*/  LOP3.LUT R0, R31, 0x1, RZ, 0x3c, !PT ;  /* 0x000000011f007812 */ /* 0x000fe200078e3cff */
[----:B------:R-:W-:Y:S01]  /*110d0*/  IMAD R3, R28, 0x8, R22 ;  /* 0x000000081c037824 */ /* 0x000fe200078e0216 */
[----:B------:R-:W-:Y:S02]  /*110e0*/  BSSY B0, `(.L_x_306) ;  /* 0x0000004000007945 */ /* 0x000fe40003800000 */
[----:B------:R-:W-:-:S04]  /*110f0*/  SHF.L.U32 R0, R0, 0x1f, RZ ;  /* 0x0000001f00007819 */ /* 0x000fc800000006ff */
[----:B------:R-:W0:Y:S02]  /*11100*/  SYNCS.PHASECHK.TRANS64.TRYWAIT P1, [R3+URZ+0x33470], R0 ;  /* 0x03347000030075a7 */ /* 0x000e24000802017f */
[----:B0-----:R-:W-:Y:S05]  /*11110*/  @!P1 BRA `(.L_x_307) ;  /* 0x0000003800809947 */ /* 0x001fea0003800000 */
.L_x_406:
[----:B------:R-:W-:Y:S05]  /*11120*/  BSYNC B0 ;  /* 0x0000000000007941 */ /* 0x000fea0003800000 */
.L_x_306:
[----:B------:R-:W-:-:S05]  /*11130*/  IMAD.U32 R2, RZ, RZ, UR46 ;  /* 0x0000002eff027e24 */ /* 0x000fca000f8e00ff */
[----:B------:R-:W-:-:S13]  /*11140*/  ISETP.NE.AND P1, PT, R2, 0x3, PT ;  /* 0x000000030200780c */ /* 0x000fda0003f25270 */
[----:B------:R-:W-:Y:S05]  /*11150*/  @!P1 BRA `(.L_x_308) ;  /* 0x0000000000049947 */ /* 0x000fea0003800000 */
[----:B------:R-:W-:Y:S01]  /*11160*/  BPT.TRAP 0x1 ;  /* 0x000000040000795c */ /* 0x000fe20000300000 */
.L_x_308:
[----:B0-----:R-:W-:-:S04]  /*11170*/  SHF.L.U32 R0, R31, 0x1f, RZ ;  /* 0x0000001f1f007819 */ /* 0x001fc800000006ff */
[----:B------:R-:W0:Y:S02]  /*11180*/  SYNCS.PHASECHK.TRANS64.TRYWAIT P1, [R3+URZ+0x33460], R0 ;  /* 0x03346000030075a7 */ /* 0x000e24000802017f */
[----:B0-----:R-:W-:Y:S05]  /*11190*/  @!P1 BRA `(.L_x_309) ;  /* 0x0000003800749947 */ /* 0x001fea0003800000 */
.L_x_407:
[----:B------:R-:W2:Y:S04]  /*111a0*/  LDL R4, [R1+0x8] ;  /* 0x0000080001047983 */ /* 0x000ea80000100800 */
[----:B------:R-:W3:Y:S01]  /*111b0*/  LDL R10, [R1+0x4] ;  /* 0x00000400010a7983 */ /* 0x000ee20000100800 */
[----:B------:R-:W-:Y:S01]  /*111c0*/  IMAD R2, R28, 0x7800, RZ ;  /* 0x000078001c027824 */ /* 0x000fe200078e02ff */
[----:B------:R-:W-:Y:S05]  /*111d0*/  WARPSYNC.ALL ;  /* 0x0000000000007948 */ /* 0x000fea0003800000 */
[----:B------:R-:W-:-:S05]  /*111e0*/  IMAD.U32 R12, RZ, RZ, UR46 ;  /* 0x0000002eff0c7e24 */ /* 0x000fca000f8e00ff */
[----:B------:R-:W-:Y:S02]  /*111f0*/  ISETP.NE.AND P1, PT, R12, 0x3, PT ;  /* 0x000000030c00780c */ /* 0x000fe40003f25270 */
[----:B--2---:R-:W-:-:S05]  /*11200*/  LOP3.LUT R5, R2, R4, RZ, 0xfc, !PT ;  /* 0x0000000402057212 */ /* 0x004fca00078efcff */
[----:B0-----:R-:W-:-:S05]  /*11210*/  IMAD.IADD R0, R22, 0x1, R5 ;  /* 0x0000000116007824 */ /* 0x001fca00078e0205 */
[----:B------:R-:W0:Y:S02]  /*11220*/  LDSM.16.MT88.4 R4, [R0+0xf200] ;  /* 0x00f200000004783b */ /* 0x000e240000004200 */
[C-C-:B0-----:R-:W-:Y:S02]  /*11230*/  PRMT R8, R4.reuse, 0x6420, R5.reuse ;  /* 0x0000642004087816 */ /* 0x141fe40000000005 */
[----:B------:R-:W-:Y:S02]  /*11240*/  PRMT R9, R4, 0x7531, R5 ;  /* 0x0000753104097816 */ /* 0x000fe40000000005 */
[----:B---3--:R-:W-:Y:S02]  /*11250*/  LOP3.LUT R5, R2, R10, RZ, 0xfc, !PT ;  /* 0x0000000a02057212 */ /* 0x008fe400078efcff */
        /* <DEDUP_REMOVED lines=96> */
.L_x_310:
[----:B--2---:R2:W-:Y:S01]  /*11860*/  SYNCS.ARRIVE.TRANS64.A1T0 RZ, [R3+URZ+0x33450], RZ ;  /* 0x033450ff03ff79a7 */ /* 0x0045e2000810003f */
[----:B------:R-:W-:Y:S06]  /*11870*/  BAR.SYNC.DEFER_BLOCKING 0x2, 0x80 ;  /* 0x0082000000007b1d */ /* 0x000fec0000010000 */
[----:B------:R-:W-:Y:S05]  /*11880*/  @!P0 BRA `(.L_x_311) ;  /* 0x0000000000048947 */ /* 0x000fea0003800000 */
[----:B------:R-:W-:Y:S01]  /*11890*/  BPT.TRAP 0x1 ;  /* 0x000000040000795c */ /* 0x000fe20000300000 */
.L_x_311:
[----:B------:R-:W-:Y:S02]  /*118a0*/  VIADD R0, R3, 0x33480 ;  /* 0x0003348003007836 */ /* 0x000fe40000000000 */
[----:B------:R-:W-:-:S03]  /*118b0*/  VIADD R28, R28, 0x1 ;  /* 0x000000011c1c7836 */ /* 0x000fc60000000000 */
[----:B------:R-:W-:Y:S02]  /*118c0*/  PRMT R0, R37, 0x654, R0 ;  /* 0x0000065425007816 */ /* 0x000fe40000000000 */
[C---:B------:R-:W-:Y:S02]  /*118d0*/  ISETP.NE.AND P0, PT, R28.reuse, 0x2, PT ;  /* 0x000000021c00780c */ /* 0x040fe40003f05270 */
[----:B------:R3:W-:Y:S02]  /*118e0*/  SYNCS.ARRIVE.TRANS64.RED.A1T0 RZ, [R0+URZ], RZ ;  /* 0x000000ff00ff79a7 */ /* 0x0007e4000810043f */
[----:B------:R-:W-:Y:S02]  /*118f0*/  SEL R28, R28, RZ, P0 ;  /* 0x000000ff1c1c7207 */ /* 0x000fe40000000000 */
[----:B---3--:R-:W-:-:S04]  /*11900*/  SEL R0, RZ, 0x1, P0 ;  /* 0x00000001ff007807 */ /* 0x008fc80000000000 */
[----:B------:R-:W-:-:S07]  /*11910*/  LOP3.LUT R31, R31, R0, RZ, 0x3c, !PT ;  /* 0x000000001f1f7212 */ /* 0x000fce00078e3cff */
.L_x_250:
[----:B------:R-:W-:Y:S05]  /*11920*/  BSYNC B7 ;  /* 0x0000000000077941 */ /* 0x000fea0003800000 */
.L_x_248:
[----:B------:R-:W-:-:S13]  /*11930*/  LOP3.LUT P0, RZ, R32, 0x100, RZ, 0xc0, !PT ;  /* 0x0000010020ff7812 */ /* 0x000fda000780c0ff */
[----:B------:R-:W-:Y:S05]  /*11940*/  @!P0 BRA `(.L_x_312) ;  /* 0x0000000000248947 */ /* 0x000fea0003800000 */
[----:B------:R-:W3:Y:S08]  /*11950*/  S2UR UR4, SR_CgaCtaId ;  /* 0x00000000000479c3 */ /* 0x000ef00000008800 */
[----:B------:R-:W-:Y:S01]  /*11960*/  BAR.SYNC.DEFER_BLOCKING 0x5, 0x180 ;  /* 0x0146000000007b1d */ /* 0x000fe20000010000 */
[----:B------:R-:W-:Y:S01]  /*11970*/  MOV R22, 0x400 ;  /* 0x0000040000167802 */ /* 0x000fe20000000f00 */
[----:B---3--:R-:W-:-:S05]  /*11980*/  IMAD.U32 R37, RZ, RZ, UR4 ;  /* 0x00000004ff257e24 */ /* 0x008fca000f8e00ff */
[----:B------:R-:W-:-:S05]  /*11990*/  LEA R22, R37, R22, 0x18 ;  /* 0x0000001625167211 */ /* 0x000fca00078ec0ff */
[----:B------:R-:W3:Y:S02]  /*119a0*/  LDS.128 R16, [R22+0x334d0] ;  /* 0x0334d00016107984 */ /* 0x000ee40000000c00 */
[----:B---3--:R-:W-:Y:S01]  /*119b0*/  R2UR UR40, R19 ;  /* 0x00000000132872ca */ /* 0x008fe200000e0000 */
[----:B------:R-:W-:Y:S06]  /*119c0*/  BAR.ARV 0x4, 0x180 ;  /* 0x0106000000007b1d */ /* 0x000fec0000002000 */
[----:B------:R-:W-:Y:S08]  /*119d0*/  BRA `(.L_x_313) ;  /* 0x0000000800187947 */ /* 0x000ff00003800000 */
.L_x_312:
[----:B------:R-:W0:Y:S01]  /*119e0*/  S2R R0, SR_TID.X ;  /* 0x0000000000007919 */ /* 0x000e220000002100 */
[----:B------:R-:W-:Y:S01]  /*119f0*/  ULDC UR4, c[0x0][0xc3c] ;  /* 0x00030f0000047ab9 */ /* 0x000fe20000000800 */
[----:B0-----:R-:W-:Y:S01]  /*11a00*/  LOP3.LUT R8, R0, 0x1f, RZ, 0xc0, !PT ;  /* 0x0000001f00087812 */ /* 0x001fe200078ec0ff */
[----:B------:R-:W-:-:S03]  /*11a10*/  IMAD.MOV.U32 R0, RZ, RZ, RZ ;  /* 0x000000ffff007224 */ /* 0x000fc600078e00ff */
[C---:B------:R-:W-:Y:S01]  /*11a20*/  ISETP.NE.AND P0, PT, R8.reuse, 0x1f, PT ;  /* 0x0000001f0800780c */ /* 0x040fe20003f05270 */
[----:B------:R-:W-:-:S05]  /*11a30*/  VIADD R5, R8, UR40 ;  /* 0x0000002808057c36 */ /* 0x000fca0008000000 */
[----:B------:R-:W-:Y:S01]  /*11a40*/  ISETP.GE.OR P1, PT, R5, UR4, !P0 ;  /* 0x0000000405007c0c */ /* 0x000fe2000c726670 */
[----:B------:R-:W-:-:S12]  /*11a50*/  ULDC UR4, c[0x0][0xc3c] ;  /* 0x00030f0000047ab9 */ /* 0x000fd80000000800 */
[----:B--2---:R-:W0:Y:S02]  /*11a60*/  @!P1 LDC.64 R2, c[0x0][0xc80] ;  /* 0x00032000ff029b82 */ /* 0x004e240000000a00 */
[----:B0-----:R-:W-:-:S05]  /*11a70*/  @!P1 IMAD.WIDE R2, R5, 0x4, R2 ;  /* 0x0000000405029825 */ /* 0x001fca00078e0202 */
[----:B------:R-:W2:Y:S01]  /*11a80*/  @!P1 LDG.E R0, desc[UR50][R2.64] ;  /* 0x0000003202009981 */ /* 0x000ea2000c1e1900 */
[C---:B------:R-:W-:Y:S02]  /*11a90*/  ISETP.NE.AND P1, PT, R8.reuse, RZ, PT ;  /* 0x000000ff0800720c */ /* 0x040fe40003f25270 */
[C---:B------:R-:W-:Y:S02]  /*11aa0*/  ISETP.GE.U32.AND P2, PT, R8.reuse, 0x2, PT ;  /* 0x000000020800780c */ /* 0x040fe40003f46070 */
        /* <DEDUP_REMOVED lines=8> */
[----:B------:R-:W-:Y:S02]  /*11b30*/  IMAD.IADD R4, R5, 0x1, R4 ;  /* 0x0000000105047824 */ /* 0x000fe400078e0204 */
[----:B------:R-:W-:Y:S04]  /*11b40*/  SHFL.IDX PT, R5, R16, RZ, 0x1f ;  /* 0x00001fff10057589 */ /* 0x000fe800000e0000 */
[----:B------:R-:W0:Y:S02]  /*11b50*/  SHFL.UP PT, R6, R4, 0x4, RZ ;  /* 0x0480000004067989 */ /* 0x000e2400000e00ff */
[----:B0-----:R-:W-:-:S05]  /*11b60*/  SEL R3, R6, RZ, P3 ;  /* 0x000000ff06037207 */ /* 0x001fca0001800000 */
[----:B------:R-:W-:Y:S02]  /*11b70*/  IMAD.IADD R6, R4, 0x1, R3 ;  /* 0x0000000104067824 */ /* 0x000fe400078e0203 */
[----:B------:R-:W-:Y:S04]  /*11b80*/  SHFL.IDX PT, R4, R16, 0x1, 0x1f ;  /* 0x00201f0010047f89 */ /* 0x000fe800000e0000 */
        /* <DEDUP_REMOVED lines=11> */
[----:B------:R-:W-:Y:S05]  /*11c40*/  @P6 BRA `(.L_x_314) ;  /* 0x0000000000906947 */ /* 0x000fea0003800000 */
.L_x_318:
[----:B------:R-:W-:-:S04]  /*11c50*/  UIADD3 UR40, UR40, 0x1f, URZ ;  /* 0x0000001f28287890 */ /* 0x000fc8000fffe03f */
[----:B------:R-:W-:-:S06]  /*11c60*/  UISETP.GE.AND UP0, UPT, UR40, UR4, UPT ;  /* 0x000000042800728c */ /* 0x000fcc000bf06270 */
[----:B------:R-:W-:-:S13]  /*11c70*/  PLOP3.LUT P6, PT, PT, PT, UP0, 0x40, 0x0 ;  /* 0x000000000000781c */ /* 0x000fda0003fce808 */
[----:B------:R-:W-:Y:S05]  /*11c80*/  @!P6 BRA `(.L_x_315) ;  /* 0x000000040034e947 */ /* 0x000fea0003800000 */
[----:B------:R-:W0:Y:S01]  /*11c90*/  S2R R0, SR_TID.X ;  /* 0x0000000000007919 */ /* 0x000e220000002100 */
[----:B------:R-:W-:Y:S01]  /*11ca0*/  BSSY B0, `(.L_x_316) ;  /* 0x0000009000007945 */ /* 0x000fe20003800000 */
[----:B0-----:R-:W-:-:S05]  /*11cb0*/  LOP3.LUT R0, R0, 0x1f, RZ, 0xc0, !PT ;  /* 0x0000001f00007812 */ /* 0x001fca00078ec0ff */
[----:B------:R-:W-:Y:S02]  /*11cc0*/  VIADD R7, R0, UR40 ;  /* 0x0000002800077c36 */ /* 0x000fe40008000000 */
[----:B------:R-:W-:-:S03]  /*11cd0*/  IMAD.MOV.U32 R0, RZ, RZ, RZ ;  /* 0x000000ffff007224 */ /* 0x000fc600078e00ff */
[----:B------:R-:W-:-:S13]  /*11ce0*/  ISETP.GE.OR P6, PT, R7, UR4, !P0 ;  /* 0x0000000407007c0c */ /* 0x000fda000c7c6670 */
[----:B------:R-:W-:Y:S05]  /*11cf0*/  @P6 BRA `(.L_x_317) ;  /* 0x00000000000c6947 */ /* 0x000fea0003800000 */
[----:B------:R-:W0:Y:S02]  /*11d00*/  LDC.64 R2, c[0x0][0xc80] ;  /* 0x00032000ff027b82 */ /* 0x000e240000000a00 */
[----:B0-----:R-:W-:-:S05]  /*11d10*/  IMAD.WIDE R2, R7, 0x4, R2 ;  /* 0x0000000407027825 */ /* 0x001fca00078e0202 */
[----:B------:R0:W5:Y:S02]  /*11d20*/  LDG.E R0, desc[UR50][R2.64] ;  /* 0x0000003202007981 */ /* 0x000164000c1e1900 */
.L_x_317:
[----:B------:R-:W-:Y:S05]  /*11d30*/  BSYNC B0 ;  /* 0x0000000000007941 */ /* 0x000fea0003800000 */
.L_x_316:
        /* <DEDUP_REMOVED lines=13> */
[----:B0-----:R-:W-:Y:S02]  /*11e10*/  SEL R9, R2, RZ, P5 ;  /* 0x000000ff02097207 */ /* 0x001fe40002800000 */
[----:B------:R-:W0:Y:S03]  /*11e20*/  LDC R2, c[0x0][0xc38] ;  /* 0x00030e00ff027b82 */ /* 0x000e260000000800 */
[----:B------:R-:W-:-:S05]  /*11e30*/  IMAD.IADD R3, R8, 0x1, R9 ;  /* 0x0000000108037824 */ /* 0x000fca00078e0209 */
[----:B------:R-:W0:Y:S02]  /*11e40*/  SHFL.IDX PT, R9, R3, 0x1f, 0x1f ;  /* 0x03e01f0003097f89 */ /* 0x000e2400000e0000 */
[----:B0-----:R-:W-:-:S04]  /*11e50*/  IMAD R9, R9, R2, RZ ;  /* 0x0000000209097224 */ /* 0x001fc800078e02ff */
[----:B------:R-:W-:-:S05]  /*11e60*/  IMAD.IADD R4, R9, 0x1, R4 ;  /* 0x0000000109047824 */ /* 0x000fca00078e0204 */
[----:B------:R-:W-:-:S13]  /*11e70*/  ISETP.GT.AND P6, PT, R4, R5, PT ;  /* 0x000000050400720c */ /* 0x000fda0003fc4270 */
[----:B------:R-:W-:Y:S05]  /*11e80*/  @!P6 BRA `(.L_x_318) ;  /* 0xfffffffc0070e947 */ /* 0x000fea000383ffff */
.L_x_314:
[----:B------:R-:W-:Y:S02]  /*11e90*/  IMAD.IADD R16, R4, 0x1, -R9 ;  /* 0x0000000104107824 */ /* 0x000fe400078e0a09 */
[----:B------:R-:W-:Y:S02]  /*11ea0*/  IMAD.MOV.U32 R7, RZ, RZ, RZ ;  /* 0x000000ffff077224 */ /* 0x000fe400078e00ff */
        /* <DEDUP_REMOVED lines=11> */
[----:B------:R0:W2:Y:S01]  /*11f60*/  F2I.FTZ.U32.TRUNC.NTZ R9, R8 ;  /* 0x0000000800097305 */ /* 0x0000a2000021f000 */
[----:B------:R-:W-:Y:S05]  /*11f70*/  @!P0 BRA `(.L_x_319) ;  /* 0x00000000000c8947 */ /* 0x000fea0003800000 */
[----:B------:R-:W-:-:S06]  /*11f80*/  UIADD3 UR5, UR4, -0x1, URZ ;  /* 0xffffffff04057890 */ /* 0x000fcc000fffe03f */
[----:B------:R-:W-:-:S05]  /*11f90*/  IMAD.U32 R6, RZ, RZ, UR5 ;  /* 0x00000005ff067e24 */ /* 0x000fca000f8e00ff */
[----:B------:R3:W4:Y:S02]  /*11fa0*/  SHFL.IDX PT, R7, R3, R6, 0x1f ;  /* 0x00001f0603077589 */ /* 0x00072400000e0000 */
.L_x_319:
[--C-:B--23--:R-:W-:Y:S01]  /*11fb0*/  IMAD.MOV R3, RZ, RZ, -R9.reuse ;  /* 0x000000ffff037224 */ /* 0x10cfe200078e0a09 */
[----:B------:R-:W-:Y:S01]  /*11fc0*/  UIADD3 UR40, UR4, UR40, URZ ;  /* 0x0000002804287290 */ /* 0x000fe2000fffe03f */
[----:B----4-:R-:W-:Y:S02]  /*11fd0*/  IMAD R16, R7, R2, R16 ;  /* 0x0000000207107224 */ /* 0x010fe400078e0210 */
[----:B------:R-:W-:Y:S02]  /*11fe0*/  IMAD R6, R3, R4, RZ ;  /* 0x0000000403067224 */ /* 0x000fe400078e02ff */
[----:B------:R-:W-:Y:S02]  /*11ff0*/  IMAD.MOV.U32 R2, RZ, RZ, RZ ;  /* 0x000000ffff027224 */ /* 0x000fe400078e00ff */
[----:B------:R-:W-:Y:S02]  /*12000*/  IMAD.MOV.U32 R3, RZ, RZ, R9 ;  /* 0x000000ffff037224 */ /* 0x000fe400078e0009 */
[----:B------:R-:W-:-:S02]  /*12010*/  IMAD.IADD R5, R5, 0x1, -R16 ;  /* 0x0000000105057824 */ /* 0x000fc400078e0a10 */
[----:B------:R-:W-:Y:S01]  /*12020*/  IMAD.HI.U32 R9, R9, R6, R2 ;  /* 0x0000000609097227 */ /* 0x000fe200078e0002 */
[----:B------:R-:W-:Y:S02]  /*12030*/  IABS R3, R0 ;  /* 0x0000000000037213 */ /* 0x000fe40000000000 */
[----:B------:R-:W-:-:S03]  /*12040*/  IABS R2, R5 ;  /* 0x0000000500027213 */ /* 0x000fc60000000000 */
[----:B------:R-:W-:Y:S02]  /*12050*/  IMAD.MOV R3, RZ, RZ, -R3 ;  /* 0x000000ffff037224 */ /* 0x000fe400078e0a03 */
[----:B------:R-:W-:-:S04]  /*12060*/  IMAD.HI.U32 R9, R9, R2, RZ ;  /* 0x0000000209097227 */ /* 0x000fc800078e00ff */
[----:B------:R-:W-:Y:S01]  /*12070*/  IMAD R3, R9, R3, R2 ;  /* 0x0000000309037224 */ /* 0x000fe200078e0202 */
[----:B------:R-:W-:-:S04]  /*12080*/  LOP3.LUT R2, R5, R0, RZ, 0x3c, !PT ;  /* 0x0000000005027212 */ /* 0x000fc800078e3cff */
[----:B------:R-:W-:Y:S02]  /*12090*/  ISETP.GT.U32.AND P1, PT, R4, R3, PT ;  /* 0x000000030400720c */ /* 0x000fe40003f24070 */
[----:B------:R-:W-:-:S11]  /*120a0*/  ISETP.GE.AND P2, PT, R2, RZ, PT ;  /* 0x000000ff0200720c */ /* 0x000fd60003f46270 */
[----:B------:R-:W-:Y:S02]  /*120b0*/  @!P1 IMAD.IADD R3, R3, 0x1, -R4 ;  /* 0x0000000103039824 */ /* 0x000fe400078e0a04 */
[----:B------:R-:W-:Y:S01]  /*120c0*/  @!P1 VIADD R9, R9, 0x1 ;  /* 0x0000000109099836 */ /* 0x000fe20000000000 */
[----:B------:R-:W-:Y:S02]  /*120d0*/  ISETP.NE.AND P1, PT, R0, RZ, PT ;  /* 0x000000ff0000720c */ /* 0x000fe40003f25270 */
[----:B------:R-:W-:-:S13]  /*120e0*/  ISETP.GE.U32.AND P0, PT, R3, R4, PT ;  /* 0x000000040300720c */ /* 0x000fda0003f06070 */
[----:B------:R-:W-:-:S04]  /*120f0*/  @P0 VIADD R9, R9, 0x1 ;  /* 0x0000000109090836 */ /* 0x000fc80000000000 */
[----:B------:R-:W-:Y:S01]  /*12100*/  @!P2 IMAD.MOV R9, RZ, RZ, -R9 ;  /* 0x000000ffff09a224 */ /* 0x000fe200078e0a09 */
[----:B------:R-:W-:-:S05]  /*12110*/  @!P1 LOP3.LUT R9, RZ, R0, RZ, 0x33, !PT ;  /* 0x00000000ff099212 */ /* 0x000fca00078e33ff */
[--C-:B------:R-:W-:Y:S02]  /*12120*/  IMAD.MOV R17, RZ, RZ, -R9.reuse ;  /* 0x000000ffff117224 */ /* 0x100fe400078e0a09 */
[----:B------:R-:W-:Y:S02]  /*12130*/  IMAD.MOV.U32 R18, RZ, RZ, R9 ;  /* 0x000000ffff127224 */ /* 0x000fe400078e0009 */
[----:B------:R-:W-:Y:S01]  /*12140*/  IMAD R17, R0, R17, R5 ;  /* 0x0000001100117224 */ /* 0x000fe200078e0205 */
[----:B------:R-:W-:Y:S06]  /*12150*/  BRA `(.L_x_320) ;  /* 0x0000000000107947 */ /* 0x000fec0003800000 */
.L_x_315:
[----:B------:R-:W-:Y:S01]  /*12160*/  IMAD.MOV.U32 R16, RZ, RZ, R5 ;  /* 0x000000ffff107224 */ /* 0x000fe200078e0005 */
[----:B------:R-:W-:Y:S01]  /*12170*/  ULDC UR40, c[0x0][0xc3c] ;  /* 0x00030f0000287ab9 */ /* 0x000fe20000000800 */
[----:B------:R-:W-:Y:S02]  /*12180*/  IMAD.MOV.U32 R17, RZ, RZ, RZ ;  /* 0x000000ffff117224 */ /* 0x000fe400078e00ff */
[----:B------:R-:W-:-:S07]  /*12190*/  IMAD.MOV.U32 R18, RZ, RZ, RZ ;  /* 0x000000ffff127224 */ /* 0x000fce00078e00ff */
.L_x_320:
[----:B------:R-:W2:Y:S01]  /*121a0*/  S2R R0, SR_TID.X ;  /* 0x0000000000007919 */ /* 0x000ea20000002100 */
[----:B------:R-:W-:Y:S01]  /*121b0*/  IMAD.U32 R19, RZ, RZ, UR40 ;  /* 0x00000028ff137e24 */ /* 0x000fe2000f8e00ff */
[----:B------:R-:W-:Y:S01]  /*121c0*/  BAR.SYNC.DEFER_BLOCKING 0x4, 0x180 ;  /* 0x0106000000007b1d */ /* 0x000fe20000010000 */
[----:B--2---:R-:W-:-:S04]  /*121d0*/  LOP3.LUT R0, R0, 0x1f, RZ, 0xc0, !PT ;  /* 0x0000001f00007812 */ /* 0x004fc800078ec0ff */
[----:B------:R-:W-:-:S13]  /*121e0*/  ISETP.NE.AND P0, PT, R0, RZ, PT ;  /* 0x000000ff0000720c */ /* 0x000fda0003f05270 */
[----:B------:R-:W2:Y:S01]  /*121f0*/  @!P0 S2R R37, SR_CgaCtaId ;  /* 0x0000000000258919 */ /* 0x000ea20000008800 */
[----:B------:R-:W-:-:S04]  /*12200*/  @!P0 MOV R0, 0x400 ;  /* 0x0000040000008802 */ /* 0x000fc80000000f00 */
[----:B--2---:R-:W-:-:S05]  /*12210*/  @!P0 LEA R22, R37, R0, 0x18 ;  /* 0x0000000025168211 */ /* 0x004fca00078ec0ff */
[----:B------:R2:W-:Y:S01]  /*12220*/  @!P0 STS.128 [R22+0x334d0], R16 ;  /* 0x0334d01016008388 */ /* 0x0005e20000000c00 */
[----:B------:R-:W-:Y:S06]  /*12230*/  BAR.ARV 0x5, 0x180 ;  /* 0x0146000000007b1d */ /* 0x000fec0000002000 */
.L_x_313:
[----:B------:R-:W-:Y:S02]  /*12240*/  ULDC UR4, c[0x0][0xc3c] ;  /* 0x00030f0000047ab9 */ /* 0x000fe40000000800 */
[----:B------:R-:W-:-:S06]  /*12250*/  UISETP.GE.AND UP0, UPT, UR40, UR4, UPT ;  /* 0x000000042800728c */ /* 0x000fcc000bf06270 */
[----:B------:R-:W-:-:S13]  /*12260*/  PLOP3.LUT P0, PT, PT, PT, UP0, 0x80, 0x0 ;  /* 0x000000000000781c */ /* 0x000fda0003f0f008 */
[----:B------:R-:W-:Y:S05]  /*12270*/  @!P0 BRA `(.L_x_321) ;  /* 0xffffffa8000c8947 */ /* 0x000fea000383ffff */
.L_x_244:
[----:B0-----:R-:W3:Y:S01]  /*12280*/  LDL.LU R0, [R1+0x10] ;  /* 0x0000100001007983 */ /* 0x001ee20000300800 */
[----:B------:R-:W-:Y:S01]  /*12290*/  BSSY B0, `(.L_x_322) ;  /* 0x000000b000007945 */ /* 0x000fe20003800000 */
[----:B------:R-:W0:Y:S01]  /*122a0*/  S2R R5, SR_CgaCtaId ;  /* 0x0000000000057919 */ /* 0x000e220000008800 */
[----:B---3--:R-:W-:-:S05]  /*122b0*/  VIADD R0, R0, 0x1 ;  /* 0x0000000100007836 */ /* 0x008fca0000000000 */
[----:B------:R-:W-:-:S04]  /*122c0*/  LEA.HI R2, R0, R0, RZ, 0x1 ;  /* 0x0000000000027211 */ /* 0x000fc800078f08ff */
[----:B--2---:R-:W-:Y:S02]  /*122d0*/  LOP3.LUT R3, R2, 0xfffffffe, RZ, 0xc0, !PT ;  /* 0xfffffffe02037812 */ /* 0x004fe400078ec0ff */
[----:B------:R-:W-:-:S03]  /*122e0*/  MOV R2, 0x400 ;  /* 0x0000040000027802 */ /* 0x000fc60000000f00 */
[----:B------:R-:W-:Y:S01]  /*122f0*/  IMAD.IADD R0, R0, 0x1, -R3 ;  /* 0x0000000100007824 */ /* 0x000fe200078e0a03 */
[----:B0-----:R-:W-:-:S04]  /*12300*/  LEA R5, R5, R2, 0x18 ;  /* 0x0000000205057211 */ /* 0x001fc800078ec0ff */
[----:B------:R-:W-:-:S04]  /*12310*/  SHF.L.U32 R0, R0, 0x1f, RZ ;  /* 0x0000001f00007819 */ /* 0x000fc800000006ff */
[----:B------:R-:W0:Y:S02]  /*12320*/  SYNCS.PHASECHK.TRANS64.TRYWAIT P0, [R5+URZ+0x33420], R0 ;  /* 0x03342000050075a7 */ /* 0x000e24000800017f */
[----:B0-----:R-:W-:Y:S05]  /*12330*/  @!P0 BRA `(.L_x_323) ;  /* 0x0000002800208947 */ /* 0x001fea0003800000 */
.L_x_408:
[----:B------:R-:W-:Y:S05]  /*12340*/  BSYNC B0 ;  /* 0x0000000000007941 */ /* 0x000fea0003800000 */
.L_x_322:
[----:B------:R-:W-:-:S03]  /*12350*/  UMOV UR4, 0xffffffff ;  /* 0xffffffff00047882 */ /* 0x000fc60000000000 */
[----:B------:R-:W-:Y:S05]  /*12360*/  BRA.DIV UR4, `(.L_x_324) ;  /* 0x0000002a04287947 */ /* 0x000fea000b800000 */
[----:B0-----:R-:W0:Y:S02]  /*12370*/  S2R R0, SR_TID.X ;  /* 0x0000000000007919 */ /* 0x001e240000002100 */
[----:B0-----:R-:W-:-:S04]  /*12380*/  SHF.R.U32.HI R0, RZ, 0x5, R0 ;  /* 0x00000005ff007819 */ /* 0x001fc80000011600 */
[----:B------:R-:W-:-:S05]  /*12390*/  LOP3.LUT R0, R0, 0x3, RZ, 0xc0, !PT ;  /* 0x0000000300007812 */ /* 0x000fca00078ec0ff */
[----:B-1----:R0:W1:Y:S02]  /*123a0*/  SHFL.IDX PT, R14, R0, RZ, 0x1f ;  /* 0x00001fff000e7589 */ /* 0x00206400000e0000 */
.L_x_411:
[----:B-1----:R-:W-:Y:S01]  /*123b0*/  ISETP.NE.AND P0, PT, R14, RZ, PT ;  /* 0x000000ff0e00720c */ /* 0x002fe20003f05270 */
[----:B------:R-:W-:-:S12]  /*123c0*/  BSSY B0, `(.L_x_325) ;  /* 0x000002c000007945 */ /* 0x000fd80003800000 */
[----:B------:R-:W-:Y:S05]  /*123d0*/  @P0 BRA `(.L_x_326) ;  /* 0x0000000000a80947 */ /* 0x000fea0003800000 */
[----:B------:R-:W-:-:S03]  /*123e0*/  UMOV UR4, 0xffffffff ;  /* 0xffffffff00047882 */ /* 0x000fc60000000000 */
[----:B------:R-:W-:Y:S05]  /*123f0*/  BRA.DIV UR4, `(.L_x_327) ;  /* 0x0000002a04387947 */ /* 0x000fea000b800000 */
[----:B------:R-:W-:-:S13]  /*12400*/  ELECT P6, URZ, PT ;  /* 0x00000000003f782f */ /* 0x000fda00038c0000 */
.L_x_414:
[----:B------:R-:W-:Y:S05]  /*12410*/  @!P6 BRA `(.L_x_326) ;  /* 0x000000000098e947 */ /* 0x000fea0003800000 */
[----:B------:R-:W-:-:S06]  /*12420*/  ULOP3.LUT UR4, UR36, 0x2, URZ, 0xfc, !UPT ;  /* 0x0000000224047892 */ /* 0x000fcc000f8efc3f */
[----:B0-----:R-:W-:-:S05]  /*12430*/  IMAD.U32 R0, RZ, RZ, UR4 ;  /* 0x00000004ff007e24 */ /* 0x001fca000f8e00ff */
[----:B------:R-:W-:-:S13]  /*12440*/  ISETP.NE.AND P0, PT, R0, 0x3, PT ;  /* 0x000000030000780c */ /* 0x000fda0003f05270 */
[----:B------:R-:W-:Y:S05]  /*12450*/  @!P0 BRA `(.L_x_328) ;  /* 0x0000000000048947 */ /* 0x000fea0003800000 */
[----:B------:R-:W-:Y:S01]  /*12460*/  BPT.TRAP 0x1 ;  /* 0x000000040000795c */ /* 0x000fe20000300000 */
.L_x_328:
[C---:B------:R-:W-:Y:S01]  /*12470*/  IMAD R3, R28.reuse, 0x8, R5 ;  /* 0x000000081c037824 */ /* 0x040fe200078e0205 */
[----:B------:R-:W-:Y:S01]  /*12480*/  SHF.L.U32 R2, R31, 0x1f, RZ ;  /* 0x0000001f1f027819 */ /* 0x000fe200000006ff */
[----:B------:R-:W-:-:S03]  /*12490*/  VIADD R28, R28, 0x1 ;  /* 0x000000011c1c7836 */ /* 0x000fc60000000000 */
[----:B------:R-:W0:Y:S02]  /*124a0*/  SYNCS.PHASECHK.TRANS64.TRYWAIT P1, [R3+URZ+0x33440], R2 ;  /* 0x03344002030075a7 */ /* 0x000e24000802017f */
[----:B------:R-:W-:-:S04]  /*124b0*/  ISETP.NE.AND P2, PT, R28, 0x2, PT ;  /* 0x000000021c00780c */ /* 0x000fc80003f45270 */
[----:B------:R-:W-:Y:S01]  /*124c0*/  SEL R0, RZ, 0x1, P2 ;  /* 0x00000001ff007807 */ /* 0x000fe20001000000 */
[----:B0-----:R-:W-:Y:S08]  /*124d0*/  @!P1 BRA `(.L_x_329) ;  /* 0x0000002800209947 */ /* 0x001ff00003800000 */
.L_x_415:
[----:B------:R-:W-:Y:S02]  /*124e0*/  SEL R28, R28, RZ, P2 ;  /* 0x000000ff1c1c7207 */ /* 0x000fe40001000000 */
[----:B------:R-:W-:Y:S01]  /*124f0*/  LOP3.LUT R0, R31, R0, RZ, 0x3c, !PT ;  /* 0x000000001f007212 */ /* 0x000fe200078e3cff */
[----:B------:R-:W-:Y:S06]  /*12500*/  @!P0 BRA `(.L_x_330) ;  /* 0x0000000000048947 */ /* 0x000fec0003800000 */
[----:B------:R-:W-:Y:S01]  /*12510*/  BPT.TRAP 0x1 ;  /* 0x000000040000795c */ /* 0x000fe20000300000 */
.L_x_330:
[----:B------:R-:W-:Y:S01]  /*12520*/  IMAD R5, R28, 0x8, R5 ;  /* 0x000000081c057824 */ /* 0x000fe200078e0205 */
[----:B------:R-:W-:-:S04]  /*12530*/  SHF.L.U32 R0, R0, 0x1f, RZ ;  /* 0x0000001f00007819 */ /* 0x000fc800000006ff */
[----:B------:R-:W1:Y:S02]  /*12540*/  SYNCS.PHASECHK.TRANS64.TRYWAIT P1, [R5+URZ+0x33440], R0 ;  /* 0x03344000050075a7 */ /* 0x000e64000802017f */
[----:B-1----:R-:W-:Y:S05]  /*12550*/  @!P1 BRA `(.L_x_331) ;  /* 0x0000002800149947 */ /* 0x002fea0003800000 */
.L_x_416:
[----:B------:R-:W-:Y:S05]  /*12560*/  @!P0 BRA `(.L_x_332) ;  /* 0x0000000000048947 */ /* 0x000fea0003800000 */
[----:B------:R-:W-:Y:S01]  /*12570*/  BPT.TRAP 0x1 ;  /* 0x000000040000795c */ /* 0x000fe20000300000 */
.L_x_332:
[----:B------:R-:W2:Y:S02]  /*12580*/  SYNCS.PHASECHK.TRANS64.TRYWAIT P1, [R3+URZ+0x33460], R2 ;  /* 0x03346002030075a7 */ /* 0x000ea4000802017f */
[----:B--2---:R-:W-:Y:S05]  /*12590*/  @!P1 BRA `(.L_x_333) ;  /* 0x0000002800189947 */ /* 0x004fea0003800000 */
.L_x_417:
[----:B------:R-:W-:Y:S05]  /*125a0*/  @!P0 BRA `(.L_x_334) ;  /* 0x0000000000048947 */ /* 0x000fea0003800000 */
[----:B------:R-:W-:Y:S01]  /*125b0*/  BPT.TRAP 0x1 ;  /* 0x000000040000795c */ /* 0x000fe20000300000 */
.L_x_334:
[----:B------:R-:W3:Y:S02]  /*125c0*/  SYNCS.PHASECHK.TRANS64.TRYWAIT P1, [R5+URZ+0x33460], R0 ;  /* 0x03346000050075a7 */ /* 0x000ee4000802017f */
[----:B---3--:R-:W-:Y:S05]  /*125d0*/  @!P1 BRA `(.L_x_335) ;  /* 0x00000028001c9947 */ /* 0x008fea0003800000 */
.L_x_418:
[----:B------:R-:W-:Y:S05]  /*125e0*/  @!P0 BRA `(.L_x_336) ;  /* 0x0000000000048947 */ /* 0x000fea0003800000 */
[----:B------:R-:W-:Y:S01]  /*125f0*/  BPT.TRAP 0x1 ;  /* 0x000000040000795c */ /* 0x000fe20000300000 */
.L_x_336:
[----:B------:R-:W4:Y:S02]  /*12600*/  SYNCS.PHASECHK.TRANS64.TRYWAIT P1, [R3+URZ+0x33480], R2 ;  /* 0x03348002030075a7 */ /* 0x000f24000802017f */
[----:B----4-:R-:W-:Y:S05]  /*12610*/  @!P1 BRA `(.L_x_337) ;  /* 0x0000002800209947 */ /* 0x010fea0003800000 */
.L_x_419:
[----:B------:R-:W-:Y:S05]  /*12620*/  @!P0 BRA `(.L_x_338) ;  /* 0x0000000000048947 */ /* 0x000fea0003800000 */
[----:B------:R-:W-:Y:S01]  /*12630*/  BPT.TRAP 0x1 ;  /* 0x000000040000795c */ /* 0x000fe20000300000 */
.L_x_338:
[----:B------:R0:W0:Y:S02]  /*12640*/  SYNCS.PHASECHK.TRANS64.TRYWAIT P0, [R5+URZ+0x33480], R0 ;  /* 0x03348000050075a7 */ /* 0x000024000800017f */
[----:B0-----:R-:W-:Y:S05]  /*12650*/  @!P0 NANOSLEEP.SYNCS 0x989680 ;  /* 0x009896800000895d */ /* 0x001fea0003900000 */
[----:B------:R-:W0:Y:S02]  /*12660*/  @!P0 SYNCS.PHASECHK.TRANS64 P0, [R5+URZ+0x33480], R0 ;  /* 0x03348000050085a7 */ /* 0x000e24000800007f */
[----:B0-----:R-:W-:Y:S05]  /*12670*/  @!P0 BRA `(.L_x_338) ;  /* 0xfffffffc00f08947 */ /* 0x001fea000383ffff */
.L_x_326:
[----:B------:R-:W-:Y:S05]  /*12680*/  BSYNC B0 ;  /* 0x0000000000007941 */ /* 0x000fea0003800000 */
.L_x_325:
[----:B------:R-:W-:Y:S05]  /*12690*/  EXIT ;  /* 0x000000000000794d */ /* 0x000fea0003800000 */
.L_x_193:
[----:B0-----:R-:W-:-:S04]  /*126a0*/  IMAD.U32 R3, RZ, RZ, UR48 ;  /* 0x00000030ff037e24 */ /* 0x001fc8000f8e00ff */
[----:B------:R0:W1:Y:S03]  /*126b0*/  SYNCS.PHASECHK.TRANS64.TRYWAIT P1, [R3+URZ+0x33400], R0 ;  /* 0x03340000030075a7 */ /* 0x000066000802017f */
[----:B-1----:R-:W-:Y:S05]  /*126c0*/  @!P1 NANOSLEEP.SYNCS 0x989680 ;  /* 0x009896800000995d */ /* 0x002fea0003900000 */
[----:B------:R-:W1:Y:S02]  /*126d0*/  @!P1 SYNCS.PHASECHK.TRANS64 P1, [R3+URZ+0x33400], R0 ;  /* 0x03340000030095a7 */ /* 0x000e64000802007f */
[----:B-1----:R-:W-:Y:S05]  /*126e0*/  @!P1 BRA `(.L_x_193) ;  /* 0xfffffffc00ec9947 */ /* 0x002fea000383ffff */
[----:B------:R-:W-:Y:S05]  /*126f0*/  BRA `(.L_x_339) ;  /* 0xfffffef000b07947 */ /* 0x000fea000383ffff */
.L_x_197:
[----:B-1----:R1:W2:Y:S02]  /*12700*/  SYNCS.PHASECHK.TRANS64.TRYWAIT P1, [R3+URZ+0x33430], R0 ;  /* 0x03343000030075a7 */ /* 0x0022a4000802017f */
[----:B--2---:R-:W-:Y:S05]  /*12710*/  @!P1 NANOSLEEP.SYNCS 0x989680 ;  /* 0x009896800000995d */ /* 0x004fea0003900000 */
[----:B------:R-:W2:Y:S02]  /*12720*/  @!P1 SYNCS.PHASECHK.TRANS64 P1, [R3+URZ+0x33430], R0 ;  /* 0x03343000030095a7 */ /* 0x000ea4000802007f */
[----:B--2---:R-:W-:Y:S05]  /*12730*/  @!P1 BRA `(.L_x_197) ;  /* 0xfffffffc00f09947 */ /* 0x004fea000383ffff */
[----:B------:R-:W-:Y:S05]  /*12740*/  BRA `(.L_x_196) ;  /* 0xfffffef000d07947 */ /* 0x000fea000383ffff */
.L_x_203:
[----:B-1----:R-:W-:-:S04]  /*12750*/  IMAD.U32 R5, RZ, RZ, UR6 ;  /* 0x00000006ff057e24 */ /* 0x002fc8000f8e00ff */
[----:B------:R1:W2:Y:S03]  /*12760*/  SYNCS.PHASECHK.TRANS64.TRYWAIT P1, [R5+URZ+0x33430], R0 ;  /* 0x03343000050075a7 */ /* 0x0002a6000802017f */
[----:B--2---:R-:W-:Y:S05]  /*12770*/  @!P1 NANOSLEEP.SYNCS 0x989680 ;  /* 0x009896800000995d */ /* 0x004fea0003900000 */
[----:B------:R-:W2:Y:S02]  /*12780*/  @!P1 SYNCS.PHASECHK.TRANS64 P1, [R5+URZ+0x33430], R0 ;  /* 0x03343000050095a7 */ /* 0x000ea4000802007f */
[----:B--2---:R-:W-:Y:S05]  /*12790*/  @!P1 BRA `(.L_x_203) ;  /* 0xfffffffc00ec9947 */ /* 0x004fea000383ffff */
[----:B------:R-:W-:Y:S05]  /*127a0*/  BRA `(.L_x_200) ;  /* 0xffffff28009c7947 */ /* 0x000fea000383ffff */
.L_x_207:
[----:B-1----:R-:W-:-:S04]  /*127b0*/  IMAD.U32 R5, RZ, RZ, UR6 ;  /* 0x00000006ff057e24 */ /* 0x002fc8000f8e00ff */
[----:B------:R1:W2:Y:S03]  /*127c0*/  SYNCS.PHASECHK.TRANS64.TRYWAIT P1, [R5+URZ+0x33450], R0 ;  /* 0x03345000050075a7 */ /* 0x0002a6000802017f */
[----:B--2---:R-:W-:Y:S05]  /*127d0*/  @!P1 NANOSLEEP.SYNCS 0x989680 ;  /* 0x009896800000995d */ /* 0x004fea0003900000 */
[----:B------:R-:W2:Y:S02]  /*127e0*/  @!P1 SYNCS.PHASECHK.TRANS64 P1, [R5+URZ+0x33450], R0 ;  /* 0x03345000050095a7 */ /* 0x000ea4000802007f */
[----:B--2---:R-:W-:Y:S05]  /*127f0*/  @!P1 BRA `(.L_x_207) ;  /* 0xfffffffc00ec9947 */ /* 0x004fea000383ffff */
[----:B------:R-:W-:Y:S05]  /*12800*/  BRA `(.L_x_204) ;  /* 0xffffff3400a87947 */ /* 0x000fea000383ffff */
.L_x_214:
[----:B-1----:R-:W-:-:S04]  /*12810*/  IMAD.U32 R7, RZ, RZ, UR9 ;  /* 0x00000009ff077e24 */ /* 0x002fc8000f8e00ff */
[----:B------:R1:W2:Y:S03]  /*12820*/  SYNCS.PHASECHK.TRANS64.TRYWAIT P1, [R7+URZ+0x33450], R6 ;  /* 0x03345006070075a7 */ /* 0x0002a6000802017f */
[----:B--2---:R-:W-:Y:S05]  /*12830*/  @!P1 NANOSLEEP.SYNCS 0x989680 ;  /* 0x009896800000995d */ /* 0x004fea0003900000 */
[----:B------:R-:W2:Y:S02]  /*12840*/  @!P1 SYNCS.PHASECHK.TRANS64 P1, [R7+URZ+0x33450], R6 ;  /* 0x03345006070095a7 */ /* 0x000ea4000802007f */
[----:B--2---:R-:W-:Y:S05]  /*12850*/  @!P1 BRA `(.L_x_214) ;  /* 0xfffffffc00ec9947 */ /* 0x004fea000383ffff */
[----:B------:R-:W-:Y:S05]  /*12860*/  BRA `(.L_x_213) ;  /* 0xffffff5800107947 */ /* 0x000fea000383ffff */
.L_x_259:
[----:B------:R-:W0:Y:S01]  /*12870*/  S2R R20, SR_TID.X ;  /* 0x0000000000147919 */ /* 0x000e220000002100 */
[----:B------:R-:W-:Y:S02]  /*12880*/  IMAD.MOV.U32 R12, RZ, RZ, RZ ;  /* 0x000000ffff0c7224 */ /* 0x000fe400078e00ff */
[----:B------:R-:W-:Y:S02]  /*12890*/  IMAD.MOV.U32 R11, RZ, RZ, 0x1f ;  /* 0x0000001fff0b7424 */ /* 0x000fe400078e00ff */
[----:B------:R-:W-:Y:S01]  /*128a0*/  IMAD.MOV.U32 R15, RZ, RZ, -0x1 ;  /* 0xffffffffff0f7424 */ /* 0x000fe200078e00ff */
[----:B0-----:R-:W-:-:S04]  /*128b0*/  SHF.R.U32.HI R20, RZ, 0x5, R20 ;  /* 0x00000005ff147819 */ /* 0x001fc80000011614 */
[----:B------:R-:W-:-:S05]  /*128c0*/  LOP3.LUT R20, R20, 0x3, RZ, 0xc0, !PT ;  /* 0x0000000314147812 */ /* 0x000fca00078ec0ff */
[----:B------:R-:W-:-:S07]  /*128d0*/  IMAD.MOV.U32 R13, RZ, RZ, R20 ;  /* 0x000000ffff0d7224 */ /* 0x000fce00078e0014 */
[----:B-----5:R-:W-:Y:S05]  /*128e0*/  WARPSYNC.COLLECTIVE R15, `(.L_x_340) ;  /* 0x000000000f087348 */ /* 0x020fea0003c00000 */
[----:B------:R0:W1:Y:S02]  /*128f0*/  SHFL.IDX P6, R14, R13, R12, R11 ;  /* 0x0000000c0d0e7389 */ /* 0x00006400000c000b */
[----:B01---5:R-:W-:Y:S01]  /*12900*/  ENDCOLLECTIVE ;  /* 0x000000000000791b */ /* 0x023fe20003800000 */
.L_x_340:
[----:B------:R-:W-:Y:S05]  /*12910*/  BRA `(.L_x_341) ;  /* 0xffffffac009c7947 */ /* 0x000fea000383ffff */
.L_x_262:
[----:B0-----:R0:W1:Y:S02]  /*12920*/  SYNCS.PHASECHK.TRANS64.TRYWAIT P0, [R4+URZ+0x33480], R35 ;  /* 0x03348023040075a7 */ /* 0x001064000800017f */
[----:B-1----:R-:W-:Y:S05]  /*12930*/  @!P0 NANOSLEEP.SYNCS 0x989680 ;  /* 0x009896800000895d */ /* 0x002fea0003900000 */
[----:B------:R-:W1:Y:S02]  /*12940*/  @!P0 SYNCS.PHASECHK.TRANS64 P0, [R4+URZ+0x33480], R35 ;  /* 0x03348023040085a7 */ /* 0x000e64000800007f */
[----:B-1----:R-:W-:Y:S05]  /*12950*/  @!P0 BRA `(.L_x_262) ;  /* 0xfffffffc00f08947 */ /* 0x002fea000383ffff */
[----:B------:R-:W-:Y:S05]  /*12960*/  BRA `(.L_x_342) ;  /* 0xffffffb000e07947 */ /* 0x000fea000383ffff */
.L_x_263:
        /* <DEDUP_REMOVED lines=8> */
.L_x_344:
[----:B------:R-:W-:Y:S05]  /*129f0*/  BSYNC B0 ;  /* 0x0000000000007941 */ /* 0x000fea0003800000 */
.L_x_343:
[----:B------:R-:W-:Y:S01]  /*12a00*/  IMAD.MOV.U32 R13, RZ, RZ, R19 ;  /* 0x000000ffff0d7224 */ /* 0x000fe200078e0013 */
[----:B------:R-:W-:Y:S01]  /*12a10*/  LOP3.LUT R32, R32, 0xffffff7f, RZ, 0xc0, !PT ;  /* 0xffffff7f20207812 */ /* 0x000fe200078ec0ff */
[----:B------:R-:W-:Y:S01]  /*12a20*/  IMAD.MOV.U32 R12, RZ, RZ, RZ ;  /* 0x000000ffff0c7224 */ /* 0x000fe200078e00ff */
[C---:B------:R-:W-:Y:S01]  /*12a30*/  ISETP.GE.AND P5, PT, R9.reuse, 0x21, PT ;  /* 0x000000210900780c */ /* 0x040fe20003fa6270 */
[----:B------:R-:W-:Y:S01]  /*12a40*/  IMAD.MOV.U32 R11, RZ, RZ, 0x1c1f ;  /* 0x00001c1fff0b7424 */ /* 0x000fe200078e00ff */
[----:B------:R-:W-:Y:S01]  /*12a50*/  ISETP.GE.AND P4, PT, R9, 0x41, PT ;  /* 0x000000410900780c */ /* 0x000fe20003f86270 */
[----:B------:R-:W-:Y:S02]  /*12a60*/  IMAD.MOV.U32 R15, RZ, RZ, -0x1 ;  /* 0xffffffffff0f7424 */ /* 0x000fe400078e00ff */
[----:B------:R-:W-:-:S10]  /*12a70*/  IMAD.MOV.U32 R0, RZ, RZ, R14 ;  /* 0x000000ffff007224 */ /* 0x000fd400078e000e */
[----:B------:R-:W-:Y:S05]  /*12a80*/  WARPSYNC.COLLECTIVE R15, `(.L_x_345) ;  /* 0x000000000f087348 */ /* 0x000fea0003c00000 */
[----:B------:R0:W1:Y:S02]  /*12a90*/  SHFL.IDX P6, R14, R13, R12, R11 ;  /* 0x0000000c0d0e7389 */ /* 0x00006400000c000b */
[----:B01----:R-:W-:Y:S01]  /*12aa0*/  ENDCOLLECTIVE ;  /* 0x000000000000791b */ /* 0x003fe20003800000 */
.L_x_345:
[----:B------:R-:W0:Y:S01]  /*12ab0*/  LDC R11, c[0x0][0x2f4] ;  /* 0x0000bd00ff0b7b82 */ /* 0x000e220000000800 */
[C---:B------:R-:W-:Y:S01]  /*12ac0*/  LOP3.LUT R12, R33.reuse, 0x40, RZ, 0xfc, !PT ;  /* 0x00000040210c7812 */ /* 0x040fe200078efcff */
[----:B------:R-:W-:Y:S01]  /*12ad0*/  IMAD.MOV.U32 R13, RZ, RZ, R10 ;  /* 0x000000ffff0d7224 */ /* 0x000fe200078e000a */
[----:B------:R-:W-:Y:S01]  /*12ae0*/  LOP3.LUT R15, R33, 0x80, RZ, 0xfc, !PT ;  /* 0x00000080210f7812 */ /* 0x000fe200078efcff */
[----:B------:R-:W-:-:S05]  /*12af0*/  IMAD.MOV.U32 R2, RZ, RZ, R14 ;  /* 0x000000ffff027224 */ /* 0x000fca00078e000e */
[----:B------:R-:W-:-:S05]  /*12b00*/  IADD3 R2, P0, R33, R2, RZ ;  /* 0x0000000221027210 */ /* 0x000fca0007f1e0ff */
[----:B------:R-:W-:Y:S02]  /*12b10*/  IMAD.X R3, RZ, RZ, R0, P0 ;  /* 0x000000ffff037224 */ /* 0x000fe400000e0600 */
[----:B------:R-:W-:Y:S01]  /*12b20*/  IMAD.IADD R0, R22, 0x1, R21 ;  /* 0x0000000116007824 */ /* 0x000fe200078e0215 */
[-C--:B0-----:R-:W-:Y:S02]  /*12b30*/  ISETP.GE.AND P2, PT, R33, R11.reuse, PT ;  /* 0x0000000b2100720c */ /* 0x081fe40003f46270 */
[----:B------:R-:W-:Y:S01]  /*12b40*/  ISETP.GE.AND P1, PT, R12, R11, PT ;  /* 0x0000000b0c00720c */ /* 0x000fe20003f26270 */
[----:B------:R-:W-:Y:S01]  /*12b50*/  IMAD.MOV.U32 R12, RZ, RZ, 0x1 ;  /* 0x00000001ff0c7424 */ /* 0x000fe200078e00ff */
[C---:B------:R-:W-:Y:S02]  /*12b60*/  ISETP.LT.OR P0, PT, R9.reuse, 0x1, P2 ;  /* 0x000000010900780c */ /* 0x040fe40001701670 */
[----:B------:R-:W-:-:S11]  /*12b70*/  ISETP.LT.OR P3, PT, R9, 0x1, P1 ;  /* 0x000000010900780c */ /* 0x000fd60000f61670 */
[----:B------:R-:W-:Y:S01]  /*12b80*/  @!PT LDS RZ, [RZ] ;  /* 0x00000000fffff984 */ /* 0x000fe20000000800 */
[----:B------:R-:W-:Y:S01]  /*12b90*/  @!PT LDS RZ, [RZ] ;  /* 0x00000000fffff984 */ /* 0x000fe20000000800 */
[----:B------:R-:W-:Y:S01]  /*12ba0*/  @!PT LDS RZ, [RZ] ;  /* 0x00000000fffff984 */ /* 0x000fe20000000800 */
[----:B------:R0:W-:Y:S01]  /*12bb0*/  LDGSTS.E.BYPASS.LTC128B.128 [R0+0xf200], desc[UR50][R2.64], !P0 ;  /* 0x0f20000002007fae */ /* 0x0001e2000c101d72 */
[----:B------:R-:W-:Y:S01]  /*12bc0*/  ISETP.GE.AND P0, PT, R15, R11, PT ;  /* 0x0000000b0f00720c */ /* 0x000fe20003f06270 */
[----:B------:R-:W-:Y:S02]  /*12bd0*/  IMAD.MOV.U32 R11, RZ, RZ, 0x1c1f ;  /* 0x00001c1fff0b7424 */ /* 0x000fe400078e00ff */
[----:B------:R-:W-:Y:S01]  /*12be0*/  IMAD.MOV.U32 R15, RZ, RZ, -0x1 ;  /* 0xffffffffff0f7424 */ /* 0x000fe200078e00ff */
[----:B------:R0:W-:Y:S01]  /*12bf0*/  LDGSTS.E.BYPASS.LTC128B.128 [R0+0x11a00], desc[UR50][R2.64+0x40], !P3 ;  /* 0x11a0004002007fae */ /* 0x0001e2000d901d72 */
[----:B------:R-:W-:-:S13]  /*12c00*/  ISETP.LT.OR P3, PT, R9, 0x1, P0 ;  /* 0x000000010900780c */ /* 0x000fda0000761670 */
[----:B0-----:R-:W-:Y:S05]  /*12c10*/  WARPSYNC.COLLECTIVE R15, `(.L_x_346) ;  /* 0x000000000f087348 */ /* 0x001fea0003c00000 */
[----:B------:R1:W2:Y:S02]  /*12c20*/  SHFL.IDX P6, R14, R13, R12, R11 ;  /* 0x0000000c0d0e7389 */ /* 0x0002a400000c000b */
[----:B012---:R-:W-:Y:S01]  /*12c30*/  ENDCOLLECTIVE ;  /* 0x000000000000791b */ /* 0x007fe20003800000 */
.L_x_346:
[----:B------:R-:W-:Y:S01]  /*12c40*/  @!PT LDS RZ, [RZ] ;  /* 0x00000000fffff984 */ /* 0x000fe20000000800 */
[----:B------:R-:W-:Y:S01]  /*12c50*/  @!PT LDS RZ, [RZ] ;  /* 0x00000000fffff984 */ /* 0x000fe20000000800 */
[----:B------:R-:W-:Y:S01]  /*12c60*/  @!PT LDS RZ, [RZ] ;  /* 0x00000000fffff984 */ /* 0x000fe20000000800 */
[----:B------:R0:W-:Y:S01]  /*12c70*/  LDGSTS.E.BYPASS.LTC128B.128 [R0+0x14200], desc[UR50][R2.64+0x80], !P3 ;  /* 0x1420008002007fae */ /* 0x0001e2000d901d72 */
[----:B------:R-:W-:Y:S02]  /*12c80*/  IMAD.MOV.U32 R13, RZ, RZ, R19 ;  /* 0x000000ffff0d7224 */ /* 0x000fe400078e0013 */
[----:B0-----:R-:W-:-:S07]  /*12c90*/  IMAD.MOV.U32 R3, RZ, RZ, R14 ;  /* 0x000000ffff037224 */ /* 0x001fce00078e000e */
[----:B------:R-:W-:Y:S05]  /*12ca0*/  WARPSYNC.COLLECTIVE R15, `(.L_x_347) ;  /* 0x000000000f087348 */ /* 0x000fea0003c00000 */
[----:B------:R0:W1:Y:S02]  /*12cb0*/  SHFL.IDX P6, R14, R13, R12, R11 ;  /* 0x0000000c0d0e7389 */ /* 0x00006400000c000b */
[----:B01----:R-:W-:Y:S01]  /*12cc0*/  ENDCOLLECTIVE ;  /* 0x000000000000791b */ /* 0x003fe20003800000 */
.L_x_347:
[----:B------:R-:W-:Y:S02]  /*12cd0*/  IMAD.MOV.U32 R13, RZ, RZ, R10 ;  /* 0x000000ffff0d7224 */ /* 0x000fe400078e000a */
[----:B------:R-:W-:Y:S02]  /*12ce0*/  IMAD.MOV.U32 R12, RZ, RZ, 0x2 ;  /* 0x00000002ff0c7424 */ /* 0x000fe400078e00ff */
[----:B------:R-:W-:-:S07]  /*12cf0*/  IMAD.MOV.U32 R2, RZ, RZ, R14 ;  /* 0x000000ffff027224 */ /* 0x000fce00078e000e */
[----:B------:R-:W-:Y:S05]  /*12d00*/  WARPSYNC.COLLECTIVE R15, `(.L_x_348) ;  /* 0x000000000f087348 */ /* 0x000fea0003c00000 */
[----:B------:R0:W1:Y:S02]  /*12d10*/  SHFL.IDX P6, R14, R13, R12, R11 ;  /* 0x0000000c0d0e7389 */ /* 0x00006400000c000b */
[----:B01----:R-:W-:Y:S01]  /*12d20*/  ENDCOLLECTIVE ;  /* 0x000000000000791b */ /* 0x003fe20003800000 */
.L_x_348:
[----:B------:R-:W-:-:S05]  /*12d30*/  IADD3 R2, P3, R33, R2, RZ ;  /* 0x0000000221027210 */ /* 0x000fca0007f7e0ff */
[----:B------:R-:W-:Y:S01]  /*12d40*/  IMAD.X R3, RZ, RZ, R3, P3 ;  /* 0x000000ffff037224 */ /* 0x000fe200018e0603 */
[----:B------:R-:W-:Y:S01]  /*12d50*/  ISETP.LT.OR P3, PT, R9, 0x21, P2 ;  /* 0x000000210900780c */ /* 0x000fe20001761670 */
[----:B------:R-:W-:-:S12]  /*12d60*/  IMAD.MOV.U32 R13, RZ, RZ, R19 ;  /* 0x000000ffff0d7224 */ /* 0x000fd800078e0013 */
[----:B------:R-:W-:Y:S01]  /*12d70*/  @!PT LDS RZ, [RZ] ;  /* 0x00000000fffff984 */ /* 0x000fe20000000800 */
[----:B------:R-:W-:Y:S01]  /*12d80*/  @!PT LDS RZ, [RZ] ;  /* 0x00000000fffff984 */ /* 0x000fe20000000800 */
[----:B------:R-:W-:Y:S01]  /*12d90*/  @!PT LDS RZ, [RZ] ;  /* 0x00000000fffff984 */ /* 0x000fe20000000800 */
[----:B------:R-:W-:Y:S01]  /*12da0*/  LDGSTS.E.BYPASS.LTC128B.128 [R0+0xfa00], desc[UR50][R2.64], !P3 ;  /* 0x0fa0000002007fae */ /* 0x000fe2000d901d72 */
[----:B------:R-:W-:-:S13]  /*12db0*/  ISETP.LT.OR P3, PT, R9, 0x21, P1 ;  /* 0x000000210900780c */ /* 0x000fda0000f61670 */
[----:B------:R-:W-:Y:S01]  /*12dc0*/  LDGSTS.E.BYPASS.LTC128B.128 [R0+0x12200], desc[UR50][R2.64+0x40], !P3 ;  /* 0x1220004002007fae */ /* 0x000fe2000d901d72 */
[----:B------:R-:W-:-:S13]  /*12dd0*/  ISETP.LT.OR P3, PT, R9, 0x21, P0 ;  /* 0x000000210900780c */ /* 0x000fda0000761670 */
[----:B------:R0:W-:Y:S02]  /*12de0*/  LDGSTS.E.BYPASS.LTC128B.128 [R0+0x14a00], desc[UR50][R2.64+0x80], !P3 ;  /* 0x14a0008002007fae */ /* 0x0001e4000d901d72 */
[----:B0-----:R-:W-:-:S07]  /*12df0*/  IMAD.MOV.U32 R3, RZ, RZ, R14 ;  /* 0x000000ffff037224 */ /* 0x001fce00078e000e */
[----:B------:R-:W-:Y:S05]  /*12e00*/  WARPSYNC.COLLECTIVE R15, `(.L_x_349) ;  /* 0x000000000f087348 */ /* 0x000fea0003c00000 */
[----:B------:R0:W1:Y:S02]  /*12e10*/  SHFL.IDX P6, R14, R13, R12, R11 ;  /* 0x0000000c0d0e7389 */ /* 0x00006400000c000b */
[----:B01----:R-:W-:Y:S01]  /*12e20*/  ENDCOLLECTIVE ;  /* 0x000000000000791b */ /* 0x003fe20003800000 */
.L_x_349:
[----:B------:R-:W-:Y:S02]  /*12e30*/  IMAD.MOV.U32 R13, RZ, RZ, R10 ;  /* 0x000000ffff0d7224 */ /* 0x000fe400078e000a */
[----:B------:R-:W-:Y:S02]  /*12e40*/  IMAD.MOV.U32 R12, RZ, RZ, 0x3 ;  /* 0x00000003ff0c7424 */ /* 0x000fe400078e00ff */
[----:B------:R-:W-:-:S07]  /*12e50*/  IMAD.MOV.U32 R2, RZ, RZ, R14 ;  /* 0x000000ffff027224 */ /* 0x000fce00078e000e */
[----:B------:R-:W-:Y:S05]  /*12e60*/  WARPSYNC.COLLECTIVE R15, `(.L_x_350) ;  /* 0x000000000f087348 */ /* 0x000fea0003c00000 */
[----:B------:R0:W1:Y:S02]  /*12e70*/  SHFL.IDX P6, R14, R13, R12, R11 ;  /* 0x0000000c0d0e7389 */ /* 0x00006400000c000b */
[----:B01----:R-:W-:Y:S01]  /*12e80*/  ENDCOLLECTIVE ;  /* 0x000000000000791b */ /* 0x003fe20003800000 */
.L_x_350:
[----:B------:R-:W-:-:S05]  /*12e90*/  IADD3 R2, P3, R33, R2, RZ ;  /* 0x0000000221027210 */ /* 0x000fca0007f7e0ff */
[----:B------:R-:W-:Y:S01]  /*12ea0*/  IMAD.X R3, RZ, RZ, R3, P3 ;  /* 0x000000ffff037224 */ /* 0x000fe200018e0603 */
[----:B------:R-:W-:Y:S01]  /*12eb0*/  ISETP.LT.OR P3, PT, R9, 0x41, P2 ;  /* 0x000000410900780c */ /* 0x000fe20001761670 */
[----:B------:R-:W-:-:S12]  /*12ec0*/  IMAD.MOV.U32 R13, RZ, RZ, R19 ;  /* 0x000000ffff0d7224 */ /* 0x000fd800078e0013 */
[----:B------:R-:W-:Y:S01]  /*12ed0*/  @!PT LDS RZ, [RZ] ;  /* 0x00000000fffff984 */ /* 0x000fe20000000800 */
[----:B------:R-:W-:Y:S01]  /*12ee0*/  @!PT LDS RZ, [RZ] ;  /* 0x00000000fffff984 */ /* 0x000fe20000000800 */
[----:B------:R-:W-:Y:S01]  /*12ef0*/  @!PT LDS RZ, [RZ] ;  /* 0x00000000fffff984 */ /* 0x000fe20000000800 */
[----:B------:R0:W-:Y:S01]  /*12f00*/  LDGSTS.E.BYPASS.LTC128B.128 [R0+0x10200], desc[UR50][R2.64], !P3 ;  /* 0x1020000002007fae */ /* 0x0001e2000d901d72 */
[----:B------:R-:W-:Y:S01]  /*12f10*/  ISETP.LT.OR P3, PT, R9, 0x41, P1 ;  /* 0x000000410900780c */ /* 0x000fe20000f61670 */
[----:B------:R-:W-:-:S12]  /*12f20*/  IMAD.MOV.U32 R10, RZ, RZ, R14 ;  /* 0x000000ffff0a7224 */ /* 0x000fd800078e000e */
[----:B0-----:R-:W-:Y:S05]  /*12f30*/  WARPSYNC.COLLECTIVE R15, `(.L_x_351) ;  /* 0x000000000f087348 */ /* 0x001fea0003c00000 */
[----:B------:R1:W2:Y:S02]  /*12f40*/  SHFL.IDX P6, R14, R13, R12, R11 ;  /* 0x0000000c0d0e7389 */ /* 0x0002a400000c000b */
[----:B012---:R-:W-:Y:S01]  /*12f50*/  ENDCOLLECTIVE ;  /* 0x000000000000791b */ /* 0x007fe20003800000 */
.L_x_351:
[----:B------:R-:W-:Y:S01]  /*12f60*/  @!PT LDS RZ, [RZ] ;  /* 0x00000000fffff984 */ /* 0x000fe20000000800 */
[----:B------:R-:W-:Y:S01]  /*12f70*/  @!PT LDS RZ, [RZ] ;  /* 0x00000000fffff984 */ /* 0x000fe20000000800 */
[----:B------:R-:W-:Y:S01]  /*12f80*/  @!PT LDS RZ, [RZ] ;  /* 0x00000000fffff984 */ /* 0x000fe20000000800 */
[----:B------:R-:W-:Y:S01]  /*12f90*/  LDGSTS.E.BYPASS.LTC128B.128 [R0+0x12a00], desc[UR50][R2.64+0x40], !P3 ;  /* 0x12a0004002007fae */ /* 0x000fe2000d901d72 */
[----:B------:R-:W-:Y:S01]  /*12fa0*/  ISETP.LT.OR P3, PT, R9, 0x41, P0 ;  /* 0x000000410900780c */ /* 0x000fe20000761670 */
[----:B------:R-:W-:Y:S02]  /*12fb0*/  IMAD.MOV.U32 R13, RZ, RZ, R20 ;  /* 0x000000ffff0d7224 */ /* 0x000fe400078e0014 */
[----:B------:R-:W-:-:S10]  /*12fc0*/  IMAD.MOV.U32 R12, RZ, RZ, RZ ;  /* 0x000000ffff0c7224 */ /* 0x000fd400078e00ff */
[----:B------:R0:W-:Y:S02]  /*12fd0*/  LDGSTS.E.BYPASS.LTC128B.128 [R0+0x15200], desc[UR50][R2.64+0x80], !P3 ;  /* 0x1520008002007fae */ /* 0x0001e4000d901d72 */
[----:B0-----:R-:W-:-:S07]  /*12fe0*/  IMAD.MOV.U32 R2, RZ, RZ, R14 ;  /* 0x000000ffff027224 */ /* 0x001fce00078e000e */
[----:B------:R-:W-:Y:S05]  /*12ff0*/  WARPSYNC.COLLECTIVE R15, `(.L_x_352) ;  /* 0x000000000f087348 */ /* 0x000fea0003c00000 */
[----:B------:R0:W1:Y:S02]  /*13000*/  SHFL.IDX P6, R14, R13, R12, R11 ;  /* 0x0000000c0d0e7389 */ /* 0x00006400000c000b */
[----:B01----:R-:W-:Y:S01]  /*13010*/  ENDCOLLECTIVE ;  /* 0x000000000000791b */ /* 0x003fe20003800000 */
.L_x_352:
        /* <DEDUP_REMOVED lines=13> */
.L_x_353:
[----:B------:R-:W-:Y:S01]  /*130f0*/  @!PT LDS RZ, [RZ] ;  /* 0x00000000fffff984 */ /* 0x000fe20000000800 */
[----:B------:R-:W-:Y:S01]  /*13100*/  @!PT LDS RZ, [RZ] ;  /* 0x00000000fffff984 */ /* 0x000fe20000000800 */
[----:B------:R-:W-:Y:S01]  /*13110*/  @!PT LDS RZ, [RZ] ;  /* 0x00000000fffff984 */ /* 0x000fe20000000800 */
[----:B------:R-:W-:Y:S01]  /*13120*/  LDGSTS.E.BYPASS.LTC128B.128 [R0+0x13200], desc[UR50][R2.64+0x40], !P3 ;  /* 0x1320004002007fae */ /* 0x000fe2000d901d72 */
[C---:B------:R-:W-:Y:S02]  /*13130*/  ISETP.LT.OR P3, PT, R9.reuse, 0x61, P0 ;  /* 0x000000610900780c */ /* 0x040fe40000761670 */
[----:B------:R-:W-:-:S11]  /*13140*/  ISETP.GE.AND P6, PT, R9, 0x81, PT ;  /* 0x000000810900780c */ /* 0x000fd60003fc6270 */
[----:B------:R0:W-:Y:S01]  /*13150*/  LDGSTS.E.BYPASS.LTC128B.128 [R0+0x15a00], desc[UR50][R2.64+0x80], !P3 ;  /* 0x15a0008002007fae */ /* 0x0001e2000d901d72 */
[----:B------:R-:W-:Y:S01]  /*13160*/  ISETP.GE.AND P3, PT, R9, 0x61, PT ;  /* 0x000000610900780c */ /* 0x000fe20003f66270 */
[----:B0-----:R-:W-:Y:S01]  /*13170*/  IMAD.MOV.U32 R2, RZ, RZ, R14 ;  /* 0x000000ffff027224 */ /* 0x001fe200078e000e */
[----:B------:R-:W-:Y:S01]  /*13180*/  @P6 LOP3.LUT R32, R32, 0x80, RZ, 0xfc, !PT ;  /* 0x0000008020206812 */ /* 0x000fe200078efcff */
[----:B------:R-:W-:Y:S10]  /*13190*/  BRA `(.L_x_354) ;  /* 0xffffffb000647947 */ /* 0x000ff4000383ffff */
.L_x_268:
[----:B---3--:R3:W4:Y:S02]  /*131a0*/  SYNCS.PHASECHK.TRANS64.TRYWAIT P0, [R4+URZ+0x33440], R35 ;  /* 0x03344023040075a7 */ /* 0x008724000800017f */
[----:B----4-:R-:W-:Y:S05]  /*131b0*/  @!P0 NANOSLEEP.SYNCS 0x989680 ;  /* 0x009896800000895d */ /* 0x010fea0003900000 */
[----:B------:R-:W4:Y:S02]  /*131c0*/  @!P0 SYNCS.PHASECHK.TRANS64 P0, [R4+URZ+0x33440], R35 ;  /* 0x03344023040085a7 */ /* 0x000f24000800007f */
[----:B----4-:R-:W-:Y:S05]  /*131d0*/  @!P0 BRA `(.L_x_268) ;  /* 0xfffffffc00f08947 */ /* 0x010fea000383ffff */
[----:B------:R-:W-:Y:S05]  /*131e0*/  BRA `(.L_x_355) ;  /* 0xffffffb000c87947 */ /* 0x000fea000383ffff */
.L_x_269:
[----:B------:R-:W-:Y:S01]  /*131f0*/  BSSY B0, `(.L_x_356) ;  /* 0x0000008000007945 */ /* 0x000fe20003800000 */
[----:B------:R-:W-:Y:S02]  /*13200*/  IMAD.MOV.U32 R13, RZ, RZ, R7 ;  /* 0x000000ffff0d7224 */ /* 0x000fe400078e0007 */
[----:B------:R-:W-:Y:S02]  /*13210*/  IMAD.MOV.U32 R12, RZ, RZ, RZ ;  /* 0x000000ffff0c7224 */ /* 0x000fe400078e00ff */
[----:B------:R-:W-:Y:S02]  /*13220*/  IMAD.MOV.U32 R11, RZ, RZ, 0x1c1f ;  /* 0x00001c1fff0b7424 */ /* 0x000fe400078e00ff */
[----:B------:R-:W-:-:S07]  /*13230*/  IMAD.MOV.U32 R15, RZ, RZ, -0x1 ;  /* 0xffffffffff0f7424 */ /* 0x000fce00078e00ff */
[----:B0123--:R-:W-:Y:S05]  /*13240*/  WARPSYNC.COLLECTIVE R15, `(.L_x_357) ;  /* 0x000000000f087348 */ /* 0x00ffea0003c00000 */
[----:B------:R4:W0:Y:S02]  /*13250*/  SHFL.IDX P6, R14, R13, R12, R11 ;  /* 0x0000000c0d0e7389 */ /* 0x00082400000c000b */
[----:B01234-:R-:W-:Y:S01]  /*13260*/  ENDCOLLECTIVE ;  /* 0x000000000000791b */ /* 0x01ffe20003800000 */
.L_x_357:
[----:B------:R-:W-:Y:S05]  /*13270*/  BSYNC B0 ;  /* 0x0000000000007941 */ /* 0x000fea0003800000 */
.L_x_356:
[----:B------:R-:W-:Y:S01]  /*13280*/  IMAD.MOV.U32 R13, RZ, RZ, R5 ;  /* 0x000000ffff0d7224 */ /* 0x000fe200078e0005 */
[----:B------:R-:W0:Y:S01]  /*13290*/  LDC R19, c[0x0][0x2f4] ;  /* 0x0000bd00ff137b82 */ /* 0x000e220000000800 */
[----:B------:R-:W-:Y:S01]  /*132a0*/  IMAD.MOV.U32 R12, RZ, RZ, RZ ;  /* 0x000000ffff0c7224 */ /* 0x000fe200078e00ff */
[C---:B------:R-:W-:Y:S01]  /*132b0*/  LOP3.LUT R21, R33.reuse, 0x40, RZ, 0xfc, !PT ;  /* 0x0000004021157812 */ /* 0x040fe200078efcff */
[----:B------:R-:W-:Y:S01]  /*132c0*/  IMAD.MOV.U32 R11, RZ, RZ, 0x1c1f ;  /* 0x00001c1fff0b7424 */ /* 0x000fe200078e00ff */
[----:B------:R-:W-:Y:S01]  /*132d0*/  LOP3.LUT R20, R33, 0x80, RZ, 0xfc, !PT ;  /* 0x0000008021147812 */ /* 0x000fe200078efcff */
[----:B------:R-:W-:Y:S02]  /*132e0*/  IMAD.MOV.U32 R15, RZ, RZ, -0x1 ;  /* 0xffffffffff0f7424 */ /* 0x000fe400078e00ff */
[----:B------:R-:W-:-:S07]  /*132f0*/  IMAD.MOV.U32 R2, RZ, RZ, R14 ;  /* 0x000000ffff027224 */ /* 0x000fce00078e000e */
[----:B0-----:R-:W-:Y:S05]  /*13300*/  WARPSYNC.COLLECTIVE R15, `(.L_x_358) ;  /* 0x000000000f087348 */ /* 0x001fea0003c00000 */
[----:B------:R1:W2:Y:S02]  /*13310*/  SHFL.IDX P6, R14, R13, R12, R11 ;  /* 0x0000000c0d0e7389 */ /* 0x0002a400000c000b */
[----:B012---:R-:W-:Y:S01]  /*13320*/  ENDCOLLECTIVE ;  /* 0x000000000000791b */ /* 0x007fe20003800000 */
.L_x_358:
[-C--:B------:R-:W-:Y:S01]  /*13330*/  ISETP.GE.AND P2, PT, R21, R19.reuse, PT ;  /* 0x000000131500720c */ /* 0x080fe20003f46270 */
[----:B------:R-:W-:Y:S01]  /*13340*/  IMAD.MOV.U32 R13, RZ, RZ, R7 ;  /* 0x000000ffff0d7224 */ /* 0x000fe200078e0007 */
[----:B------:R-:W-:Y:S01]  /*13350*/  ISETP.GE.AND P1, PT, R20, R19, PT ;  /* 0x000000131400720c */ /* 0x000fe20003f26270 */
[----:B------:R-:W-:Y:S01]  /*13360*/  IMAD.MOV.U32 R12, RZ, RZ, 0x1 ;  /* 0x00000001ff0c7424 */ /* 0x000fe200078e00ff */
[----:B------:R-:W-:-:S13]  /*13370*/  LOP3.LUT P6, RZ, R32, 0x20, RZ, 0xc0, !PT ;  /* 0x0000002020ff7812 */ /* 0x000fda00078cc0ff */
[----:B------:R-:W-:-:S05]  /*13380*/  @P6 IADD3 R9, P0, R33, R14, RZ ;  /* 0x0000000e21096210 */ /* 0x000fca0007f1e0ff */
[----:B------:R-:W-:Y:S01]  /*13390*/  @P6 IMAD.X R3, RZ, RZ, R2, P0 ;  /* 0x000000ffff036224 */ /* 0x000fe200000e0602 */
[----:B------:R-:W-:Y:S01]  /*133a0*/  ISETP.GE.AND P0, PT, R33, R19, PT ;  /* 0x000000132100720c */ /* 0x000fe20003f06270 */
[----:B------:R-:W-:-:S12]  /*133b0*/  @P6 IMAD.MOV.U32 R2, RZ, RZ, R9 ;  /* 0x000000ffff026224 */ /* 0x000fd800078e0009 */
[----:B------:R-:W-:Y:S01]  /*133c0*/  @!PT LDS RZ, [RZ] ;  /* 0x00000000fffff984 */ /* 0x000fe20000000800 */
[----:B------:R-:W-:Y:S01]  /*133d0*/  @!PT LDS RZ, [RZ] ;  /* 0x00000000fffff984 */ /* 0x000fe20000000800 */
[----:B------:R-:W-:Y:S01]  /*133e0*/  @!PT LDS RZ, [RZ] ;  /* 0x00000000fffff984 */ /* 0x000fe20000000800 */
[----:B------:R0:W-:Y:S04]  /*133f0*/  @P6 LDGSTS.E.BYPASS.LTC128B.128 [R0+0x24200], desc[UR50][R2.64], !P0 ;  /* 0x2420000002006fae */ /* 0x0001e8000c101d72 */
[----:B------:R0:W-:Y:S04]  /*13400*/  @P6 LDGSTS.E.BYPASS.LTC128B.128 [R0+0x26a00], desc[UR50][R2.64+0x40], !P2 ;  /* 0x26a0004002006fae */ /* 0x0001e8000d101d72 */
[----:B------:R0:W-:Y:S02]  /*13410*/  @P6 LDGSTS.E.BYPASS.LTC128B.128 [R0+0x29200], desc[UR50][R2.64+0x80], !P1 ;  /* 0x2920008002006fae */ /* 0x0001e4000c901d72 */
[----:B0-----:R-:W-:Y:S05]  /*13420*/  WARPSYNC.COLLECTIVE R15, `(.L_x_359) ;  /* 0x000000000f087348 */ /* 0x001fea0003c00000 */
[----:B------:R1:W2:Y:S02]  /*13430*/  SHFL.IDX P6, R14, R13, R12, R11 ;  /* 0x0000000c0d0e7389 */ /* 0x0002a400000c000b */
[----:B012---:R-:W-:Y:S01]  /*13440*/  ENDCOLLECTIVE ;  /* 0x000000000000791b */ /* 0x007fe20003800000 */
.L_x_359:
[----:B------:R-:W-:Y:S02]  /*13450*/  IMAD.MOV.U32 R13, RZ, RZ, R5 ;  /* 0x000000ffff0d7224 */ /* 0x000fe400078e0005 */
[----:B------:R-:W-:-:S07]  /*13460*/  IMAD.MOV.U32 R2, RZ, RZ, R14 ;  /* 0x000000ffff027224 */ /* 0x000fce00078e000e */
[----:B------:R-:W-:Y:S05]  /*13470*/  WARPSYNC.COLLECTIVE R15, `(.L_x_360) ;  /* 0x000000000f087348 */ /* 0x000fea0003c00000 */
[----:B------:R0:W1:Y:S02]  /*13480*/  SHFL.IDX P6, R14, R13, R12, R11 ;  /* 0x0000000c0d0e7389 */ /* 0x00006400000c000b */
[----:B01----:R-:W-:Y:S01]  /*13490*/  ENDCOLLECTIVE ;  /* 0x000000000000791b */ /* 0x003fe20003800000 */
.L_x_360:
[----:B------:R-:W-:Y:S02]  /*134a0*/  IMAD.MOV.U32 R13, RZ, RZ, R7 ;  /* 0x000000ffff0d7224 */ /* 0x000fe400078e0007 */
[----:B------:R-:W-:Y:S01]  /*134b0*/  IMAD.MOV.U32 R12, RZ, RZ, 0x2 ;  /* 0x00000002ff0c7424 */ /* 0x000fe200078e00ff */
[C---:B------:R-:W-:Y:S02]  /*134c0*/  @P5 IADD3 R9, P0, R33.reuse, R14, RZ ;  /* 0x0000000e21095210 */ /* 0x040fe40007f1e0ff */
[----:B------:R-:W-:-:S03]  /*134d0*/  ISETP.GE.AND P6, PT, R33, R19, PT ;  /* 0x000000132100720c */ /* 0x000fc60003fc6270 */
[----:B------:R-:W-:Y:S02]  /*134e0*/  @P5 IMAD.X R10, RZ, RZ, R2, P0 ;  /* 0x000000ffff0a5224 */ /* 0x000fe400000e0602 */
[----:B------:R-:W-:Y:S02]  /*134f0*/  @P5 IMAD.MOV.U32 R2, RZ, RZ, R9 ;  /* 0x000000ffff025224 */ /* 0x000fe400078e0009 */
[----:B------:R-:W-:-:S06]  /*13500*/  @P5 IMAD.MOV.U32 R3, RZ, RZ, R10 ;  /* 0x000000ffff035224 */ /* 0x000fcc00078e000a */
[----:B------:R-:W-:Y:S01]  /*13510*/  @!PT LDS RZ, [RZ] ;  /* 0x00000000fffff984 */ /* 0x000fe20000000800 */
[----:B------:R-:W-:Y:S01]  /*13520*/  @!PT LDS RZ, [RZ] ;  /* 0x00000000fffff984 */ /* 0x000fe20000000800 */
[----:B------:R-:W-:Y:S01]  /*13530*/  @!PT LDS RZ, [RZ] ;  /* 0x00000000fffff984 */ /* 0x000fe20000000800 */
[----:B------:R0:W-:Y:S02]  /*13540*/  @P5 LDGSTS.E.BYPASS.LTC128B.128 [R0+0x24a00], desc[UR50][R2.64], !P6 ;  /* 0x24a0000002005fae */ /* 0x0001e4000f101d72 */
[----:B0-----:R-:W-:Y:S05]  /*13550*/  WARPSYNC.COLLECTIVE R15, `(.L_x_361) ;  /* 0x000000000f087348 */ /* 0x001fea0003c00000 */
[----:B------:R1:W2:Y:S02]  /*13560*/  SHFL.IDX P6, R14, R13, R12, R11 ;  /* 0x0000000c0d0e7389 */ /* 0x0002a400000c000b */
[----:B012---:R-:W-:Y:S01]  /*13570*/  ENDCOLLECTIVE ;  /* 0x000000000000791b */ /* 0x007fe20003800000 */
.L_x_361:
[----:B------:R-:W-:Y:S01]  /*13580*/  @!PT LDS RZ, [RZ] ;  /* 0x00000000fffff984 */ /* 0x000fe20000000800 */
[----:B------:R-:W-:Y:S01]  /*13590*/  @!PT LDS RZ, [RZ] ;  /* 0x00000000fffff984 */ /* 0x000fe20000000800 */
[----:B------:R-:W-:Y:S01]  /*135a0*/  @!PT LDS RZ, [RZ] ;  /* 0x00000000fffff984 */ /* 0x000fe20000000800 */
[----:B------:R-:W-:Y:S04]  /*135b0*/  @P5 LDGSTS.E.BYPASS.LTC128B.128 [R0+0x27200], desc[UR50][R2.64+0x40], !P2 ;  /* 0x2720004002005fae */ /* 0x000fe8000d101d72 */
[----:B------:R0:W-:Y:S01]  /*135c0*/  @P5 LDGSTS.E.BYPASS.LTC128B.128 [R0+0x29a00], desc[UR50][R2.64+0x80], !P1 ;  /* 0x29a0008002005fae */ /* 0x0001e2000c901d72 */
[----:B------:R-:W-:Y:S01]  /*135d0*/  ISETP.GE.AND P5, PT, R33, R19, PT ;  /* 0x000000132100720c */ /* 0x000fe20003fa6270 */
[----:B------:R-:W-:Y:S02]  /*135e0*/  IMAD.MOV.U32 R13, RZ, RZ, R5 ;  /* 0x000000ffff0d7224 */ /* 0x000fe400078e0005 */
[----:B0-----:R-:W-:-:S10]  /*135f0*/  IMAD.MOV.U32 R2, RZ, RZ, R14 ;  /* 0x000000ffff027224 */ /* 0x001fd400078e000e */
[----:B------:R-:W-:Y:S05]  /*13600*/  WARPSYNC.COLLECTIVE R15, `(.L_x_362) ;  /* 0x000000000f087348 */ /* 0x000fea0003c00000 */
[----:B------:R0:W1:Y:S02]  /*13610*/  SHFL.IDX P6, R14, R13, R12, R11 ;  /* 0x0000000c0d0e7389 */ /* 0x00006400000c000b */
[----:B01----:R-:W-:Y:S01]  /*13620*/  ENDCOLLECTIVE ;  /* 0x000000000000791b */ /* 0x003fe20003800000 */
.L_x_362:
[----:B------:R-:W-:Y:S02]  /*13630*/  IMAD.MOV.U32 R13, RZ, RZ, R7 ;  /* 0x000000ffff0d7224 */ /* 0x000fe400078e0007 */
[----:B------:R-:W-:Y:S01]  /*13640*/  IMAD.MOV.U32 R12, RZ, RZ, 0x3 ;  /* 0x00000003ff0c7424 */ /* 0x000fe200078e00ff */
[----:B------:R-:W-:-:S13]  /*13650*/  @P4 IADD3 R9, P0, R33, R14, RZ ;  /* 0x0000000e21094210 */ /* 0x000fda0007f1e0ff */
[----:B------:R-:W-:Y:S05]  /*13660*/  WARPSYNC.COLLECTIVE R15, `(.L_x_363) ;  /* 0x000000000f087348 */ /* 0x000fea0003c00000 */
[----:B------:R0:W1:Y:S02]  /*13670*/  SHFL.IDX P6, R14, R13, R12, R11 ;  /* 0x0000000c0d0e7389 */ /* 0x00006400000c000b */
[----:B01----:R-:W-:Y:S01]  /*13680*/  ENDCOLLECTIVE ;  /* 0x000000000000791b */ /* 0x003fe20003800000 */
.L_x_363:
        /* <DEDUP_REMOVED lines=14> */
.L_x_364:
[----:B------:R-:W-:Y:S02]  /*13770*/  IMAD.MOV.U32 R13, RZ, RZ, R8 ;  /* 0x000000ffff0d7224 */ /* 0x000fe400078e0008 */
[----:B------:R-:W-:Y:S01]  /*13780*/  IMAD.MOV.U32 R12, RZ, RZ, RZ ;  /* 0x000000ffff0c7224 */ /* 0x000fe200078e00ff */
[----:B------:R-:W-:-:S05]  /*13790*/  @P3 IADD3 R14, P0, R33, R14, RZ ;  /* 0x0000000e210e3210 */ /* 0x000fca0007f1e0ff */
[----:B------:R-:W-:-:S08]  /*137a0*/  @P3 IMAD.MOV.U32 R2, RZ, RZ, R14 ;  /* 0x000000ffff023224 */ /* 0x000fd000078e000e */
[----:B------:R-:W-:Y:S05]  /*137b0*/  WARPSYNC.COLLECTIVE R15, `(.L_x_365) ;  /* 0x000000000f087348 */ /* 0x000fea0003c00000 */
[----:B------:R0:W1:Y:S02]  /*137c0*/  SHFL.IDX P6, R14, R13, R12, R11 ;  /* 0x0000000c0d0e7389 */ /* 0x00006400000c000b */
[----:B01----:R-:W-:Y:S01]  /*137d0*/  ENDCOLLECTIVE ;  /* 0x000000000000791b */ /* 0x003fe20003800000 */
.L_x_365:
[----:B------:R-:W-:-:S04]  /*137e0*/  @P3 IMAD.X R9, RZ, RZ, R7, P0 ;  /* 0x000000ffff093224 */ /* 0x000fc800000e0607 */
        /* <DEDUP_REMOVED lines=12> */
.L_x_366:
[----:B------:R-:W-:Y:S05]  /*138b0*/  BRA `(.L_x_367) ;  /* 0xffffffb000507947 */ /* 0x000fea000383ffff */
.L_x_276:
[----:B------:R-:W-:Y:S02]  /*138c0*/  IMAD.MOV.U32 R13, RZ, RZ, R4 ;  /* 0x000000ffff0d7224 */ /* 0x000fe400078e0004 */
[----:B------:R-:W-:Y:S02]  /*138d0*/  IMAD.MOV.U32 R12, RZ, RZ, RZ ;  /* 0x000000ffff0c7224 */ /* 0x000fe400078e00ff */
[----:B------:R-:W-:Y:S02]  /*138e0*/  IMAD.MOV.U32 R11, RZ, RZ, 0x1c1f ;  /* 0x00001c1fff0b7424 */ /* 0x000fe400078e00ff */
[----:B------:R-:W-:Y:S02]  /*138f0*/  IMAD.MOV.U32 R15, RZ, RZ, -0x1 ;  /* 0xffffffffff0f7424 */ /* 0x000fe400078e00ff */
[----:B------:R-:W-:Y:S02]  /*13900*/  IMAD R5, R5, UR41, RZ ;  /* 0x0000002905057c24 */ /* 0x000fe4000f8e02ff */
[----:B------:R-:W-:-:S07]  /*13910*/  IMAD.IADD R6, R17, 0x1, R6 ;  /* 0x0000000111067824 */ /* 0x000fce00078e0206 */
[----:B----45:R-:W-:Y:S05]  /*13920*/  WARPSYNC.COLLECTIVE R15, `(.L_x_368) ;  /* 0x000000000f087348 */ /* 0x030fea0003c00000 */
[----:B----4-:R0:W1:Y:S02]  /*13930*/  SHFL.IDX P6, R14, R13, R12, R11 ;  /* 0x0000000c0d0e7389 */ /* 0x01006400000c000b */
[----:B01---5:R-:W-:Y:S01]  /*13940*/  ENDCOLLECTIVE ;  /* 0x000000000000791b */ /* 0x023fe20003800000 */
.L_x_368:
[C---:B------:R-:W-:Y:S01]  /*13950*/  VIADD R8, R6.reuse, 0x20 ;  /* 0x0000002006087836 */ /* 0x040fe20000000000 */
[----:B------:R-:W-:Y:S01]  /*13960*/  ISETP.GE.AND P0, PT, R6, R5, PT ;  /* 0x000000050600720c */ /* 0x000fe20003f06270 */
[----:B------:R-:W-:Y:S02]  /*13970*/  IMAD.MOV.U32 R13, RZ, RZ, R0 ;  /* 0x000000ffff0d7224 */ /* 0x000fe400078e0000 */
[----:B------:R-:W-:-:S10]  /*13980*/  IMAD.MOV.U32 R2, RZ, RZ, R14 ;  /* 0x000000ffff027224 */ /* 0x000fd400078e000e */
[----:B------:R-:W-:Y:S05]  /*13990*/  WARPSYNC.COLLECTIVE R15, `(.L_x_369) ;  /* 0x000000000f087348 */ /* 0x000fea0003c00000 */
[----:B------:R0:W1:Y:S02]  /*139a0*/  SHFL.IDX P6, R14, R13, R12, R11 ;  /* 0x0000000c0d0e7389 */ /* 0x00006400000c000b */
[----:B01----:R-:W-:Y:S01]  /*139b0*/  ENDCOLLECTIVE ;  /* 0x000000000000791b */ /* 0x003fe20003800000 */
.L_x_369:
        /* <DEDUP_REMOVED lines=8> */
.L_x_370:
[----:B------:R-:W-:Y:S01]  /*13a40*/  @!PT LDS RZ, [RZ] ;  /* 0x00000000fffff984 */ /* 0x000fe20000000800 */
[----:B------:R-:W-:Y:S01]  /*13a50*/  @!PT LDS RZ, [RZ] ;  /* 0x00000000fffff984 */ /* 0x000fe20000000800 */
[----:B------:R-:W-:Y:S01]  /*13a60*/  @!PT LDS RZ, [RZ] ;  /* 0x00000000fffff984 */ /* 0x000fe20000000800 */
[----:B------:R0:W-:Y:S04]  /*13a70*/  @!P0 LDGSTS.E.BYPASS.LTC128B.128 [R10+0x1e200], desc[UR50][R2.64], !P3 ;  /* 0x1e200000020a8fae */ /* 0x0001e8000d901d72 */
[----:B------:R0:W-:Y:S04]  /*13a80*/  @!P0 LDGSTS.E.BYPASS.LTC128B.128 [R10+0x20200], desc[UR50][R2.64+0x40], !P2 ;  /* 0x20200040020a8fae */ /* 0x0001e8000d101d72 */
[----:B------:R0:W-:Y:S01]  /*13a90*/  @!P0 LDGSTS.E.BYPASS.LTC128B.128 [R10+0x22200], desc[UR50][R2.64+0x80], !P1 ;  /* 0x22200080020a8fae */ /* 0x0001e2000c901d72 */
[----:B------:R-:W-:Y:S01]  /*13aa0*/  ISETP.GE.AND P0, PT, R8, R5, PT ;  /* 0x000000050800720c */ /* 0x000fe20003f06270 */
[----:B------:R-:W-:-:S02]  /*13ab0*/  IMAD.MOV.U32 R13, RZ, RZ, R0 ;  /* 0x000000ffff0d7224 */ /* 0x000fc400078e0000 */
[----:B------:R-:W-:Y:S02]  /*13ac0*/  VIADD R8, R6, 0x40 ;  /* 0x0000004006087836 */ /* 0x000fe40000000000 */
[----:B------:R-:W-:-:S08]  /*13ad0*/  IMAD.MOV.U32 R7, RZ, RZ, R14 ;  /* 0x000000ffff077224 */ /* 0x000fd000078e000e */
[----:B0-----:R-:W-:Y:S05]  /*13ae0*/  WARPSYNC.COLLECTIVE R15, `(.L_x_371) ;  /* 0x000000000f087348 */ /* 0x001fea0003c00000 */
[----:B------:R1:W2:Y:S02]  /*13af0*/  SHFL.IDX P6, R14, R13, R12, R11 ;  /* 0x0000000c0d0e7389 */ /* 0x0002a400000c000b */
[----:B012---:R-:W-:Y:S01]  /*13b00*/  ENDCOLLECTIVE ;  /* 0x000000000000791b */ /* 0x007fe20003800000 */
.L_x_371:
[----:B------:R-:W-:Y:S02]  /*13b10*/  IMAD.MOV.U32 R13, RZ, RZ, R4 ;  /* 0x000000ffff0d7224 */ /* 0x000fe400078e0004 */
[----:B------:R-:W-:Y:S01]  /*13b20*/  IMAD.MOV.U32 R12, RZ, RZ, 0x2 ;  /* 0x00000002ff0c7424 */ /* 0x000fe200078e00ff */
[----:B------:R-:W-:-:S05]  /*13b30*/  @!P0 IADD3 R14, P4, R33, R14, RZ ;  /* 0x0000000e210e8210 */ /* 0x000fca0007f9e0ff */
[----:B------:R-:W-:-:S08]  /*13b40*/  @!P0 IMAD.MOV.U32 R2, RZ, RZ, R14 ;  /* 0x000000ffff028224 */ /* 0x000fd000078e000e */
[----:B------:R-:W-:Y:S05]  /*13b50*/  WARPSYNC.COLLECTIVE R15, `(.L_x_372) ;  /* 0x000000000f087348 */ /* 0x000fea0003c00000 */
[----:B------:R0:W1:Y:S02]  /*13b60*/  SHFL.IDX P6, R14, R13, R12, R11 ;  /* 0x0000000c0d0e7389 */ /* 0x00006400000c000b */
[----:B01----:R-:W-:Y:S01]  /*13b70*/  ENDCOLLECTIVE ;  /* 0x000000000000791b */ /* 0x003fe20003800000 */
.L_x_372:
        /* <DEDUP_REMOVED lines=9> */
[----:B------:R-:W-:Y:S01]  /*13c10*/  ISETP.GE.AND P0, PT, R8, R5, PT ;  /* 0x000000050800720c */ /* 0x000fe20003f06270 */
[----:B------:R-:W-:-:S12]  /*13c20*/  IMAD.MOV.U32 R7, RZ, RZ, R14 ;  /* 0x000000ffff077224 */ /* 0x000fd800078e000e */
[----:B0-----:R-:W-:Y:S05]  /*13c30*/  WARPSYNC.COLLECTIVE R15, `(.L_x_373) ;  /* 0x000000000f087348 */ /* 0x001fea0003c00000 */
[----:B------:R1:W2:Y:S02]  /*13c40*/  SHFL.IDX P6, R14, R13, R12, R11 ;  /* 0x0000000c0d0e7389 */ /* 0x0002a400000c000b */
[----:B012---:R-:W-:Y:S01]  /*13c50*/  ENDCOLLECTIVE ;  /* 0x000000000000791b */ /* 0x007fe20003800000 */
.L_x_373:
[----:B------:R-:W-:Y:S02]  /*13c60*/  IMAD.MOV.U32 R13, RZ, RZ, R4 ;  /* 0x000000ffff0d7224 */ /* 0x000fe400078e0004 */
[----:B------:R-:W-:Y:S01]  /*13c70*/  IMAD.MOV.U32 R12, RZ, RZ, 0x3 ;  /* 0x00000003ff0c7424 */ /* 0x000fe200078e00ff */
[----:B------:R-:W-:-:S05]  /*13c80*/  @!P0 IADD3 R14, P4, R33, R14, RZ ;  /* 0x0000000e210e8210 */ /* 0x000fca0007f9e0ff */
[----:B------:R-:W-:-:S08]  /*13c90*/  @!P0 IMAD.MOV.U32 R2, RZ, RZ, R14 ;  /* 0x000000ffff028224 */ /* 0x000fd000078e000e */
[----:B------:R-:W-:Y:S05]  /*13ca0*/  WARPSYNC.COLLECTIVE R15, `(.L_x_374) ;  /* 0x000000000f087348 */ /* 0x000fea0003c00000 */
[----:B------:R0:W1:Y:S02]  /*13cb0*/  SHFL.IDX P6, R14, R13, R12, R11 ;  /* 0x0000000c0d0e7389 */ /* 0x00006400000c000b */
[----:B01----:R-:W-:Y:S01]  /*13cc0*/  ENDCOLLECTIVE ;  /* 0x000000000000791b */ /* 0x003fe20003800000 */
.L_x_374:
        /* <DEDUP_REMOVED lines=13> */
.L_x_375:
[----:B------:R-:W-:Y:S05]  /*13da0*/  BRA `(.L_x_376) ;  /* 0xffffffb400907947 */ /* 0x000fea000383ffff */
.L_x_281:
[----:B0-----:R0:W2:Y:S02]  /*13db0*/  SYNCS.PHASECHK.TRANS64.TRYWAIT P0, [R22+URZ+0x33420], R3 ;  /* 0x03342003160075a7 */ /* 0x0010a4000800017f */
[----:B--2---:R-:W-:Y:S05]  /*13dc0*/  @!P0 NANOSLEEP.SYNCS 0x989680 ;  /* 0x009896800000895d */ /* 0x004fea0003900000 */
[----:B------:R-:W2:Y:S02]  /*13dd0*/  @!P0 SYNCS.PHASECHK.TRANS64 P0, [R22+URZ+0x33420], R3 ;  /* 0x03342003160085a7 */ /* 0x000ea4000800007f */
[----:B--2---:R-:W-:Y:S05]  /*13de0*/  @!P0 BRA `(.L_x_281) ;  /* 0xfffffffc00f08947 */ /* 0x004fea000383ffff */
[----:B------:R-:W-:Y:S05]  /*13df0*/  BRA `(.L_x_377) ;  /* 0xffffffb800007947 */ /* 0x000fea000383ffff */
.L_x_285:
[----:B0-----:R0:W2:Y:S02]  /*13e00*/  SYNCS.PHASECHK.TRANS64.TRYWAIT P0, [R4+URZ+0x33480], R27 ;  /* 0x0334801b040075a7 */ /* 0x0010a4000800017f */
[----:B--2---:R-:W-:Y:S05]  /*13e10*/  @!P0 NANOSLEEP.SYNCS 0x989680 ;  /* 0x009896800000895d */ /* 0x004fea0003900000 */
[----:B------:R-:W2:Y:S02]  /*13e20*/  @!P0 SYNCS.PHASECHK.TRANS64 P0, [R4+URZ+0x33480], R27 ;  /* 0x0334801b040085a7 */ /* 0x000ea4000800007f */
[----:B--2---:R-:W-:Y:S05]  /*13e30*/  @!P0 BRA `(.L_x_285) ;  /* 0xfffffffc00f08947 */ /* 0x004fea000383ffff */
[----:B------:R-:W-:Y:S05]  /*13e40*/  BRA `(.L_x_378) ;  /* 0xffffffbc00307947 */ /* 0x000fea000383ffff */
.L_x_286:
        /* <DEDUP_REMOVED lines=8> */
.L_x_380:
[----:B------:R-:W-:Y:S05]  /*13ed0*/  BSYNC B0 ;  /* 0x0000000000007941 */ /* 0x000fea0003800000 */
.L_x_379:
        /* <DEDUP_REMOVED lines=8> */
.L_x_381:
[----:B------:R-:W-:Y:S02]  /*13f60*/  IMAD.MOV.U32 R13, RZ, RZ, R10 ;  /* 0x000000ffff0d7224 */ /* 0x000fe400078e000a */
[----:B------:R-:W-:Y:S02]  /*13f70*/  IMAD.MOV.U32 R12, RZ, RZ, 0x1 ;  /* 0x00000001ff0c7424 */ /* 0x000fe400078e00ff */
[----:B------:R-:W-:-:S07]  /*13f80*/  IMAD.MOV.U32 R2, RZ, RZ, R14 ;  /* 0x000000ffff027224 */ /* 0x000fce00078e000e */
[----:B------:R-:W-:Y:S05]  /*13f90*/  WARPSYNC.COLLECTIVE R15, `(.L_x_382) ;  /* 0x000000000f087348 */ /* 0x000fea0003c00000 */
[----:B------:R0:W1:Y:S02]  /*13fa0*/  SHFL.IDX P6, R14, R13, R12, R11 ;  /* 0x0000000c0d0e7389 */ /* 0x00006400000c000b */
[----:B01----:R-:W-:Y:S01]  /*13fb0*/  ENDCOLLECTIVE ;  /* 0x000000000000791b */ /* 0x003fe20003800000 */
.L_x_382:
[----:B------:R-:W-:-:S05]  /*13fc0*/  IADD3 R2, P0, R33, R2, RZ ;  /* 0x0000000221027210 */ /* 0x000fca0007f1e0ff */
[----:B------:R-:W-:Y:S02]  /*13fd0*/  IMAD.X R3, RZ, RZ, R0, P0 ;  /* 0x000000ffff037224 */ /* 0x000fe400000e0600 */
[----:B------:R-:W-:Y:S02]  /*13fe0*/  IMAD.IADD R0, R22, 0x1, R35 ;  /* 0x0000000116007824 */ /* 0x000fe400078e0223 */
        /* <DEDUP_REMOVED lines=11> */
.L_x_383:
[----:B------:R-:W-:Y:S02]  /*140a0*/  IMAD.MOV.U32 R13, RZ, RZ, R10 ;  /* 0x000000ffff0d7224 */ /* 0x000fe400078e000a */
[----:B------:R-:W-:Y:S02]  /*140b0*/  IMAD.MOV.U32 R12, RZ, RZ, 0x2 ;  /* 0x00000002ff0c7424 */ /* 0x000fe400078e00ff */
[----:B------:R-:W-:-:S07]  /*140c0*/  IMAD.MOV.U32 R2, RZ, RZ, R14 ;  /* 0x000000ffff027224 */ /* 0x000fce00078e000e */
[----:B------:R-:W-:Y:S05]  /*140d0*/  WARPSYNC.COLLECTIVE R15, `(.L_x_384) ;  /* 0x000000000f087348 */ /* 0x000fea0003c00000 */
[----:B------:R0:W1:Y:S02]  /*140e0*/  SHFL.IDX P6, R14, R13, R12, R11 ;  /* 0x0000000c0d0e7389 */ /* 0x00006400000c000b */
[----:B01----:R-:W-:Y:S01]  /*140f0*/  ENDCOLLECTIVE ;  /* 0x000000000000791b */ /* 0x003fe20003800000 */
.L_x_384:
        /* <DEDUP_REMOVED lines=13> */
.L_x_385:
[----:B------:R-:W-:Y:S02]  /*141d0*/  IMAD.MOV.U32 R13, RZ, RZ, R10 ;  /* 0x000000ffff0d7224 */ /* 0x000fe400078e000a */
[----:B------:R-:W-:Y:S02]  /*141e0*/  IMAD.MOV.U32 R12, RZ, RZ, 0x3 ;  /* 0x00000003ff0c7424 */ /* 0x000fe400078e00ff */
[----:B------:R-:W-:-:S07]  /*141f0*/  IMAD.MOV.U32 R2, RZ, RZ, R14 ;  /* 0x000000ffff027224 */ /* 0x000fce00078e000e */
[----:B------:R-:W-:Y:S05]  /*14200*/  WARPSYNC.COLLECTIVE R15, `(.L_x_386) ;  /* 0x000000000f087348 */ /* 0x000fea0003c00000 */
[----:B------:R0:W1:Y:S02]  /*14210*/  SHFL.IDX P6, R14, R13, R12, R11 ;  /* 0x0000000c0d0e7389 */ /* 0x00006400000c000b */
[----:B01----:R-:W-:Y:S01]  /*14220*/  ENDCOLLECTIVE ;  /* 0x000000000000791b */ /* 0x003fe20003800000 */
.L_x_386:
        /* <DEDUP_REMOVED lines=13> */
.L_x_387:
[----:B------:R-:W-:Y:S02]  /*14300*/  IMAD.MOV.U32 R13, RZ, RZ, R23 ;  /* 0x000000ffff0d7224 */ /* 0x000fe400078e0017 */
[----:B------:R-:W-:Y:S02]  /*14310*/  IMAD.MOV.U32 R12, RZ, RZ, RZ ;  /* 0x000000ffff0c7224 */ /* 0x000fe400078e00ff */
[----:B------:R-:W-:-:S07]  /*14320*/  IMAD.MOV.U32 R2, RZ, RZ, R14 ;  /* 0x000000ffff027224 */ /* 0x000fce00078e000e */
[----:B------:R-:W-:Y:S05]  /*14330*/  WARPSYNC.COLLECTIVE R15, `(.L_x_388) ;  /* 0x000000000f087348 */ /* 0x000fea0003c00000 */
[----:B------:R0:W1:Y:S02]  /*14340*/  SHFL.IDX P6, R14, R13, R12, R11 ;  /* 0x0000000c0d0e7389 */ /* 0x00006400000c000b */
[----:B01----:R-:W-:Y:S01]  /*14350*/  ENDCOLLECTIVE ;  /* 0x000000000000791b */ /* 0x003fe20003800000 */
.L_x_388:
        /* <DEDUP_REMOVED lines=13> */
.L_x_389:
[----:B------:R-:W-:Y:S01]  /*14430*/  IMAD.MOV.U32 R2, RZ, RZ, R14 ;  /* 0x000000ffff027224 */ /* 0x000fe200078e000e */
[----:B------:R-:W-:Y:S06]  /*14440*/  BRA `(.L_x_390) ;  /* 0xffffffb800d07947 */ /* 0x000fec000383ffff */
.L_x_291:
[----:B---3--:R3:W4:Y:S02]  /*14450*/  SYNCS.PHASECHK.TRANS64.TRYWAIT P0, [R4+URZ+0x33440], R27 ;  /* 0x0334401b040075a7 */ /* 0x008724000800017f */
[----:B----4-:R-:W-:Y:S05]  /*14460*/  @!P0 NANOSLEEP.SYNCS 0x989680 ;  /* 0x009896800000895d */ /* 0x010fea0003900000 */
[----:B------:R-:W4:Y:S02]  /*14470*/  @!P0 SYNCS.PHASECHK.TRANS64 P0, [R4+URZ+0x33440], R27 ;  /* 0x0334401b040085a7 */ /* 0x000f24000800007f */
[----:B----4-:R-:W-:Y:S05]  /*14480*/  @!P0 BRA `(.L_x_291) ;  /* 0xfffffffc00f08947 */ /* 0x010fea000383ffff */
[----:B------:R-:W-:Y:S05]  /*14490*/  BRA `(.L_x_391) ;  /* 0xffffffbc00287947 */ /* 0x000fea000383ffff */
.L_x_292:
        /* <DEDUP_REMOVED lines=8> */
.L_x_393:
[----:B------:R-:W-:Y:S05]  /*14520*/  BSYNC B0 ;  /* 0x0000000000007941 */ /* 0x000fea0003800000 */
.L_x_392:
        /* <DEDUP_REMOVED lines=8> */
.L_x_394:
[----:B------:R-:W-:Y:S02]  /*145b0*/  IMAD.MOV.U32 R13, RZ, RZ, R8 ;  /* 0x000000ffff0d7224 */ /* 0x000fe400078e0008 */
[----:B------:R-:W-:Y:S02]  /*145c0*/  IMAD.MOV.U32 R12, RZ, RZ, 0x1 ;  /* 0x00000001ff0c7424 */ /* 0x000fe400078e00ff */
[----:B------:R-:W-:-:S07]  /*145d0*/  IMAD.MOV.U32 R2, RZ, RZ, R14 ;  /* 0x000000ffff027224 */ /* 0x000fce00078e000e */
[----:B------:R-:W-:Y:S05]  /*145e0*/  WARPSYNC.COLLECTIVE R15, `(.L_x_395) ;  /* 0x000000000f087348 */ /* 0x000fea0003c00000 */
[----:B------:R0:W1:Y:S02]  /*145f0*/  SHFL.IDX P6, R14, R13, R12, R11 ;  /* 0x0000000c0d0e7389 */ /* 0x00006400000c000b */
[----:B01----:R-:W-:Y:S01]  /*14600*/  ENDCOLLECTIVE ;  /* 0x000000000000791b */ /* 0x003fe20003800000 */
.L_x_395:
[----:B------:R-:W-:-:S05]  /*14610*/  IADD3 R2, P0, R33, R2, RZ ;  /* 0x0000000221027210 */ /* 0x000fca0007f1e0ff */
[----:B------:R-:W-:-:S05]  /*14620*/  IMAD.X R3, RZ, RZ, R3, P0 ;  /* 0x000000ffff037224 */ /* 0x000fca00000e0603 */
[----:B------:R-:W-:Y:S01]  /*14630*/  @!PT LDS RZ, [RZ] ;  /* 0x00000000fffff984 */ /* 0x000fe20000000800 */
[----:B------:R-:W-:Y:S01]  /*14640*/  @!PT LDS RZ, [RZ] ;  /* 0x00000000fffff984 */ /* 0x000fe20000000800 */
[----:B------:R-:W-:Y:S01]  /*14650*/  @!PT LDS RZ, [RZ] ;  /* 0x00000000fffff984 */ /* 0x000fe20000000800 */
[----:B------:R-:W-:Y:S01]  /*14660*/  LDGSTS.E.BYPASS.LTC128B.128 [R0+0x24200], desc[UR50][R2.64], !P4 ;  /* 0x2420000002007fae */ /* 0x000fe2000e101d72 */
[----:B------:R-:W-:-:S03]  /*14670*/  IMAD.MOV.U32 R13, RZ, RZ, R5 ;  /* 0x000000ffff0d7224 */ /* 0x000fc600078e0005 */
[----:B------:R-:W-:Y:S04]  /*14680*/  LDGSTS.E.BYPASS.LTC128B.128 [R0+0x26a00], desc[UR50][R2.64+0x40], !P3 ;  /* 0x26a0004002007fae */ /* 0x000fe8000d901d72 */
[----:B------:R0:W-:Y:S02]  /*14690*/  LDGSTS.E.BYPASS.LTC128B.128 [R0+0x29200], desc[UR50][R2.64+0x80], !P1 ;  /* 0x2920008002007fae */ /* 0x0001e4000c901d72 */
[----:B0-----:R-:W-:-:S07]  /*146a0*/  IMAD.MOV.U32 R3, RZ, RZ, R14 ;  /* 0x000000ffff037224 */ /* 0x001fce00078e000e */
[----:B------:R-:W-:Y:S05]  /*146b0*/  WARPSYNC.COLLECTIVE R15, `(.L_x_396) ;  /* 0x000000000f087348 */ /* 0x000fea0003c00000 */
[----:B------:R0:W1:Y:S02]  /*146c0*/  SHFL.IDX P6, R14, R13, R12, R11 ;  /* 0x0000000c0d0e7389 */ /* 0x00006400000c000b */
[----:B01----:R-:W-:Y:S01]  /*146d0*/  ENDCOLLECTIVE ;  /* 0x000000000000791b */ /* 0x003fe20003800000 */
.L_x_396:
[----:B------:R-:W-:Y:S02]  /*146e0*/  IMAD.MOV.U32 R13, RZ, RZ, R8 ;  /* 0x000000ffff0d7224 */ /* 0x000fe400078e0008 */
[----:B------:R-:W-:Y:S02]  /*146f0*/  IMAD.MOV.U32 R12, RZ, RZ, 0x2 ;  /* 0x00000002ff0c7424 */ /* 0x000fe400078e00ff */
[----:B------:R-:W-:-:S07]  /*14700*/  IMAD.MOV.U32 R2, RZ, RZ, R14 ;  /* 0x000000ffff027224 */ /* 0x000fce00078e000e */
[----:B------:R-:W-:Y:S05]  /*14710*/  WARPSYNC.COLLECTIVE R15, `(.L_x_397) ;  /* 0x000000000f087348 */ /* 0x000fea0003c00000 */
[----:B------:R0:W1:Y:S02]  /*14720*/  SHFL.IDX P6, R14, R13, R12, R11 ;  /* 0x0000000c0d0e7389 */ /* 0x00006400000c000b */
[----:B01----:R-:W-:Y:S01]  /*14730*/  ENDCOLLECTIVE ;  /* 0x000000000000791b */ /* 0x003fe20003800000 */
.L_x_397:
        /* <DEDUP_REMOVED lines=13> */
.L_x_398:
[----:B------:R-:W-:Y:S02]  /*14810*/  IMAD.MOV.U32 R13, RZ, RZ, R8 ;  /* 0x000000ffff0d7224 */ /* 0x000fe400078e0008 */
[----:B------:R-:W-:Y:S02]  /*14820*/  IMAD.MOV.U32 R12, RZ, RZ, 0x3 ;  /* 0x00000003ff0c7424 */ /* 0x000fe400078e00ff */
[----:B------:R-:W-:-:S07]  /*14830*/  IMAD.MOV.U32 R2, RZ, RZ, R14 ;  /* 0x000000ffff027224 */ /* 0x000fce00078e000e */
[----:B------:R-:W-:Y:S05]  /*14840*/  WARPSYNC.COLLECTIVE R15, `(.L_x_399) ;  /* 0x000000000f087348 */ /* 0x000fea0003c00000 */
[----:B------:R0:W1:Y:S02]  /*14850*/  SHFL.IDX P6, R14, R13, R12, R11 ;  /* 0x0000000c0d0e7389 */ /* 0x00006400000c000b */
[----:B01----:R-:W-:Y:S01]  /*14860*/  ENDCOLLECTIVE ;  /* 0x000000000000791b */ /* 0x003fe20003800000 */
.L_x_399:
        /* <DEDUP_REMOVED lines=13> */
.L_x_400:
[----:B------:R-:W-:Y:S02]  /*14940*/  IMAD.MOV.U32 R13, RZ, RZ, R10 ;  /* 0x000000ffff0d7224 */ /* 0x000fe400078e000a */
[----:B------:R-:W-:Y:S02]  /*14950*/  IMAD.MOV.U32 R12, RZ, RZ, RZ ;  /* 0x000000ffff0c7224 */ /* 0x000fe400078e00ff */
[----:B------:R-:W-:-:S07]  /*14960*/  IMAD.MOV.U32 R2, RZ, RZ, R14 ;  /* 0x000000ffff027224 */ /* 0x000fce00078e000e */
[----:B------:R-:W-:Y:S05]  /*14970*/  WARPSYNC.COLLECTIVE R15, `(.L_x_401) ;  /* 0x000000000f087348 */ /* 0x000fea0003c00000 */
[----:B------:R0:W1:Y:S02]  /*14980*/  SHFL.IDX P6, R14, R13, R12, R11 ;  /* 0x0000000c0d0e7389 */ /* 0x00006400000c000b */
[----:B01----:R-:W-:Y:S01]  /*14990*/  ENDCOLLECTIVE ;  /* 0x000000000000791b */ /* 0x003fe20003800000 */
.L_x_401:
        /* <DEDUP_REMOVED lines=13> */
.L_x_402:
[----:B------:R-:W-:Y:S05]  /*14a70*/  BRA `(.L_x_403) ;  /* 0xffffffb800c07947 */ /* 0x000fea000383ffff */
.L_x_297:
[----:B0-----:R0:W4:Y:S02]  /*14a80*/  SYNCS.PHASECHK.TRANS64.TRYWAIT P1, [R0+URZ+0x33470], R3 ;  /* 0x03347003000075a7 */ /* 0x001124000802017f */
[----:B----4-:R-:W-:Y:S05]  /*14a90*/  @!P1 NANOSLEEP.SYNCS 0x989680 ;  /* 0x009896800000995d */ /* 0x010fea0003900000 */
[----:B------:R-:W4:Y:S02]  /*14aa0*/  @!P1 SYNCS.PHASECHK.TRANS64 P1, [R0+URZ+0x33470], R3 ;  /* 0x03347003000095a7 */ /* 0x000f24000802007f */
[----:B----4-:R-:W-:Y:S05]  /*14ab0*/  @!P1 BRA `(.L_x_297) ;  /* 0xfffffffc00f09947 */ /* 0x010fea000383ffff */
[----:B------:R-:W-:Y:S05]  /*14ac0*/  BRA `(.L_x_404) ;  /* 0xffffffbc002c7947 */ /* 0x000fea000383ffff */
.L_x_299:
[----:B0-----:R0:W4:Y:S02]  /*14ad0*/  SYNCS.PHASECHK.TRANS64.TRYWAIT P1, [R0+URZ+0x33460], R3 ;  /* 0x03346003000075a7 */ /* 0x001124000802017f */
[----:B----4-:R-:W-:Y:S05]  /*14ae0*/  @!P1 NANOSLEEP.SYNCS 0x989680 ;  /* 0x009896800000995d */ /* 0x010fea0003900000 */
[----:B------:R-:W4:Y:S02]  /*14af0*/  @!P1 SYNCS.PHASECHK.TRANS64 P1, [R0+URZ+0x33460], R3 ;  /* 0x03346003000095a7 */ /* 0x000f24000802007f */
[----:B----4-:R-:W-:Y:S05]  /*14b00*/  @!P1 BRA `(.L_x_299) ;  /* 0xfffffffc00f09947 */ /* 0x010fea000383ffff */
[----:B------:R-:W-:Y:S05]  /*14b10*/  BRA `(.L_x_405) ;  /* 0xffffffbc003c7947 */ /* 0x000fea000383ffff */
.L_x_307:
[----:B0-----:R0:W2:Y:S02]  /*14b20*/  SYNCS.PHASECHK.TRANS64.TRYWAIT P1, [R3+URZ+0x33470], R0 ;  /* 0x03347000030075a7 */ /* 0x0010a4000802017f */
[----:B--2---:R-:W-:Y:S05]  /*14b30*/  @!P1 NANOSLEEP.SYNCS 0x989680 ;  /* 0x009896800000995d */ /* 0x004fea0003900000 */
[----:B------:R-:W2:Y:S02]  /*14b40*/  @!P1 SYNCS.PHASECHK.TRANS64 P1, [R3+URZ+0x33470], R0 ;  /* 0x03347000030095a7 */ /* 0x000ea4000802007f */
[----:B--2---:R-:W-:Y:S05]  /*14b50*/  @!P1 BRA `(.L_x_307) ;  /* 0xfffffffc00f09947 */ /* 0x004fea000383ffff */
[----:B------:R-:W-:Y:S05]  /*14b60*/  BRA `(.L_x_406) ;  /* 0xffffffc4006c7947 */ /* 0x000fea000383ffff */
.L_x_309:
[----:B0-----:R0:W2:Y:S02]  /*14b70*/  SYNCS.PHASECHK.TRANS64.TRYWAIT P1, [R3+URZ+0x33460], R0 ;  /* 0x03346000030075a7 */ /* 0x0010a4000802017f */
[----:B--2---:R-:W-:Y:S05]  /*14b80*/  @!P1 NANOSLEEP.SYNCS 0x989680 ;  /* 0x009896800000995d */ /* 0x004fea0003900000 */
[----:B------:R-:W2:Y:S02]  /*14b90*/  @!P1 SYNCS.PHASECHK.TRANS64 P1, [R3+URZ+0x33460], R0 ;  /* 0x03346000030095a7 */ /* 0x000ea4000802007f */
[----:B--2---:R-:W-:Y:S05]  /*14ba0*/  @!P1 BRA `(.L_x_309) ;  /* 0xfffffffc00f09947 */ /* 0x004fea000383ffff */
[----:B------:R-:W-:Y:S05]  /*14bb0*/  BRA `(.L_x_407) ;  /* 0xffffffc400787947 */ /* 0x000fea000383ffff */
.L_x_323:
[----:B0-----:R0:W2:Y:S02]  /*14bc0*/  SYNCS.PHASECHK.TRANS64.TRYWAIT P0, [R5+URZ+0x33420], R0 ;  /* 0x03342000050075a7 */ /* 0x0010a4000800017f */
[----:B--2---:R-:W-:Y:S05]  /*14bd0*/  @!P0 NANOSLEEP.SYNCS 0x989680 ;  /* 0x009896800000895d */ /* 0x004fea0003900000 */
[----:B------:R-:W2:Y:S02]  /*14be0*/  @!P0 SYNCS.PHASECHK.TRANS64 P0, [R5+URZ+0x33420], R0 ;  /* 0x03342000050085a7 */ /* 0x000ea4000800007f */
[----:B--2---:R-:W-:Y:S05]  /*14bf0*/  @!P0 BRA `(.L_x_323) ;  /* 0xfffffffc00f08947 */ /* 0x004fea000383ffff */
[----:B------:R-:W-:Y:S05]  /*14c00*/  BRA `(.L_x_408) ;  /* 0xffffffd400cc7947 */ /* 0x000fea000383ffff */
.L_x_324:
[----:B------:R-:W2:Y:S01]  /*14c10*/  S2R R2, SR_TID.X ;  /* 0x0000000000027919 */ /* 0x000ea20000002100 */
[----:B------:R-:W-:Y:S01]  /*14c20*/  BSSY B0, `(.L_x_409) ;  /* 0x000000a000007945 */ /* 0x000fe20003800000 */
[----:B------:R-:W-:Y:S02]  /*14c30*/  IMAD.MOV.U32 R12, RZ, RZ, RZ ;  /* 0x000000ffff0c7224 */ /* 0x000fe400078e00ff */
[----:B------:R-:W-:Y:S02]  /*14c40*/  IMAD.MOV.U32 R11, RZ, RZ, 0x1f ;  /* 0x0000001fff0b7424 */ /* 0x000fe400078e00ff */
[----:B------:R-:W-:Y:S01]  /*14c50*/  IMAD.MOV.U32 R15, RZ, RZ, -0x1 ;  /* 0xffffffffff0f7424 */ /* 0x000fe200078e00ff */
[----:B--2---:R-:W-:-:S04]  /*14c60*/  SHF.R.U32.HI R2, RZ, 0x5, R2 ;  /* 0x00000005ff027819 */ /* 0x004fc80000011602 */
[----:B------:R-:W-:-:S05]  /*14c70*/  LOP3.LUT R2, R2, 0x3, RZ, 0xc0, !PT ;  /* 0x0000000302027812 */ /* 0x000fca00078ec0ff */
[----:B------:R-:W-:-:S07]  /*14c80*/  IMAD.MOV.U32 R13, RZ, RZ, R2 ;  /* 0x000000ffff0d7224 */ /* 0x000fce00078e0002 */
[----:B01----:R-:W-:Y:S05]  /*14c90*/  WARPSYNC.COLLECTIVE R15, `(.L_x_410) ;  /* 0x000000000f087348 */ /* 0x003fea0003c00000 */
[----:B-1----:R1:W2:Y:S02]  /*14ca0*/  SHFL.IDX P6, R14, R13, R12, R11 ;  /* 0x0000000c0d0e7389 */ /* 0x0022a400000c000b */
[----:B012---:R-:W-:Y:S01]  /*14cb0*/  ENDCOLLECTIVE ;  /* 0x000000000000791b */ /* 0x007fe20003800000 */
.L_x_410:
[----:B------:R-:W-:Y:S05]  /*14cc0*/  BSYNC B0 ;  /* 0x0000000000007941 */ /* 0x000fea0003800000 */
.L_x_409:
[----:B------:R-:W-:Y:S05]  /*14cd0*/  BRA `(.L_x_411) ;  /* 0xffffffd400b47947 */ /* 0x000fea000383ffff */
.L_x_327:
[----:B------:R-:W-:Y:S01]  /*14ce0*/  BSSY B1, `(.L_x_412) ;  /* 0x0000006000017945 */ /* 0x000fe20003800000 */
[----:B------:R-:W-:-:S07]  /*14cf0*/  IMAD.MOV.U32 R15, RZ, RZ, -0x1 ;  /* 0xffffffffff0f7424 */ /* 0x000fce00078e00ff */
[----:B0-----:R-:W-:Y:S05]  /*14d00*/  WARPSYNC.COLLECTIVE R15, `(.L_x_413) ;  /* 0x000000000f0c7348 */ /* 0x001fea0003c00000 */
[----:B------:R-:W-:Y:S02]  /*14d10*/  ELECT P6, UR62, PT ;  /* 0x00000000003e782f */ /* 0x000fe400038c0000 */
[----:B------:R-:W-:Y:S01]  /*14d20*/  MOV R14, UR62 ;  /* 0x0000003e000e7c02 */ /* 0x000fe20008000f00 */
[----:B0-----:R-:W-:Y:S10]  /*14d30*/  ENDCOLLECTIVE ;  /* 0x000000000000791b */ /* 0x001ff40003800000 */
.L_x_413:
[----:B------:R-:W-:Y:S05]  /*14d40*/  BSYNC B1 ;  /* 0x0000000000017941 */ /* 0x000fea0003800000 */
.L_x_412:
[----:B------:R-:W-:Y:S05]  /*14d50*/  BRA `(.L_x_414) ;  /* 0xffffffd400ac7947 */ /* 0x000fea000383ffff */
.L_x_329:
[----:B0-----:R0:W1:Y:S02]  /*14d60*/  SYNCS.PHASECHK.TRANS64.TRYWAIT P1, [R3+URZ+0x33440], R2 ;  /* 0x03344002030075a7 */ /* 0x001064000802017f */
[----:B-1----:R-:W-:Y:S05]  /*14d70*/  @!P1 NANOSLEEP.SYNCS 0x989680 ;  /* 0x009896800000995d */ /* 0x002fea0003900000 */
[----:B------:R-:W1:Y:S02]  /*14d80*/  @!P1 SYNCS.PHASECHK.TRANS64 P1, [R3+URZ+0x33440], R2 ;  /* 0x03344002030095a7 */ /* 0x000e64000802007f */
[----:B-1----:R-:W-:Y:S05]  /*14d90*/  @!P1 BRA `(.L_x_329) ;  /* 0xfffffffc00f09947 */ /* 0x002fea000383ffff */
[----:B------:R-:W-:Y:S05]  /*14da0*/  BRA `(.L_x_415) ;  /* 0xffffffd400cc7947 */ /* 0x000fea000383ffff */
.L_x_331:
[----:B-1----:R1:W2:Y:S02]  /*14db0*/  SYNCS.PHASECHK.TRANS64.TRYWAIT P1, [R5+URZ+0x33440], R0 ;  /* 0x03344000050075a7 */ /* 0x0022a4000802017f */
[----:B--2---:R-:W-:Y:S05]  /*14dc0*/  @!P1 NANOSLEEP.SYNCS 0x989680 ;  /* 0x009896800000995d */ /* 0x004fea0003900000 */
[----:B------:R-:W2:Y:S02]  /*14dd0*/  @!P1 SYNCS.PHASECHK.TRANS64 P1, [R5+URZ+0x33440], R0 ;  /* 0x03344000050095a7 */ /* 0x000ea4000802007f */
[----:B--2---:R-:W-:Y:S05]  /*14de0*/  @!P1 BRA `(.L_x_331) ;  /* 0xfffffffc00f09947 */ /* 0x004fea000383ffff */
[----:B------:R-:W-:Y:S05]  /*14df0*/  BRA `(.L_x_416) ;  /* 0xffffffd400d87947 */ /* 0x000fea000383ffff */
.L_x_333:
[----:B--2---:R2:W3:Y:S02]  /*14e00*/  SYNCS.PHASECHK.TRANS64.TRYWAIT P1, [R3+URZ+0x33460], R2 ;  /* 0x03346002030075a7 */ /* 0x0044e4000802017f */
[----:B---3--:R-:W-:Y:S05]  /*14e10*/  @!P1 NANOSLEEP.SYNCS 0x989680 ;  /* 0x009896800000995d */ /* 0x008fea0003900000 */
[----:B------:R-:W3:Y:S02]  /*14e20*/  @!P1 SYNCS.PHASECHK.TRANS64 P1, [R3+URZ+0x33460], R2 ;  /* 0x03346002030095a7 */ /* 0x000ee4000802007f */
[----:B---3--:R-:W-:Y:S05]  /*14e30*/  @!P1 BRA `(.L_x_333) ;  /* 0xfffffffc00f09947 */ /* 0x008fea000383ffff */
[----:B------:R-:W-:Y:S05]  /*14e40*/  BRA `(.L_x_417) ;  /* 0xffffffd400d47947 */ /* 0x000fea000383ffff */
.L_x_335:
[----:B---3--:R3:W4:Y:S02]  /*14e50*/  SYNCS.PHASECHK.TRANS64.TRYWAIT P1, [R5+URZ+0x33460], R0 ;  /* 0x03346000050075a7 */ /* 0x008724000802017f */
[----:B----4-:R-:W-:Y:S05]  /*14e60*/  @!P1 NANOSLEEP.SYNCS 0x989680 ;  /* 0x009896800000995d */ /* 0x010fea0003900000 */
[----:B------:R-:W4:Y:S02]  /*14e70*/  @!P1 SYNCS.PHASECHK.TRANS64 P1, [R5+URZ+0x33460], R0 ;  /* 0x03346000050095a7 */ /* 0x000f24000802007f */
[----:B----4-:R-:W-:Y:S05]  /*14e80*/  @!P1 BRA `(.L_x_335) ;  /* 0xfffffffc00f09947 */ /* 0x010fea000383ffff */
[----:B------:R-:W-:Y:S05]  /*14e90*/  BRA `(.L_x_418) ;  /* 0xffffffd400d07947 */ /* 0x000fea000383ffff */
.L_x_337:
[----:B----4-:R4:W0:Y:S02]  /*14ea0*/  SYNCS.PHASECHK.TRANS64.TRYWAIT P1, [R3+URZ+0x33480], R2 ;  /* 0x03348002030075a7 */ /* 0x010824000802017f */
[----:B0-----:R-:W-:Y:S05]  /*14eb0*/  @!P1 NANOSLEEP.SYNCS 0x989680 ;  /* 0x009896800000995d */ /* 0x001fea0003900000 */
[----:B------:R-:W0:Y:S02]  /*14ec0*/  @!P1 SYNCS.PHASECHK.TRANS64 P1, [R3+URZ+0x33480], R2 ;  /* 0x03348002030095a7 */ /* 0x000e24000802007f */
[----:B0-----:R-:W-:Y:S05]  /*14ed0*/  @!P1 BRA `(.L_x_337) ;  /* 0xfffffffc00f09947 */ /* 0x001fea000383ffff */
[----:B------:R-:W-:Y:S05]  /*14ee0*/  BRA `(.L_x_419) ;  /* 0xffffffd400cc7947 */ /* 0x000fea000383ffff */
.L_x_420:
        /* <DEDUP_REMOVED lines=9> */
.L_x_3247:


//--------------------- .text._ZN7cutlass13device_kernelIN5flash11enable_sm90INS1_16FlashAttnFwdSm90INS1_25CollectiveMainloopFwdSm90ILi2EN4cute5tupleIJNS5_1CILi1EEES8_S8_EEENS6_IJNS7_ILi128EEENS7_ILi160EEENS7_ILi192EEEEEELi192ENS_12float_e4m3_tEfNS_4arch4Sm90ELb0ELb0ELb0ELb1ELb1ELb1ELb0ELb1ELb1ELb1ELb0ELb0EEENS1_21CollectiveEpilogueFwdINS6_IJSA_SC_SB_EEES9_NS_10bfloat16_tESG_Li256ELb1ELb1ELb0ELb1EEENS1_36VarlenDynamicPersistentTileSchedulerILi128ELi160ELi256ELi128ELb0ELb1ELb1ELb0ELb1ELb1EEEEEEEEEvNT_6ParamsE --------------------------
	.section	.text._ZN7cutlass13device_kernelIN5flash11enable_sm90INS1_16FlashAttnFwdSm90INS1_25CollectiveMainloopFwdSm90ILi2EN4cute5tupleIJNS5_1CILi1EEES8_S8_EEENS6_IJNS7_ILi128EEENS7_ILi160EEENS7_ILi192EEEEEELi192ENS_12float_e4m3_tEfNS_4arch4Sm90ELb0ELb0ELb0ELb1ELb1ELb1ELb0ELb1ELb1ELb1ELb0ELb0EEENS1_21CollectiveEpilogueFwdINS6_IJSA_SC_SB_EEES9_NS_10bfloat16_tESG_Li256ELb1ELb1ELb0ELb1EEENS1_36VarlenDynamicPersistentTileSchedulerILi128ELi160ELi256ELi128ELb0ELb1ELb1ELb0ELb1ELb1EEEEEEEEEvNT_6ParamsE,"ax",@progbits
	.align	128
.text._ZN7cutlass13device_kernelIN5flash11enable_sm90INS1_16FlashAttnFwdSm90INS1_25CollectiveMainloopFwdSm90ILi2EN4cute5tupleIJNS5_1CILi1EEES8_S8_EEENS6_IJNS7_ILi128EEENS7_ILi160EEENS7_ILi192EEEEEELi192ENS_12float_e4m3_tEfNS_4arch4Sm90ELb0ELb0ELb0ELb1ELb1ELb1ELb0ELb1ELb1ELb1ELb0ELb0EEENS1_21CollectiveEpilogueFwdINS6_IJSA_SC_SB_EEES9_NS_10bfloat16_tESG_Li256ELb1ELb1ELb0ELb1EEENS1_36VarlenDynamicPersistentTileSchedulerILi128ELi160ELi256ELi128ELb0ELb1ELb1ELb0ELb1ELb1EEEEEEEEEvNT_6ParamsE:
        .type           _ZN7cutlass13device_kernelIN5flash11enable_sm90INS1_16FlashAttnFwdSm90INS1_25CollectiveMainloopFwdSm90ILi2EN4cute5tupleIJNS5_1CILi1EEES8_S8_EEENS6_IJNS7_ILi128EEENS7_ILi160EEENS7_ILi192EEEEEELi192ENS_12float_e4m3_tEfNS_4arch4Sm90ELb0ELb0ELb0ELb1ELb1ELb1ELb0ELb1ELb1ELb1ELb0ELb0EEENS1_21CollectiveEpilogueFwdINS6_IJSA_SC_SB_EEES9_NS_10bfloat16_tESG_Li256ELb1ELb1ELb0ELb1EEENS1_36VarlenDynamicPersistentTileSchedulerILi128ELi160ELi256ELi128ELb0ELb1ELb1ELb0ELb1ELb1EEEEEEEEEvNT_6ParamsE,@function
        .size           _ZN7cutlass13device_kernelIN5flash11enable_sm90INS1_16FlashAttnFwdSm90INS1_25CollectiveMainloopFwdSm90ILi2EN4cute5tupleIJNS5_1CILi1EEES8_S8_EEENS6_IJNS7_ILi128EEENS7_ILi160EEENS7_ILi192EEEEEELi192ENS_12float_e4m3_tEfNS_4arch4Sm90ELb0ELb0ELb0ELb1ELb1ELb1ELb0ELb1ELb1ELb1ELb0ELb0EEENS1_21CollectiveEpilogueFwdINS6_IJSA_SC_SB_EEES9_NS_10bfloat16_tESG_Li256ELb1ELb1ELb0ELb1EEENS1_36VarlenDynamicPersistentTileSchedulerILi128ELi160ELi256ELi128ELb0ELb1ELb1ELb0ELb1ELb1EEEEEEEEEvNT_6ParamsE,(.L_x_3248 - _ZN7cutlass13device_kernelIN5flash11enable_sm90INS1_16FlashAttnFwdSm90INS1_25CollectiveMainloopFwdSm90ILi2EN4cute5tupleIJNS5_1CILi1EEES8_S8_EEENS6_IJNS7_ILi128EEENS7_ILi160EEENS7_ILi192EEEEEELi192ENS_12float_e4m3_tEfNS_4arch4Sm90ELb0ELb0ELb0ELb1ELb1ELb1ELb0ELb1ELb1ELb1ELb0ELb0EEENS1_21CollectiveEpilogueFwdINS6_IJSA_SC_SB_EEES9_NS_10bfloat16_tESG_Li256ELb1ELb1ELb0ELb1EEENS1_36VarlenDynamicPersistentTileSchedulerILi128ELi160ELi256ELi128ELb0ELb1ELb1ELb0ELb1ELb1EEEEEEEEEvNT_6ParamsE)
        .other          _ZN7cutlass13device_kernelIN5flash11enable_sm90INS1_16FlashAttnFwdSm90INS1_25CollectiveMainloopFwdSm90ILi2EN4cute5tupleIJNS5_1CILi1EEES8_S8_EEENS6_IJNS7_ILi128EEENS7_ILi160EEENS7_ILi192EEEEEELi192ENS_12float_e4m3_tEfNS_4arch4Sm90ELb0ELb0ELb0ELb1ELb1ELb1ELb0ELb1ELb1ELb1ELb0ELb0EEENS1_21CollectiveEpilogueFwdINS6_IJSA_SC_SB_EEES9_NS_10bfloat16_tESG_Li256ELb1ELb1ELb0ELb1EEENS1_36VarlenDynamicPersistentTileSchedulerILi128ELi160ELi256ELi128ELb0ELb1ELb1ELb0ELb1ELb1EEEEEEEEEvNT_6ParamsE,@"STO_CUDA_ENTRY STV_DEFAULT"
_ZN7cutlass13device_kernelIN5flash11enable_sm90INS1_16FlashAttnFwdSm90INS1_25CollectiveMainloopFwdSm90ILi2EN4cute5tupleIJNS5_1CILi1EEES8_S8_EEENS6_IJNS7_ILi128EEENS7_ILi160EEENS7_ILi192EEEEEELi192ENS_12float_e4m3_tEfNS_4arch4Sm90ELb0ELb0ELb0ELb1ELb1ELb1ELb0ELb1ELb1ELb1ELb0ELb0EEENS1_21CollectiveEpilogueFwdINS6_IJSA_SC_SB_EEES9_NS_10bfloat16_tESG_Li256ELb1ELb1ELb0ELb1EEENS1_36VarlenDynamicPersistentTileSchedulerILi128ELi160ELi256ELi128ELb0ELb1ELb1ELb0ELb1ELb1EEEEEEEEEvNT_6ParamsE:
[----:B------:R-:W0:Y:S02]  /*0000*/  LDC R1, c[0x0][0x28] ;  /* 0x00000a00ff017b82 */ /* 0x000e240000000800 */
[----:B0-----:R-:W-:Y:S01]  /*0010*/  VIADD R1, R1, 0xffffff90 ;  /* 0xffffff9001017836 */ /* 0x001fe20000000000 */
[----:B------:R-:W0:Y:S01]  /*0020*/  S2R R3, SR_TID.X ;  /* 0x0000000000037919 */ /* 0x000e220000002100 */
[----:B------:R-:W-:Y:S01]  /*0030*/  ELECT P0, URZ, PT ;  /* 0x00000000003f782f */ /* 0x000fe20003800000 */
[----:B------:R-:W-:Y:S01]  /*0040*/  BSSY B0, `(.L_x_421) ;  /* 0x000000e000007945 */ /* 0x000fe20003800000 */
[--C-:B0-----:R-:W-:Y:S02]  /*0050*/  SHF.R.U32.HI R0, RZ, 0x5, R3.reuse ;  /* 0x00000005ff007819 */ /* 0x101fe40000011603 */
[----:B------:R-:W-:-:S03]  /*0060*/  SHF.R.U32.HI R3, RZ, 0x7, R3 ;  /* 0x00000007ff037819 */ /* 0x000fc60000011603 */
[----:B------:R-:W0:Y:S02]  /*0070*/  SHFL.IDX PT, R2, R0, RZ, 0x1f ;  /* 0x00001fff00027589 */ /* 0x000e2400000e0000 */
[----:B0-----:R-:W-:-:S13]  /*0080*/  ISETP.EQ.AND P0, PT, R2, RZ, P0 ;  /* 0x000000ff0200720c */ /* 0x001fda0000702270 */
[----:B------:R-:W-:Y:S05]  /*0090*/  @!P0 BRA `(.L_x_422) ;  /* 0x0000000000208947 */ /* 0x000fea0003800000 */
[----:B------:R-:W-:Y:S02]  /*00a0*/  ULDC.64 UR4, c[0x0][0x198] ;  /* 0x0000660000047ab9 */ /* 0x000fe40000000a00 */
[----:B------:R-:W-:Y:S02]  /*00b0*/  UIADD3 UR6, UP0, UR4, 0x570, URZ ;  /* 0x0000057004067890 */ /* 0x000fe4000ff1e03f */
[----:B------:R-:W-:Y:S02]  /*00c0*/  UIADD3 UR4, UP1, UR4, 0x670, URZ ;  /* 0x0000067004047890 */ /* 0x000fe4000ff3e03f */
[----:B------:R-:W-:Y:S02]  /*00d0*/  UIADD3.X UR7, URZ, UR5, URZ, UP0, !UPT ;  /* 0x000000053f077290 */ /* 0x000fe400087fe43f */
[----:B------:R-:W-:-:S07]  /*00e0*/  UIADD3.X UR5, URZ, UR5, URZ, UP1, !UPT ;  /* 0x000000053f057290 */ /* 0x000fce0008ffe43f */
[----:B------:R0:W-:Y:S02]  /*00f0*/  UTMACCTL.PF [UR6] ;  /* 0x00000000060079b9 */ /* 0x0001e40008040000 */
[----:B------:R0:W-:Y:S02]  /*0100*/  UTMACCTL.PF [UR4] ;  /* 0x00000000040079b9 */ /* 0x0001e40008040000 */
[----:B0-----:R-:W-:Y:S01]  /*0110*/  NOP ;  /* 0x0000000000007918 */ /* 0x001fe20000000000 */
.L_x_422:
[----:B------:R-:W-:Y:S05]  /*0120*/  BSYNC B0 ;  /* 0x0000000000007941 */ /* 0x000fea0003800000 */
.L_x_421:
[----:B------:R-:W-:Y:S01]  /*0130*/  VOTEU.ANY UP0, P0 ;  /* 0x00000000003f7886 */ /* 0x000fe20000000100 */
[----:B------:R-:W0:Y:S01]  /*0140*/  SHFL.IDX PT, R3, R3, RZ, 0x1f ;  /* 0x00001fff03037589 */ /* 0x000e2200000e0000 */
[----:B------:R-:W-:Y:S01]  /*0150*/  UMOV UR4, 0x80 ;  /* 0x0000008000047882 */ /* 0x000fe20000000000 */
[----:B------:R-:W-:Y:S01]  /*0160*/  UMOV UR7, 0x100 ;  /* 0x0000010000077882 */ /* 0x000fe20000000000 */
[----:B------:R-:W-:Y:S01]  /*0170*/  VOTEU.ANY UP1, P0 ;  /* 0x00000000003f7886 */ /* 0x000fe20000020100 */
[----:B------:R-:W1:Y:S01]  /*0180*/  @UP0 S2UR UR8, SR_CgaCtaId ;  /* 0x00000000000809c3 */ /* 0x000e620000008800 */
[----:B------:R-:W2:Y:S01]  /*0190*/  SHFL.IDX PT, R2, R0, RZ, 0x1f ;  /* 0x00001fff00027589 */ /* 0x000ea200000e0000 */
[----:B------:R-:W-:Y:S01]  /*01a0*/  @UP0 UMOV UR6, 0x400 ;  /* 0x0000040000060882 */ /* 0x000fe20000000000 */
[----:B------:R-:W-:-:S04]  /*01b0*/  @UP0 UIADD3 UR4, -UR4, 0x100000, URZ ;  /* 0x0010000004040890 */ /* 0x000fc8000fffe13f */
[----:B------:R-:W-:Y:S02]  /*01c0*/  @UP0 USHF.L.U32 UR5, UR4, 0xb, URZ ;  /* 0x0000000b04050899 */ /* 0x000fe4000800063f */
[----:B------:R-:W-:Y:S01]  /*01d0*/  @UP0 USHF.L.U32 UR4, UR4, 0x1, URZ ;  /* 0x0000000104040899 */ /* 0x000fe2000800063f */
[----:B------:R-:W-:Y:S01]  /*01e0*/  VOTEU.ANY UP2, P0 ;  /* 0x00000000003f7886 */ /* 0x000fe20000040100 */
[----:B0-----:R-:W-:Y:S01]  /*01f0*/  R2UR UR9, R3 ;  /* 0x00000000030972ca */ /* 0x001fe200000e0000 */
[----:B-1----:R-:W-:Y:S01]  /*0200*/  @UP0 ULEA UR8, UR8, UR6, 0x18 ;  /* 0x0000000608080291 */ /* 0x002fe2000f8ec03f */
[----:B--2---:R-:W-:Y:S01]  /*0210*/  ISETP.NE.AND P1, PT, R2, RZ, PT ;  /* 0x000000ff0200720c */ /* 0x004fe20003f25270 */
[----:B------:R-:W-:-:S04]  /*0220*/  @UP0 UIADD3 UR6, -UR7, 0x100000, URZ ;  /* 0x0010000007060890 */ /* 0x000fc8000fffe13f */
[----:B------:R-:W-:Y:S02]  /*0230*/  @UP0 USHF.L.U32 UR7, UR6, 0xb, URZ ;  /* 0x0000000b06070899 */ /* 0x000fe4000800063f */
[----:B------:R-:W-:-:S04]  /*0240*/  @UP0 USHF.L.U32 UR6, UR6, 0x1, URZ ;  /* 0x0000000106060899 */ /* 0x000fc8000800063f */
[----:B------:R-:W-:Y:S01]  /*0250*/  UISETP.NE.AND UP0, UPT, UR9, URZ, UPT ;  /* 0x0000003f0900728c */ /* 0x000fe2000bf05270 */
[----:B------:R-:W0:Y:S02]  /*0260*/  FENCE.VIEW.ASYNC.S ;  /* 0x00000000000073c6 */ /* 0x000e240000000000 */
[----:B0-----:R0:W1:Y:S05]  /*0270*/  @UP1 SYNCS.EXCH.64 URZ, [UR8+0x33400], UR4 ;  /* 0x03340004083f15b2 */ /* 0x00106a0008000100 */
[----:B------:R0:W2:Y:S01]  /*0280*/  @UP2 SYNCS.EXCH.64 URZ, [UR8+0x33420], UR6 ;  /* 0x03342006083f25b2 */ /* 0x0000a20008000100 */
[----:B------:R-:W-:Y:S05]  /*0290*/  @P1 BRA `(.L_x_423) ;  /* 0x0000000000481947 */ /* 0x000fea0003800000 */
[----:B0-----:R-:W0:Y:S01]  /*02a0*/  S2UR UR5, SR_CgaCtaId ;  /* 0x00000000000579c3 */ /* 0x001e220000008800 */
        /* <DEDUP_REMOVED lines=12> */
[----:B0-----:R3:W4:Y:S08]  /*0370*/  SYNCS.EXCH.64 URZ, [UR8+0x33430], UR4 ;  /* 0x03343004083f75b2 */ /* 0x0017300008000100 */
[----:B------:R3:W0:Y:S01]  /*0380*/  SYNCS.EXCH.64 URZ, [UR8+0x33440], UR6 ;  /* 0x03344006083f75b2 */ /* 0x0006220008000100 */
[----:B------:R3:W0:Y:S01]  /*0390*/  SYNCS.EXCH.64 URZ, [UR8+0x33438], UR4 ;  /* 0x03343804083f75b2 */ /* 0x0006220008000100 */
[----:B------:R3:W0:Y:S02]  /*03a0*/  SYNCS.EXCH.64 URZ, [UR8+0x33448], UR6 ;  /* 0x03344806083f75b2 */ /* 0x0006240008000100 */
[----:B---3--:R-:W-:Y:S01]  /*03b0*/  NOP ;  /* 0x0000000000007918 */ /* 0x008fe20000000000 */
.L_x_423:
[----:B------:R-:W3:Y:S01]  /*03c0*/  SHFL.IDX PT, R2, R0, RZ, 0x1f ;  /* 0x00001fff00027589 */ /* 0x000ee200000e0000 */
[----:B------:R-:W-:Y:S01]  /*03d0*/  NOP ;  /* 0x0000000000007918 */ /* 0x000fe20000000000 */
[----:B---3--:R-:W-:-:S13]  /*03e0*/  ISETP.NE.AND P0, PT, R2, RZ, PT ;  /* 0x000000ff0200720c */ /* 0x008fda0003f05270 */
        /* <DEDUP_REMOVED lines=14> */
[----:B0-----:R3:W0:Y:S08]  /*04d0*/  SYNCS.EXCH.64 URZ, [UR8+0x33450], UR4 ;  /* 0x03345004083f75b2 */ /* 0x0016300008000100 */
[----:B------:R3:W0:Y:S01]  /*04e0*/  SYNCS.EXCH.64 URZ, [UR8+0x33460], UR6 ;  /* 0x03346006083f75b2 */ /* 0x0006220008000100 */
[----:B------:R3:W0:Y:S01]  /*04f0*/  SYNCS.EXCH.64 URZ, [UR8+0x33458], UR4 ;  /* 0x03345804083f75b2 */ /* 0x0006220008000100 */
[----:B------:R3:W0:Y:S02]  /*0500*/  SYNCS.EXCH.64 URZ, [UR8+0x33468], UR6 ;  /* 0x03346806083f75b2 */ /* 0x0006240008000100 */
[----:B---3--:R-:W-:Y:S01]  /*0510*/  NOP ;  /* 0x0000000000007918 */ /* 0x008fe20000000000 */
.L_x_424:
[----:B------:R-:W3:Y:S01]  /*0520*/  SHFL.IDX PT, R2, R0, RZ, 0x1f ;  /* 0x00001fff00027589 */ /* 0x000ee200000e0000 */
[----:B------:R-:W-:Y:S01]  /*0530*/  NOP ;  /* 0x0000000000007918 */ /* 0x000fe20000000000 */
[----:B---3--:R-:W-:-:S13]  /*0540*/  ISETP.NE.AND P0, PT, R2, RZ, PT ;  /* 0x000000ff0200720c */ /* 0x008fda0003f05270 */
[----:B------:R-:W-:Y:S05]  /*0550*/  @P0 BRA `(.L_x_425) ;  /* 0x0000000000380947 */ /* 0x000fea0003800000 */
[----:B0-----:R-:W0:Y:S01]  /*0560*/  S2UR UR5, SR_CgaCtaId ;  /* 0x00000000000579c3 */ /* 0x001e220000008800 */
[----:B------:R-:W-:Y:S01]  /*0570*/  UMOV UR4, 0x400 ;  /* 0x0000040000047882 */ /* 0x000fe20000000000 */
[----:B------:R-:W-:Y:S01]  /*0580*/  UMOV UR7, 0x80 ;  /* 0x0000008000077882 */ /* 0x000fe20000000000 */
[----:B------:R-:W-:Y:S01]  /*0590*/  ELECT P0, URZ, PT ;  /* 0x00000000003f782f */ /* 0x000fe20003800000 */
[----:B0-----:R-:W-:Y:S02]  /*05a0*/  ULEA UR6, UR5, UR4, 0x18 ;  /* 0x0000000405067291 */ /* 0x001fe4000f8ec03f */
[----:B------:R-:W-:-:S04]  /*05b0*/  UIADD3 UR4, -UR7, 0x100000, URZ ;  /* 0x0010000007047890 */ /* 0x000fc8000fffe13f */
[----:B------:R-:W-:Y:S02]  /*05c0*/  USHF.L.U32 UR5, UR4, 0xb, URZ ;  /* 0x0000000b04057899 */ /* 0x000fe4000800063f */
[----:B------:R-:W-:Y:S01]  /*05d0*/  USHF.L.U32 UR4, UR4, 0x1, URZ ;  /* 0x0000000104047899 */ /* 0x000fe2000800063f */
[----:B------:R-:W0:Y:S11]  /*05e0*/  FENCE.VIEW.ASYNC.S ;  /* 0x00000000000073c6 */ /* 0x000e360000000000 */
[----:B0-----:R3:W0:Y:S01]  /*05f0*/  SYNCS.EXCH.64 URZ, [UR6+0x33470], UR4 ;  /* 0x03347004063f75b2 */ /* 0x0016220008000100 */
[----:B------:R3:W0:Y:S01]  /*0600*/  SYNCS.EXCH.64 URZ, [UR6+0x33480], UR4 ;  /* 0x03348004063f75b2 */ /* 0x0006220008000100 */
[----:B------:R3:W0:Y:S01]  /*0610*/  SYNCS.EXCH.64 URZ, [UR6+0x33478], UR4 ;  /* 0x03347804063f75b2 */ /* 0x0006220008000100 */
[----:B------:R3:W0:Y:S02]  /*0620*/  SYNCS.EXCH.64 URZ, [UR6+0x33488], UR4 ;  /* 0x03348804063f75b2 */ /* 0x0006240008000100 */
[----:B---3--:R-:W-:Y:S01]  /*0630*/  NOP ;  /* 0x0000000000007918 */ /* 0x008fe20000000000 */
.L_x_425:
        /* <DEDUP_REMOVED lines=22> */
.L_x_426:
[----:B------:R-:W3:Y:S01]  /*07a0*/  SHFL.IDX PT, R3, R0, RZ, 0x1f ;  /* 0x00001fff00037589 */ /* 0x000ee200000e0000 */
[----:B------:R-:W-:Y:S01]  /*07b0*/  NOP ;  /* 0x0000000000007918 */ /* 0x000fe20000000000 */
[----:B------:R-:W0:Y:S01]  /*07c0*/  S2R R2, SR_CgaCtaId ;  /* 0x0000000000027919 */ /* 0x000e220000008800 */
[----:B---3--:R-:W-:-:S13]  /*07d0*/  ISETP.NE.AND P0, PT, R3, RZ, PT ;  /* 0x000000ff0300720c */ /* 0x008fda0003f05270 */
[----:B0-----:R-:W-:Y:S05]  /*07e0*/  @P0 BRA `(.L_x_427) ;  /* 0x0000000000480947 */ /* 0x001fea0003800000 */
[----:B------:R-:W0:Y:S01]  /*07f0*/  S2UR UR5, SR_CgaCtaId ;  /* 0x00000000000579c3 */ /* 0x000e220000008800 */
        /* <DEDUP_REMOVED lines=12> */
[----:B0-----:R0:W3:Y:S08]  /*08c0*/  SYNCS.EXCH.64 URZ, [UR8+0x334b0], UR4 ;  /* 0x0334b004083f75b2 */ /* 0x0010f00008000100 */
[----:B------:R0:W0:Y:S01]  /*08d0*/  SYNCS.EXCH.64 URZ, [UR8+0x334c0], UR6 ;  /* 0x0334c006083f75b2 */ /* 0x0000220008000100 */
[----:B------:R0:W0:Y:S01]  /*08e0*/  SYNCS.EXCH.64 URZ, [UR8+0x334b8], UR4 ;  /* 0x0334b804083f75b2 */ /* 0x0000220008000100 */
[----:B------:R0:W0:Y:S01]  /*08f0*/  SYNCS.EXCH.64 URZ, [UR8+0x334c8], UR6 ;  /* 0x0334c806083f75b2 */ /* 0x0000220008000100 */
[----:B------:R-:W-:Y:S01]  /*0900*/  NOP ;  /* 0x0000000000007918 */ /* 0x000fe20000000000 */
.L_x_427:
[----:B------:R-:W-:Y:S01]  /*0910*/  PLOP3.LUT P0, PT, PT, PT, UP0, 0x80, 0x0 ;  /* 0x000000000000781c */ /* 0x000fe20003f0f008 */
[----:B------:R-:W-:Y:S01]  /*0920*/  UMOV UR36, 0x1 ;  /* 0x0000000100247882 */ /* 0x000fe20000000000 */
[----:B------:R-:W-:Y:S01]  /*0930*/  NOP ;  /* 0x0000000000007918 */ /* 0x000fe20000000000 */
[----:B------:R-:W-:Y:S01]  /*0940*/  USEL UR36, UR36, 0x2, !UP0 ;  /* 0x0000000224247887 */ /* 0x000fe2000c000000 */
[----:B------:R-:W-:Y:S01]  /*0950*/  BSSY B8, `(.L_x_428) ;  /* 0x0002a2c000087945 */ /* 0x000fe20003800000 */
[----:B------:R-:W-:Y:S01]  /*0960*/  ULDC.64 UR50, c[0x0][0x208] ;  /* 0x0000820000327ab9 */ /* 0x000fe20000000a00 */
[----:B01234-:R-:W-:Y:S07]  /*0970*/  BAR.SYNC.DEFER_BLOCKING 0x0 ;  /* 0x0000000000007b1d */ /* 0x01ffee0000010000 */
[----:B------:R-:W-:Y:S05]  /*0980*/  @!P0 BRA `(.L_x_429) ;  /* 0x0000022000f48947 */ /* 0x000fea0003800000 */
.L_x_430:
        /* <DEDUP_REMOVED lines=8> */
[----:B-1----:R-:W-:-:S06]  /*0a10*/  ULEA UR4, UR38, UR4, 0x18 ;  /* 0x0000000426047291 */ /* 0x002fcc000f8ec03f */
[----:B------:R-:W-:Y:S01]  /*0a20*/  IMAD.U32 R18, RZ, RZ, UR4 ;  /* 0x00000004ff127e24 */ /* 0x000fe2000f8e00ff */
[----:B0-----:R-:W-:Y:S01]  /*0a30*/  SHF.R.U32.HI R0, RZ, 0x7, R0 ;  /* 0x00000007ff007819 */ /* 0x001fe20000011600 */
[----:B------:R-:W-:-:S03]  /*0a40*/  ULDC UR4, c[0x0][0xc3c] ;  /* 0x00030f0000047ab9 */ /* 0x000fc60000000800 */
[----:B------:R-:W-:-:S13]  /*0a50*/  ISETP.NE.AND P0, PT, R0, 0x1, PT ;  /* 0x000000010000780c */ /* 0x000fda0003f05270 */
[----:B------:R-:W-:Y:S08]  /*0a60*/  @!P0 BAR.ARV 0x9, 0x100 ;  /* 0x0244000000008b1d */ /* 0x000ff00000002000 */
[----:B------:R-:W-:Y:S06]  /*0a70*/  BAR.SYNC.DEFER_BLOCKING 0x5, 0x180 ;  /* 0x0146000000007b1d */ /* 0x000fec0000010000 */
[----:B------:R-:W0:Y:S02]  /*0a80*/  LDS.128 R220, [R18+0x334d0] ;  /* 0x0334d00012dc7984 */ /* 0x000e240000000c00 */
[----:B------:R-:W-:Y:S06]  /*0a90*/  BAR.ARV 0x4, 0x180 ;  /* 0x0106000000007b1d */ /* 0x000fec0000002000 */
[----:B0-----:R-:W-:-:S13]  /*0aa0*/  ISETP.GE.AND P0, PT, R223, UR4, PT ;  /* 0x00000004df007c0c */ /* 0x001fda000bf06270 */
[----:B------:R-:W-:Y:S05]  /*0ab0*/  @P0 BRA `(.L_x_431) ;  /* 0x000002a000540947 */ /* 0x000fea0003800000 */
[----:B------:R-:W0:Y:S01]  /*0ac0*/  S2R R0, SR_TID.X ;  /* 0x0000000000007919 */ /* 0x000e220000002100 */
[----:B------:R-:W-:Y:S01]  /*0ad0*/  R2UR UR48, R18 ;  /* 0x00000000123072ca */ /* 0x000fe200000e0000 */
[----:B------:R-:W-:Y:S01]  /*0ae0*/  IMAD.MOV.U32 R19, RZ, RZ, RZ ;  /* 0x000000ffff137224 */ /* 0x000fe200078e00ff */
[----:B------:R-:W-:Y:S01]  /*0af0*/  ULOP3.LUT UR49, UR36, 0x1, URZ, 0xfc, !UPT ;  /* 0x0000000124317892 */ /* 0x000fe2000f8efc3f */
[----:B------:R-:W-:-:S10]  /*0b00*/  UMOV UR37, URZ ;  /* 0x0000003f00257c82 */ /* 0x000fd40008000000 */
[----:B------:R-:W-:Y:S01]  /*0b10*/  UIADD3 UR48, UR48, 0x1e200, URZ ;  /* 0x0001e20030307890 */ /* 0x000fe2000fffe03f */
[----:B0-----:R-:W-:-:S05]  /*0b20*/  VIADD R0, R0, 0xffffff80 ;  /* 0xffffff8000007836 */ /* 0x001fca0000000000 */
[----:B------:R-:W-:Y:S02]  /*0b30*/  SHF.R.S32.HI R3, RZ, 0x1f, R0 ;  /* 0x0000001fff037819 */ /* 0x000fe40000011400 */
[-C--:B------:R-:W-:Y:S02]  /*0b40*/  LEA.HI R6, R0, R0.reuse, RZ, 0x1 ;  /* 0x0000000000067211 */ /* 0x080fe400078f08ff */
[CC--:B------:R-:W-:Y:S02]  /*0b50*/  LEA.HI R4, R3.reuse, R0.reuse, RZ, 0x4 ;  /* 0x0000000003047211 */ /* 0x0c0fe400078f20ff */
[CC--:B------:R-:W-:Y:S02]  /*0b60*/  LEA.HI R2, R3.reuse, R0.reuse, RZ, 0x7 ;  /* 0x0000000003027211 */ /* 0x0c0fe400078f38ff */
[----:B------:R-:W-:Y:S02]  /*0b70*/  SHF.R.S32.HI R11, RZ, 0x1, R6 ;  /* 0x00000001ff0b7819 */ /* 0x000fe40000011406 */
[----:B------:R-:W-:-:S02]  /*0b80*/  LEA.HI R5, R3, R0, RZ, 0x5 ;  /* 0x0000000003057211 */ /* 0x000fc400078f28ff */
[----:B------:R-:W-:Y:S02]  /*0b90*/  LEA.HI R8, R3, R0, RZ, 0x2 ;  /* 0x0000000003087211 */ /* 0x000fe400078f10ff */
[----:B------:R-:W-:Y:S02]  /*0ba0*/  LOP3.LUT R7, R6, 0xfffffffe, RZ, 0xc0, !PT ;  /* 0xfffffffe06077812 */ /* 0x000fe400078ec0ff */
[----:B------:R-:W-:Y:S02]  /*0bb0*/  LOP3.LUT R3, R4, 0x3fffff0, RZ, 0xc0, !PT ;  /* 0x03fffff004037812 */ /* 0x000fe400078ec0ff */
[----:B------:R-:W-:Y:S01]  /*0bc0*/  LOP3.LUT R9, R2, 0xffffff80, RZ, 0xc0, !PT ;  /* 0xffffff8002097812 */ /* 0x000fe200078ec0ff */
[----:B------:R-:W-:Y:S01]  /*0bd0*/  IMAD.IADD R7, R0, 0x1, -R7 ;  /* 0x0000000100077824 */ /* 0x000fe200078e0a07 */
[----:B------:R-:W-:Y:S01]  /*0be0*/  LEA.HI R6, R6, R11, RZ, 0x1 ;  /* 0x0000000b06067211 */ /* 0x000fe200078f08ff */
[C---:B------:R-:W-:Y:S01]  /*0bf0*/  IMAD.IADD R3, R0.reuse, 0x1, -R3 ;  /* 0x0000000100037824 */ /* 0x040fe200078e0a03 */
[----:B------:R-:W-:Y:S01]  /*0c00*/  IADD3 R10, R0, -R9, RZ ;  /* 0x80000009000a7210 */ /* 0x000fe20007ffe0ff */
[----:B------:R-:W-:Y:S01]  /*0c10*/  IMAD.SHL.U32 R0, R5, 0x20, RZ ;  /* 0x0000002005007824 */ /* 0x000fe200078e00ff */
[----:B------:R-:W-:Y:S01]  /*0c20*/  LOP3.LUT R6, R6, 0x3fffffe, RZ, 0xc0, !PT ;  /* 0x03fffffe06067812 */ /* 0x000fe200078ec0ff */
[----:B------:R-:W-:Y:S01]  /*0c30*/  IMAD.SHL.U32 R228, R7, 0x8, RZ ;  /* 0x0000000807e47824 */ /* 0x000fe200078e00ff */
[----:B------:R-:W-:-:S02]  /*0c40*/  SHF.R.S32.HI R2, RZ, 0x2, R8 ;  /* 0x00000002ff027819 */ /* 0x000fc40000011408 */
[----:B------:R-:W-:Y:S01]  /*0c50*/  SHF.R.S32.HI R9, RZ, 0x1f, R8 ;  /* 0x0000001fff097819 */ /* 0x000fe20000011408 */
[C---:B------:R-:W-:Y:S01]  /*0c60*/  IMAD.IADD R6, R11.reuse, 0x1, -R6 ;  /* 0x000000010b067824 */ /* 0x040fe200078e0a06 */
[----:B------:R-:W-:Y:S01]  /*0c70*/  SHF.R.S32.HI R5, RZ, 0x4, R4 ;  /* 0x00000004ff057819 */ /* 0x000fe20000011404 */
[----:B------:R-:W-:Y:S01]  /*0c80*/  VIADD R11, R11, 0x80 ;  /* 0x000000800b0b7836 */ /* 0x000fe20000000000 */
[----:B------:R-:W-:Y:S02]  /*0c90*/  LOP3.LUT R0, R0, 0xfffffc00, RZ, 0xc0, !PT ;  /* 0xfffffc0000007812 */ /* 0x000fe400078ec0ff */
[----:B------:R-:W-:Y:S02]  /*0ca0*/  LEA.HI R9, R9, R2, RZ, 0x2 ;  /* 0x0000000209097211 */ /* 0x000fe400078f10ff */
[----:B------:R-:W-:Y:S01]  /*0cb0*/  LEA.HI R4, R4, R5, RZ, 0x1 ;  /* 0x0000000504047211 */ /* 0x000fe200078f08ff */
[----:B------:R-:W-:Y:S01]  /*0cc0*/  IMAD R3, R3, 0x40, R0 ;  /* 0x0000004003037824 */ /* 0x000fe200078e0200 */
[----:B------:R-:W-:-:S02]  /*0cd0*/  LOP3.LUT R9, R9, 0xfffffffc, RZ, 0xc0, !PT ;  /* 0xfffffffc09097812 */ /* 0x000fc400078ec0ff */
[----:B------:R-:W-:Y:S02]  /*0ce0*/  LOP3.LUT R4, R4, 0x1ffffffe, RZ, 0xc0, !PT ;  /* 0x1ffffffe04047812 */ /* 0x000fe400078ec0ff */
[----:B------:R-:W-:Y:S01]  /*0cf0*/  SHF.R.S32.HI R0, RZ, 0x1f, R11 ;  /* 0x0000001fff007819 */ /* 0x000fe2000001140b */
[----:B------:R-:W-:Y:S01]  /*0d00*/  IMAD.IADD R9, R2, 0x1, -R9 ;  /* 0x0000000102097824 */ /* 0x000fe200078e0a09 */
[C---:B------:R-:W-:Y:S01]  /*0d10*/  LEA R8, R5.reuse, R6, 0x3 ;  /* 0x0000000605087211 */ /* 0x040fe200078e18ff */
[----:B------:R-:W-:Y:S01]  /*0d20*/  IMAD.IADD R4, R5, 0x1, -R4 ;  /* 0x0000000105047824 */ /* 0x000fe200078e0a04 */
[-C--:B------:R-:W-:Y:S01]  /*0d30*/  LEA.HI R2, R0, R11.reuse, RZ, 0x3 ;  /* 0x0000000b00027211 */ /* 0x080fe200078f18ff */
[----:B------:R-:W-:Y:S01]  /*0d40*/  IMAD.SHL.U32 R9, R9, 0x80, RZ ;  /* 0x0000008009097824 */ /* 0x000fe200078e00ff */
[----:B------:R-:W-:Y:S01]  /*0d50*/  LEA.HI R6, R11, R11, RZ, 0x1 ;  /* 0x0000000b0b067211 */ /* 0x000fe200078f08ff */
[----:B------:R-:W-:Y:S01]  /*0d60*/  IMAD R3, R4, 0x8, R3 ;  /* 0x0000000804037824 */ /* 0x000fe200078e0203 */
[----:B------:R-:W-:Y:S01]  /*0d70*/  SHF.R.S32.HI R5, RZ, 0x1f, R10 ;  /* 0x0000001fff057819 */ /* 0x000fe2000001140a */
[----:B------:R-:W-:Y:S01]  /*0d80*/  IMAD.SHL.U32 R2, R2, 0x40, RZ ;  /* 0x0000004002027824 */ /* 0x000fe200078e00ff */
[----:B------:R-:W-:Y:S01]  /*0d90*/  LOP3.LUT R0, R6, 0x3fffffe, RZ, 0xc0, !PT ;  /* 0x03fffffe06007812 */ /* 0x000fe200078ec0ff */
[----:B------:R-:W-:Y:S01]  /*0da0*/  VIADD R4, R228, 0x40 ;  /* 0x00000040e4047836 */ /* 0x000fe20000000000 */
[----:B------:R0:W-:Y:S01]  /*0db0*/  STL [R1+0x68], R3 ;  /* 0x0000680301007387 */ /* 0x0001e20000100800 */
[----:B------:R-:W-:-:S02]  /*0dc0*/  LEA.HI R5, R5, R10, RZ, 0x2 ;  /* 0x0000000a05057211 */ /* 0x000fc400078f10ff */
[----:B------:R-:W-:Y:S01]  /*0dd0*/  IMAD.IADD R0, R11, 0x1, -R0 ;  /* 0x000000010b007824 */ /* 0x000fe200078e0a00 */
[C---:B------:R-:W-:Y:S02]  /*0de0*/  IADD3 R11, R228.reuse, 0x20, RZ ;  /* 0x00000020e40b7810 */ /* 0x040fe40007ffe0ff */
[C---:B------:R-:W-:Y:S02]  /*0df0*/  IADD3 R226, R228.reuse, R4, RZ ;  /* 0x00000004e4e27210 */ /* 0x040fe40007ffe0ff */
[----:B------:R-:W-:Y:S01]  /*0e00*/  LOP3.LUT R5, R5, 0x7ffffffc, RZ, 0xc0, !PT ;  /* 0x7ffffffc05057812 */ /* 0x000fe200078ec0ff */
[----:B------:R-:W-:Y:S01]  /*0e10*/  IMAD.IADD R225, R228, 0x1, R11 ;  /* 0x00000001e4e17824 */ /* 0x000fe200078e020b */
[----:B0-----:R-:W-:Y:S01]  /*0e20*/  LOP3.LUT R3, R2, 0xfffffe00, RZ, 0xc0, !PT ;  /* 0xfffffe0002037812 */ /* 0x001fe200078ec0ff */
[----:B------:R0:W-:Y:S01]  /*0e30*/  STL [R1+0x20], R11 ;  /* 0x0000200b01007387 */ /* 0x0001e20000100800 */
[----:B------:R-:W-:Y:S01]  /*0e40*/  LOP3.LUT R13, R9, 0x180, RZ, 0xc0, !PT ;  /* 0x00000180090d7812 */ /* 0x000fe200078ec0ff */
[----:B------:R-:W-:Y:S01]  /*0e50*/  IMAD.IADD R5, R10, 0x1, -R5 ;  /* 0x000000010a057824 */ /* 0x000fe200078e0a05 */
[----:B------:R-:W-:Y:S01]  /*0e60*/  SHF.L.U32 R16, R7, 0x4, RZ ;  /* 0x0000000407107819 */ /* 0x000fe200000006ff */
[----:B------:R-:W-:Y:S01]  /*0e70*/  IMAD R0, R0, 0x40, R3 ;  /* 0x0000004000007824 */ /* 0x000fe200078e0203 */
[----:B------:R-:W-:Y:S01]  /*0e80*/  SHF.R.S32.HI R3, RZ, 0x1f, R226 ;  /* 0x0000001fff037819 */ /* 0x000fe200000114e2 */
[----:B------:R-:W-:Y:S01]  /*0e90*/  IMAD.MOV.U32 R10, RZ, RZ, -0x2 ;  /* 0xfffffffeff0a7424 */ /* 0x000fe200078e00ff */
[----:B------:R-:W-:Y:S01]  /*0ea0*/  SHF.R.U32.HI R12, RZ, 0x3, R13 ;  /* 0x00000003ff0c7819 */ /* 0x000fe2000001160d */
[----:B------:R-:W-:Y:S01]  /*0eb0*/  VIADD R7, R228, 0x10 ;  /* 0x00000010e4077836 */ /* 0x000fe20000000000 */
[----:B------:R1:W-:Y:S01]  /*0ec0*/  STL [R1+0x44], R0 ;  /* 0x0000440001007387 */ /* 0x0003e20000100800 */
[----:B0-----:R-:W-:Y:S01]  /*0ed0*/  IMAD.SHL.U32 R11, R8, 0x40, RZ ;  /* 0x00000040080b7824 */ /* 0x001fe200078e00ff */
[----:B------:R-:W-:Y:S01]  /*0ee0*/  LEA.HI R2, R3, R226, RZ, 0x4 ;  /* 0x000000e203027211 */ /* 0x000fe200078f20ff */
[----:B------:R-:W-:Y:S01]  /*0ef0*/  IMAD R10, R5, R10, 0xa0 ;  /* 0x000000a0050a7424 */ /* 0x000fe200078e020a */
[----:B------:R0:W-:Y:S01]  /*0f00*/  STL [R1+0x1c], R4 ;  /* 0x00001c0401007387 */ /* 0x0001e20000100800 */
[----:B------:R-:W-:Y:S01]  /*0f10*/  LEA.HI R8, R3, R226, RZ, 0x6 ;  /* 0x000000e203087211 */ /* 0x000fe200078f30ff */
[C---:B------:R-:W-:Y:S01]  /*0f20*/  VIADD R23, R16.reuse, 0x60 ;  /* 0x0000006010177836 */ /* 0x040fe20000000000 */
[----:B------:R-:W-:Y:S01]  /*0f30*/  SHF.R.S32.HI R6, RZ, 0x1, R6 ;  /* 0x00000001ff067819 */ /* 0x000fe20000011406 */
[----:B------:R-:W-:Y:S01]  /*0f40*/  STL [R1+0x38], R11 ;  /* 0x0000380b01007387 */ /* 0x000fe20000100800 */
[----:B------:R-:W-:Y:S01]  /*0f50*/  VIADD R22, R16, 0x80 ;  /* 0x0000008010167836 */ /* 0x000fe20000000000 */
[----:B-1----:R-:W-:Y:S01]  /*0f60*/  SHF.R.S32.HI R0, RZ, 0x1f, R225 ;  /* 0x0000001fff007819 */ /* 0x002fe200000114e1 */
[----:B------:R-:W-:Y:S01]  /*0f70*/  IMAD.SHL.U32 R9, R8, 0x80, RZ ;  /* 0x0000008008097824 */ /* 0x000fe200078e00ff */
[----:B------:R-:W-:Y:S01]  /*0f80*/  LOP3.LUT R8, R13, 0x30, R2, 0xf8, !PT ;  /* 0x000000300d087812 */ /* 0x000fe200078ef802 */
[----:B------:R-:W-:Y:S01]  /*0f90*/  STL [R1+0x30], R13 ;  /* 0x0000300d01007387 */ /* 0x000fe20000100800 */
[-C--:B0-----:R-:W-:Y:S01]  /*0fa0*/  LEA.HI R4, R0, R225.reuse, RZ, 0x6 ;  /* 0x000000e100047211 */ /* 0x081fe200078f30ff */
[----:B------:R-:W-:Y:S01]  /*0fb0*/  VIADD R224, R16, 0xa0 ;  /* 0x000000a010e07836 */ /* 0x000fe20000000000 */
[----:B------:R-:W-:Y:S01]  /*0fc0*/  LEA.HI R0, R0, R225, RZ, 0x4 ;  /* 0x000000e100007211 */ /* 0x000fe200078f20ff */
[----:B------:R-:W-:Y:S01]  /*0fd0*/  STL [R1+0x34], R12 ;  /* 0x0000340c01007387 */ /* 0x000fe20000100800 */
[----:B------:R-:W-:Y:S01]  /*0fe0*/  LOP3.LUT R9, R9, 0xffffe000, RZ, 0xc0, !PT ;  /* 0xffffe00009097812 */ /* 0x000fe200078ec0ff */
[----:B------:R-:W-:Y:S01]  /*0ff0*/  IMAD.SHL.U32 R4, R4, 0x80, RZ ;  /* 0x0000008004047824 */ /* 0x000fe200078e00ff */
[----:B------:R-:W-:Y:S01]  /*1000*/  LOP3.LUT R3, R13, 0x30, R0, 0xf8, !PT ;  /* 0x000000300d037812 */ /* 0x000fe200078ef800 */
[----:B------:R-:W-:Y:S01]  /*1010*/  STL [R1+0x64], R10 ;  /* 0x0000640a01007387 */ /* 0x000fe20000100800 */
[-C--:B------:R-:W-:Y:S01]  /*1020*/  LOP3.LUT R8, R8, R12.reuse, RZ, 0x3c, !PT ;  /* 0x0000000c08087212 */ /* 0x080fe200078e3cff */
[----:B------:R-:W-:Y:S01]  /*1030*/  IMAD.SHL.U32 R6, R6, 0x80, RZ ;  /* 0x0000008006067824 */ /* 0x000fe200078e00ff */
[----:B------:R-:W-:Y:S01]  /*1040*/  LOP3.LUT R4, R4, 0xffffe000, RZ, 0xc0, !PT ;  /* 0xffffe00004047812 */ /* 0x000fe200078ec0ff */
[----:B------:R-:W-:Y:S01]  /*1050*/  STL [R1+0x14], RZ ;  /* 0x000014ff01007387 */ /* 0x000fe20000100800 */
[----:B------:R-:W-:-:S02]  /*1060*/  LOP3.LUT R3, R3, R12, RZ, 0x3c, !PT ;  /* 0x0000000c03037212 */ /* 0x000fc400078e3cff */
[-C--:B------:R-:W-:Y:S01]  /*1070*/  IADD3 R9, R8, R11.reuse, R9 ;  /* 0x0000000b08097210 */ /* 0x080fe20007ffe009 */
[----:B------:R-:W-:Y:S01]  /*1080*/  STL [R1+0x3c], RZ ;  /* 0x00003cff01007387 */ /* 0x000fe20000100800 */
[----:B------:R-:W-:Y:S01]  /*1090*/  IADD3 R5, R3, R11, R4 ;  /* 0x0000000b03057210 */ /* 0x000fe20007ffe004 */
[C---:B------:R-:W-:Y:S01]  /*10a0*/  VIADD R3, R228.reuse, 0x30 ;  /* 0x00000030e4037836 */ /* 0x040fe20000000000 */
[----:B------:R-:W-:Y:S01]  /*10b0*/  IADD3 R4, R228, 0x50, RZ ;  /* 0x00000050e4047810 */ /* 0x000fe20007ffe0ff */
[----:B------:R-:W-:Y:S01]  /*10c0*/  STL [R1+0x2c], RZ ;  /* 0x00002cff01007387 */ /* 0x000fe20000100800 */
[----:B------:R-:W-:Y:S02]  /*10d0*/  SHF.R.S32.HI R8, RZ, 0x1f, R23 ;  /* 0x0000001fff087819 */ /* 0x000fe40000011417 */
[----:B------:R-:W-:Y:S01]  /*10e0*/  SHF.R.S32.HI R227, RZ, 0x4, R0 ;  /* 0x00000004ffe37819 */ /* 0x000fe20000011400 */
[----:B------:R0:W-:Y:S01]  /*10f0*/  STL [R1+0x18], R7 ;  /* 0x0000180701007387 */ /* 0x0001e20000100800 */
[----:B------:R-:W-:Y:S01]  /*1100*/  SHF.R.S32.HI R0, RZ, 0x4, R2 ;  /* 0x00000004ff007819 */ /* 0x000fe20000011402 */
[----:B------:R-:W-:Y:S01]  /*1110*/  IMAD.IADD R2, R18, 0x1, R5 ;  /* 0x0000000112027824 */ /* 0x000fe200078e0205 */
[----:B------:R-:W-:Y:S01]  /*1120*/  SHF.R.S32.HI R17, RZ, 0x1f, R16 ;  /* 0x0000001fff117819 */ /* 0x000fe20000011410 */
[----:B------:R1:W-:Y:S04]  /*1130*/  STL [R1+0x24], R3 ;  /* 0x0000240301007387 */ /* 0x0003e80000100800 */
[----:B------:R2:W-:Y:S01]  /*1140*/  STL [R1+0x28], R4 ;  /* 0x0000280401007387 */ /* 0x0005e20000100800 */
[----:B0-----:R-:W-:-:S03]  /*1150*/  SHF.R.S32.HI R7, RZ, 0x1f, R224 ;  /* 0x0000001fff077819 */ /* 0x001fc600000114e0 */
[----:B------:R-:W-:Y:S01]  /*1160*/  STL [R1+0xc], R8 ;  /* 0x00000c0801007387 */ /* 0x000fe20000100800 */
[----:B-1----:R-:W-:Y:S02]  /*1170*/  LOP3.LUT R3, R13, 0x30, R16, 0xf8, !PT ;  /* 0x000000300d037812 */ /* 0x002fe400078ef810 */
[----:B--2---:R-:W-:Y:S02]  /*1180*/  SHF.R.S32.HI R4, RZ, 0x1f, R22 ;  /* 0x0000001fff047819 */ /* 0x004fe40000011416 */
[----:B------:R-:W-:-:S03]  /*1190*/  LOP3.LUT R3, R3, R12, RZ, 0x3c, !PT ;  /* 0x0000000c03037212 */ /* 0x000fc600078e3cff */
[----:B------:R0:W-:Y:S01]  /*11a0*/  STL [R1+0x8], R4 ;  /* 0x0000080401007387 */ /* 0x0001e20000100800 */
[----:B------:R-:W-:-:S03]  /*11b0*/  IADD3 R3, R18, R11, R3 ;  /* 0x0000000b12037210 */ /* 0x000fc60007ffe003 */
[----:B------:R-:W-:Y:S01]  /*11c0*/  STL [R1+0x4], R7 ;  /* 0x0000040701007387 */ /* 0x000fe20000100800 */
[----:B0-----:R-:W-:-:S05]  /*11d0*/  LOP3.LUT R4, R6, 0x180, RZ, 0xc0, !PT ;  /* 0x0000018006047812 */ /* 0x001fca00078ec0ff */
[----:B------:R-:W-:Y:S04]  /*11e0*/  STL [R1+0x40], R4 ;  /* 0x0000400401007387 */ /* 0x000fe80000100800 */
[----:B------:R0:W-:Y:S04]  /*11f0*/  STL [R1], R0 ;  /* 0x0000000001007387 */ /* 0x0001e80000100800 */
[----:B------:R1:W-:Y:S04]  /*1200*/  STL [R1+0x60], R3 ;  /* 0x0000600301007387 */ /* 0x0003e80000100800 */
[----:B------:R1:W-:Y:S01]  /*1210*/  STL [R1+0x5c], R2 ;  /* 0x00005c0201007387 */ /* 0x0003e20000100800 */
[----:B0-----:R-:W-:-:S05]  /*1220*/  IMAD.IADD R0, R18, 0x1, R9 ;  /* 0x0000000112007824 */ /* 0x001fca00078e0209 */
[----:B------:R1:W-:Y:S02]  /*1230*/  STL [R1+0x58], R0 ;  /* 0x0000580001007387 */ /* 0x0003e40000100800 */
.L_x_630:
[----:B01----:R-:W0:Y:S02]  /*1240*/  LDC.64 R2, c[0x0][0xc88] ;  /* 0x00032200ff027b82 */ /* 0x003e240000000a00 */
[----:B0-----:R-:W-:-:S05]  /*1250*/  IMAD.WIDE R2, R223, 0x4, R2 ;  /* 0x00000004df027825 */ /* 0x001fca00078e0202 */
[----:B--2---:R0:W2:Y:S01]  /*1260*/  LDG.E R0, desc[UR50][R2.64] ;  /* 0x0000003202007981 */ /* 0x0040a2000c1e1900 */
[----:B------:R-:W-:Y:S05]  /*1270*/  YIELD ;  /* 0x0000000000007946 */ /* 0x000fea0003800000 */
[----:B------:R-:W-:Y:S01]  /*1280*/  ULDC.64 UR4, c[0x0][0xa28] ;  /* 0x00028a0000047ab9 */ /* 0x000fe20000000a00 */
[----:B------:R-:W-:Y:S01]  /*1290*/  ULDC.64 UR8, c[0x0][0xa18] ;  /* 0x0002860000087ab9 */ /* 0x000fe20000000a00 */
[----:B------:R-:W-:Y:S01]  /*12a0*/  ISETP.NE.U32.AND P1, PT, RZ, UR4, PT ;  /* 0x00000004ff007c0c */ /* 0x000fe2000bf25070 */
[----:B------:R-:W-:Y:S01]  /*12b0*/  ULDC.64 UR6, c[0x0][0xa08] ;  /* 0x0002820000067ab9 */ /* 0x000fe20000000a00 */
[----:B0-----:R-:W-:Y:S01]  /*12c0*/  IMAD.MOV.U32 R3, RZ, RZ, RZ ;  /* 0x000000ffff037224 */ /* 0x001fe200078e00ff */
[----:B------:R-:W-:-:S02]  /*12d0*/  ISETP.NE.U32.AND P0, PT, RZ, UR6, PT ;  /* 0x00000006ff007c0c */ /* 0x000fc4000bf05070 */
[----:B------:R-:W-:Y:S02]  /*12e0*/  ISETP.NE.AND.EX P1, PT, RZ, UR5, PT, P1 ;  /* 0x00000005ff007c0c */ /* 0x000fe4000bf25310 */
[----:B------:R-:W-:Y:S02]  /*12f0*/  ISETP.NE.AND.EX P0, PT, RZ, UR7, PT, P0 ;  /* 0x00000007ff007c0c */ /* 0x000fe4000bf05300 */
[----:B------:R-:W-:Y:S02]  /*1300*/  MOV R123, RZ ;  /* 0x000000ff007b7202 */ /* 0x000fe40000000f00 */
[----:B--23--:R-:W-:Y:S01]  /*1310*/  SHF.R.S32.HI R6, RZ, 0x1f, R0 ;  /* 0x0000001fff067819 */ /* 0x00cfe20000011400 */
[----:B------:R-:W-:-:S06]  /*1320*/  IMAD.SHL.U32 R27, R0, 0x4, RZ ;  /* 0x00000004001b7824 */ /* 0x000fcc00078e00ff */
[C---:B------:R-:W-:Y:S01]  /*1330*/  @P1 LEA R4, P2, R0.reuse, UR4, 0x2 ;  /* 0x0000000400041c11 */ /* 0x040fe2000f8410ff */
[----:B------:R-:W-:Y:S01]  /*1340*/  STL [R1+0x48], R0 ;  /* 0x0000480001007387 */ /* 0x000fe20000100800 */
[C-C-:B------:R-:W-:Y:S02]  /*1350*/  SHF.L.U64.HI R28, R0.reuse, 0x2, R6.reuse ;  /* 0x00000002001c7819 */ /* 0x140fe40000010206 */
[----:B------:R-:W-:Y:S01]  /*1360*/  @P1 LEA.HI.X R5, R0, UR5, R6, 0x2, P2 ;  /* 0x0000000500051c11 */ /* 0x000fe200090f1406 */
[----:B------:R0:W-:Y:S01]  /*1370*/  STL [R1+0x50], R6 ;  /* 0x0000500601007387 */ /* 0x0001e20000100800 */
[----:B------:R-:W-:Y:S01]  /*1380*/  ISETP.NE.U32.AND P2, PT, RZ, UR8, PT ;  /* 0x00000008ff007c0c */ /* 0x000fe2000bf45070 */
[----:B------:R-:W-:Y:S01]  /*1390*/  ULDC UR4, c[0x0][0x288] ;  /* 0x0000a20000047ab9 */ /* 0x000fe20000000800 */
[----:B------:R-:W-:Y:S01]  /*13a0*/  IADD3 R8, P3, R27, UR6, RZ ;  /* 0x000000061b087c10 */ /* 0x000fe2000ff7e0ff */
[----:B------:R1:W5:Y:S01]  /*13b0*/  @P1 LDG.E R3, desc[UR50][R4.64] ;  /* 0x0000003204031981 */ /* 0x000362000c1e1900 */
[----:B------:R-:W-:Y:S01]  /*13c0*/  ISETP.NE.AND.EX P2, PT, RZ, UR9, PT, P2 ;  /* 0x00000009ff007c0c */ /* 0x000fe2000bf45320 */
[----:B------:R-:W-:Y:S01]  /*13d0*/  IMAD.U32 R135, RZ, RZ, UR4 ;  /* 0x00000004ff877e24 */ /* 0x000fe2000f8e00ff */
[----:B------:R-:W-:Y:S01]  /*13e0*/  IADD3.X R9, R28, UR7, RZ, P3, !PT ;  /* 0x000000071c097c10 */ /* 0x000fe20009ffe4ff */
[----:B------:R-:W-:-:S04]  /*13f0*/  ULDC.64 UR4, c[0x0][0x418] ;  /* 0x0001060000047ab9 */ /* 0x000fc80000000a00 */
[----:B------:R1:W5:Y:S06]  /*1400*/  @P0 LDG.E R123, desc[UR50][R8.64] ;  /* 0x00000032087b0981 */ /* 0x00036c000c1e1900 */
[----:B0-----:R-:W-:-:S04]  /*1410*/  @P2 IADD3 R6, P1, R27, UR8, RZ ;  /* 0x000000081b062c10 */ /* 0x001fc8000ff3e0ff */
[----:B------:R-:W-:-:S05]  /*1420*/  @P2 IADD3.X R7, R28, UR9, RZ, P1, !PT ;  /* 0x000000091c072c10 */ /* 0x000fca0008ffe4ff */
[----:B------:R1:W5:Y:S01]  /*1430*/  @P2 LDG.E R135, desc[UR50][R6.64] ;  /* 0x0000003206872981 */ /* 0x000362000c1e1900 */
[----:B------:R-:W-:-:S03]  /*1440*/  UISETP.NE.U32.AND UP0, UPT, UR4, URZ, UPT ;  /* 0x0000003f0400728c */ /* 0x000fc6000bf05070 */
[----:B------:R-:W-:Y:S01]  /*1450*/  ULDC UR4, c[0x0][0x424] ;  /* 0x0001090000047ab9 */ /* 0x000fe20000000800 */
[----:B------:R-:W-:-:S03]  /*1460*/  UISETP.NE.AND.EX UP0, UPT, UR5, URZ, UPT, UP0 ;  /* 0x0000003f0500728c */ /* 0x000fc6000bf05300 */
[----:B------:R-:W-:Y:S01]  /*1470*/  ULDC UR5, c[0x0][0x2f0] ;  /* 0x0000bc0000057ab9 */ /* 0x000fe20000000800 */
[----:B------:R-:W-:-:S04]  /*1480*/  USEL UR4, UR4, 0x1, UP0 ;  /* 0x0000000104047887 */ /* 0x000fc80008000000 */
[----:B------:R-:W-:-:S03]  /*1490*/  UIMAD UR4, UR4, UR5, URZ ;  /* 0x00000005040472a4 */ /* 0x000fc6000f8e023f */
[----:B------:R-:W-:Y:S02]  /*14a0*/  ULDC UR5, c[0x0][0x348] ;  /* 0x0000d20000057ab9 */ /* 0x000fe40000000800 */
[----:B------:R-:W-:Y:S02]  /*14b0*/  IMAD.U32 R2, RZ, RZ, UR5 ;  /* 0x00000005ff027e24 */ /* 0x000fe4000f8e00ff */
[----:B------:R-:W-:Y:S02]  /*14c0*/  IMAD.U32 R26, RZ, RZ, UR4 ;  /* 0x00000004ff1a7e24 */ /* 0x000fe4000f8e00ff */
[----:B------:R-:W-:Y:S01]  /*14d0*/  IMAD.MOV.U32 R24, RZ, RZ, R0 ;  /* 0x000000ffff187224 */ /* 0x000fe200078e0000 */
[----:B-1--4-:R-:W-:Y:S06]  /*14e0*/  @P2 BRA `(.L_x_432) ;  /* 0x0000000000242947 */ /* 0x012fec0003800000 */
[----:B------:R-:W-:Y:S02]  /*14f0*/  ULDC.64 UR4, c[0x0][0xa00] ;  /* 0x0002800000047ab9 */ /* 0x000fe40000000a00 */
[----:B------:R-:W-:-:S04]  /*1500*/  ISETP.NE.U32.AND P1, PT, RZ, UR4, PT ;  /* 0x00000004ff007c0c */ /* 0x000fc8000bf25070 */
[----:B------:R-:W-:-:S13]  /*1510*/  ISETP.NE.AND.EX P1, PT, RZ, UR5, PT, P1 ;  /* 0x00000005ff007c0c */ /* 0x000fda000bf25310 */
[----:B------:R-:W-:Y:S05]  /*1520*/  @!P1 BRA `(.L_x_432) ;  /* 0x0000000000149947 */ /* 0x000fea0003800000 */
[----:B------:R-:W0:Y:S02]  /*1530*/  LDC.64 R4, c[0x0][0xa00] ;  /* 0x00028000ff047b82 */ /* 0x000e240000000a00 */
[----:B0-----:R-:W-:-:S05]  /*1540*/  IMAD.WIDE R4, R24, 0x4, R4 ;  /* 0x0000000418047825 */ /* 0x001fca00078e0204 */
[----:B-----5:R-:W2:Y:S04]  /*1550*/  LDG.E R135, desc[UR50][R4.64] ;  /* 0x0000003204877981 */ /* 0x020ea8000c1e1900 */
[----:B------:R-:W2:Y:S02]  /*1560*/  LDG.E R0, desc[UR50][R4.64+0x4] ;  /* 0x0000043204007981 */ /* 0x000ea4000c1e1900 */
[----:B--2---:R-:W-:-:S07]  /*1570*/  IMAD.IADD R135, R0, 0x1, -R135 ;  /* 0x0000000100877824 */ /* 0x004fce00078e0a87 */
.L_x_432:
[----:B------:R-:W-:Y:S01]  /*1580*/  ULDC.64 UR4, c[0x0][0xa20] ;  /* 0x0002880000047ab9 */ /* 0x000fe20000000a00 */
[----:B------:R0:W-:Y:S01]  /*1590*/  STL [R1+0x54], R221 ;  /* 0x000054dd01007387 */ /* 0x0001e20000100800 */
[----:B------:R-:W-:-:S03]  /*15a0*/  ISETP.NE.U32.AND P1, PT, RZ, UR4, PT ;  /* 0x00000004ff007c0c */ /* 0x000fc6000bf25070 */
[----:B------:R0:W-:Y:S01]  /*15b0*/  STL [R1+0x4c], R222 ;  /* 0x00004cde01007387 */ /* 0x0001e20000100800 */
[----:B------:R-:W-:-:S13]  /*15c0*/  ISETP.NE.AND.EX P1, PT, RZ, UR5, PT, P1 ;  /* 0x00000005ff007c0c */ /* 0x000fda000bf25310 */
[----:B0-----:R-:W-:Y:S05]  /*15d0*/  @!P1 BRA `(.L_x_433) ;  /* 0x0000000000109947 */ /* 0x001fea0003800000 */
[----:B------:R-:W-:-:S04]  /*15e0*/  IADD3 R4, P0, R27, UR4, RZ ;  /* 0x000000041b047c10 */ /* 0x000fc8000ff1e0ff */
[----:B------:R-:W-:-:S05]  /*15f0*/  IADD3.X R5, R28, UR5, RZ, P0, !PT ;  /* 0x000000051c057c10 */ /* 0x000fca00087fe4ff */
[----:B------:R0:W5:Y:S01]  /*1600*/  LDG.E R26, desc[UR50][R4.64] ;  /* 0x00000032041a7981 */ /* 0x000162000c1e1900 */
[----:B------:R-:W-:Y:S05]  /*1610*/  BRA `(.L_x_434) ;  /* 0x0000000000107947 */ /* 0x000fea0003800000 */
.L_x_433:
[----:B------:R-:W-:Y:S05]  /*1620*/  @!P0 BRA `(.L_x_434) ;  /* 0x00000000000c8947 */ /* 0x000fea0003800000 */
[----:B------:R-:W2:Y:S04]  /*1630*/  LDG.E R5, desc[UR50][R8.64] ;  /* 0x0000003208057981 */ /* 0x000ea8000c1e1900 */
[----:B------:R-:W2:Y:S02]  /*1640*/  LDG.E R26, desc[UR50][R8.64+0x4] ;  /* 0x00000432081a7981 */ /* 0x000ea4000c1e1900 */
[----:B--2---:R-:W-:-:S07]  /*1650*/  IADD3 R26, -R5, R26, RZ ;  /* 0x0000001a051a7210 */ /* 0x004fce0007ffe1ff */
.L_x_434:
[----:B------:R-:W-:Y:S02]  /*1660*/  ULDC.64 UR4, c[0x0][0xa10] ;  /* 0x0002840000047ab9 */ /* 0x000fe40000000a00 */
[----:B------:R-:W-:-:S04]  /*1670*/  ISETP.NE.U32.AND P0, PT, RZ, UR4, PT ;  /* 0x00000004ff007c0c */ /* 0x000fc8000bf05070 */
[----:B------:R-:W-:Y:S01]  /*1680*/  ISETP.NE.AND.EX P0, PT, RZ, UR5, PT, P0 ;  /* 0x00000005ff007c0c */ /* 0x000fe2000bf05300 */
[----:B-----5:R-:W-:Y:S01]  /*1690*/  IMAD.IADD R11, R26, 0x1, -R3 ;  /* 0x000000011a0b7824 */ /* 0x020fe200078e0a03 */
[----:B------:R-:W-:-:S11]  /*16a0*/  ULDC.64 UR4, c[0x0][0xa30] ;  /* 0x00028c0000047ab9 */ /* 0x000fd60000000a00 */
[----:B0-----:R-:W0:Y:S02]  /*16b0*/  @P0 LDC.64 R4, c[0x0][0xa10] ;  /* 0x00028400ff040b82 */ /* 0x001e240000000a00 */
[----:B0-----:R-:W-:-:S05]  /*16c0*/  @P0 IMAD.WIDE R4, R24, 0x4, R4 ;  /* 0x0000000418040825 */ /* 0x001fca00078e0204 */
[----:B------:R-:W2:Y:S04]  /*16d0*/  @P0 LDG.E R0, desc[UR50][R4.64] ;  /* 0x0000003204000981 */ /* 0x000ea8000c1e1900 */
[----:B------:R-:W2:Y:S01]  /*16e0*/  @P0 LDG.E R9, desc[UR50][R4.64+0x4] ;  /* 0x0000043204090981 */ /* 0x000ea2000c1e1900 */
[----:B------:R-:W-:Y:S01]  /*16f0*/  IADD3 R118, -R11, RZ, RZ ;  /* 0x000000ff0b767210 */ /* 0x000fe20007ffe1ff */
[----:B------:R-:W-:Y:S01]  /*1700*/  IMAD.MOV.U32 R134, RZ, RZ, R26 ;  /* 0x000000ffff867224 */ /* 0x000fe200078e001a */
[----:B------:R-:W-:Y:S02]  /*1710*/  ISETP.NE.U32.AND P1, PT, RZ, UR4, PT ;  /* 0x00000004ff007c0c */ /* 0x000fe4000bf25070 */
[----:B------:R-:W-:Y:S02]  /*1720*/  VIMNMX R118, RZ, R118, !PT ;  /* 0x00000076ff767248 */ /* 0x000fe40007fe0100 */
[----:B------:R-:W-:-:S13]  /*1730*/  ISETP.NE.AND.EX P1, PT, RZ, UR5, PT, P1 ;  /* 0x00000005ff007c0c */ /* 0x000fda000bf25310 */
[----:B------:R-:W-:-:S04]  /*1740*/  @P1 IADD3 R6, P2, R27, UR4, RZ ;  /* 0x000000041b061c10 */ /* 0x000fc8000ff5e0ff */
[----:B------:R-:W-:-:S05]  /*1750*/  @P1 IADD3.X R7, R28, UR5, RZ, P2, !PT ;  /* 0x000000051c071c10 */ /* 0x000fca00097fe4ff */
[----:B------:R0:W5:Y:S01]  /*1760*/  @P1 LDG.E R134, desc[UR50][R6.64] ;  /* 0x0000003206861981 */ /* 0x000162000c1e1900 */
[----:B--2---:R-:W-:-:S04]  /*1770*/  @P0 IMAD.IADD R2, R9, 0x1, -R0 ;  /* 0x0000000109020824 */ /* 0x004fc800078e0a00 */
[----:B------:R-:W-:-:S04]  /*1780*/  IMAD.IADD R141, R11, 0x1, R2 ;  /* 0x000000010b8d7824 */ /* 0x000fc800078e0202 */
[----:B------:R-:W-:-:S04]  /*1790*/  VIADD R0, R141, 0x9f ;  /* 0x0000009f8d007836 */ /* 0x000fc80000000000 */
[----:B------:R-:W-:-:S05]  /*17a0*/  IMAD.HI R0, R0, 0x66666667, RZ ;  /* 0x6666666700007827 */ /* 0x000fca00078e02ff */
[----:B------:R-:W-:-:S04]  /*17b0*/  SHF.R.U32.HI R3, RZ, 0x1f, R0 ;  /* 0x0000001fff037819 */ /* 0x000fc80000011600 */
[----:B------:R-:W-:-:S05]  /*17c0*/  LEA.HI.SX32 R148, R0, R3, 0x1a ;  /* 0x0000000300947211 */ /* 0x000fca00078fd2ff */
[----:B------:R-:W-:-:S05]  /*17d0*/  IMAD R3, R148, 0xa0, -R11 ;  /* 0x000000a094037824 */ /* 0x000fca00078e0a0b */
[----:B------:R-:W-:-:S04]  /*17e0*/  VIMNMX R3, R3, R2, PT ;  /* 0x0000000203037248 */ /* 0x000fc80003fe0100 */
[----:B------:R-:W-:Y:S01]  /*17f0*/  ISETP.GT.AND P0, PT, R3, R118, PT ;  /* 0x000000760300720c */ /* 0x000fe20003f04270 */
[----:B------:R-:W-:-:S05]  /*1800*/  IMAD.WIDE.U32 R118, R118, -0x33333333, RZ ;  /* 0xcccccccd76767825 */ /* 0x000fca00078e00ff */
[----:B------:R-:W-:-:S05]  /*1810*/  SHF.R.U32.HI R118, RZ, 0x7, R119 ;  /* 0x00000007ff767819 */ /* 0x000fca0000011677 */
[----:B------:R-:W-:Y:S02]  /*1820*/  IMAD.MOV.U32 R25, RZ, RZ, R118 ;  /* 0x000000ffff197224 */ /* 0x000fe400078e0076 */
[----:B------:R-:W-:-:S04]  /*1830*/  @P0 VIADD R0, R3, 0x9f ;  /* 0x0000009f03000836 */ /* 0x000fc80000000000 */
[----:B------:R-:W-:-:S05]  /*1840*/  @P0 IMAD.HI R0, R0, 0x66666667, RZ ;  /* 0x6666666700000827 */ /* 0x000fca00078e02ff */
[----:B------:R-:W-:-:S04]  /*1850*/  @P0 SHF.R.U32.HI R3, RZ, 0x1f, R0 ;  /* 0x0000001fff030819 */ /* 0x000fc80000011600 */
[----:B------:R-:W-:Y:S02]  /*1860*/  @P0 LEA.HI.SX32 R25, R0, R3, 0x1a ;  /* 0x0000000300190211 */ /* 0x000fe400078fd2ff */
[----:B------:R-:W-:Y:S02]  /*1870*/  PLOP3.LUT P0, PT, PT, PT, PT, 0x80, 0x0 ;  /* 0x000000000000781c */ /* 0x000fe40003f0f070 */
[----:B------:R-:W-:-:S13]  /*1880*/  ISETP.GT.AND P1, PT, R25, R118, PT ;  /* 0x000000761900720c */ /* 0x000fda0003f24270 */
[----:B0-----:R-:W-:Y:S05]  /*1890*/  @!P1 BRA `(.L_x_435) ;  /* 0x000000e800d89947 */ /* 0x001fea0003800000 */
[----:B------:R-:W-:Y:S01]  /*18a0*/  VIADD R0, R18, 0x24200 ;  /* 0x0002420012007836 */ /* 0x000fe20000000000 */
[----:B------:R-:W-:Y:S04]  /*18b0*/  BSSY B6, `(.L_x_436) ;  /* 0x0000013000067945 */ /* 0x000fe80003800000 */
[----:B------:R-:W-:-:S13]  /*18c0*/  LOP3.LUT P0, RZ, R0, 0x1bf, RZ, 0xc0, !PT ;  /* 0x000001bf00ff7812 */ /* 0x000fda000780c0ff */
[----:B------:R-:W-:Y:S05]  /*18d0*/  @!P0 BRA `(.L_x_437) ;  /* 0x0000000000408947 */ /* 0x000fea0003800000 */
[----:B------:R-:W-:Y:S01]  /*18e0*/  MOV R0, 0x0 ;  /* 0x0000000000007802 */ /* 0x000fe20000000f00 */
[----:B------:R-:W-:Y:S01]  /*18f0*/  ULDC.64 UR4, c[0x4][0xc0] ;  /* 0x0100300000047ab9 */ /* 0x000fe20000000a00 */
[----:B------:R-:W-:Y:S01]  /*1900*/  ULDC.64 UR6, c[0x4][0x20] ;  /* 0x0100080000067ab9 */ /* 0x000fe20000000a00 */
[----:B------:R-:W-:Y:S01]  /*1910*/  IMAD.U32 R4, RZ, RZ, UR4 ;  /* 0x00000004ff047e24 */ /* 0x000fe2000f8e00ff */
[----:B------:R0:W1:Y:S01]  /*1920*/  LDC.64 R14, c[0x4][R0] ;  /* 0x01000000000e7b82 */ /* 0x0000620000000a00 */
[----:B------:R-:W-:Y:S01]  /*1930*/  IMAD.U32 R5, RZ, RZ, UR5 ;  /* 0x00000005ff057e24 */ /* 0x000fe2000f8e00ff */
[----:B------:R-:W-:Y:S01]  /*1940*/  ULDC.64 UR4, c[0x4][0xc8] ;  /* 0x0100320000047ab9 */ /* 0x000fe20000000a00 */
[----:B------:R-:W-:Y:S01]  /*1950*/  IMAD.U32 R10, RZ, RZ, UR6 ;  /* 0x00000006ff0a7e24 */ /* 0x000fe2000f8e00ff */
[----:B------:R-:W-:Y:S01]  /*1960*/  MOV R6, UR4 ;  /* 0x0000000400067c02 */ /* 0x000fe20008000f00 */
[----:B------:R-:W-:Y:S01]  /*1970*/  IMAD.U32 R7, RZ, RZ, UR5 ;  /* 0x00000005ff077e24 */ /* 0x000fe2000f8e00ff */
[----:B------:R-:W-:Y:S01]  /*1980*/  MOV R13, RZ ;  /* 0x000000ff000d7202 */ /* 0x000fe20000000f00 */
[----:B------:R-:W-:-:S02]  /*1990*/  IMAD.U32 R11, RZ, RZ, UR7 ;  /* 0x00000007ff0b7e24 */ /* 0x000fc4000f8e00ff */
[----:B------:R-:W-:Y:S02]  /*19a0*/  IMAD.MOV.U32 R8, RZ, RZ, 0x70 ;  /* 0x00000070ff087424 */ /* 0x000fe400078e00ff */
[----:B0-----:R-:W-:-:S07]  /*19b0*/  IMAD.MOV.U32 R12, RZ, RZ, 0x1 ;  /* 0x00000001ff0c7424 */ /* 0x001fce00078e00ff */
[----:B------:R-:W-:-:S07]  /*19c0*/  LEPC R20, `(.L_x_437) ;  /* 0x000000001014794e */ /* 0x000fce0000000000 */
[----:B-1---5:R-:W-:Y:S05]  /*19d0*/  CALL.ABS.NOINC R14 ;  /* 0x000000000e007343 */ /* 0x022fea0003c00000 */
.L_x_437:
[----:B------:R-:W-:Y:S05]  /*19e0*/  BSYNC B6 ;  /* 0x0000000000067941 */ /* 0x000fea0003800000 */
.L_x_436:
        /* <DEDUP_REMOVED lines=11> */
[----:B------:R-:W-:Y:S01]  /*1aa0*/  MOV R10, UR6 ;  /* 0x00000006000a7c02 */ /* 0x000fe20008000f00 */
[----:B------:R-:W-:Y:S02]  /*1ab0*/  IMAD.U32 R6, RZ, RZ, UR4 ;  /* 0x00000004ff067e24 */ /* 0x000fe4000f8e00ff */
[----:B------:R-:W-:-:S02]  /*1ac0*/  IMAD.U32 R7, RZ, RZ, UR5 ;  /* 0x00000005ff077e24 */ /* 0x000fc4000f8e00ff */
[----:B------:R-:W-:Y:S02]  /*1ad0*/  IMAD.U32 R11, RZ, RZ, UR7 ;  /* 0x00000007ff0b7e24 */ /* 0x000fe4000f8e00ff */
[----:B------:R-:W-:Y:S02]  /*1ae0*/  IMAD.MOV.U32 R8, RZ, RZ, 0x70 ;  /* 0x00000070ff087424 */ /* 0x000fe400078e00ff */
[----:B------:R-:W-:Y:S02]  /*1af0*/  IMAD.MOV.U32 R12, RZ, RZ, 0x1 ;  /* 0x00000001ff0c7424 */ /* 0x000fe400078e00ff */
[----:B0-----:R-:W-:-:S07]  /*1b00*/  IMAD.MOV.U32 R13, RZ, RZ, RZ ;  /* 0x000000ffff0d7224 */ /* 0x001fce00078e00ff */
[----:B------:R-:W-:-:S07]  /*1b10*/  LEPC R20, `(.L_x_439) ;  /* 0x000000001014794e */ /* 0x000fce0000000000 */
[----:B-1---5:R-:W-:Y:S05]  /*1b20*/  CALL.ABS.NOINC R14 ;  /* 0x000000000e007343 */ /* 0x022fea0003c00000 */
.L_x_439:
[----:B------:R-:W-:Y:S05]  /*1b30*/  BSYNC B6 ;  /* 0x0000000000067941 */ /* 0x000fea0003800000 */
.L_x_438:
[----:B------:R-:W2:Y:S01]  /*1b40*/  LDL R31, [R1+0x30] ;  /* 0x00003000011f7983 */ /* 0x000ea20000100800 */
[----:B------:R-:W-:Y:S01]  /*1b50*/  ULDC.64 UR4, c[0x0][0x9f8] ;  /* 0x00027e0000047ab9 */ /* 0x000fe20000000a00 */
[----:B------:R-:W0:Y:S01]  /*1b60*/  LDC.64 R96, c[0x0][0x408] ;  /* 0x00010200ff607b82 */ /* 0x000e220000000a00 */
[----:B------:R-:W-:Y:S01]  /*1b70*/  ISETP.NE.U32.AND P0, PT, RZ, UR4, PT ;  /* 0x00000004ff007c0c */ /* 0x000fe2000bf05070 */
[----:B------:R-:W3:Y:S03]  /*1b80*/  LDL R12, [R1+0x34] ;  /* 0x00003400010c7983 */ /* 0x000ee60000100800 */
[----:B------:R-:W-:Y:S01]  /*1b90*/  ISETP.NE.AND.EX P0, PT, RZ, UR5, PT, P0 ;  /* 0x00000005ff007c0c */ /* 0x000fe2000bf05300 */
[----:B------:R-:W4:Y:S02]  /*1ba0*/  LDL R14, [R1+0x38] ;  /* 0x00003800010e7983 */ /* 0x000f240000100800 */
[----:B------:R-:W1:Y:S02]  /*1bb0*/  LDC R117, c[0x0][0x3f4] ;  /* 0x0000fd00ff757b82 */ /* 0x000e640000000800 */
[----:B------:R-:W4:Y:S04]  /*1bc0*/  LDL R13, [R1+0x44] ;  /* 0x00004400010d7983 */ /* 0x000f280000100800 */
[----:B------:R-:W4:Y:S02]  /*1bd0*/  LDL R15, [R1+0x40] ;  /* 0x00004000010f7983 */ /* 0x000f240000100800 */
[----:B------:R-:W1:Y:S02]  /*1be0*/  LDC.64 R102, c[0x0][0x3f8] ;  /* 0x0000fe00ff667b82 */ /* 0x000e640000000a00 */
[----:B------:R-:W-:Y:S01]  /*1bf0*/  @P0 IADD3 R4, P1, R27, UR4, RZ ;  /* 0x000000041b040c10 */ /* 0x000fe2000ff3e0ff */
[----:B------:R-:W0:Y:S03]  /*1c00*/  S2R R20, SR_TID.X ;  /* 0x0000000000147919 */ /* 0x000e260000002100 */
[----:B------:R-:W-:-:S05]  /*1c10*/  @P0 IADD3.X R5, R28, UR5, RZ, P1, !PT ;  /* 0x000000051c050c10 */ /* 0x000fca0008ffe4ff */
[----:B------:R1:W4:Y:S01]  /*1c20*/  @P0 LDG.E R24, desc[UR50][R4.64] ;  /* 0x0000003204180981 */ /* 0x000322000c1e1900 */
[----:B------:R-:W-:Y:S02]  /*1c30*/  IADD3 R123, R123, R26, RZ ;  /* 0x0000001a7b7b7210 */ /* 0x000fe40007ffe0ff */
[----:B0-----:R-:W-:Y:S01]  /*1c40*/  SHF.R.U32.HI R30, RZ, 0x7, R20 ;  /* 0x00000007ff1e7819 */ /* 0x001fe20000011614 */
[C---:B------:R-:W-:Y:S02]  /*1c50*/  VIADD R0, R20.reuse, 0xffffff80 ;  /* 0xffffff8014007836 */ /* 0x040fe40000000000 */
[----:B------:R-:W-:Y:S01]  /*1c60*/  VIADD R29, R20, 0xffffff80 ;  /* 0xffffff80141d7836 */ /* 0x000fe20000000000 */
[----:B------:R-:W-:Y:S01]  /*1c70*/  ISETP.NE.AND P6, PT, R30, 0x1, PT ;  /* 0x000000011e00780c */ /* 0x000fe20003fc5270 */
[----:B------:R-:W-:Y:S01]  /*1c80*/  VIADD R20, R20, 0xffffff80 ;  /* 0xffffff8014147836 */ /* 0x000fe20000000000 */
[----:B------:R-:W-:Y:S02]  /*1c90*/  LEA.HI R6, R0, R0, RZ, 0x1 ;  /* 0x0000000000067211 */ /* 0x000fe400078f08ff */
[----:B------:R-:W-:-:S02]  /*1ca0*/  SHF.R.S32.HI R3, RZ, 0x1f, R0 ;  /* 0x0000001fff037819 */ /* 0x000fc40000011400 */
[----:B------:R-:W-:Y:S02]  /*1cb0*/  LOP3.LUT R7, R6, 0xfffffffe, RZ, 0xc0, !PT ;  /* 0xfffffffe06077812 */ /* 0x000fe400078ec0ff */
[----:B------:R-:W-:-:S03]  /*1cc0*/  LEA.HI R3, R3, R0, RZ, 0x2 ;  /* 0x0000000003037211 */ /* 0x000fc600078f10ff */
[----:B------:R-:W-:Y:S01]  /*1cd0*/  IMAD.IADD R110, R0, 0x1, -R7 ;  /* 0x00000001006e7824 */ /* 0x000fe200078e0a07 */
[--C-:B------:R-:W-:Y:S01]  /*1ce0*/  SHF.R.S32.HI R121, RZ, 0x2, R3.reuse ;  /* 0x00000002ff797819 */ /* 0x100fe20000011403 */
[----:B------:R-:W-:Y:S05]  /*1cf0*/  @!P6 WARPSYNC.ALL ;  /* 0x000000000000e948 */ /* 0x000fea0003800000 */
[----:B------:R-:W-:Y:S01]  /*1d00*/  ULDC UR4, c[0x0][0x2f4] ;  /* 0x0000bd0000047ab9 */ /* 0x000fe20000000800 */
[----:B------:R-:W-:Y:S02]  /*1d10*/  SHF.R.S32.HI R6, RZ, 0x1f, R3 ;  /* 0x0000001fff067819 */ /* 0x000fe40000011403 */
[----:B------:R-:W-:-:S02]  /*1d20*/  ISETP.GE.AND P1, PT, R225, UR4, PT ;  /* 0x00000004e1007c0c */ /* 0x000fc4000bf26270 */
[----:B------:R-:W-:Y:S02]  /*1d30*/  ISETP.GE.AND P0, PT, R16, UR4, PT ;  /* 0x0000000410007c0c */ /* 0x000fe4000bf06270 */
[----:B------:R-:W-:Y:S02]  /*1d40*/  SEL R0, RZ, 0xffffffff, P1 ;  /* 0xffffffffff007807 */ /* 0x000fe40000800000 */
[----:B------:R-:W-:Y:S02]  /*1d50*/  SEL R3, RZ, 0x1, P0 ;  /* 0x00000001ff037807 */ /* 0x000fe40000000000 */
[----:B------:R-:W-:Y:S01]  /*1d60*/  LEA.HI R20, R20, R29, RZ, 0x1 ;  /* 0x0000001d14147211 */ /* 0x000fe200078f08ff */
[----:B------:R-:W-:Y:S01]  /*1d70*/  IMAD.SHL.U32 R0, R0, 0x2, RZ ;  /* 0x0000000200007824 */ /* 0x000fe200078e00ff */
[----:B------:R-:W-:Y:S02]  /*1d80*/  ISETP.GE.AND P0, PT, R226, UR4, PT ;  /* 0x00000004e2007c0c */ /* 0x000fe4000bf06270 */
[----:B------:R-:W-:-:S02]  /*1d90*/  ISETP.GE.AND P1, PT, R23, UR4, PT ;  /* 0x0000000417007c0c */ /* 0x000fc4000bf26270 */
[----:B------:R-:W-:Y:S02]  /*1da0*/  LEA.HI R6, R6, R121, RZ, 0x2 ;  /* 0x0000007906067211 */ /* 0x000fe400078f10ff */
[----:B------:R-:W-:Y:S02]  /*1db0*/  LOP3.LUT R3, R0, 0x2, R3, 0xe2, !PT ;  /* 0x0000000200037812 */ /* 0x000fe400078ee203 */
[----:B------:R-:W-:Y:S02]  /*1dc0*/  SEL R0, RZ, 0x4, P0 ;  /* 0x00000004ff007807 */ /* 0x000fe40000000000 */
[----:B-1----:R-:W-:Y:S02]  /*1dd0*/  SEL R4, RZ, 0x8, P1 ;  /* 0x00000008ff047807 */ /* 0x002fe40000800000 */
[----:B------:R-:W-:Y:S02]  /*1de0*/  SHF.R.S32.HI R20, RZ, 0x1, R20 ;  /* 0x00000001ff147819 */ /* 0x000fe40000011414 */
[----:B------:R-:W-:-:S02]  /*1df0*/  ISETP.GE.AND P0, PT, R22, UR4, PT ;  /* 0x0000000416007c0c */ /* 0x000fc4000bf06270 */
[----:B------:R-:W-:Y:S02]  /*1e00*/  LOP3.LUT R6, R6, 0xfffffffc, RZ, 0xc0, !PT ;  /* 0xfffffffc06067812 */ /* 0x000fe400078ec0ff */
[----:B------:R-:W-:Y:S02]  /*1e10*/  LOP3.LUT R0, R4, R3, R0, 0xfe, !PT ;  /* 0x0000000304007212 */ /* 0x000fe400078efe00 */
[----:B------:R-:W-:Y:S02]  /*1e20*/  SHF.R.S32.HI R5, RZ, 0x1f, R20 ;  /* 0x0000001fff057819 */ /* 0x000fe40000011414 */
[----:B------:R-:W-:Y:S01]  /*1e30*/  SEL R3, RZ, 0x10, P0 ;  /* 0x00000010ff037807 */ /* 0x000fe20000000000 */
[----:B------:R-:W-:Y:S01]  /*1e40*/  IMAD.IADD R121, R121, 0x1, -R6 ;  /* 0x0000000179797824 */ /* 0x000fe200078e0a06 */
[----:B------:R-:W-:Y:S02]  /*1e50*/  SHF.R.S32.HI R229, RZ, 0x1f, R228 ;  /* 0x0000001fffe57819 */ /* 0x000fe400000114e4 */
[----:B------:R-:W-:Y:S01]  /*1e60*/  LOP3.LUT R28, R0, R3, RZ, 0xfc, !PT ;  /* 0x00000003001c7212 */ /* 0x000fe200078efcff */
[----:B------:R-:W-:Y:S01]  /*1e70*/  IMAD R0, R5, R96, RZ ;  /* 0x0000006005007224 */ /* 0x000fe200078e02ff */
[----:B------:R-:W-:Y:S01]  /*1e80*/  ISETP.GE.AND P1, PT, R225, R117, PT ;  /* 0x00000075e100720c */ /* 0x000fe20003f26270 */
[----:B------:R-:W-:Y:S01]  /*1e90*/  IMAD R6, R5, R102, RZ ;  /* 0x0000006605067224 */ /* 0x000fe200078e02ff */
[----:B------:R-:W-:Y:S01]  /*1ea0*/  LOP3.LUT P0, RZ, R121, 0x2, RZ, 0xc0, !PT ;  /* 0x0000000279ff7812 */ /* 0x000fe2000780c0ff */
[----:B------:R-:W-:Y:S01]  /*1eb0*/  IMAD R5, R20, R97, R0 ;  /* 0x0000006114057224 */ /* 0x000fe200078e0200 */
[----:B------:R-:W-:Y:S01]  /*1ec0*/  ISETP.GE.AND P0, PT, R16, R117, PT ;  /* 0x000000751000720c */ /* 0x000fe20003f06270 */
[----:B------:R-:W-:Y:S01]  /*1ed0*/  IMAD.WIDE.U32 R100, R20, R96, R228 ;  /* 0x0000006014647225 */ /* 0x000fe200078e00e4 */
[----:B------:R-:W-:-:S02]  /*1ee0*/  SEL R0, R117, RZ, P1 ;  /* 0x000000ff75007207 */ /* 0x000fc40000800000 */
[----:B------:R-:W-:Y:S01]  /*1ef0*/  ISETP.GE.AND P2, PT, R226, R117, PT ;  /* 0x00000075e200720c */ /* 0x000fe20003f46270 */
[----:B------:R-:W-:Y:S01]  /*1f00*/  IMAD.WIDE.U32 R98, R20, R96, R16 ;  /* 0x0000006014627225 */ /* 0x000fe200078e0010 */
[----:B------:R-:W-:-:S03]  /*1f10*/  SEL R3, R117, RZ, P0 ;  /* 0x000000ff75037207 */ /* 0x000fc60000000000 */
[----:B------:R-:W-:Y:S02]  /*1f20*/  IMAD.IADD R101, R101, 0x1, R5 ;  /* 0x0000000165657824 */ /* 0x000fe400078e0205 */
[----:B------:R-:W-:Y:S01]  /*1f30*/  IMAD.IADD R99, R5, 0x1, R99 ;  /* 0x0000000105637824 */ /* 0x000fe200078e0263 */
[----:B------:R-:W-:Y:S01]  /*1f40*/  SEL R5, R117, RZ, P2 ;  /* 0x000000ff75057207 */ /* 0x000fe20001000000 */
[----:B------:R-:W-:Y:S02]  /*1f50*/  IMAD.IADD R4, R225, 0x1, R0 ;  /* 0x00000001e1047824 */ /* 0x000fe400078e0200 */
[----:B------:R-:W-:Y:S01]  /*1f60*/  IMAD.IADD R3, R16, 0x1, R3 ;  /* 0x0000000110037824 */ /* 0x000fe200078e0203 */
[----:B------:R-:W-:Y:S02]  /*1f70*/  IADD3 R9, R226, R5, RZ ;  /* 0x00000005e2097210 */ /* 0x000fe40007ffe0ff */
[----:B------:R-:W-:Y:S02]  /*1f80*/  SHF.R.S32.HI R5, RZ, 0x1f, R4 ;  /* 0x0000001fff057819 */ /* 0x000fe40000011404 */
[----:B------:R-:W-:-:S02]  /*1f90*/  SHF.R.S32.HI R0, RZ, 0x1f, R3 ;  /* 0x0000001fff007819 */ /* 0x000fc40000011403 */
[CC--:B------:R-:W-:Y:S02]  /*1fa0*/  LEA.HI R26, R5.reuse, R4.reuse, RZ, 0x4 ;  /* 0x00000004051a7211 */ /* 0x0c0fe400078f20ff */
[----:B------:R-:W-:Y:S01]  /*1fb0*/  LEA.HI R5, R5, R4, RZ, 0x6 ;  /* 0x0000000405057211 */ /* 0x000fe200078f30ff */
[----:B------:R-:W-:Y:S01]  /*1fc0*/  IMAD R7, R20, R103, R6 ;  /* 0x0000006714077224 */ /* 0x000fe200078e0206 */
[CC--:B------:R-:W-:Y:S02]  /*1fd0*/  LEA.HI R21, R0.reuse, R3.reuse, RZ, 0x4 ;  /* 0x0000000300157211 */ /* 0x0c0fe400078f20ff */
[----:B------:R-:W-:Y:S02]  /*1fe0*/  LEA.HI R3, R0, R3, RZ, 0x6 ;  /* 0x0000000300037211 */ /* 0x000fe400078f30ff */
[----:B------:R-:W-:Y:S02]  /*1ff0*/  SHF.R.S32.HI R6, RZ, 0x6, R5 ;  /* 0x00000006ff067819 */ /* 0x000fe40000011405 */
[----:B------:R-:W-:-:S02]  /*2000*/  SHF.R.S32.HI R4, RZ, 0x6, R3 ;  /* 0x00000006ff047819 */ /* 0x000fc40000011403 */
[----:B------:R-:W-:Y:S02]  /*2010*/  SHF.R.S32.HI R10, RZ, 0x1f, R9 ;  /* 0x0000001fff0a7819 */ /* 0x000fe40000011409 */
[----:B-----5:R-:W-:Y:S01]  /*2020*/  SHF.R.S32.HI R11, RZ, 0x1f, R134 ;  /* 0x0000001fff0b7819 */ /* 0x020fe20000011486 */
[-C--:B------:R-:W-:Y:S01]  /*2030*/  IMAD.WIDE.U32 R106, R20, R102.reuse, R228 ;  /* 0x00000066146a7225 */ /* 0x080fe200078e00e4 */
[CC--:B------:R-:W-:Y:S02]  /*2040*/  LEA.HI R27, R10.reuse, R9.reuse, RZ, 0x4 ;  /* 0x000000090a1b7211 */ /* 0x0c0fe400078f20ff */
[----:B------:R-:W-:Y:S01]  /*2050*/  LEA.HI R9, R10, R9, RZ, 0x6 ;  /* 0x000000090a097211 */ /* 0x000fe200078f30ff */
[----:B------:R-:W-:Y:S01]  /*2060*/  IMAD.WIDE.U32 R104, R20, R102, R16 ;  /* 0x0000006614687225 */ /* 0x000fe200078e0010 */
[----:B------:R-:W-:Y:S02]  /*2070*/  IADD3 R107, R107, R7, RZ ;  /* 0x000000076b6b7210 */ /* 0x000fe40007ffe0ff */
[----:B------:R-:W-:Y:S01]  /*2080*/  SHF.R.S32.HI R9, RZ, 0x6, R9 ;  /* 0x00000006ff097819 */ /* 0x000fe20000011409 */
[----:B------:R-:W-:Y:S01]  /*2090*/  IMAD.IADD R105, R7, 0x1, R105 ;  /* 0x0000000107697824 */ /* 0x000fe200078e0269 */
[----:B------:R-:W-:Y:S01]  /*20a0*/  P2R R114, PR, RZ, 0x4 ;  /* 0x00000004ff727803 */ /* 0x000fe20000000000 */
[----:B------:R-:W-:Y:S01]  /*20b0*/  IMAD.WIDE.U32 R100, R134, R96, R100 ;  /* 0x0000006086647225 */ /* 0x000fe200078e0064 */
[----:B------:R-:W-:-:S03]  /*20c0*/  ISETP.GE.AND P2, PT, R224, UR4, PT ;  /* 0x00000004e0007c0c */ /* 0x000fc6000bf46270 */
[----:B------:R-:W-:-:S04]  /*20d0*/  IMAD.WIDE.U32 R98, R134, R96, R98 ;  /* 0x0000006086627225 */ /* 0x000fc800078e0062 */
[----:B------:R-:W-:Y:S01]  /*20e0*/  IMAD R110, R110, 0x80, R20 ;  /* 0x000000806e6e7824 */ /* 0x000fe200078e0214 */
[----:B------:R-:W-:Y:S01]  /*20f0*/  SHF.R.S32.HI R113, RZ, 0x4, R21 ;  /* 0x00000004ff717819 */ /* 0x000fe20000011415 */
[CC--:B------:R-:W-:Y:S01]  /*2100*/  IMAD.WIDE.U32 R106, R134.reuse, R102.reuse, R106 ;  /* 0x00000066866a7225 */ /* 0x0c0fe200078e006a */
[----:B------:R-:W-:Y:S02]  /*2110*/  SHF.R.S32.HI R112, RZ, 0x4, R26 ;  /* 0x00000004ff707819 */ /* 0x000fe4000001141a */
[----:B------:R-:W-:Y:S01]  /*2120*/  SHF.R.S32.HI R111, RZ, 0x4, R27 ;  /* 0x00000004ff6f7819 */ /* 0x000fe2000001141b */
[----:B------:R-:W-:-:S04]  /*2130*/  IMAD.WIDE.U32 R104, R134, R102, R104 ;  /* 0x0000006686687225 */ /* 0x000fc800078e0068 */
[----:B------:R-:W-:Y:S02]  /*2140*/  IMAD R125, R97, 0xa0, RZ ;  /* 0x000000a0617d7824 */ /* 0x000fe400078e02ff */
[----:B------:R-:W-:Y:S02]  /*2150*/  VIADD R142, R30, 0x8 ;  /* 0x000000081e8e7836 */ /* 0x000fe40000000000 */
[----:B------:R-:W-:Y:S01]  /*2160*/  IMAD.SHL.U32 R117, R117, 0x2, RZ ;  /* 0x0000000275757824 */ /* 0x000fe200078e00ff */
[C---:B--2---:R-:W-:Y:S02]  /*2170*/  LOP3.LUT R5, R31.reuse, 0x30, R26, 0xf8, !PT ;  /* 0x000000301f057812 */ /* 0x044fe400078ef81a */
[----:B------:R-:W-:Y:S02]  /*2180*/  LOP3.LUT R3, R31, 0x30, R21, 0xf8, !PT ;  /* 0x000000301f037812 */ /* 0x000fe400078ef815 */
[----:B---3--:R-:W-:Y:S01]  /*2190*/  LOP3.LUT R5, R5, R12, RZ, 0x3c, !PT ;  /* 0x0000000c05057212 */ /* 0x008fe200078e3cff */
[----:B----4-:R-:W-:-:S02]  /*21a0*/  IMAD R132, R6, 0x2800, R14 ;  /* 0x0000280006847824 */ /* 0x010fc400078e020e */
[C---:B------:R-:W-:Y:S02]  /*21b0*/  IMAD R133, R4.reuse, 0x2800, R14 ;  /* 0x0000280004857824 */ /* 0x040fe400078e020e */
[----:B------:R-:W-:Y:S01]  /*21c0*/  IMAD R131, R4, 0x2800, R13 ;  /* 0x0000280004837824 */ /* 0x000fe200078e020d */
[----:B------:R-:W-:Y:S01]  /*21d0*/  LOP3.LUT R4, R3, R12, RZ, 0x3c, !PT ;  /* 0x0000000c03047212 */ /* 0x000fe200078e3cff */
[----:B------:R-:W-:Y:S01]  /*21e0*/  IMAD.IADD R132, R132, 0x1, R5 ;  /* 0x0000000184847824 */ /* 0x000fe200078e0205 */
[----:B------:R-:W-:Y:S02]  /*21f0*/  SHF.R.U32.HI R0, RZ, 0x3, R15 ;  /* 0x00000003ff007819 */ /* 0x000fe4000001160f */
[----:B------:R-:W-:Y:S01]  /*2200*/  LOP3.LUT R5, R15, 0x30, R26, 0xf8, !PT ;  /* 0x000000300f057812 */ /* 0x000fe200078ef81a */
[----:B------:R-:W-:Y:S02]  /*2210*/  IMAD.IADD R133, R133, 0x1, R4 ;  /* 0x0000000185857824 */ /* 0x000fe400078e0204 */
[----:B------:R-:W-:Y:S01]  /*2220*/  IMAD R129, R6, 0x2800, R13 ;  /* 0x0000280006817824 */ /* 0x000fe200078e020d */
[----:B------:R-:W-:-:S02]  /*2230*/  LOP3.LUT R4, R5, R0, RZ, 0x3c, !PT ;  /* 0x0000000005047212 */ /* 0x000fc400078e3cff */
[----:B------:R-:W-:-:S03]  /*2240*/  LOP3.LUT R3, R31, 0x30, R27, 0xf8, !PT ;  /* 0x000000301f037812 */ /* 0x000fc600078ef81b */
[----:B------:R-:W-:Y:S02]  /*2250*/  IMAD.IADD R129, R129, 0x1, R4 ;  /* 0x0000000181817824 */ /* 0x000fe400078e0204 */
[C---:B------:R-:W-:Y:S02]  /*2260*/  IMAD R4, R11.reuse, R102, RZ ;  /* 0x000000660b047224 */ /* 0x040fe400078e02ff */
[----:B------:R-:W-:Y:S01]  /*2270*/  IMAD R11, R11, R96, RZ ;  /* 0x000000600b0b7224 */ /* 0x000fe200078e02ff */
[----:B------:R-:W-:Y:S01]  /*2280*/  LOP3.LUT R7, R15, 0x30, R21, 0xf8, !PT ;  /* 0x000000300f077812 */ /* 0x000fe200078ef815 */
[----:B------:R-:W-:Y:S01]  /*2290*/  IMAD R130, R9, 0x2800, R14 ;  /* 0x0000280009827824 */ /* 0x000fe200078e020e */
[----:B------:R-:W-:Y:S01]  /*22a0*/  LOP3.LUT R3, R3, R12, RZ, 0x3c, !PT ;  /* 0x0000000c03037212 */ /* 0x000fe200078e3cff */
[----:B------:R-:W-:Y:S01]  /*22b0*/  IMAD R11, R134, R97, R11 ;  /* 0x00000061860b7224 */ /* 0x000fe200078e020b */
[----:B------:R-:W-:Y:S01]  /*22c0*/  LOP3.LUT R8, R7, R0, RZ, 0x3c, !PT ;  /* 0x0000000007087212 */ /* 0x000fe200078e3cff */
[----:B------:R-:W-:Y:S01]  /*22d0*/  IMAD R128, R9, 0x2800, R13 ;  /* 0x0000280009807824 */ /* 0x000fe200078e020d */
[----:B------:R-:W-:Y:S01]  /*22e0*/  LOP3.LUT R7, R15, 0x30, R27, 0xf8, !PT ;  /* 0x000000300f077812 */ /* 0x000fe200078ef81b */
[----:B------:R-:W-:-:S02]  /*22f0*/  IMAD.IADD R10, R101, 0x1, R11 ;  /* 0x00000001650a7824 */ /* 0x000fc400078e020b */
[----:B------:R-:W-:Y:S01]  /*2300*/  IMAD.IADD R20, R11, 0x1, R99 ;  /* 0x000000010b147824 */ /* 0x000fe200078e0263 */
[----:B------:R-:W-:Y:S01]  /*2310*/  SEL R11, RZ, 0x20, P2 ;  /* 0x00000020ff0b7807 */ /* 0x000fe20001000000 */
[----:B------:R-:W-:Y:S01]  /*2320*/  IMAD.IADD R130, R130, 0x1, R3 ;  /* 0x0000000182827824 */ /* 0x000fe200078e0203 */
[----:B------:R-:W-:Y:S01]  /*2330*/  SHF.L.U64.HI R3, R102, 0x7, R103 ;  /* 0x0000000766037819 */ /* 0x000fe20000010267 */
[----:B------:R-:W-:Y:S01]  /*2340*/  IMAD R13, R134, R103, R4 ;  /* 0x00000067860d7224 */ /* 0x000fe200078e0204 */
[----:B------:R-:W-:Y:S01]  /*2350*/  SHF.L.U64.HI R5, R96, 0x7, R97 ;  /* 0x0000000760057819 */ /* 0x000fe20000010261 */
[----:B------:R-:W-:Y:S01]  /*2360*/  IMAD R9, R103, 0xa0, RZ ;  /* 0x000000a067097824 */ /* 0x000fe200078e02ff */
[----:B------:R-:W-:Y:S01]  /*2370*/  LOP3.LUT R7, R7, R0, RZ, 0x3c, !PT ;  /* 0x0000000007077212 */ /* 0x000fe200078e3cff */
[----:B------:R-:W-:Y:S02]  /*2380*/  IMAD.SHL.U32 R4, R102, 0x80, RZ ;  /* 0x0000008066047824 */ /* 0x000fe400078e00ff */
[----:B------:R-:W-:Y:S01]  /*2390*/  IMAD.SHL.U32 R6, R96, 0x80, RZ ;  /* 0x0000008060067824 */ /* 0x000fe200078e00ff */
[----:B------:R-:W-:Y:S01]  /*23a0*/  LOP3.LUT R21, R21, 0xfffffff0, RZ, 0xc0, !PT ;  /* 0xfffffff015157812 */ /* 0x000fe200078ec0ff */
[----:B------:R-:W-:Y:S01]  /*23b0*/  IMAD.WIDE.U32 R102, R102, 0xa0, RZ ;  /* 0x000000a066667825 */ /* 0x000fe200078e00ff */
[----:B------:R-:W-:-:S02]  /*23c0*/  LOP3.LUT R26, R26, 0xfffffff0, RZ, 0xc0, !PT ;  /* 0xfffffff01a1a7812 */ /* 0x000fc400078ec0ff */
[----:B------:R-:W-:Y:S01]  /*23d0*/  LOP3.LUT R27, R27, 0xfffffff0, RZ, 0xc0, !PT ;  /* 0xfffffff01b1b7812 */ /* 0x000fe200078ec0ff */
[----:B------:R-:W-:Y:S01]  /*23e0*/  IMAD.WIDE.U32 R96, R96, 0xa0, RZ ;  /* 0x000000a060607825 */ /* 0x000fe200078e00ff */
[----:B------:R-:W-:Y:S02]  /*23f0*/  LOP3.LUT R11, R28, R11, RZ, 0xfc, !PT ;  /* 0x0000000b1c0b7212 */ /* 0x000fe400078efcff */
[----:B------:R-:W-:Y:S01]  /*2400*/  IADD3 R128, R128, R7, RZ ;  /* 0x0000000780807210 */ /* 0x000fe20007ffe0ff */
[----:B------:R-:W-:Y:S01]  /*2410*/  IMAD.IADD R131, R131, 0x1, R8 ;  /* 0x0000000183837824 */ /* 0x000fe200078e0208 */
[----:B------:R-:W-:Y:S01]  /*2420*/  SHF.R.S32.HI R7, RZ, 0x1f, R222 ;  /* 0x0000001fff077819 */ /* 0x000fe200000114de */
[----:B------:R-:W-:Y:S01]  /*2430*/  IMAD.IADD R124, R103, 0x1, R9 ;  /* 0x00000001677c7824 */ /* 0x000fe200078e0209 */
[----:B------:R-:W-:Y:S01]  /*2440*/  IADD3 R125, R97, R125, RZ ;  /* 0x0000007d617d7210 */ /* 0x000fe20007ffe0ff */
[----:B------:R-:W-:Y:S01]  /*2450*/  IMAD.IADD R8, R107, 0x1, R13 ;  /* 0x000000016b087824 */ /* 0x000fe200078e020d */
[----:B------:R-:W-:Y:S01]  /*2460*/  SHF.R.S32.HI R122, RZ, 0x1f, R24 ;  /* 0x0000001fff7a7819 */ /* 0x000fe20000011418 */
[----:B------:R-:W-:Y:S01]  /*2470*/  IMAD.IADD R9, R13, 0x1, R105 ;  /* 0x000000010d097824 */ /* 0x000fe200078e0269 */
[----:B------:R-:W-:-:S02]  /*2480*/  SHF.R.S32.HI R109, RZ, 0x1f, R21 ;  /* 0x0000001fff6d7819 */ /* 0x000fc40000011415 */
[----:B------:R-:W-:Y:S02]  /*2490*/  SHF.R.S32.HI R108, RZ, 0x1f, R26 ;  /* 0x0000001fff6c7819 */ /* 0x000fe4000001141a */
[----:B------:R-:W-:Y:S02]  /*24a0*/  SHF.R.S32.HI R95, RZ, 0x1f, R27 ;  /* 0x0000001fff5f7819 */ /* 0x000fe4000001141b */
[----:B------:R-:W-:Y:S02]  /*24b0*/  LOP3.LUT R28, R28, 0x1, RZ, 0xc0, !PT ;  /* 0x000000011c1c7812 */ /* 0x000fe400078ec0ff */
[C---:B------:R-:W-:Y:S02]  /*24c0*/  LOP3.LUT R29, R11.reuse, 0x2, RZ, 0xc0, !PT ;  /* 0x000000020b1d7812 */ /* 0x040fe400078ec0ff */
[C---:B------:R-:W-:Y:S02]  /*24d0*/  LOP3.LUT R30, R11.reuse, 0x4, RZ, 0xc0, !PT ;  /* 0x000000040b1e7812 */ /* 0x040fe400078ec0ff */
[----:B------:R-:W-:-:S02]  /*24e0*/  LOP3.LUT R31, R11, 0x8, RZ, 0xc0, !PT ;  /* 0x000000080b1f7812 */ /* 0x000fc400078ec0ff */
[C---:B------:R-:W-:Y:S02]  /*24f0*/  LOP3.LUT R32, R11.reuse, 0x10, RZ, 0xc0, !PT ;  /* 0x000000100b207812 */ /* 0x040fe400078ec0ff */
[----:B------:R-:W-:Y:S01]  /*2500*/  LOP3.LUT R33, R11, 0x20, RZ, 0xc0, !PT ;  /* 0x000000200b217812 */ /* 0x000fe200078ec0ff */
[----:B------:R-:W-:Y:S06]  /*2510*/  @!P6 BAR.SYNC.DEFER_BLOCKING 0x9, 0x100 ;  /* 0x024400000000eb1d */ /* 0x000fec0000010000 */
.L_x_545:
[----:B----4-:R-:W2:Y:S01]  /*2520*/  LDL R41, [R1+0x30] ;  /* 0x0000300001297983 */ /* 0x010ea20000100800 */
[----:B0-----:R-:W0:Y:S03]  /*2530*/  LDC R35, c[0x0][0x430] ;  /* 0x00010c00ff237b82 */ /* 0x001e260000000800 */
[----:B------:R-:W3:Y:S04]  /*2540*/  LDL R40, [R1+0x34] ;  /* 0x0000340001287983 */ /* 0x000ee80000100800 */
[----:B------:R-:W4:Y:S01]  /*2550*/  LDL R36, [R1+0x38] ;  /* 0x0000380001247983 */ /* 0x000f220000100800 */
[----:B------:R-:W-:Y:S01]  /*2560*/  IADD3 R25, R25, -0x1, RZ ;  /* 0xffffffff19197810 */ /* 0x000fe20007ffe0ff */
[----:B-1----:R-:W1:Y:S01]  /*2570*/  LDC R116, c[0x0][0x3f4] ;  /* 0x0000fd00ff747b82 */ /* 0x002e620000000800 */
[----:B------:R-:W-:-:S03]  /*2580*/  IMAD.MOV.U32 R34, RZ, RZ, RZ ;  /* 0x000000ffff227224 */ /* 0x000fc600078e00ff */
[----:B------:R-:W-:-:S04]  /*2590*/  IMAD R11, R25, 0xa0, R110 ;  /* 0x000000a0190b7824 */ /* 0x000fc800078e026e */
[----:B------:R-:W-:Y:S01]  /*25a0*/  IMAD.IADD R37, R123, 0x1, R11 ;  /* 0x000000017b257824 */ /* 0x000fe200078e020b */
[----:B------:R-:W-:-:S03]  /*25b0*/  ISETP.GE.AND P2, PT, R11, R2, PT ;  /* 0x000000020b00720c */ /* 0x000fc60003f46270 */
[----:B------:R-:W-:Y:S01]  /*25c0*/  IMAD.MOV.U32 R11, RZ, RZ, R37 ;  /* 0x000000ffff0b7224 */ /* 0x000fe200078e0025 */
[----:B------:R-:W-:Y:S02]  /*25d0*/  ISETP.GT.OR P2, PT, R110, 0x9f, P2 ;  /* 0x0000009f6e00780c */ /* 0x000fe40001744670 */
[----:B0-----:R-:W-:-:S11]  /*25e0*/  ISETP.NE.AND P3, PT, R35, 0x1, PT ;  /* 0x000000012300780c */ /* 0x001fd60003f65270 */
[----:B------:R-:W0:Y:S08]  /*25f0*/  @!P2 LDC.64 R14, c[0x0][0x428] ;  /* 0x00010a00ff0eab82 */ /* 0x000e300000000a00 */
[----:B------:R-:W1:Y:S08]  /*2600*/  @P3 LDC R12, c[0x0][0x434] ;  /* 0x00010d00ff0c3b82 */ /* 0x000e700000000800 */
[----:B------:R-:W0:Y:S08]  /*2610*/  @P3 LDC R13, c[0x0][0x438] ;  /* 0x00010e00ff0d3b82 */ /* 0x000e300000000800 */
[----:B------:R-:W0:Y:S01]  /*2620*/  @!P2 LDC.64 R38, c[0x0][0x418] ;  /* 0x00010600ff26ab82 */ /* 0x000e220000000a00 */
[----:B-1----:R-:W-:-:S05]  /*2630*/  @P3 IMAD.HI.U32 R12, R37, R12, RZ ;  /* 0x0000000c250c3227 */ /* 0x002fca00078e00ff */
[----:B0-----:R-:W-:Y:S01]  /*2640*/  @P3 SHF.R.U32.HI R11, RZ, R13, R12 ;  /* 0x0000000dff0b3219 */ /* 0x001fe2000001160c */
[----:B------:R-:W-:-:S03]  /*2650*/  @!P2 IMAD R12, R122, R14, RZ ;  /* 0x0000000e7a0ca224 */ /* 0x000fc600078e02ff */
[--C-:B------:R-:W-:Y:S01]  /*2660*/  @!P2 SHF.R.S32.HI R13, RZ, 0x1f, R11.reuse ;  /* 0x0000001fff0da819 */ /* 0x100fe2000001140b */
[----:B------:R-:W-:Y:S02]  /*2670*/  @!P2 IMAD R15, R24, R15, R12 ;  /* 0x0000000f180fa224 */ /* 0x000fe400078e020c */
[----:B------:R-:W-:-:S04]  /*2680*/  @!P2 IMAD.MOV.U32 R12, RZ, RZ, R11 ;  /* 0x000000ffff0ca224 */ /* 0x000fc800078e000b */
[----:B------:R-:W-:-:S04]  /*2690*/  @!P2 IMAD.WIDE.U32 R12, R24, R14, R12 ;  /* 0x0000000e180ca225 */ /* 0x000fc800078e000c */
[----:B------:R-:W-:Y:S01]  /*26a0*/  @!P2 IMAD.IADD R13, R13, 0x1, R15 ;  /* 0x000000010d0da824 */ /* 0x000fe200078e020f */
[----:B------:R-:W-:-:S04]  /*26b0*/  @!P2 LEA R14, P3, R12, R38, 0x2 ;  /* 0x000000260c0ea211 */ /* 0x000fc800078610ff */
[----:B------:R-:W-:-:S05]  /*26c0*/  @!P2 LEA.HI.X R15, R12, R39, R13, 0x2, P3 ;  /* 0x000000270c0fa211 */ /* 0x000fca00018f140d */
[----:B-----5:R0:W5:Y:S01]  /*26d0*/  @!P2 LDG.E R34, desc[UR50][R14.64] ;  /* 0x000000320e22a981 */ /* 0x020162000c1e1900 */
[----:B------:R-:W-:Y:S01]  /*26e0*/  ISETP.GT.AND P2, PT, R25, R118, PT ;  /* 0x000000761900720c */ /* 0x000fe20003f44270 */
[----:B------:R-:W-:Y:S05]  /*26f0*/  YIELD ;  /* 0x0000000000007946 */ /* 0x000fea0003800000 */
[----:B------:R-:W-:Y:S01]  /*2700*/  LOP3.LUT P4, RZ, R121, 0x2, RZ, 0xc0, !PT ;  /* 0x0000000279ff7812 */ /* 0x000fe2000788c0ff */
[----:B------:R-:W-:Y:S01]  /*2710*/  BSSY B0, `(.L_x_440) ;  /* 0x0000d39000007945 */ /* 0x000fe20003800000 */
[----:B------:R-:W-:Y:S02]  /*2720*/  P2R R115, PR, RZ, 0x4 ;  /* 0x00000004ff737803 */ /* 0x000fe40000000000 */
[----:B------:R-:W-:-:S02]  /*2730*/  ISETP.GE.AND P2, PT, R116, 0x1, PT ;  /* 0x000000017400780c */ /* 0x000fc40003f46270 */
[----:B--2---:R-:W-:-:S04]  /*2740*/  LOP3.LUT R12, R41, 0x10, R16, 0xf8, !PT ;  /* 0x00000010290c7812 */ /* 0x004fc800078ef810 */
[----:B---3--:R-:W-:-:S04]  /*2750*/  LOP3.LUT R12, R12, R40, RZ, 0x3c, !PT ;  /* 0x000000280c0c7212 */ /* 0x008fc800078e3cff */
[----:B----4-:R-:W-:-:S05]  /*2760*/  IADD3 R12, R36, R12, RZ ;  /* 0x0000000c240c7210 */ /* 0x010fca0007ffe0ff */
[----:B------:R-:W-:Y:S02]  /*2770*/  IMAD R13, R19, 0x7800, R12 ;  /* 0x00007800130d7824 */ /* 0x000fe400078e020c */
[----:B------:R-:W-:Y:S02]  /*2780*/  IMAD.MOV R12, RZ, RZ, -R11 ;  /* 0x000000ffff0c7224 */ /* 0x000fe400078e0a0b */
[C---:B------:R-:W-:Y:S02]  /*2790*/  VIADD R89, R13.reuse, 0x20 ;  /* 0x000000200d597836 */ /* 0x040fe40000000000 */
[----:B------:R-:W-:Y:S02]  /*27a0*/  @P4 VIADD R89, R13, 0xffffffe0 ;  /* 0xffffffe00d594836 */ /* 0x000fe40000000000 */
[----:B------:R-:W-:Y:S02]  /*27b0*/  IMAD R35, R35, R12, R37 ;  /* 0x0000000c23237224 */ /* 0x000fe400078e0225 */
[----:B------:R-:W-:-:S02]  /*27c0*/  IMAD.IADD R88, R18, 0x1, R13 ;  /* 0x0000000112587824 */ /* 0x000fc400078e020d */
[----:B------:R-:W-:Y:S01]  /*27d0*/  IMAD.IADD R89, R18, 0x1, R89 ;  /* 0x0000000112597824 */ /* 0x000fe200078e0259 */
[----:B0-----:R-:W-:Y:S06]  /*27e0*/  @!P2 BRA `(.L_x_441) ;  /* 0x000000c800b4a947 */ /* 0x001fec0003800000 */
[----:B------:R-:W-:Y:S01]  /*27f0*/  SHF.R.S32.HI R90, RZ, 0x1f, R35 ;  /* 0x0000001fff5a7819 */ /* 0x000fe20000011423 */
[----:B------:R-:W-:Y:S01]  /*2800*/  ULDC.64 UR4, c[0x0][0x300] ;  /* 0x0000c00000047ab9 */ /* 0x000fe20000000a00 */
[----:B-----5:R-:W-:Y:S01]  /*2810*/  SHF.R.S32.HI R91, RZ, 0x1f, R34 ;  /* 0x0000001fff5b7819 */ /* 0x020fe20000011422 */
[----:B------:R-:W-:-:S04]  /*2820*/  IMAD.WIDE.U32 R12, R35, UR4, RZ ;  /* 0x00000004230c7c25 */ /* 0x000fc8000f8e00ff */
[----:B------:R-:W-:Y:S02]  /*2830*/  IMAD R14, R90, UR4, RZ ;  /* 0x000000045a0e7c24 */ /* 0x000fe4000f8e02ff */
[-C--:B------:R-:W-:Y:S02]  /*2840*/  IMAD R36, R125, R25.reuse, RZ ;  /* 0x000000197d247224 */ /* 0x080fe400078e02ff */
[----:B------:R-:W-:Y:S01]  /*2850*/  IMAD R11, R35, UR5, R14 ;  /* 0x00000005230b7c24 */ /* 0x000fe2000f8e020e */
[----:B------:R-:W-:Y:S01]  /*2860*/  ULDC.64 UR4, c[0x0][0x310] ;  /* 0x0000c40000047ab9 */ /* 0x000fe20000000a00 */
[----:B------:R-:W-:Y:S02]  /*2870*/  IMAD R14, R124, R25, RZ ;  /* 0x000000197c0e7224 */ /* 0x000fe400078e02ff */
[----:B------:R-:W-:Y:S01]  /*2880*/  IMAD R15, R91, UR4, RZ ;  /* 0x000000045b0f7c24 */ /* 0x000fe2000f8e02ff */
[----:B------:R-:W-:Y:S01]  /*2890*/  IADD3 R13, R13, R11, RZ ;  /* 0x0000000b0d0d7210 */ /* 0x000fe20007ffe0ff */
[----:B------:R-:W-:Y:S01]  /*28a0*/  IMAD R92, R25, -0xa0, R2 ;  /* 0xffffff60195c7824 */ /* 0x000fe200078e0202 */
[----:B------:R-:W-:Y:S01]  /*28b0*/  SHF.R.S32.HI R11, RZ, 0x1f, R25 ;  /* 0x0000001fff0b7819 */ /* 0x000fe20000011419 */
[----:B------:R-:W-:-:S02]  /*28c0*/  IMAD R15, R34, UR5, R15 ;  /* 0x00000005220f7c24 */ /* 0x000fc4000f8e020f */
[----:B------:R-:W-:Y:S01]  /*28d0*/  IMAD.WIDE.U32 R12, R34, UR4, R12 ;  /* 0x00000004220c7c25 */ /* 0x000fe2000f8e000c */
[----:B------:R-:W-:Y:S01]  /*28e0*/  ULDC.64 UR4, c[0x0][0x308] ;  /* 0x0000c20000047ab9 */ /* 0x000fe20000000a00 */
[----:B------:R-:W-:Y:S02]  /*28f0*/  VIMNMX R92, R92, 0xa0, PT ;  /* 0x000000a05c5c7848 */ /* 0x000fe40003fe0100 */
[----:B------:R-:W-:Y:S02]  /*2900*/  IMAD.IADD R13, R13, 0x1, R15 ;  /* 0x000000010d0d7824 */ /* 0x000fe400078e020f */
[----:B------:R-:W-:Y:S02]  /*2910*/  IMAD R15, R7, UR4, RZ ;  /* 0x00000004070f7c24 */ /* 0x000fe4000f8e02ff */
[----:B------:R-:W-:-:S04]  /*2920*/  IMAD.WIDE.U32 R12, R222, UR4, R12 ;  /* 0x00000004de0c7c25 */ /* 0x000fc8000f8e000c */
[----:B------:R-:W-:Y:S01]  /*2930*/  IMAD R15, R222, UR5, R15 ;  /* 0x00000005de0f7c24 */ /* 0x000fe2000f8e020f */
[----:B------:R-:W-:Y:S01]  /*2940*/  ULDC.64 UR4, c[0x0][0x2e8] ;  /* 0x0000ba0000047ab9 */ /* 0x000fe20000000a00 */
[C---:B------:R-:W-:Y:S01]  /*2950*/  IMAD R37, R11.reuse, R102, R14 ;  /* 0x000000660b257224 */ /* 0x040fe200078e020e */
[----:B------:R-:W-:Y:S01]  /*2960*/  IADD3 R120, P2, R12, UR4, RZ ;  /* 0x000000040c787c10 */ /* 0x000fe2000ff5e0ff */
[----:B------:R-:W-:Y:S01]  /*2970*/  ULDC.U8 UR4, c[0x0][0x410] ;  /* 0x0001040000047ab9 */ /* 0x000fe20000000000 */
[----:B------:R-:W-:Y:S02]  /*2980*/  IMAD R11, R11, R96, R36 ;  /* 0x000000600b0b7224 */ /* 0x000fe400078e0224 */
[----:B------:R-:W-:Y:S01]  /*2990*/  IADD3.X R119, R13, UR5, R15, P2, !PT ;  /* 0x000000050d777c10 */ /* 0x000fe200097fe40f */
[----:B------:R-:W-:Y:S01]  /*29a0*/  IMAD.WIDE.U32 R14, R102, R25, RZ ;  /* 0x00000019660e7225 */ /* 0x000fe200078e00ff */
[----:B------:R-:W-:-:S03]  /*29b0*/  ISETP.NE.AND P2, PT, RZ, UR4, PT ;  /* 0x00000004ff007c0c */ /* 0x000fc6000bf45270 */
[----:B------:R-:W-:-:S04]  /*29c0*/  IMAD.WIDE.U32 R12, R96, R25, RZ ;  /* 0x00000019600c7225 */ /* 0x000fc800078e00ff */
[----:B------:R-:W-:Y:S02]  /*29d0*/  IMAD.IADD R94, R15, 0x1, R37 ;  /* 0x000000010f5e7824 */ /* 0x000fe400078e0225 */
[----:B------:R-:W-:-:S04]  /*29e0*/  IMAD.IADD R11, R13, 0x1, R11 ;  /* 0x000000010d0b7824 */ /* 0x000fc800078e020b */
[----:B------:R-:W-:Y:S05]  /*29f0*/  @!P2 BRA `(.L_x_442) ;  /* 0x0000006000bca947 */ /* 0x000fea0003800000 */
[----:B------:R0:W5:Y:S04]  /*2a00*/  LDL R137, [R1+0x18] ;  /* 0x0000180001897983 */ /* 0x0001680000100800 */
[----:B------:R0:W5:Y:S04]  /*2a10*/  LDL R136, [R1+0x20] ;  /* 0x0000200001887983 */ /* 0x0001680000100800 */
[----:B------:R0:W5:Y:S04]  /*2a20*/  LDL R127, [R1+0x24] ;  /* 0x00002400017f7983 */ /* 0x0001680000100800 */
[----:B------:R0:W5:Y:S04]  /*2a30*/  LDL R126, [R1+0x1c] ;  /* 0x00001c00017e7983 */ /* 0x0001680000100800 */
[----:B------:R0:W5:Y:S01]  /*2a40*/  LDL R93, [R1+0x28] ;  /* 0x00002800015d7983 */ /* 0x0001620000100800 */
[----:B------:R-:W1:Y:S01]  /*2a50*/  S2R R38, SR_TID.X ;  /* 0x0000000000267919 */ /* 0x000e620000002100 */
[----:B------:R-:W-:Y:S01]  /*2a60*/  BSSY B1, `(.L_x_443) ;  /* 0x0000043000017945 */ /* 0x000fe20003800000 */
[----:B------:R-:W-:-:S02]  /*2a70*/  CS2R R36, SRZ ;  /* 0x0000000000247805 */ /* 0x000fc4000001ff00 */
[----:B------:R-:W-:Y:S01]  /*2a80*/  CS2R R60, SRZ ;  /* 0x00000000003c7805 */ /* 0x000fe2000001ff00 */
[C---:B-1----:R-:W-:Y:S02]  /*2a90*/  VIADD R39, R38.reuse, 0xffffff80 ;  /* 0xffffff8026277836 */ /* 0x042fe40000000000 */
[----:B------:R-:W-:-:S05]  /*2aa0*/  VIADD R38, R38, 0xffffff80 ;  /* 0xffffff8026267836 */ /* 0x000fca0000000000 */
[----:B------:R-:W-:-:S04]  /*2ab0*/  LEA.HI R38, R38, R39, RZ, 0x1 ;  /* 0x0000002726267211 */ /* 0x000fc800078f08ff */
[----:B------:R-:W-:-:S04]  /*2ac0*/  SHF.R.S32.HI R38, RZ, 0x1, R38 ;  /* 0x00000001ff267819 */ /* 0x000fc80000011426 */
[----:B------:R-:W-:Y:S02]  /*2ad0*/  ISETP.GE.AND P3, PT, R38, R92, PT ;  /* 0x0000005c2600720c */ /* 0x000fe40003f66270 */
        /* <DEDUP_REMOVED lines=21> */
[----:B------:R-:W-:Y:S01]  /*2c30*/  CS2R R82, SRZ ;  /* 0x0000000000527805 */ /* 0x000fe2000001ff00 */
[----:B0-----:R-:W-:Y:S06]  /*2c40*/  @P3 BRA `(.L_x_444) ;  /* 0x0000000000903947 */ /* 0x001fec0003800000 */
[----:B------:R-:W-:Y:S01]  /*2c50*/  ULDC.64 UR4, c[0x0][0x3e8] ;  /* 0x0000fa0000047ab9 */ /* 0x000fe20000000a00 */
[----:B------:R-:W-:Y:S02]  /*2c60*/  CS2R R80, SRZ ;  /* 0x0000000000507805 */ /* 0x000fe4000001ff00 */
[----:B------:R-:W-:Y:S02]  /*2c70*/  IADD3 R84, P2, P4, R106, UR4, R14 ;  /* 0x000000046a547c10 */ /* 0x000fe4000fc5e00e */
[----:B------:R-:W-:Y:S02]  /*2c80*/  CS2R R82, SRZ ;  /* 0x0000000000527805 */ /* 0x000fe4000001ff00 */
[----:B------:R-:W-:Y:S01]  /*2c90*/  IADD3.X R85, R8, UR5, R94, P2, P4 ;  /* 0x0000000508557c10 */ /* 0x000fe200097e845e */
[----:B------:R-:W-:Y:S02]  /*2ca0*/  ULDC.64 UR4, c[0x0][0x400] ;  /* 0x0001000000047ab9 */ /* 0x000fe40000000a00 */
[----:B------:R-:W-:-:S04]  /*2cb0*/  IADD3 R86, P2, P4, R100, UR4, R12 ;  /* 0x0000000464567c10 */ /* 0x000fc8000fc5e00c */
[----:B------:R-:W-:Y:S02]  /*2cc0*/  IADD3.X R87, R10, UR5, R11, P2, P4 ;  /* 0x000000050a577c10 */ /* 0x000fe400097e840b */
[----:B------:R-:W-:Y:S02]  /*2cd0*/  ISETP.GE.AND P2, PT, R228, R116, PT ;  /* 0x00000074e400720c */ /* 0x000fe40003f46270 */
[----:B------:R-:W-:Y:S02]  /*2ce0*/  CS2R R76, SRZ ;  /* 0x00000000004c7805 */ /* 0x000fe4000001ff00 */
[----:B------:R-:W-:-:S09]  /*2cf0*/  CS2R R78, SRZ ;  /* 0x00000000004e7805 */ /* 0x000fd2000001ff00 */
[----:B------:R0:W5:Y:S04]  /*2d00*/  @!P2 LDG.E.64 R80, desc[UR50][R84.64] ;  /* 0x000000325450a981 */ /* 0x000168000c1e1b00 */
[----:B------:R0:W5:Y:S02]  /*2d10*/  @!P2 LDG.E.64 R82, desc[UR50][R86.64] ;  /* 0x000000325652a981 */ /* 0x000164000c1e1b00 */
[----:B-----5:R-:W-:Y:S02]  /*2d20*/  ISETP.GE.AND P2, PT, R137, R116, PT ;  /* 0x000000748900720c */ /* 0x020fe40003f46270 */
[----:B------:R-:W-:Y:S02]  /*2d30*/  CS2R R72, SRZ ;  /* 0x0000000000487805 */ /* 0x000fe4000001ff00 */
[----:B------:R-:W-:-:S09]  /*2d40*/  CS2R R74, SRZ ;  /* 0x00000000004a7805 */ /* 0x000fd2000001ff00 */
[----:B------:R0:W5:Y:S04]  /*2d50*/  @!P2 LDG.E.64 R76, desc[UR50][R84.64+0x10] ;  /* 0x00001032544ca981 */ /* 0x000168000c1e1b00 */
[----:B------:R0:W5:Y:S01]  /*2d60*/  @!P2 LDG.E.64 R78, desc[UR50][R86.64+0x10] ;  /* 0x00001032564ea981 */ /* 0x000162000c1e1b00 */
[----:B------:R-:W-:Y:S02]  /*2d70*/  ISETP.GE.AND P2, PT, R136, R116, PT ;  /* 0x000000748800720c */ /* 0x000fe40003f46270 */
        /* <DEDUP_REMOVED lines=14> */
[----:B------:R-:W-:-:S13]  /*2e60*/  ISETP.GE.AND P2, PT, R93, R116, PT ;  /* 0x000000745d00720c */ /* 0x000fda0003f46270 */
[----:B------:R0:W5:Y:S04]  /*2e70*/  @!P2 LDG.E.64 R60, desc[UR50][R84.64+0x50] ;  /* 0x00005032543ca981 */ /* 0x000168000c1e1b00 */
[----:B------:R0:W5:Y:S02]  /*2e80*/  @!P2 LDG.E.64 R62, desc[UR50][R86.64+0x50] ;  /* 0x00005032563ea981 */ /* 0x000164000c1e1b00 */
.L_x_444:
[----:B------:R-:W-:Y:S05]  /*2e90*/  BSYNC B1 ;  /* 0x0000000000017941 */ /* 0x000fea0003800000 */
.L_x_443:
[----:B0-----:R-:W0:Y:S01]  /*2ea0*/  S2R R84, SR_TID.X ;  /* 0x0000000000547919 */ /* 0x001e220000002100 */
[----:B------:R-:W-:Y:S01]  /*2eb0*/  BSSY B1, `(.L_x_445) ;  /* 0x0000032000017945 */ /* 0x000fe20003800000 */
[----:B-----5:R-:W-:Y:S02]  /*2ec0*/  IMAD.MOV.U32 R146, RZ, RZ, R60 ;  /* 0x000000ffff927224 */ /* 0x020fe400078e003c */
[----:B------:R-:W-:Y:S01]  /*2ed0*/  IMAD.MOV.U32 R150, RZ, RZ, R64 ;  /* 0x000000ffff967224 */ /* 0x000fe200078e0040 */
[C---:B0-----:R-:W-:Y:S01]  /*2ee0*/  IADD3 R85, R84.reuse, -0x80, RZ ;  /* 0xffffff8054557810 */ /* 0x041fe20007ffe0ff */
[----:B------:R-:W-:-:S05]  /*2ef0*/  VIADD R84, R84, 0xffffff80 ;  /* 0xffffff8054547836 */ /* 0x000fca0000000000 */
[----:B------:R-:W-:-:S04]  /*2f00*/  LEA.HI R84, R84, R85, RZ, 0x1 ;  /* 0x0000005554547211 */ /* 0x000fc800078f08ff */
[----:B------:R-:W-:-:S05]  /*2f10*/  SHF.R.S32.HI R84, RZ, 0x1, R84 ;  /* 0x00000001ff547819 */ /* 0x000fca0000011454 */
[----:B------:R-:W-:-:S05]  /*2f20*/  VIADD R84, R84, 0x80 ;  /* 0x0000008054547836 */ /* 0x000fca0000000000 */
[----:B------:R-:W-:-:S13]  /*2f30*/  ISETP.GE.AND P4, PT, R84, R92, PT ;  /* 0x0000005c5400720c */ /* 0x000fda0003f86270 */
[----:B------:R-:W-:Y:S05]  /*2f40*/  @P4 BRA `(.L_x_446) ;  /* 0x0000000000a04947 */ /* 0x000fea0003800000 */
[----:B------:R-:W-:Y:S01]  /*2f50*/  IADD3 R13, P2, P5, R106, R14, R4 ;  /* 0x0000000e6a0d7210 */ /* 0x000fe20007d5e004 */
[----:B------:R-:W-:Y:S01]  /*2f60*/  ULDC.64 UR4, c[0x0][0x3e8] ;  /* 0x0000fa0000047ab9 */ /* 0x000fe20000000a00 */
[----:B------:R-:W-:Y:S02]  /*2f70*/  CS2R R56, SRZ ;  /* 0x0000000000387805 */ /* 0x000fe4000001ff00 */
[----:B------:R-:W-:Y:S02]  /*2f80*/  CS2R R58, SRZ ;  /* 0x00000000003a7805 */ /* 0x000fe4000001ff00 */
[----:B------:R-:W-:Y:S02]  /*2f90*/  IADD3.X R94, R8, R94, R3, P2, P5 ;  /* 0x0000005e085e7210 */ /* 0x000fe400017ea403 */
[----:B------:R-:W-:-:S04]  /*2fa0*/  IADD3 R14, P2, P5, R100, R12, R6 ;  /* 0x0000000c640e7210 */ /* 0x000fc80007d5e006 */
[----:B------:R-:W-:Y:S02]  /*2fb0*/  IADD3.X R11, R10, R11, R5, P2, P5 ;  /* 0x0000000b0a0b7210 */ /* 0x000fe400017ea405 */
[----:B------:R-:W-:-:S04]  /*2fc0*/  IADD3 R12, P2, R13, UR4, RZ ;  /* 0x000000040d0c7c10 */ /* 0x000fc8000ff5e0ff */
[----:B------:R-:W-:Y:S01]  /*2fd0*/  IADD3.X R13, R94, UR5, RZ, P2, !PT ;  /* 0x000000055e0d7c10 */ /* 0x000fe200097fe4ff */
[----:B------:R-:W-:Y:S02]  /*2fe0*/  ULDC.64 UR4, c[0x0][0x400] ;  /* 0x0001000000047ab9 */ /* 0x000fe40000000a00 */
[----:B------:R-:W-:-:S04]  /*2ff0*/  IADD3 R14, P2, R14, UR4, RZ ;  /* 0x000000040e0e7c10 */ /* 0x000fc8000ff5e0ff */
[----:B------:R-:W-:Y:S02]  /*3000*/  IADD3.X R15, R11, UR5, RZ, P2, !PT ;  /* 0x000000050b0f7c10 */ /* 0x000fe400097fe4ff */
        /* <DEDUP_REMOVED lines=28> */
.L_x_446:
[----:B------:R-:W-:Y:S05]  /*31d0*/  BSYNC B1 ;  /* 0x0000000000017941 */ /* 0x000fea0003800000 */
.L_x_445:
[----:B------:R-:W-:Y:S01]  /*31e0*/  UISETP.NE.AND UP0, UPT, UR49, 0x3, UPT ;  /* 0x000000033100788c */ /* 0x000fe2000bf05270 */
[----:B------:R-:W-:Y:S01]  /*31f0*/  IMAD.MOV.U32 R153, RZ, RZ, R68 ;  /* 0x000000ffff997224 */ /* 0x000fe200078e0044 */
[----:B------:R-:W-:Y:S01]  /*3200*/  MOV R155, R72 ;  /* 0x00000048009b7202 */ /* 0x000fe20000000f00 */
[----:B------:R-:W-:Y:S01]  /*3210*/  IMAD.MOV.U32 R157, RZ, RZ, R76 ;  /* 0x000000ffff9d7224 */ /* 0x000fe200078e004c */
[----:B------:R-:W-:Y:S01]  /*3220*/  MOV R156, R74 ;  /* 0x0000004a009c7202 */ /* 0x000fe20000000f00 */
[----:B------:R-:W-:Y:S01]  /*3230*/  IMAD.MOV.U32 R159, RZ, RZ, R80 ;  /* 0x000000ffff9f7224 */ /* 0x000fe200078e0050 */
[----:B------:R-:W-:Y:S01]  /*3240*/  PLOP3.LUT P2, PT, PT, PT, UP0, 0x80, 0x0 ;  /* 0x000000000000781c */ /* 0x000fe20003f4f008 */
[----:B------:R-:W-:Y:S01]  /*3250*/  IMAD.MOV.U32 R151, RZ, RZ, R62 ;  /* 0x000000ffff977224 */ /* 0x000fe200078e003e */
[----:B-----5:R-:W-:Y:S01]  /*3260*/  MOV R138, R48 ;  /* 0x00000030008a7202 */ /* 0x020fe20000000f00 */
[----:B------:R-:W-:Y:S01]  /*3270*/  IMAD.MOV.U32 R152, RZ, RZ, R66 ;  /* 0x000000ffff987224 */ /* 0x000fe200078e0042 */
[----:B------:R-:W-:Y:S01]  /*3280*/  MOV R139, R50 ;  /* 0x00000032008b7202 */ /* 0x000fe20000000f00 */
[----:B------:R-:W-:-:S02]  /*3290*/  IMAD.MOV.U32 R154, RZ, RZ, R70 ;  /* 0x000000ffff9a7224 */ /* 0x000fc400078e0046 */
[----:B------:R-:W-:Y:S02]  /*32a0*/  IMAD.MOV.U32 R158, RZ, RZ, R78 ;  /* 0x000000ffff9e7224 */ /* 0x000fe400078e004e */
[----:B------:R-:W-:Y:S02]  /*32b0*/  IMAD.MOV.U32 R160, RZ, RZ, R82 ;  /* 0x000000ffffa07224 */ /* 0x000fe400078e0052 */
[----:B------:R-:W-:Y:S02]  /*32c0*/  IMAD.MOV.U32 R86, RZ, RZ, R36 ;  /* 0x000000ffff567224 */ /* 0x000fe400078e0024 */
[----:B------:R-:W-:Y:S02]  /*32d0*/  IMAD.MOV.U32 R126, RZ, RZ, R40 ;  /* 0x000000ffff7e7224 */ /* 0x000fe400078e0028 */
[----:B------:R-:W-:Y:S02]  /*32e0*/  IMAD.MOV.U32 R136, RZ, RZ, R44 ;  /* 0x000000ffff887224 */ /* 0x000fe400078e002c */
[----:B------:R-:W-:-:S02]  /*32f0*/  IMAD.MOV.U32 R144, RZ, RZ, R52 ;  /* 0x000000ffff907224 */ /* 0x000fc400078e0034 */
[----:B------:R-:W-:Y:S02]  /*3300*/  IMAD.MOV.U32 R147, RZ, RZ, R56 ;  /* 0x000000ffff937224 */ /* 0x000fe400078e0038 */
[----:B------:R-:W-:Y:S02]  /*3310*/  IMAD.MOV.U32 R87, RZ, RZ, R38 ;  /* 0x000000ffff577224 */ /* 0x000fe400078e0026 */
[----:B------:R-:W-:Y:S02]  /*3320*/  IMAD.MOV.U32 R127, RZ, RZ, R42 ;  /* 0x000000ffff7f7224 */ /* 0x000fe400078e002a */
[----:B------:R-:W-:Y:S02]  /*3330*/  IMAD.MOV.U32 R137, RZ, RZ, R46 ;  /* 0x000000ffff897224 */ /* 0x000fe400078e002e */
[----:B------:R-:W-:Y:S02]  /*3340*/  IMAD.MOV.U32 R140, RZ, RZ, R54 ;  /* 0x000000ffff8c7224 */ /* 0x000fe400078e0036 */
[----:B------:R-:W-:Y:S01]  /*3350*/  IMAD.MOV.U32 R149, RZ, RZ, R58 ;  /* 0x000000ffff957224 */ /* 0x000fe200078e003a */
[----:B------:R-:W-:Y:S06]  /*3360*/  @!P2 BRA `(.L_x_447) ;  /* 0x000000000004a947 */ /* 0x000fec0003800000 */
[----:B------:R-:W-:Y:S01]  /*3370*/  BPT.TRAP 0x1 ;  /* 0x000000040000795c */ /* 0x000fe20000300000 */
.L_x_447:
[----:B------:R-:W2:Y:S01]  /*3380*/  LDL R11, [R1+0x14] ;  /* 0x00001400010b7983 */ /* 0x000ea20000100800 */
[----:B------:R-:W-:Y:S01]  /*3390*/  IMAD R93, R19, 0x8, R18 ;  /* 0x00000008135d7824 */ /* 0x000fe200078e0212 */
[----:B------:R-:W-:Y:S01]  /*33a0*/  BSSY B1, `(.L_x_448) ;  /* 0x0000004000017945 */ /* 0x000fe20003800000 */
[----:B--2---:R-:W-:-:S04]  /*33b0*/  SHF.L.U32 R94, R11, 0x1f, RZ ;  /* 0x0000001f0b5e7819 */ /* 0x004fc800000006ff */
[----:B------:R-:W1:Y:S02]  /*33c0*/  SYNCS.PHASECHK.TRANS64.TRYWAIT P5, [R93+URZ+0x33490], R94 ;  /* 0x0334905e5d0075a7 */ /* 0x000e6400080a017f */
[----:B-1----:R-:W-:Y:S05]  /*33d0*/  @!P5 BRA `(.L_x_449) ;  /* 0x000002780014d947 */ /* 0x002fea0003800000 */
.L_x_775:
[----:B------:R-:W-:Y:S05]  /*33e0*/  BSYNC B1 ;  /* 0x0000000000017941 */ /* 0x000fea0003800000 */
.L_x_448:
[----:B------:R-:W-:-:S03]  /*33f0*/  UMOV UR4, 0xffffffff ;  /* 0xffffffff00047882 */ /* 0x000fc60000000000 */
[----:B------:R-:W-:Y:S05]  /*3400*/  BRA.DIV UR4, `(.L_x_450) ;  /* 0x0000027a041c7947 */ /* 0x000fea000b800000 */
[----:B------:R2:W3:Y:S04]  /*3410*/  SHFL.IDX PT, R143, R119, RZ, 0x1e1f ;  /* 0x001e1fff778f7589 */ /* 0x0004e800000e0000 */
[----:B------:R2:W4:Y:S02]  /*3420*/  SHFL.IDX PT, R145, R120, RZ, 0x1e1f ;  /* 0x001e1fff78917589 */ /* 0x00052400000e0000 */
.L_x_779:
[----:B------:R-:W-:Y:S04]  /*3430*/  BSSY B1, `(.L_x_451) ;  /* 0x00002c1000017945 */ /* 0x000fe80003800000 */
[----:B------:R-:W-:Y:S05]  /*3440*/  @P3 BRA `(.L_x_452) ;  /* 0x0000002800fc3947 */ /* 0x000fea0003800000 */
[----:B------:R-:W-:Y:S01]  /*3450*/  ISETP.NE.AND P3, PT, R28, RZ, PT ;  /* 0x000000ff1c00720c */ /* 0x000fe20003f65270 */
[----:B------:R-:W-:-:S12]  /*3460*/  BSSY B2, `(.L_x_453) ;  /* 0x0000072000027945 */ /* 0x000fd80003800000 */
[----:B------:R-:W-:Y:S05]  /*3470*/  @!P3 BRA `(.L_x_454) ;  /* 0x0000000400c0b947 */ /* 0x000fea0003800000 */
[----:B0-----:R0:W0:Y:S01]  /*3480*/  LDS.128 R12, [R88+0x24200] ;  /* 0x02420000580c7984 */ /* 0x0010220000000c00 */
[----:B----4-:R-:W-:Y:S01]  /*3490*/  IADD3 R84, P3, R16, R145, RZ ;  /* 0x0000009110547210 */ /* 0x010fe20007f7e0ff */
[----:B------:R-:W-:Y:S04]  /*34a0*/  BSSY B3, `(.L_x_455) ;  /* 0x000006c000037945 */ /* 0x000fe80003800000 */
[----:B---3--:R-:W-:Y:S01]  /*34b0*/  IMAD.X R85, R143, 0x1, R17, P3 ;  /* 0x000000018f557824 */ /* 0x008fe200018e0611 */
[----:B------:R-:W-:-:S13]  /*34c0*/  ISETP.GE.AND P3, PT, R228, R116, PT ;  /* 0x00000074e400720c */ /* 0x000fda0003f66270 */
[----:B------:R-:W-:Y:S05]  /*34d0*/  @P3 BRA `(.L_x_456) ;  /* 0x0000000400a03947 */ /* 0x000fea0003800000 */
[----:B------:R-:W-:Y:S01]  /*34e0*/  SHF.R.U32.HI R80, RZ, 0x8, R81 ;  /* 0x00000008ff507819 */ /* 0x000fe20000011651 */
[----:B0-----:R-:W-:Y:S01]  /*34f0*/  IMAD.MOV.U32 R11, RZ, RZ, R13 ;  /* 0x000000ffff0b7224 */ /* 0x001fe200078e000d */
[----:B------:R-:W-:Y:S02]  /*3500*/  SHF.R.U32.HI R82, RZ, 0x8, R83 ;  /* 0x00000008ff527819 */ /* 0x000fe40000011653 */
[----:B------:R-:W-:Y:S01]  /*3510*/  SHF.R.U32.HI R163, RZ, 0x10, R81 ;  /* 0x00000010ffa37819 */ /* 0x000fe20000011651 */
[----:B------:R-:W-:Y:S01]  /*3520*/  IMAD.SHL.U32 R80, R80, 0x100, RZ ;  /* 0x0000010050507824 */ /* 0x000fe200078e00ff */
[----:B------:R-:W-:Y:S01]  /*3530*/  LOP3.LUT R161, R81, 0xff0000ff, RZ, 0xc0, !PT ;  /* 0xff0000ff51a17812 */ /* 0x000fe200078ec0ff */
[----:B------:R-:W-:Y:S01]  /*3540*/  IMAD.MOV.U32 R81, RZ, RZ, R12 ;  /* 0x000000ffff517224 */ /* 0x000fe200078e000c */
[----:B------:R-:W-:Y:S01]  /*3550*/  SHF.R.U32.HI R162, RZ, 0x10, R83 ;  /* 0x00000010ffa27819 */ /* 0x000fe20000011653 */
[----:B------:R-:W-:Y:S01]  /*3560*/  IMAD.U32 R13, R163, 0x10000, RZ ;  /* 0x00010000a30d7824 */ /* 0x000fe200078e00ff */
[----:B------:R-:W-:-:S02]  /*3570*/  LOP3.LUT R83, R83, 0xff0000ff, RZ, 0xc0, !PT ;  /* 0xff0000ff53537812 */ /* 0x000fc400078ec0ff */
[----:B------:R-:W-:Y:S02]  /*3580*/  SHF.L.U32 R82, R82, 0x8, RZ ;  /* 0x0000000852527819 */ /* 0x000fe400000006ff */
[----:B------:R-:W-:Y:S02]  /*3590*/  LOP3.LUT R80, R161, 0xff00, R80, 0xf8, !PT ;  /* 0x0000ff00a1507812 */ /* 0x000fe400078ef850 */
[----:B------:R-:W-:Y:S01]  /*35a0*/  LOP3.LUT R161, R83, 0xff00, R82, 0xf8, !PT ;  /* 0x0000ff0053a17812 */ /* 0x000fe200078ef852 */
[----:B------:R-:W-:Y:S01]  /*35b0*/  IMAD.U32 R82, R162, 0x10000, RZ ;  /* 0x00010000a2527824 */ /* 0x000fe200078e00ff */
[----:B------:R-:W-:Y:S02]  /*35c0*/  F2FP.F16.E4M3.UNPACK_B R83, R160.H1 ;  /* 0x000000a0ff53723e */ /* 0x000fe400030006ff */
[----:B------:R-:W-:Y:S02]  /*35d0*/  F2FP.F16.E4M3.UNPACK_B R12, R11 ;  /* 0x0000000bff0c723e */ /* 0x000fe400020006ff */
[----:B------:R-:W-:Y:S01]  /*35e0*/  LOP3.LUT R13, R80, 0xff0000, R13, 0xf8, !PT ;  /* 0x00ff0000500d7812 */ /* 0x000fe200078ef80d */
[--C-:B------:R-:W-:Y:S01]  /*35f0*/  HADD2.F32 R165, -RZ, R83.reuse.H0_H0 ;  /* 0x20000053ffa57230 */ /* 0x100fe20000004100 */
[----:B------:R-:W-:Y:S01]  /*3600*/  LOP3.LUT R80, R161, 0xff0000, R82, 0xf8, !PT ;  /* 0x00ff0000a1507812 */ /* 0x000fe200078ef852 */
[--C-:B------:R-:W-:Y:S01]  /*3610*/  HADD2.F32 R82, -RZ, R12.reuse.H1_H1 ;  /* 0x3000000cff527230 */ /* 0x100fe20000004100 */
[----:B------:R-:W-:Y:S01]  /*3620*/  F2FP.F16.E4M3.UNPACK_B R162, R159.H1 ;  /* 0x0000009fffa2723e */ /* 0x000fe200030006ff */
[----:B------:R-:W-:Y:S01]  /*3630*/  HADD2.F32 R12, -RZ, R12.H0_H0 ;  /* 0x2000000cff0c7230 */ /* 0x000fe20000004100 */
[----:B------:R-:W-:Y:S01]  /*3640*/  F2FP.F16.E4M3.UNPACK_B R11, R11.H1 ;  /* 0x0000000bff0b723e */ /* 0x000fe200030006ff */
[----:B------:R-:W-:-:S02]  /*3650*/  HADD2.F32 R164, -RZ, R83.H1_H1 ;  /* 0x30000053ffa47230 */ /* 0x000fc40000004100 */
[-C--:B------:R-:W-:Y:S01]  /*3660*/  FMUL.FTZ R167, R82, R165.reuse ;  /* 0x000000a552a77220 */ /* 0x080fe20000410000 */
[--C-:B------:R-:W-:Y:S02]  /*3670*/  HADD2.F32 R163, -RZ, R162.reuse.H0_H0 ;  /* 0x200000a2ffa37230 */ /* 0x100fe40000004100 */
[C---:B------:R-:W-:Y:S01]  /*3680*/  FMUL.FTZ R165, R12.reuse, R165 ;  /* 0x000000a50ca57220 */ /* 0x040fe20000410000 */
[--C-:B------:R-:W-:Y:S01]  /*3690*/  HADD2.F32 R161, -RZ, R11.reuse.H1_H1 ;  /* 0x3000000bffa17230 */ /* 0x100fe20000004100 */
[----:B------:R-:W-:Y:S01]  /*36a0*/  F2FP.F16.E4M3.UNPACK_B R160, R160 ;  /* 0x000000a0ffa0723e */ /* 0x000fe200020006ff */
[----:B------:R-:W-:Y:S02]  /*36b0*/  HADD2.F32 R83, -RZ, R11.H0_H0 ;  /* 0x2000000bff537230 */ /* 0x000fe40000004100 */
[-C--:B------:R-:W-:Y:S01]  /*36c0*/  FFMA.FTZ R11, R12, R163.reuse, -R167 ;  /* 0x000000a30c0b7223 */ /* 0x080fe200000108a7 */
[----:B------:R-:W-:Y:S02]  /*36d0*/  HADD2.F32 R162, -RZ, R162.H1_H1 ;  /* 0x300000a2ffa27230 */ /* 0x000fe40000004100 */
[-C--:B------:R-:W-:Y:S01]  /*36e0*/  FMUL.FTZ R166, R161, R164.reuse ;  /* 0x000000a4a1a67220 */ /* 0x080fe20000410000 */
[----:B------:R-:W-:Y:S01]  /*36f0*/  FFMA.FTZ R12, R82, R163, R165 ;  /* 0x000000a3520c7223 */ /* 0x000fe200000100a5 */
[C---:B------:R-:W-:Y:S01]  /*3700*/  FMUL.FTZ R164, R83.reuse, R164 ;  /* 0x000000a453a47220 */ /* 0x040fe20000410000 */
[-C--:B------:R-:W-:Y:S01]  /*3710*/  F2FP.F16.E4M3.UNPACK_B R82, R81.reuse.H1 ;  /* 0x00000051ff52723e */ /* 0x080fe200030006ff */
[-C--:B------:R-:W-:Y:S01]  /*3720*/  FFMA.FTZ R166, R83, R162.reuse, -R166 ;  /* 0x000000a253a67223 */ /* 0x080fe200000108a6 */
[----:B------:R-:W-:Y:S01]  /*3730*/  F2FP.F16.E4M3.UNPACK_B R81, R81 ;  /* 0x00000051ff51723e */ /* 0x000fe200020006ff */
[----:B------:R-:W-:Y:S01]  /*3740*/  FFMA.FTZ R167, R161, R162, R164 ;  /* 0x000000a2a1a77223 */ /* 0x000fe200000100a4 */
[--C-:B------:R-:W-:Y:S01]  /*3750*/  HADD2.F32 R163, -RZ, R160.reuse.H1_H1 ;  /* 0x300000a0ffa37230 */ /* 0x100fe20000004100 */
[----:B------:R-:W-:Y:S01]  /*3760*/  F2FP.F16.E4M3.UNPACK_B R161, R159 ;  /* 0x0000009fffa1723e */ /* 0x000fe200020006ff */
[----:B------:R-:W-:Y:S01]  /*3770*/  HADD2.F32 R162, -RZ, R160.H0_H0 ;  /* 0x200000a0ffa27230 */ /* 0x000fe20000004100 */
[----:B------:R-:W-:Y:S01]  /*3780*/  F2FP.F16.E4M3.UNPACK_B R168, R80.H1 ;  /* 0x00000050ffa8723e */ /* 0x000fe200030006ff */
[----:B------:R-:W-:-:S02]  /*3790*/  HADD2.F32 R159, -RZ, R82.H0_H0 ;  /* 0x20000052ff9f7230 */ /* 0x000fc40000004100 */
[----:B------:R-:W-:Y:S02]  /*37a0*/  HADD2.F32 R160, -RZ, R82.H1_H1 ;  /* 0x30000052ffa07230 */ /* 0x000fe40000004100 */
[--C-:B------:R-:W-:Y:S02]  /*37b0*/  HADD2.F32 R83, -RZ, R81.reuse.H1_H1 ;  /* 0x30000051ff537230 */ /* 0x100fe40000004100 */
[-C--:B------:R-:W-:Y:S01]  /*37c0*/  FMUL.FTZ R165, R159, R163.reuse ;  /* 0x000000a39fa57220 */ /* 0x080fe20000410000 */
[----:B------:R-:W-:Y:S02]  /*37d0*/  HADD2.F32 R82, -RZ, R81.H0_H0 ;  /* 0x20000051ff527230 */ /* 0x000fe40000004100 */
[----:B------:R-:W-:Y:S01]  /*37e0*/  FMUL.FTZ R164, R160, R163 ;  /* 0x000000a3a0a47220 */ /* 0x000fe20000410000 */
[--C-:B------:R-:W-:Y:S02]  /*37f0*/  HADD2.F32 R81, -RZ, R161.reuse.H1_H1 ;  /* 0x300000a1ff517230 */ /* 0x100fe40000004100 */
[----:B------:R-:W-:Y:S01]  /*3800*/  FMUL.FTZ R163, R83, R162 ;  /* 0x000000a253a37220 */ /* 0x000fe20000410000 */
[----:B------:R-:W-:-:S02]  /*3810*/  HADD2.F32 R161, -RZ, R161.H0_H0 ;  /* 0x200000a1ffa17230 */ /* 0x000fc40000004100 */
[----:B------:R-:W-:Y:S01]  /*3820*/  FMUL.FTZ R162, R82, R162 ;  /* 0x000000a252a27220 */ /* 0x000fe20000410000 */
[-C--:B------:R-:W-:Y:S01]  /*3830*/  FFMA.FTZ R159, R159, R81.reuse, -R164 ;  /* 0x000000519f9f7223 */ /* 0x080fe200000108a4 */
[----:B------:R-:W-:Y:S01]  /*3840*/  FFMA.FTZ R160, R160, R81, R165 ;  /* 0x00000051a0a07223 */ /* 0x000fe200000100a5 */
[-C--:B------:R-:W-:Y:S01]  /*3850*/  FFMA.FTZ R81, R82, R161.reuse, -R163 ;  /* 0x000000a152517223 */ /* 0x080fe200000108a3 */
[----:B------:R-:W-:Y:S01]  /*3860*/  FFMA.FTZ R82, R83, R161, R162 ;  /* 0x000000a153527223 */ /* 0x000fe200000100a2 */
[----:B------:R-:W-:Y:S01]  /*3870*/  F2FP.F16.E4M3.UNPACK_B R161, R15.H1 ;  /* 0x0000000fffa1723e */ /* 0x000fe200030006ff */
[----:B------:R-:W-:Y:S01]  /*3880*/  HADD2.F32 R165, -RZ, R168.H1_H1 ;  /* 0x300000a8ffa57230 */ /* 0x000fe20000004100 */
[----:B------:R-:W-:Y:S02]  /*3890*/  F2FP.SATFINITE.E4M3.F32.PACK_AB_MERGE_C R83, R167, R166, RZ ;  /* 0x000000a6a753723e */ /* 0x000fe400048070ff */
[----:B------:R-:W-:Y:S01]  /*38a0*/  F2FP.SATFINITE.E4M3.F32.PACK_AB_MERGE_C R159, R160, R159, RZ ;  /* 0x0000009fa09f723e */ /* 0x000fe200048070ff */
[--C-:B------:R-:W-:Y:S01]  /*38b0*/  HADD2.F32 R162, -RZ, R161.reuse.H0_H0 ;  /* 0x200000a1ffa27230 */ /* 0x100fe20000004100 */
[----:B------:R-:W-:Y:S01]  /*38c0*/  F2FP.F16.E4M3.UNPACK_B R160, R14.H1 ;  /* 0x0000000effa0723e */ /* 0x000fe200030006ff */
[----:B------:R-:W-:Y:S01]  /*38d0*/  HADD2.F32 R161, -RZ, R161.H1_H1 ;  /* 0x300000a1ffa17230 */ /* 0x000fe20000004100 */
[----:B------:R-:W-:-:S02]  /*38e0*/  F2FP.F16.E4M3.UNPACK_B R167, R80 ;  /* 0x00000050ffa7723e */ /* 0x000fc400020006ff */
[-C--:B------:R-:W-:Y:S01]  /*38f0*/  F2FP.F16.E4M3.UNPACK_B R164, R13.reuse.H1 ;  /* 0x0000000dffa4723e */ /* 0x080fe200030006ff */
[--C-:B------:R-:W-:Y:S01]  /*3900*/  HADD2.F32 R80, -RZ, R160.reuse.H1_H1 ;  /* 0x300000a0ff507230 */ /* 0x100fe20000004100 */
[----:B------:R-:W-:Y:S01]  /*3910*/  F2FP.F16.E4M3.UNPACK_B R163, R13 ;  /* 0x0000000dffa3723e */ /* 0x000fe200020006ff */
[----:B------:R-:W-:Y:S02]  /*3920*/  HADD2.F32 R169, -RZ, R167.H1_H1 ;  /* 0x300000a7ffa97230 */ /* 0x000fe40000004100 */
[CC--:B------:R-:W-:Y:S01]  /*3930*/  FMUL.FTZ R13, R161.reuse, R165.reuse ;  /* 0x000000a5a10d7220 */ /* 0x0c0fe20000410000 */
[----:B------:R-:W-:Y:S02]  /*3940*/  HADD2.F32 R160, -RZ, R160.H0_H0 ;  /* 0x200000a0ffa07230 */ /* 0x000fe40000004100 */
[----:B------:R-:W-:Y:S01]  /*3950*/  FMUL.FTZ R170, R162, R165 ;  /* 0x000000a5a2aa7220 */ /* 0x000fe20000410000 */
[----:B------:R-:W-:Y:S02]  /*3960*/  HADD2.F32 R166, -RZ, R164.H1_H1 ;  /* 0x300000a4ffa67230 */ /* 0x000fe40000004100 */
[----:B------:R-:W-:Y:S01]  /*3970*/  FMUL.FTZ R171, R80, R169 ;  /* 0x000000a950ab7220 */ /* 0x000fe20000410000 */
[----:B------:R-:W-:Y:S01]  /*3980*/  HADD2.F32 R165, -RZ, R163.H1_H1 ;  /* 0x300000a3ffa57230 */ /* 0x000fe20000004100 */
[----:B------:R-:W-:Y:S01]  /*3990*/  F2FP.F16.E4M3.UNPACK_B R15, R15 ;  /* 0x0000000fff0f723e */ /* 0x000fe200020006ff */
[----:B------:R-:W-:Y:S01]  /*39a0*/  FMUL.FTZ R169, R160, R169 ;  /* 0x000000a9a0a97220 */ /* 0x000fe20000410000 */
[----:B------:R-:W-:Y:S01]  /*39b0*/  F2FP.F16.E4M3.UNPACK_B R14, R14 ;  /* 0x0000000eff0e723e */ /* 0x000fe200020006ff */
[-C--:B------:R-:W-:Y:S01]  /*39c0*/  FFMA.FTZ R13, R162, R166.reuse, -R13 ;  /* 0x000000a6a20d7223 */ /* 0x080fe2000001080d */
[----:B------:R-:W-:Y:S01]  /*39d0*/  FFMA.FTZ R170, R161, R166, R170 ;  /* 0x000000a6a1aa7223 */ /* 0x000fe200000100aa */
[-C--:B------:R-:W-:Y:S01]  /*39e0*/  FFMA.FTZ R171, R160, R165.reuse, -R171 ;  /* 0x000000a5a0ab7223 */ /* 0x080fe200000108ab */
[----:B------:R-:W-:Y:S01]  /*39f0*/  FFMA.FTZ R166, R80, R165, R169 ;  /* 0x000000a550a67223 */ /* 0x000fe200000100a9 */
[----:B------:R-:W-:-:S02]  /*3a00*/  HADD2.F32 R80, -RZ, R15.H0_H0 ;  /* 0x2000000fff507230 */ /* 0x000fc40000004100 */
[----:B------:R-:W-:Y:S01]  /*3a10*/  HADD2.F32 R160, -RZ, R15.H1_H1 ;  /* 0x3000000fffa07230 */ /* 0x000fe20000004100 */
[----:B------:R-:W-:Y:S01]  /*3a20*/  F2FP.SATFINITE.E4M3.F32.PACK_AB_MERGE_C R170, R170, R13, RZ ;  /* 0x0000000daaaa723e */ /* 0x000fe200048070ff */
[----:B------:R-:W-:Y:S01]  /*3a30*/  HADD2.F32 R15, -RZ, R14.H0_H0 ;  /* 0x2000000eff0f7230 */ /* 0x000fe20000004100 */
[----:B------:R-:W-:Y:S01]  /*3a40*/  F2FP.SATFINITE.E4M3.F32.PACK_AB_MERGE_C R166, R166, R171, RZ ;  /* 0x000000aba6a6723e */ /* 0x000fe200048070ff */
[----:B------:R-:W-:Y:S01]  /*3a50*/  HADD2.F32 R165, -RZ, R168.H0_H0 ;  /* 0x200000a8ffa57230 */ /* 0x000fe20000004100 */
[----:B------:R-:W-:Y:S01]  /*3a60*/  F2FP.SATFINITE.E4M3.F32.PACK_AB_MERGE_C R13, R12, R11, R83 ;  /* 0x0000000b0c0d723e */ /* 0x000fe20004807053 */
[----:B------:R-:W-:Y:S01]  /*3a70*/  HADD2.F32 R14, -RZ, R14.H1_H1 ;  /* 0x3000000eff0e7230 */ /* 0x000fe20000004100 */
[----:B------:R-:W-:Y:S01]  /*3a80*/  F2FP.SATFINITE.E4M3.F32.PACK_AB_MERGE_C R12, R82, R81, R159 ;  /* 0x00000051520c723e */ /* 0x000fe2000480709f */
[----:B------:R-:W-:Y:S02]  /*3a90*/  HADD2.F32 R167, -RZ, R167.H0_H0 ;  /* 0x200000a7ffa77230 */ /* 0x000fe40000004100 */
[----:B------:R-:W-:Y:S01]  /*3aa0*/  FMUL.FTZ R169, R160, R165 ;  /* 0x000000a5a0a97220 */ /* 0x000fe20000410000 */
[----:B------:R-:W-:-:S02]  /*3ab0*/  HADD2.F32 R161, -RZ, R164.H0_H0 ;  /* 0x200000a4ffa17230 */ /* 0x000fc40000004100 */
[----:B------:R-:W-:Y:S01]  /*3ac0*/  FMUL.FTZ R165, R80, R165 ;  /* 0x000000a550a57220 */ /* 0x000fe20000410000 */
[----:B------:R-:W-:Y:S02]  /*3ad0*/  HADD2.F32 R163, -RZ, R163.H0_H0 ;  /* 0x200000a3ffa37230 */ /* 0x000fe40000004100 */
[-C--:B------:R-:W-:Y:S01]  /*3ae0*/  FMUL.FTZ R162, R14, R167.reuse ;  /* 0x000000a70ea27220 */ /* 0x080fe20000410000 */
[C---:B------:R-:W-:Y:S01]  /*3af0*/  FMUL.FTZ R167, R15.reuse, R167 ;  /* 0x000000a70fa77220 */ /* 0x040fe20000410000 */
[-C--:B------:R-:W-:Y:S01]  /*3b00*/  FFMA.FTZ R169, R80, R161.reuse, -R169 ;  /* 0x000000a150a97223 */ /* 0x080fe200000108a9 */
[----:B------:R-:W-:Y:S01]  /*3b10*/  FFMA.FTZ R160, R160, R161, R165 ;  /* 0x000000a1a0a07223 */ /* 0x000fe200000100a5 */
[-C--:B------:R-:W-:Y:S01]  /*3b20*/  FFMA.FTZ R162, R15, R163.reuse, -R162 ;  /* 0x000000a30fa27223 */ /* 0x080fe200000108a2 */
[----:B------:R-:W-:-:S03]  /*3b30*/  FFMA.FTZ R167, R14, R163, R167 ;  /* 0x000000a30ea77223 */ /* 0x000fc600000100a7 */
[----:B------:R-:W-:Y:S02]  /*3b40*/  F2FP.SATFINITE.E4M3.F32.PACK_AB_MERGE_C R15, R160, R169, R170 ;  /* 0x000000a9a00f723e */ /* 0x000fe400048070aa */
[----:B------:R-:W-:-:S07]  /*3b50*/  F2FP.SATFINITE.E4M3.F32.PACK_AB_MERGE_C R14, R167, R162, R166 ;  /* 0x000000a2a70e723e */ /* 0x000fce00048070a6 */
.L_x_456:
[----:B------:R-:W-:Y:S05]  /*3b60*/  BSYNC B3 ;  /* 0x0000000000037941 */ /* 0x000fea0003800000 */
.L_x_455:
[----:B0-----:R0:W-:Y:S02]  /*3b70*/  ST.E.128 desc[UR50][R84.64], R12 ;  /* 0x0000000c54007985 */ /* 0x0011e4000c101d32 */
.L_x_454:
[----:B------:R-:W-:Y:S05]  /*3b80*/  BSYNC B2 ;  /* 0x0000000000027941 */ /* 0x000fea0003800000 */
.L_x_453:
[----:B------:R-:W-:Y:S01]  /*3b90*/  ISETP.NE.AND P3, PT, R29, RZ, PT ;  /* 0x000000ff1d00720c */ /* 0x000fe20003f65270 */
[----:B------:R-:W-:-:S12]  /*3ba0*/  BSSY B2, `(.L_x_457) ;  /* 0x0000074000027945 */ /* 0x000fd80003800000 */
[----:B------:R-:W-:Y:S05]  /*3bb0*/  @!P3 BRA `(.L_x_458) ;  /* 0x0000000400c8b947 */ /* 0x000fea0003800000 */
[----:B------:R-:W5:Y:S01]  /*3bc0*/  LDL R11, [R1+0x18] ;  /* 0x00001800010b7983 */ /* 0x000f620000100800 */
[----:B0-----:R-:W-:Y:S01]  /*3bd0*/  IMAD.SHL.U32 R12, R227, 0x10, RZ ;  /* 0x00000010e30c7824 */ /* 0x001fe200078e00ff */
[----:B------:R-:W-:Y:S04]  /*3be0*/  BSSY B3, `(.L_x_459) ;  /* 0x000006e000037945 */ /* 0x000fe80003800000 */
[----:B----4-:R-:W-:-:S04]  /*3bf0*/  IADD3 R80, P3, R145, R12, RZ ;  /* 0x0000000c91507210 */ /* 0x010fc80007f7e0ff */
[----:B---3--:R-:W-:Y:S02]  /*3c00*/  LEA.HI.X.SX32 R81, R12, R143, 0x1, P3 ;  /* 0x0000008f0c517211 */ /* 0x008fe400018f0eff */
[----:B------:R0:W3:Y:S01]  /*3c10*/  LDS.128 R12, [R89+0x24200] ;  /* 0x02420000590c7984 */ /* 0x0000e20000000c00 */
[----:B-----5:R-:W-:-:S13]  /*3c20*/  ISETP.GE.AND P3, PT, R11, R116, PT ;  /* 0x000000740b00720c */ /* 0x020fda0003f66270 */
[----:B0--3--:R-:W-:Y:S05]  /*3c30*/  @P3 BRA `(.L_x_460) ;  /* 0x0000000400a03947 */ /* 0x009fea0003800000 */
[----:B------:R-:W-:Y:S02]  /*3c40*/  SHF.R.U32.HI R83, RZ, 0x8, R79 ;  /* 0x00000008ff537819 */ /* 0x000fe4000001164f */
[----:B------:R-:W-:Y:S02]  /*3c50*/  SHF.R.U32.HI R11, RZ, 0x8, R77 ;  /* 0x00000008ff0b7819 */ /* 0x000fe4000001164d */
[----:B------:R-:W-:Y:S01]  /*3c60*/  LOP3.LUT R78, R79, 0xff0000ff, RZ, 0xc0, !PT ;  /* 0xff0000ff4f4e7812 */ /* 0x000fe200078ec0ff */
[----:B------:R-:W-:Y:S01]  /*3c70*/  IMAD.SHL.U32 R83, R83, 0x100, RZ ;  /* 0x0000010053537824 */ /* 0x000fe200078e00ff */
[----:B------:R-:W-:Y:S02]  /*3c80*/  SHF.R.U32.HI R82, RZ, 0x10, R79 ;  /* 0x00000010ff527819 */ /* 0x000fe4000001164f */
[----:B------:R-:W-:Y:S02]  /*3c90*/  LOP3.LUT R76, R77, 0xff0000ff, RZ, 0xc0, !PT ;  /* 0xff0000ff4d4c7812 */ /* 0x000fe400078ec0ff */
[----:B------:R-:W-:Y:S01]  /*3ca0*/  SHF.R.U32.HI R84, RZ, 0x10, R77 ;  /* 0x00000010ff547819 */ /* 0x000fe2000001164d */
[----:B------:R-:W-:Y:S01]  /*3cb0*/  IMAD.MOV.U32 R77, RZ, RZ, R12 ;  /* 0x000000ffff4d7224 */ /* 0x000fe200078e000c */
[----:B------:R-:W-:Y:S01]  /*3cc0*/  SHF.L.U32 R79, R11, 0x8, RZ ;  /* 0x000000080b4f7819 */ /* 0x000fe200000006ff */
[----:B------:R-:W-:Y:S01]  /*3cd0*/  IMAD.MOV.U32 R11, RZ, RZ, R13 ;  /* 0x000000ffff0b7224 */ /* 0x000fe200078e000d */
[----:B------:R-:W-:Y:S01]  /*3ce0*/  LOP3.LUT R78, R78, 0xff00, R83, 0xf8, !PT ;  /* 0x0000ff004e4e7812 */ /* 0x000fe200078ef853 */
[----:B------:R-:W-:Y:S01]  /*3cf0*/  IMAD.U32 R83, R82, 0x10000, RZ ;  /* 0x0001000052537824 */ /* 0x000fe200078e00ff */
[----:B------:R-:W-:Y:S01]  /*3d00*/  LOP3.LUT R13, R76, 0xff00, R79, 0xf8, !PT ;  /* 0x0000ff004c0d7812 */ /* 0x000fe200078ef84f */
[----:B------:R-:W-:Y:S01]  /*3d10*/  IMAD.U32 R76, R84, 0x10000, RZ ;  /* 0x00010000544c7824 */ /* 0x000fe200078e00ff */
[----:B------:R-:W-:-:S02]  /*3d20*/  F2FP.F16.E4M3.UNPACK_B R79, R158.H1 ;  /* 0x0000009eff4f723e */ /* 0x000fc400030006ff */
        /* <DEDUP_REMOVED lines=8> */
[----:B------:R-:W-:Y:S02]  /*3db0*/  HADD2.F32 R84, -RZ, R79.H1_H1 ;  /* 0x3000004fff547230 */ /* 0x000fe40000004100 */
[----:B------:R-:W-:Y:S01]  /*3dc0*/  FMUL.FTZ R161, R78, R159 ;  /* 0x0000009f4ea17220 */ /* 0x000fe20000410000 */
[----:B------:R-:W-:-:S02]  /*3dd0*/  HADD2.F32 R85, -RZ, R83.H0_H0 ;  /* 0x20000053ff557230 */ /* 0x000fc40000004100 */
[C---:B------:R-:W-:Y:S01]  /*3de0*/  FMUL.FTZ R159, R12.reuse, R159 ;  /* 0x0000009f0c9f7220 */ /* 0x040fe20000410000 */
[--C-:B------:R-:W-:Y:S01]  /*3df0*/  HADD2.F32 R82, -RZ, R11.reuse.H1_H1 ;  /* 0x3000000bff527230 */ /* 0x100fe20000004100 */
[----:B------:R-:W-:Y:S01]  /*3e00*/  F2FP.F16.E4M3.UNPACK_B R158, R158 ;  /* 0x0000009eff9e723e */ /* 0x000fe200020006ff */
[----:B------:R-:W-:Y:S02]  /*3e10*/  HADD2.F32 R79, -RZ, R11.H0_H0 ;  /* 0x2000000bff4f7230 */ /* 0x000fe40000004100 */
[-C--:B------:R-:W-:Y:S01]  /*3e20*/  FFMA.FTZ R11, R12, R85.reuse, -R161 ;  /* 0x000000550c0b7223 */ /* 0x080fe200000108a1 */
[----:B------:R-:W-:Y:S02]  /*3e30*/  HADD2.F32 R83, -RZ, R83.H1_H1 ;  /* 0x30000053ff537230 */ /* 0x000fe40000004100 */
[----:B------:R-:W-:Y:S01]  /*3e40*/  FFMA.FTZ R12, R78, R85, R159 ;  /* 0x000000554e0c7223 */ /* 0x000fe2000001009f */
[CC--:B------:R-:W-:Y:S01]  /*3e50*/  FMUL.FTZ R160, R82.reuse, R84.reuse ;  /* 0x0000005452a07220 */ /* 0x0c0fe20000410000 */
[C---:B------:R-:W-:Y:S01]  /*3e60*/  FMUL.FTZ R161, R79.reuse, R84 ;  /* 0x000000544fa17220 */ /* 0x040fe20000410000 */
[-C--:B------:R-:W-:Y:S01]  /*3e70*/  F2FP.F16.E4M3.UNPACK_B R78, R77.reuse.H1 ;  /* 0x0000004dff4e723e */ /* 0x080fe200030006ff */
[----:B------:R-:W-:Y:S01]  /*3e80*/  HADD2.F32 R84, -RZ, R158.H1_H1 ;  /* 0x3000009eff547230 */ /* 0x000fe20000004100 */
[----:B------:R-:W-:Y:S01]  /*3e90*/  F2FP.F16.E4M3.UNPACK_B R77, R77 ;  /* 0x0000004dff4d723e */ /* 0x000fe200020006ff */
[-C--:B------:R-:W-:Y:S01]  /*3ea0*/  FFMA.FTZ R160, R79, R83.reuse, -R160 ;  /* 0x000000534fa07223 */ /* 0x080fe200000108a0 */
[----:B------:R-:W-:Y:S01]  /*3eb0*/  FFMA.FTZ R161, R82, R83, R161 ;  /* 0x0000005352a17223 */ /* 0x000fe200000100a1 */
[----:B------:R-:W-:Y:S01]  /*3ec0*/  F2FP.F16.E4M3.UNPACK_B R157, R157 ;  /* 0x0000009dff9d723e */ /* 0x000fe200020006ff */
[----:B------:R-:W-:-:S02]  /*3ed0*/  HADD2.F32 R83, -RZ, R78.H1_H1 ;  /* 0x3000004eff537230 */ /* 0x000fc40000004100 */
[----:B------:R-:W-:Y:S02]  /*3ee0*/  HADD2.F32 R82, -RZ, R78.H0_H0 ;  /* 0x2000004eff527230 */ /* 0x000fe40000004100 */
[----:B------:R-:W-:Y:S02]  /*3ef0*/  HADD2.F32 R158, -RZ, R158.H0_H0 ;  /* 0x2000009eff9e7230 */ /* 0x000fe40000004100 */
[-C--:B------:R-:W-:Y:S01]  /*3f00*/  FMUL.FTZ R159, R83, R84.reuse ;  /* 0x00000054539f7220 */ /* 0x080fe20000410000 */
[--C-:B------:R-:W-:Y:S02]  /*3f10*/  HADD2.F32 R79, -RZ, R77.reuse.H1_H1 ;  /* 0x3000004dff4f7230 */ /* 0x100fe40000004100 */
[----:B------:R-:W-:Y:S01]  /*3f20*/  FMUL.FTZ R84, R82, R84 ;  /* 0x0000005452547220 */ /* 0x000fe20000410000 */
[----:B------:R-:W-:Y:S02]  /*3f30*/  HADD2.F32 R78, -RZ, R77.H0_H0 ;  /* 0x2000004dff4e7230 */ /* 0x000fe40000004100 */
[----:B------:R-:W-:-:S02]  /*3f40*/  HADD2.F32 R77, -RZ, R157.H1_H1 ;  /* 0x3000009dff4d7230 */ /* 0x000fc40000004100 */
[-C--:B------:R-:W-:Y:S01]  /*3f50*/  FMUL.FTZ R85, R79, R158.reuse ;  /* 0x0000009e4f557220 */ /* 0x080fe20000410000 */
[----:B------:R-:W-:Y:S02]  /*3f60*/  HADD2.F32 R157, -RZ, R157.H0_H0 ;  /* 0x2000009dff9d7230 */ /* 0x000fe40000004100 */
[----:B------:R-:W-:Y:S01]  /*3f70*/  FMUL.FTZ R158, R78, R158 ;  /* 0x0000009e4e9e7220 */ /* 0x000fe20000410000 */
[-C--:B------:R-:W-:Y:S01]  /*3f80*/  FFMA.FTZ R82, R82, R77.reuse, -R159 ;  /* 0x0000004d52527223 */ /* 0x080fe2000001089f */
[----:B------:R-:W-:Y:S01]  /*3f90*/  FFMA.FTZ R83, R83, R77, R84 ;  /* 0x0000004d53537223 */ /* 0x000fe20000010054 */
[-C--:B------:R-:W-:Y:S01]  /*3fa0*/  FFMA.FTZ R77, R78, R157.reuse, -R85 ;  /* 0x0000009d4e4d7223 */ /* 0x080fe20000010855 */
[----:B------:R-:W-:Y:S01]  /*3fb0*/  FFMA.FTZ R78, R79, R157, R158 ;  /* 0x0000009d4f4e7223 */ /* 0x000fe2000001009e */
[----:B------:R-:W-:Y:S02]  /*3fc0*/  F2FP.F16.E4M3.UNPACK_B R84, R15.H1 ;  /* 0x0000000fff54723e */ /* 0x000fe400030006ff */
[----:B------:R-:W-:-:S02]  /*3fd0*/  F2FP.SATFINITE.E4M3.F32.PACK_AB_MERGE_C R79, R161, R160, RZ ;  /* 0x000000a0a14f723e */ /* 0x000fc400048070ff */
[----:B------:R-:W-:Y:S01]  /*3fe0*/  F2FP.F16.E4M3.UNPACK_B R161, R76.H1 ;  /* 0x0000004cffa1723e */ /* 0x000fe200030006ff */
[--C-:B------:R-:W-:Y:S01]  /*3ff0*/  HADD2.F32 R85, -RZ, R84.reuse.H0_H0 ;  /* 0x20000054ff557230 */ /* 0x100fe20000004100 */
[----:B------:R-:W-:Y:S01]  /*4000*/  F2FP.SATFINITE.E4M3.F32.PACK_AB_MERGE_C R82, R83, R82, RZ ;  /* 0x000000525352723e */ /* 0x000fe200048070ff */
[----:B------:R-:W-:Y:S01]  /*4010*/  HADD2.F32 R84, -RZ, R84.H1_H1 ;  /* 0x30000054ff547230 */ /* 0x000fe20000004100 */
[----:B------:R-:W-:Y:S01]  /*4020*/  F2FP.F16.E4M3.UNPACK_B R83, R14.H1 ;  /* 0x0000000eff53723e */ /* 0x000fe200030006ff */
[--C-:B------:R-:W-:Y:S01]  /*4030*/  HADD2.F32 R163, -RZ, R161.reuse.H1_H1 ;  /* 0x300000a1ffa37230 */ /* 0x100fe20000004100 */
[-C--:B------:R-:W-:Y:S01]  /*4040*/  F2FP.F16.E4M3.UNPACK_B R158, R13.reuse.H1 ;  /* 0x0000000dff9e723e */ /* 0x080fe200030006ff */
[----:B------:R-:W-:Y:S01]  /*4050*/  HADD2.F32 R161, -RZ, R161.H0_H0 ;  /* 0x200000a1ffa17230 */ /* 0x000fe20000004100 */
[----:B------:R-:W-:Y:S01]  /*4060*/  F2FP.F16.E4M3.UNPACK_B R160, R76 ;  /* 0x0000004cffa0723e */ /* 0x000fe200020006ff */
[----:B------:R-:W-:Y:S01]  /*4070*/  HADD2.F32 R76, -RZ, R83.H1_H1 ;  /* 0x30000053ff4c7230 */ /* 0x000fe20000004100 */
[----:B------:R-:W-:Y:S01]  /*4080*/  F2FP.F16.E4M3.UNPACK_B R157, R13 ;  /* 0x0000000dff9d723e */ /* 0x000fe200020006ff */
[----:B------:R-:W-:-:S02]  /*4090*/  HADD2.F32 R159, -RZ, R158.H1_H1 ;  /* 0x3000009eff9f7230 */ /* 0x000fc40000004100 */
[-C--:B------:R-:W-:Y:S01]  /*40a0*/  FMUL.FTZ R164, R84, R163.reuse ;  /* 0x000000a354a47220 */ /* 0x080fe20000410000 */
[--C-:B------:R-:W-:Y:S02]  /*40b0*/  HADD2.F32 R162, -RZ, R160.reuse.H1_H1 ;  /* 0x300000a0ffa27230 */ /* 0x100fe40000004100 */
[C---:B------:R-:W-:Y:S01]  /*40c0*/  FMUL.FTZ R165, R85.reuse, R163 ;  /* 0x000000a355a57220 */ /* 0x040fe20000410000 */
[----:B------:R-:W-:Y:S02]  /*40d0*/  HADD2.F32 R83, -RZ, R83.H0_H0 ;  /* 0x20000053ff537230 */ /* 0x000fe40000004100 */
[----:B------:R-:W-:Y:S01]  /*40e0*/  FFMA.FTZ R163, R85, R159, -R164 ;  /* 0x0000009f55a37223 */ /* 0x000fe200000108a4 */
[----:B------:R-:W-:Y:S02]  /*40f0*/  HADD2.F32 R13, -RZ, R157.H1_H1 ;  /* 0x3000009dff0d7230 */ /* 0x000fe40000004100 */
[-C--:B------:R-:W-:Y:S01]  /*4100*/  FMUL.FTZ R164, R76, R162.reuse ;  /* 0x000000a24ca47220 */ /* 0x080fe20000410000 */
[----:B------:R-:W-:Y:S01]  /*4110*/  F2FP.F16.E4M3.UNPACK_B R15, R15 ;  /* 0x0000000fff0f723e */ /* 0x000fe200020006ff */
[C---:B------:R-:W-:Y:S01]  /*4120*/  FMUL.FTZ R85, R83.reuse, R162 ;  /* 0x000000a253557220 */ /* 0x040fe20000410000 */
[----:B------:R-:W-:Y:S01]  /*4130*/  F2FP.F16.E4M3.UNPACK_B R14, R14 ;  /* 0x0000000eff0e723e */ /* 0x000fe200020006ff */
[----:B------:R-:W-:Y:S01]  /*4140*/  FFMA.FTZ R164, R83, R13, -R164 ;  /* 0x0000000d53a47223 */ /* 0x000fe200000108a4 */
[----:B------:R-:W-:-:S02]  /*4150*/  HADD2.F32 R160, -RZ, R160.H0_H0 ;  /* 0x200000a0ffa07230 */ /* 0x000fc40000004100 */
[----:B------:R-:W-:Y:S01]  /*4160*/  FFMA.FTZ R85, R76, R13, R85 ;  /* 0x0000000d4c557223 */ /* 0x000fe20000010055 */
[--C-:B------:R-:W-:Y:S02]  /*4170*/  HADD2.F32 R76, -RZ, R15.reuse.H0_H0 ;  /* 0x2000000fff4c7230 */ /* 0x100fe40000004100 */
[----:B------:R-:W-:Y:S01]  /*4180*/  FFMA.FTZ R166, R84, R159, R165 ;  /* 0x0000009f54a67223 */ /* 0x000fe200000100a5 */
[--C-:B------:R-:W-:Y:S02]  /*4190*/  HADD2.F32 R13, -RZ, R14.reuse.H0_H0 ;  /* 0x2000000eff0d7230 */ /* 0x100fe40000004100 */
[----:B------:R-:W-:Y:S02]  /*41a0*/  HADD2.F32 R15, -RZ, R15.H1_H1 ;  /* 0x3000000fff0f7230 */ /* 0x000fe40000004100 */
[----:B------:R-:W-:Y:S01]  /*41b0*/  FMUL.FTZ R162, R76, R161 ;  /* 0x000000a14ca27220 */ /* 0x000fe20000410000 */
[----:B------:R-:W-:Y:S02]  /*41c0*/  HADD2.F32 R14, -RZ, R14.H1_H1 ;  /* 0x3000000eff0e7230 */ /* 0x000fe40000004100 */
[----:B------:R-:W-:Y:S01]  /*41d0*/  FMUL.FTZ R83, R13, R160 ;  /* 0x000000a00d537220 */ /* 0x000fe20000410000 */
[----:B------:R-:W-:-:S02]  /*41e0*/  HADD2.F32 R158, -RZ, R158.H0_H0 ;  /* 0x2000009eff9e7230 */ /* 0x000fc40000004100 */
[----:B------:R-:W-:Y:S01]  /*41f0*/  FMUL.FTZ R159, R15, R161 ;  /* 0x000000a10f9f7220 */ /* 0x000fe20000410000 */
[----:B------:R-:W-:Y:S02]  /*4200*/  HADD2.F32 R157, -RZ, R157.H0_H0 ;  /* 0x2000009dff9d7230 */ /* 0x000fe40000004100 */
[----:B------:R-:W-:Y:S01]  /*4210*/  FMUL.FTZ R84, R14, R160 ;  /* 0x000000a00e547220 */ /* 0x000fe20000410000 */
[----:B------:R-:W-:Y:S01]  /*4220*/  F2FP.SATFINITE.E4M3.F32.PACK_AB_MERGE_C R85, R85, R164, RZ ;  /* 0x000000a45555723e */ /* 0x000fe200048070ff */
[-C--:B------:R-:W-:Y:S01]  /*4230*/  FFMA.FTZ R159, R76, R158.reuse, -R159 ;  /* 0x0000009e4c9f7223 */ /* 0x080fe2000001089f */
[----:B------:R-:W-:Y:S01]  /*4240*/  FFMA.FTZ R162, R15, R158, R162 ;  /* 0x0000009e0fa27223 */ /* 0x000fe200000100a2 */
[-C--:B------:R-:W-:Y:S01]  /*4250*/  FFMA.FTZ R84, R13, R157.reuse, -R84 ;  /* 0x0000009d0d547223 */ /* 0x080fe20000010854 */
[----:B------:R-:W-:Y:S01]  /*4260*/  FFMA.FTZ R83, R14, R157, R83 ;  /* 0x0000009d0e537223 */ /* 0x000fe20000010053 */
[----:B------:R-:W-:Y:S02]  /*4270*/  F2FP.SATFINITE.E4M3.F32.PACK_AB_MERGE_C R163, R166, R163, RZ ;  /* 0x000000a3a6a3723e */ /* 0x000fe400048070ff */
[----:B------:R-:W-:-:S02]  /*4280*/  F2FP.SATFINITE.E4M3.F32.PACK_AB_MERGE_C R13, R12, R11, R79 ;  /* 0x0000000b0c0d723e */ /* 0x000fc4000480704f */
[----:B------:R-:W-:Y:S02]  /*4290*/  F2FP.SATFINITE.E4M3.F32.PACK_AB_MERGE_C R12, R78, R77, R82 ;  /* 0x0000004d4e0c723e */ /* 0x000fe40004807052 */
[----:B------:R-:W-:Y:S02]  /*42a0*/  F2FP.SATFINITE.E4M3.F32.PACK_AB_MERGE_C R14, R83, R84, R85 ;  /* 0x00000054530e723e */ /* 0x000fe40004807055 */
[----:B------:R-:W-:-:S07]  /*42b0*/  F2FP.SATFINITE.E4M3.F32.PACK_AB_MERGE_C R15, R162, R159, R163 ;  /* 0x0000009fa20f723e */ /* 0x000fce00048070a3 */
.L_x_460:
[----:B------:R-:W-:Y:S05]  /*42c0*/  BSYNC B3 ;  /* 0x0000000000037941 */ /* 0x000fea0003800000 */
.L_x_459:
[----:B------:R0:W-:Y:S02]  /*42d0*/  ST.E.128 desc[UR50][R80.64], R12 ;  /* 0x0000000c50007985 */ /* 0x0001e4000c101d32 */
.L_x_458:
[----:B------:R-:W-:Y:S05]  /*42e0*/  BSYNC B2 ;  /* 0x0000000000027941 */ /* 0x000fea0003800000 */
.L_x_457:
[----:B------:R-:W-:Y:S01]  /*42f0*/  ISETP.NE.AND P3, PT, R30, RZ, PT ;  /* 0x000000ff1e00720c */ /* 0x000fe20003f65270 */
[----:B------:R-:W-:-:S12]  /*4300*/  BSSY B2, `(.L_x_461) ;  /* 0x0000075000027945 */ /* 0x000fd80003800000 */
[----:B------:R-:W-:Y:S05]  /*4310*/  @!P3 BRA `(.L_x_462) ;  /* 0x0000000400ccb947 */ /* 0x000fea0003800000 */
[----:B0-----:R-:W5:Y:S04]  /*4320*/  LDL R12, [R1] ;  /* 0x00000000010c7983 */ /* 0x001f680000100800 */
[----:B------:R-:W2:Y:S01]  /*4330*/  LDL R11, [R1+0x20] ;  /* 0x00002000010b7983 */ /* 0x000ea20000100800 */
[----:B------:R-:W-:Y:S01]  /*4340*/  BSSY B3, `(.L_x_463) ;  /* 0x000006f000037945 */ /* 0x000fe20003800000 */
[----:B-----5:R-:W-:-:S04]  /*4350*/  SHF.L.U32 R12, R12, 0x4, RZ ;  /* 0x000000040c0c7819 */ /* 0x020fc800000006ff */
[----:B----4-:R-:W-:-:S04]  /*4360*/  IADD3 R76, P3, R145, R12, RZ ;  /* 0x0000000c914c7210 */ /* 0x010fc80007f7e0ff */
[----:B---3--:R-:W-:Y:S02]  /*4370*/  LEA.HI.X.SX32 R77, R12, R143, 0x1, P3 ;  /* 0x0000008f0c4d7211 */ /* 0x008fe400018f0eff */
[----:B------:R0:W3:Y:S01]  /*4380*/  LDS.128 R12, [R88+0x26a00] ;  /* 0x026a0000580c7984 */ /* 0x0000e20000000c00 */
[----:B--2---:R-:W-:-:S13]  /*4390*/  ISETP.GE.AND P3, PT, R11, R116, PT ;  /* 0x000000740b00720c */ /* 0x004fda0003f66270 */
[----:B0-----:R-:W-:Y:S05]  /*43a0*/  @P3 BRA `(.L_x_464) ;  /* 0x0000000400a03947 */ /* 0x001fea0003800000 */
[----:B------:R-:W-:Y:S01]  /*43b0*/  SHF.R.U32.HI R72, RZ, 0x8, R73 ;  /* 0x00000008ff487819 */ /* 0x000fe20000011649 */
[----:B---3--:R-:W-:Y:S01]  /*43c0*/  IMAD.MOV.U32 R11, RZ, RZ, R13 ;  /* 0x000000ffff0b7224 */ /* 0x008fe200078e000d */
[----:B------:R-:W-:Y:S02]  /*43d0*/  SHF.R.U32.HI R74, RZ, 0x8, R75 ;  /* 0x00000008ff4a7819 */ /* 0x000fe4000001164b */
[----:B------:R-:W-:Y:S01]  /*43e0*/  SHF.R.U32.HI R80, RZ, 0x10, R73 ;  /* 0x00000010ff507819 */ /* 0x000fe20000011649 */
[----:B------:R-:W-:Y:S01]  /*43f0*/  IMAD.SHL.U32 R72, R72, 0x100, RZ ;  /* 0x0000010048487824 */ /* 0x000fe200078e00ff */
[----:B------:R-:W-:Y:S01]  /*4400*/  LOP3.LUT R79, R73, 0xff0000ff, RZ, 0xc0, !PT ;  /* 0xff0000ff494f7812 */ /* 0x000fe200078ec0ff */
[----:B------:R-:W-:Y:S01]  /*4410*/  IMAD.SHL.U32 R74, R74, 0x100, RZ ;  /* 0x000001004a4a7824 */ /* 0x000fe200078e00ff */
[----:B------:R-:W-:Y:S01]  /*4420*/  SHF.R.U32.HI R78, RZ, 0x10, R75 ;  /* 0x00000010ff4e7819 */ /* 0x000fe2000001164b */
[----:B------:R-:W-:Y:S01]  /*4430*/  IMAD.U32 R13, R80, 0x10000, RZ ;  /* 0x00010000500d7824 */ /* 0x000fe200078e00ff */
[----:B------:R-:W-:Y:S01]  /*4440*/  LOP3.LUT R75, R75, 0xff0000ff, RZ, 0xc0, !PT ;  /* 0xff0000ff4b4b7812 */ /* 0x000fe200078ec0ff */
[----:B------:R-:W-:Y:S01]  /*4450*/  IMAD.MOV.U32 R73, RZ, RZ, R12 ;  /* 0x000000ffff497224 */ /* 0x000fe200078e000c */
[----:B------:R-:W-:-:S02]  /*4460*/  LOP3.LUT R72, R79, 0xff00, R72, 0xf8, !PT ;  /* 0x0000ff004f487812 */ /* 0x000fc400078ef848 */
[----:B------:R-:W-:Y:S02]  /*4470*/  LOP3.LUT R79, R75, 0xff00, R74, 0xf8, !PT ;  /* 0x0000ff004b4f7812 */ /* 0x000fe400078ef84a */
[----:B------:R-:W-:Y:S02]  /*4480*/  SHF.L.U32 R74, R78, 0x10, RZ ;  /* 0x000000104e4a7819 */ /* 0x000fe400000006ff */
        /* <DEDUP_REMOVED lines=11> */
[----:B------:R-:W-:Y:S02]  /*4540*/  HADD2.F32 R81, -RZ, R79.H0_H0 ;  /* 0x2000004fff517230 */ /* 0x000fe40000004100 */
        /* <DEDUP_REMOVED lines=15> */
[--C-:B------:R-:W-:Y:S01]  /*4640*/  HADD2.F32 R79, -RZ, R74.reuse.H1_H1 ;  /* 0x3000004aff4f7230 */ /* 0x100fe20000004100 */
[----:B------:R-:W-:Y:S01]  /*4650*/  F2FP.F16.E4M3.UNPACK_B R84, R72.H1 ;  /* 0x00000048ff54723e */ /* 0x000fe200030006ff */
[----:B------:R-:W-:Y:S01]  /*4660*/  HADD2.F32 R78, -RZ, R74.H0_H0 ;  /* 0x2000004aff4e7230 */ /* 0x000fe20000004100 */
[----:B------:R-:W-:Y:S01]  /*4670*/  F2FP.SATFINITE.E4M3.F32.PACK_AB_MERGE_C R158, R85, R82, RZ ;  /* 0x00000052559e723e */ /* 0x000fe200048070ff */
[----:B------:R-:W-:-:S02]  /*4680*/  HADD2.F32 R74, -RZ, R73.H0_H0 ;  /* 0x20000049ff4a7230 */ /* 0x000fc40000004100 */
[CC--:B------:R-:W-:Y:S01]  /*4690*/  FMUL.FTZ R83, R79.reuse, R80.reuse ;  /* 0x000000504f537220 */ /* 0x0c0fe20000410000 */
[----:B------:R-:W-:Y:S02]  /*46a0*/  HADD2.F32 R75, -RZ, R73.H1_H1 ;  /* 0x30000049ff4b7230 */ /* 0x000fe40000004100 */
[C---:B------:R-:W-:Y:S01]  /*46b0*/  FMUL.FTZ R80, R78.reuse, R80 ;  /* 0x000000504e507220 */ /* 0x040fe20000410000 */
[--C-:B------:R-:W-:Y:S02]  /*46c0*/  HADD2.F32 R73, -RZ, R155.reuse.H1_H1 ;  /* 0x3000009bff497230 */ /* 0x100fe40000004100 */
[----:B------:R-:W-:Y:S02]  /*46d0*/  HADD2.F32 R156, -RZ, R156.H0_H0 ;  /* 0x2000009cff9c7230 */ /* 0x000fe40000004100 */
[----:B------:R-:W-:Y:S02]  /*46e0*/  HADD2.F32 R155, -RZ, R155.H0_H0 ;  /* 0x2000009bff9b7230 */ /* 0x000fe40000004100 */
[-C--:B------:R-:W-:Y:S01]  /*46f0*/  FFMA.FTZ R83, R78, R73.reuse, -R83 ;  /* 0x000000494e537223 */ /* 0x080fe20000010853 */
[----:B------:R-:W-:Y:S01]  /*4700*/  FFMA.FTZ R80, R79, R73, R80 ;  /* 0x000000494f507223 */ /* 0x000fe20000010050 */
[CC--:B------:R-:W-:Y:S01]  /*4710*/  FMUL.FTZ R81, R75.reuse, R156.reuse ;  /* 0x0000009c4b517220 */ /* 0x0c0fe20000410000 */
[-C--:B------:R-:W-:Y:S01]  /*4720*/  F2FP.F16.E4M3.UNPACK_B R78, R15.reuse.H1 ;  /* 0x0000000fff4e723e */ /* 0x080fe200030006ff */
[C---:B------:R-:W-:Y:S01]  /*4730*/  FMUL.FTZ R156, R74.reuse, R156 ;  /* 0x0000009c4a9c7220 */ /* 0x040fe20000410000 */
[----:B------:R-:W-:Y:S01]  /*4740*/  F2FP.F16.E4M3.UNPACK_B R15, R15 ;  /* 0x0000000fff0f723e */ /* 0x000fe200020006ff */
[----:B------:R-:W-:Y:S01]  /*4750*/  FFMA.FTZ R73, R74, R155, -R81 ;  /* 0x0000009b4a497223 */ /* 0x000fe20000010851 */
[----:B------:R-:W-:Y:S01]  /*4760*/  F2FP.SATFINITE.E4M3.F32.PACK_AB_MERGE_C R157, R80, R83, RZ ;  /* 0x00000053509d723e */ /* 0x000fe200048070ff */
[----:B------:R-:W-:Y:S01]  /*4770*/  FFMA.FTZ R74, R75, R155, R156 ;  /* 0x0000009b4b4a7223 */ /* 0x000fe2000001009c */
[--C-:B------:R-:W-:Y:S01]  /*4780*/  HADD2.F32 R79, -RZ, R78.reuse.H0_H0 ;  /* 0x2000004eff4f7230 */ /* 0x100fe20000004100 */
[-C--:B------:R-:W-:Y:S01]  /*4790*/  F2FP.F16.E4M3.UNPACK_B R81, R13.reuse.H1 ;  /* 0x0000000dff51723e */ /* 0x080fe200030006ff */
[----:B------:R-:W-:Y:S01]  /*47a0*/  HADD2.F32 R78, -RZ, R78.H1_H1 ;  /* 0x3000004eff4e7230 */ /* 0x000fe20000004100 */
[----:B------:R-:W-:Y:S01]  /*47b0*/  F2FP.F16.E4M3.UNPACK_B R75, R14.H1 ;  /* 0x0000000eff4b723e */ /* 0x000fe200030006ff */
[----:B------:R-:W-:Y:S01]  /*47c0*/  HADD2.F32 R155, -RZ, R84.H1_H1 ;  /* 0x30000054ff9b7230 */ /* 0x000fe20000004100 */
[----:B------:R-:W-:Y:S01]  /*47d0*/  F2FP.F16.E4M3.UNPACK_B R83, R72 ;  /* 0x00000048ff53723e */ /* 0x000fe200020006ff */
[----:B------:R-:W-:Y:S01]  /*47e0*/  HADD2.F32 R82, -RZ, R81.H1_H1 ;  /* 0x30000051ff527230 */ /* 0x000fe20000004100 */
[----:B------:R-:W-:Y:S01]  /*47f0*/  F2FP.F16.E4M3.UNPACK_B R80, R13 ;  /* 0x0000000dff50723e */ /* 0x000fe200020006ff */
[----:B------:R-:W-:-:S02]  /*4800*/  HADD2.F32 R72, -RZ, R75.H1_H1 ;  /* 0x3000004bff487230 */ /* 0x000fc40000004100 */
[-C--:B------:R-:W-:Y:S01]  /*4810*/  FMUL.FTZ R156, R78, R155.reuse ;  /* 0x0000009b4e9c7220 */ /* 0x080fe20000410000 */
[----:B------:R-:W-:Y:S02]  /*4820*/  HADD2.F32 R85, -RZ, R83.H1_H1 ;  /* 0x30000053ff557230 */ /* 0x000fe40000004100 */
[C---:B------:R-:W-:Y:S01]  /*4830*/  FMUL.FTZ R155, R79.reuse, R155 ;  /* 0x0000009b4f9b7220 */ /* 0x040fe20000410000 */
[----:B------:R-:W-:Y:S02]  /*4840*/  HADD2.F32 R75, -RZ, R75.H0_H0 ;  /* 0x2000004bff4b7230 */ /* 0x000fe40000004100 */
[----:B------:R-:W-:Y:S01]  /*4850*/  FFMA.FTZ R79, R79, R82, -R156 ;  /* 0x000000524f4f7223 */ /* 0x000fe2000001089c */
[----:B------:R-:W-:Y:S02]  /*4860*/  HADD2.F32 R13, -RZ, R80.H1_H1 ;  /* 0x30000050ff0d7230 */ /* 0x000fe40000004100 */
[-C--:B------:R-:W-:Y:S01]  /*4870*/  FMUL.FTZ R156, R72, R85.reuse ;  /* 0x00000055489c7220 */ /* 0x080fe20000410000 */
[----:B------:R-:W-:Y:S01]  /*4880*/  F2FP.F16.E4M3.UNPACK_B R14, R14 ;  /* 0x0000000eff0e723e */ /* 0x000fe200020006ff */
[----:B------:R-:W-:Y:S01]  /*4890*/  FMUL.FTZ R85, R75, R85 ;  /* 0x000000554b557220 */ /* 0x000fe20000410000 */
[----:B------:R-:W-:-:S02]  /*48a0*/  HADD2.F32 R84, -RZ, R84.H0_H0 ;  /* 0x20000054ff547230 */ /* 0x000fc40000004100 */
[-C--:B------:R-:W-:Y:S01]  /*48b0*/  FFMA.FTZ R156, R75, R13.reuse, -R156 ;  /* 0x0000000d4b9c7223 */ /* 0x080fe2000001089c */
[----:B------:R-:W-:Y:S02]  /*48c0*/  HADD2.F32 R83, -RZ, R83.H0_H0 ;  /* 0x20000053ff537230 */ /* 0x000fe40000004100 */
[----:B------:R-:W-:Y:S01]  /*48d0*/  FFMA.FTZ R85, R72, R13, R85 ;  /* 0x0000000d48557223 */ /* 0x000fe20000010055 */
[--C-:B------:R-:W-:Y:S02]  /*48e0*/  HADD2.F32 R72, -RZ, R15.reuse.H0_H0 ;  /* 0x2000000fff487230 */ /* 0x100fe40000004100 */
[----:B------:R-:W-:Y:S01]  /*48f0*/  FFMA.FTZ R82, R78, R82, R155 ;  /* 0x000000524e527223 */ /* 0x000fe2000001009b */
[--C-:B------:R-:W-:Y:S02]  /*4900*/  HADD2.F32 R13, -RZ, R14.reuse.H0_H0 ;  /* 0x2000000eff0d7230 */ /* 0x100fe40000004100 */
[----:B------:R-:W-:Y:S01]  /*4910*/  HADD2.F32 R15, -RZ, R15.H1_H1 ;  /* 0x3000000fff0f7230 */ /* 0x000fe20000004100 */
[----:B------:R-:W-:Y:S01]  /*4920*/  F2FP.SATFINITE.E4M3.F32.PACK_AB_MERGE_C R85, R85, R156, RZ ;  /* 0x0000009c5555723e */ /* 0x000fe200048070ff */
[----:B------:R-:W-:Y:S01]  /*4930*/  HADD2.F32 R14, -RZ, R14.H1_H1 ;  /* 0x3000000eff0e7230 */ /* 0x000fe20000004100 */
[----:B------:R-:W-:Y:S01]  /*4940*/  F2FP.SATFINITE.E4M3.F32.PACK_AB_MERGE_C R79, R82, R79, RZ ;  /* 0x0000004f524f723e */ /* 0x000fe200048070ff */
[----:B------:R-:W-:-:S02]  /*4950*/  HADD2.F32 R81, -RZ, R81.H0_H0 ;  /* 0x20000051ff517230 */ /* 0x000fc40000004100 */
[-C--:B------:R-:W-:Y:S01]  /*4960*/  FMUL.FTZ R75, R15, R84.reuse ;  /* 0x000000540f4b7220 */ /* 0x080fe20000410000 */
[----:B------:R-:W-:Y:S02]  /*4970*/  HADD2.F32 R80, -RZ, R80.H0_H0 ;  /* 0x20000050ff507230 */ /* 0x000fe40000004100 */
[-C--:B------:R-:W-:Y:S01]  /*4980*/  FMUL.FTZ R78, R14, R83.reuse ;  /* 0x000000530e4e7220 */ /* 0x080fe20000410000 */
[C---:B------:R-:W-:Y:S01]  /*4990*/  FMUL.FTZ R84, R72.reuse, R84 ;  /* 0x0000005448547220 */ /* 0x040fe20000410000 */
[C---:B------:R-:W-:Y:S01]  /*49a0*/  FMUL.FTZ R83, R13.reuse, R83 ;  /* 0x000000530d537220 */ /* 0x040fe20000410000 */
[-C--:B------:R-:W-:Y:S01]  /*49b0*/  FFMA.FTZ R75, R72, R81.reuse, -R75 ;  /* 0x00000051484b7223 */ /* 0x080fe2000001084b */
[-C--:B------:R-:W-:Y:S01]  /*49c0*/  FFMA.FTZ R78, R13, R80.reuse, -R78 ;  /* 0x000000500d4e7223 */ /* 0x080fe2000001084e */
[----:B------:R-:W-:Y:S01]  /*49d0*/  FFMA.FTZ R84, R15, R81, R84 ;  /* 0x000000510f547223 */ /* 0x000fe20000010054 */
[----:B------:R-:W-:Y:S01]  /*49e0*/  FFMA.FTZ R83, R14, R80, R83 ;  /* 0x000000500e537223 */ /* 0x000fe20000010053 */
[----:B------:R-:W-:-:S02]  /*49f0*/  F2FP.SATFINITE.E4M3.F32.PACK_AB_MERGE_C R13, R12, R11, R158 ;  /* 0x0000000b0c0d723e */ /* 0x000fc4000480709e */
[----:B------:R-:W-:Y:S02]  /*4a00*/  F2FP.SATFINITE.E4M3.F32.PACK_AB_MERGE_C R12, R74, R73, R157 ;  /* 0x000000494a0c723e */ /* 0x000fe4000480709d */
[----:B------:R-:W-:Y:S02]  /*4a10*/  F2FP.SATFINITE.E4M3.F32.PACK_AB_MERGE_C R14, R83, R78, R85 ;  /* 0x0000004e530e723e */ /* 0x000fe40004807055 */
[----:B------:R-:W-:-:S07]  /*4a20*/  F2FP.SATFINITE.E4M3.F32.PACK_AB_MERGE_C R15, R84, R75, R79 ;  /* 0x0000004b540f723e */ /* 0x000fce000480704f */
.L_x_464:
[----:B------:R-:W-:Y:S05]  /*4a30*/  BSYNC B3 ;  /* 0x0000000000037941 */ /* 0x000fea0003800000 */
.L_x_463:
[----:B---3--:R0:W-:Y:S02]  /*4a40*/  ST.E.128 desc[UR50][R76.64], R12 ;  /* 0x0000000c4c007985 */ /* 0x0081e4000c101d32 */
.L_x_462:
[----:B------:R-:W-:Y:S05]  /*4a50*/  BSYNC B2 ;  /* 0x0000000000027941 */ /* 0x000fea0003800000 */
.L_x_461:
[----:B------:R-:W-:Y:S01]  /*4a60*/  ISETP.NE.AND P3, PT, R31, RZ, PT ;  /* 0x000000ff1f00720c */ /* 0x000fe20003f65270 */
[----:B------:R-:W-:-:S12]  /*4a70*/  BSSY B2, `(.L_x_465) ;  /* 0x0000074000027945 */ /* 0x000fd80003800000 */
[----:B------:R-:W-:Y:S05]  /*4a80*/  @!P3 BRA `(.L_x_466) ;  /* 0x0000000400c8b947 */ /* 0x000fea0003800000 */
[----:B0-----:R-:W3:Y:S04]  /*4a90*/  LDL R12, [R1+0xc] ;  /* 0x00000c00010c7983 */ /* 0x001ee80000100800 */
[----:B------:R-:W5:Y:S01]  /*4aa0*/  LDL R11, [R1+0x24] ;  /* 0x00002400010b7983 */ /* 0x000f620000100800 */
[----:B----4-:R-:W-:Y:S01]  /*4ab0*/  IADD3 R72, P3, R23, R145, RZ ;  /* 0x0000009117487210 */ /* 0x010fe20007f7e0ff */
[----:B------:R-:W-:Y:S04]  /*4ac0*/  BSSY B3, `(.L_x_467) ;  /* 0x000006d000037945 */ /* 0x000fe80003800000 */
[----:B---3--:R-:W-:-:S02]  /*4ad0*/  IMAD.X R73, R143, 0x1, R12, P3 ;  /* 0x000000018f497824 */ /* 0x008fc400018e060c */
[----:B------:R0:W3:Y:S01]  /*4ae0*/  LDS.128 R12, [R89+0x26a00] ;  /* 0x026a0000590c7984 */ /* 0x0000e20000000c00 */
[----:B-----5:R-:W-:-:S13]  /*4af0*/  ISETP.GE.AND P3, PT, R11, R116, PT ;  /* 0x000000740b00720c */ /* 0x020fda0003f66270 */
[----:B0-----:R-:W-:Y:S05]  /*4b00*/  @P3 BRA `(.L_x_468) ;  /* 0x0000000400a03947 */ /* 0x001fea0003800000 */
[----:B------:R-:W-:Y:S02]  /*4b10*/  SHF.R.U32.HI R68, RZ, 0x8, R69 ;  /* 0x00000008ff447819 */ /* 0x000fe40000011645 */
[----:B------:R-:W-:Y:S02]  /*4b20*/  SHF.R.U32.HI R11, RZ, 0x8, R71 ;  /* 0x00000008ff0b7819 */ /* 0x000fe40000011647 */
[----:B------:R-:W-:Y:S02]  /*4b30*/  LOP3.LUT R70, R69, 0xff0000ff, RZ, 0xc0, !PT ;  /* 0xff0000ff45467812 */ /* 0x000fe400078ec0ff */
[----:B------:R-:W-:Y:S01]  /*4b40*/  SHF.R.U32.HI R76, RZ, 0x10, R69 ;  /* 0x00000010ff4c7819 */ /* 0x000fe20000011645 */
[----:B------:R-:W-:Y:S01]  /*4b50*/  IMAD.SHL.U32 R69, R68, 0x100, RZ ;  /* 0x0000010044457824 */ /* 0x000fe200078e00ff */
[----:B------:R-:W-:Y:S01]  /*4b60*/  LOP3.LUT R74, R71, 0xff0000ff, RZ, 0xc0, !PT ;  /* 0xff0000ff474a7812 */ /* 0x000fe200078ec0ff */
[----:B---3--:R-:W-:Y:S01]  /*4b70*/  IMAD.MOV.U32 R68, RZ, RZ, R12 ;  /* 0x000000ffff447224 */ /* 0x008fe200078e000c */
[----:B------:R-:W-:Y:S01]  /*4b80*/  SHF.R.U32.HI R75, RZ, 0x10, R71 ;  /* 0x00000010ff4b7819 */ /* 0x000fe20000011647 */
[----:B------:R-:W-:-:S02]  /*4b90*/  IMAD.SHL.U32 R71, R11, 0x100, RZ ;  /* 0x000001000b477824 */ /* 0x000fc400078e00ff */
[----:B------:R-:W-:Y:S01]  /*4ba0*/  IMAD.MOV.U32 R11, RZ, RZ, R13 ;  /* 0x000000ffff0b7224 */ /* 0x000fe200078e000d */
[----:B------:R-:W-:Y:S01]  /*4bb0*/  LOP3.LUT R13, R70, 0xff00, R69, 0xf8, !PT ;  /* 0x0000ff00460d7812 */ /* 0x000fe200078ef845 */
[----:B------:R-:W-:Y:S01]  /*4bc0*/  IMAD.U32 R69, R75, 0x10000, RZ ;  /* 0x000100004b457824 */ /* 0x000fe200078e00ff */
[----:B------:R-:W-:Y:S02]  /*4bd0*/  LOP3.LUT R74, R74, 0xff00, R71, 0xf8, !PT ;  /* 0x0000ff004a4a7812 */ /* 0x000fe400078ef847 */
[----:B------:R-:W-:Y:S02]  /*4be0*/  F2FP.F16.E4M3.UNPACK_B R71, R154.H1 ;  /* 0x0000009aff47723e */ /* 0x000fe400030006ff */
[----:B------:R-:W-:Y:S02]  /*4bf0*/  F2FP.F16.E4M3.UNPACK_B R12, R11 ;  /* 0x0000000bff0c723e */ /* 0x000fe400020006ff */
[----:B------:R-:W-:Y:S01]  /*4c00*/  LOP3.LUT R78, R74, 0xff0000, R69, 0xf8, !PT ;  /* 0x00ff00004a4e7812 */ /* 0x000fe200078ef845 */
[--C-:B------:R-:W-:Y:S01]  /*4c10*/  HADD2.F32 R77, -RZ, R71.reuse.H1_H1 ;  /* 0x30000047ff4d7230 */ /* 0x100fe20000004100 */
[----:B------:R-:W-:Y:S01]  /*4c20*/  SHF.L.U32 R70, R76, 0x10, RZ ;  /* 0x000000104c467819 */ /* 0x000fe200000006ff */
[----:B------:R-:W-:Y:S01]  /*4c30*/  HADD2.F32 R76, -RZ, R71.H0_H0 ;  /* 0x20000047ff4c7230 */ /* 0x000fe20000004100 */
[----:B------:R-:W-:Y:S01]  /*4c40*/  F2FP.F16.E4M3.UNPACK_B R74, R153.H1 ;  /* 0x00000099ff4a723e */ /* 0x000fe200030006ff */
[--C-:B------:R-:W-:Y:S01]  /*4c50*/  HADD2.F32 R69, -RZ, R12.reuse.H1_H1 ;  /* 0x3000000cff457230 */ /* 0x100fe20000004100 */
[----:B------:R-:W-:Y:S01]  /*4c60*/  F2FP.F16.E4M3.UNPACK_B R11, R11.H1 ;  /* 0x0000000bff0b723e */ /* 0x000fe200030006ff */
[----:B------:R-:W-:Y:S01]  /*4c70*/  HADD2.F32 R12, -RZ, R12.H0_H0 ;  /* 0x2000000cff0c7230 */ /* 0x000fe20000004100 */
[----:B------:R-:W-:Y:S01]  /*4c80*/  LOP3.LUT R13, R13, 0xff0000, R70, 0xf8, !PT ;  /* 0x00ff00000d0d7812 */ /* 0x000fe200078ef846 */
[----:B------:R-:W-:-:S02]  /*4c90*/  HADD2.F32 R75, -RZ, R74.H0_H0 ;  /* 0x2000004aff4b7230 */ /* 0x000fc40000004100 */
[CC--:B------:R-:W-:Y:S01]  /*4ca0*/  FMUL.FTZ R79, R69.reuse, R76.reuse ;  /* 0x0000004c454f7220 */ /* 0x0c0fe20000410000 */
[--C-:B------:R-:W-:Y:S02]  /*4cb0*/  HADD2.F32 R71, -RZ, R11.reuse.H1_H1 ;  /* 0x3000000bff477230 */ /* 0x100fe40000004100 */
[C---:B------:R-:W-:Y:S01]  /*4cc0*/  FMUL.FTZ R76, R12.reuse, R76 ;  /* 0x0000004c0c4c7220 */ /* 0x040fe20000410000 */
[----:B------:R-:W-:Y:S02]  /*4cd0*/  HADD2.F32 R70, -RZ, R11.H0_H0 ;  /* 0x2000000bff467230 */ /* 0x000fe40000004100 */
[-C--:B------:R-:W-:Y:S01]  /*4ce0*/  FFMA.FTZ R11, R12, R75.reuse, -R79 ;  /* 0x0000004b0c0b7223 */ /* 0x080fe2000001084f */
[----:B------:R-:W-:Y:S02]  /*4cf0*/  HADD2.F32 R74, -RZ, R74.H1_H1 ;  /* 0x3000004aff4a7230 */ /* 0x000fe40000004100 */
[----:B------:R-:W-:Y:S01]  /*4d00*/  FFMA.FTZ R12, R69, R75, R76 ;  /* 0x0000004b450c7223 */ /* 0x000fe2000001004c */
[-C--:B------:R-:W-:Y:S01]  /*4d10*/  FMUL.FTZ R79, R71, R77.reuse ;  /* 0x0000004d474f7220 */ /* 0x080fe20000410000 */
[----:B------:R-:W-:Y:S01]  /*4d20*/  FMUL.FTZ R80, R70, R77 ;  /* 0x0000004d46507220 */ /* 0x000fe20000410000 */
[----:B------:R-:W-:-:S02]  /*4d30*/  F2FP.F16.E4M3.UNPACK_B R154, R154 ;  /* 0x0000009aff9a723e */ /* 0x000fc400020006ff */
[----:B------:R-:W-:Y:S01]  /*4d40*/  F2FP.F16.E4M3.UNPACK_B R69, R68.H1 ;  /* 0x00000044ff45723e */ /* 0x000fe200030006ff */
[-C--:B------:R-:W-:Y:S01]  /*4d50*/  FFMA.FTZ R79, R70, R74.reuse, -R79 ;  /* 0x0000004a464f7223 */ /* 0x080fe2000001084f */
[----:B------:R-:W-:Y:S01]  /*4d60*/  FFMA.FTZ R84, R71, R74, R80 ;  /* 0x0000004a47547223 */ /* 0x000fe20000010050 */
[----:B------:R-:W-:Y:S01]  /*4d70*/  F2FP.F16.E4M3.UNPACK_B R68, R68 ;  /* 0x00000044ff44723e */ /* 0x000fe200020006ff */
[----:B------:R-:W-:Y:S01]  /*4d80*/  HADD2.F32 R75, -RZ, R154.H1_H1 ;  /* 0x3000009aff4b7230 */ /* 0x000fe20000004100 */
[----:B------:R-:W-:Y:S01]  /*4d90*/  F2FP.F16.E4M3.UNPACK_B R153, R153 ;  /* 0x00000099ff99723e */ /* 0x000fe200020006ff */
[--C-:B------:R-:W-:Y:S02]  /*4da0*/  HADD2.F32 R70, -RZ, R69.reuse.H0_H0 ;  /* 0x20000045ff467230 */ /* 0x100fe40000004100 */
[----:B------:R-:W-:Y:S02]  /*4db0*/  HADD2.F32 R71, -RZ, R69.H1_H1 ;  /* 0x30000045ff477230 */ /* 0x000fe40000004100 */
[----:B------:R-:W-:-:S02]  /*4dc0*/  HADD2.F32 R69, -RZ, R68.H0_H0 ;  /* 0x20000044ff457230 */ /* 0x000fc40000004100 */
[CC--:B------:R-:W-:Y:S01]  /*4dd0*/  FMUL.FTZ R80, R70.reuse, R75.reuse ;  /* 0x0000004b46507220 */ /* 0x0c0fe20000410000 */
[--C-:B------:R-:W-:Y:S02]  /*4de0*/  HADD2.F32 R74, -RZ, R153.reuse.H1_H1 ;  /* 0x30000099ff4a7230 */ /* 0x100fe40000004100 */
[C---:B------:R-:W-:Y:S01]  /*4df0*/  FMUL.FTZ R77, R71.reuse, R75 ;  /* 0x0000004b474d7220 */ /* 0x040fe20000410000 */
[----:B------:R-:W-:Y:S02]  /*4e00*/  HADD2.F32 R154, -RZ, R154.H0_H0 ;  /* 0x2000009aff9a7230 */ /* 0x000fe40000004100 */
[----:B------:R-:W-:Y:S02]  /*4e10*/  HADD2.F32 R68, -RZ, R68.H1_H1 ;  /* 0x30000044ff447230 */ /* 0x000fe40000004100 */
[-C--:B------:R-:W-:Y:S01]  /*4e20*/  FFMA.FTZ R77, R70, R74.reuse, -R77 ;  /* 0x0000004a464d7223 */ /* 0x080fe2000001084d */
[----:B------:R-:W-:Y:S02]  /*4e30*/  HADD2.F32 R153, -RZ, R153.H0_H0 ;  /* 0x20000099ff997230 */ /* 0x000fe40000004100 */
[----:B------:R-:W-:Y:S01]  /*4e40*/  FFMA.FTZ R80, R71, R74, R80 ;  /* 0x0000004a47507223 */ /* 0x000fe20000010050 */
[-C--:B------:R-:W-:Y:S01]  /*4e50*/  FMUL.FTZ R75, R69, R154.reuse ;  /* 0x0000009a454b7220 */ /* 0x080fe20000410000 */
[----:B------:R-:W-:Y:S01]  /*4e60*/  FMUL.FTZ R76, R68, R154 ;  /* 0x0000009a444c7220 */ /* 0x000fe20000410000 */
[----:B------:R-:W-:-:S02]  /*4e70*/  F2FP.F16.E4M3.UNPACK_B R74, R13 ;  /* 0x0000000dff4a723e */ /* 0x000fc400020006ff */
[----:B------:R-:W-:Y:S01]  /*4e80*/  F2FP.SATFINITE.E4M3.F32.PACK_AB_MERGE_C R85, R80, R77, RZ ;  /* 0x0000004d5055723e */ /* 0x000fe200048070ff */
[----:B------:R-:W-:Y:S01]  /*4e90*/  FFMA.FTZ R81, R69, R153, -R76 ;  /* 0x0000009945517223 */ /* 0x000fe2000001084c */
[----:B------:R-:W-:Y:S01]  /*4ea0*/  F2FP.F16.E4M3.UNPACK_B R69, R15.H1 ;  /* 0x0000000fff45723e */ /* 0x000fe200030006ff */
[----:B------:R-:W-:Y:S01]  /*4eb0*/  FFMA.FTZ R82, R68, R153, R75 ;  /* 0x0000009944527223 */ /* 0x000fe2000001004b */
[----:B------:R-:W-:Y:S02]  /*4ec0*/  F2FP.F16.E4M3.UNPACK_B R77, R78.H1 ;  /* 0x0000004eff4d723e */ /* 0x000fe400030006ff */
[----:B------:R-:W-:Y:S01]  /*4ed0*/  F2FP.F16.E4M3.UNPACK_B R75, R13.H1 ;  /* 0x0000000dff4b723e */ /* 0x000fe200030006ff */
[----:B------:R-:W-:Y:S01]  /*4ee0*/  HADD2.F32 R71, -RZ, R69.H1_H1 ;  /* 0x30000045ff477230 */ /* 0x000fe20000004100 */
[----:B------:R-:W-:Y:S01]  /*4ef0*/  F2FP.F16.E4M3.UNPACK_B R68, R14.H1 ;  /* 0x0000000eff44723e */ /* 0x000fe200030006ff */
[----:B------:R-:W-:Y:S01]  /*4f00*/  HADD2.F32 R80, -RZ, R77.H1_H1 ;  /* 0x3000004dff507230 */ /* 0x000fe20000004100 */
[----:B------:R-:W-:Y:S01]  /*4f10*/  F2FP.F16.E4M3.UNPACK_B R78, R78 ;  /* 0x0000004eff4e723e */ /* 0x000fe200020006ff */
[----:B------:R-:W-:Y:S01]  /*4f20*/  HADD2.F32 R70, -RZ, R69.H0_H0 ;  /* 0x20000045ff467230 */ /* 0x000fe20000004100 */
[----:B------:R-:W-:Y:S01]  /*4f30*/  F2FP.SATFINITE.E4M3.F32.PACK_AB_MERGE_C R153, R84, R79, RZ ;  /* 0x0000004f5499723e */ /* 0x000fe200048070ff */
[----:B------:R-:W-:-:S02]  /*4f40*/  HADD2.F32 R76, -RZ, R75.H1_H1 ;  /* 0x3000004bff4c7230 */ /* 0x000fc40000004100 */
[-C--:B------:R-:W-:Y:S01]  /*4f50*/  FMUL.FTZ R13, R71, R80.reuse ;  /* 0x00000050470d7220 */ /* 0x080fe20000410000 */
[----:B------:R-:W-:Y:S02]  /*4f60*/  HADD2.F32 R69, -RZ, R68.H1_H1 ;  /* 0x30000044ff457230 */ /* 0x000fe40000004100 */
[C---:B------:R-:W-:Y:S01]  /*4f70*/  FMUL.FTZ R80, R70.reuse, R80 ;  /* 0x0000005046507220 */ /* 0x040fe20000410000 */
[----:B------:R-:W-:Y:S02]  /*4f80*/  HADD2.F32 R79, -RZ, R78.H1_H1 ;  /* 0x3000004eff4f7230 */ /* 0x000fe40000004100 */
[----:B------:R-:W-:Y:S01]  /*4f90*/  FFMA.FTZ R84, R70, R76, -R13 ;  /* 0x0000004c46547223 */ /* 0x000fe2000001080d */
[----:B------:R-:W-:Y:S01]  /*4fa0*/  HADD2.F32 R68, -RZ, R68.H0_H0 ;  /* 0x20000044ff447230 */ /* 0x000fe20000004100 */
[----:B------:R-:W-:Y:S01]  /*4fb0*/  F2FP.F16.E4M3.UNPACK_B R15, R15 ;  /* 0x0000000fff0f723e */ /* 0x000fe200020006ff */
[----:B------:R-:W-:Y:S02]  /*4fc0*/  HADD2.F32 R13, -RZ, R74.H1_H1 ;  /* 0x3000004aff0d7230 */ /* 0x000fe40000004100 */
[-C--:B------:R-:W-:Y:S01]  /*4fd0*/  FMUL.FTZ R83, R69, R79.reuse ;  /* 0x0000004f45537220 */ /* 0x080fe20000410000 */
[----:B------:R-:W-:Y:S01]  /*4fe0*/  F2FP.F16.E4M3.UNPACK_B R14, R14 ;  /* 0x0000000eff0e723e */ /* 0x000fe200020006ff */
[C---:B------:R-:W-:Y:S01]  /*4ff0*/  FMUL.FTZ R70, R68.reuse, R79 ;  /* 0x0000004f44467220 */ /* 0x040fe20000410000 */
[----:B------:R-:W-:Y:S01]  /*5000*/  FFMA.FTZ R79, R71, R76, R80 ;  /* 0x0000004c474f7223 */ /* 0x000fe20000010050 */
[----:B------:R-:W-:Y:S01]  /*5010*/  FFMA.FTZ R83, R68, R13, -R83 ;  /* 0x0000000d44537223 */ /* 0x000fe20000010853 */
[----:B------:R-:W-:-:S02]  /*5020*/  HADD2.F32 R68, -RZ, R15.H0_H0 ;  /* 0x2000000fff447230 */ /* 0x000fc40000004100 */
[----:B------:R-:W-:Y:S01]  /*5030*/  FFMA.FTZ R76, R69, R13, R70 ;  /* 0x0000000d454c7223 */ /* 0x000fe20000010046 */
[--C-:B------:R-:W-:Y:S01]  /*5040*/  HADD2.F32 R13, -RZ, R14.reuse.H0_H0 ;  /* 0x2000000eff0d7230 */ /* 0x100fe20000004100 */
[----:B------:R-:W-:Y:S01]  /*5050*/  F2FP.SATFINITE.E4M3.F32.PACK_AB_MERGE_C R79, R79, R84, RZ ;  /* 0x000000544f4f723e */ /* 0x000fe200048070ff */
[----:B------:R-:W-:Y:S02]  /*5060*/  HADD2.F32 R15, -RZ, R15.H1_H1 ;  /* 0x3000000fff0f7230 */ /* 0x000fe40000004100 */
[----:B------:R-:W-:Y:S01]  /*5070*/  HADD2.F32 R77, -RZ, R77.H0_H0 ;  /* 0x2000004dff4d7230 */ /* 0x000fe20000004100 */
[----:B------:R-:W-:Y:S01]  /*5080*/  F2FP.SATFINITE.E4M3.F32.PACK_AB_MERGE_C R76, R76, R83, RZ ;  /* 0x000000534c4c723e */ /* 0x000fe200048070ff */
[----:B------:R-:W-:Y:S02]  /*5090*/  HADD2.F32 R14, -RZ, R14.H1_H1 ;  /* 0x3000000eff0e7230 */ /* 0x000fe40000004100 */
[----:B------:R-:W-:Y:S02]  /*50a0*/  HADD2.F32 R78, -RZ, R78.H0_H0 ;  /* 0x2000004eff4e7230 */ /* 0x000fe40000004100 */
[----:B------:R-:W-:Y:S01]  /*50b0*/  FMUL.FTZ R71, R15, R77 ;  /* 0x0000004d0f477220 */ /* 0x000fe20000410000 */
[----:B------:R-:W-:-:S02]  /*50c0*/  HADD2.F32 R75, -RZ, R75.H0_H0 ;  /* 0x2000004bff4b7230 */ /* 0x000fc40000004100 */
[----:B------:R-:W-:Y:S01]  /*50d0*/  FMUL.FTZ R80, R68, R77 ;  /* 0x0000004d44507220 */ /* 0x000fe20000410000 */
[----:B------:R-:W-:Y:S02]  /*50e0*/  HADD2.F32 R74, -RZ, R74.H0_H0 ;  /* 0x2000004aff4a7230 */ /* 0x000fe40000004100 */
[-C--:B------:R-:W-:Y:S01]  /*50f0*/  FMUL.FTZ R70, R14, R78.reuse ;  /* 0x0000004e0e467220 */ /* 0x080fe20000410000 */
[----:B------:R-:W-:Y:S01]  /*5100*/  FMUL.FTZ R69, R13, R78 ;  /* 0x0000004e0d457220 */ /* 0x000fe20000410000 */
[-C--:B------:R-:W-:Y:S01]  /*5110*/  FFMA.FTZ R71, R68, R75.reuse, -R71 ;  /* 0x0000004b44477223 */ /* 0x080fe20000010847 */
[----:B------:R-:W-:Y:S01]  /*5120*/  FFMA.FTZ R80, R15, R75, R80 ;  /* 0x0000004b0f507223 */ /* 0x000fe20000010050 */
[-C--:B------:R-:W-:Y:S01]  /*5130*/  FFMA.FTZ R70, R13, R74.reuse, -R70 ;  /* 0x0000004a0d467223 */ /* 0x080fe20000010846 */
[----:B------:R-:W-:Y:S01]  /*5140*/  FFMA.FTZ R69, R14, R74, R69 ;  /* 0x0000004a0e457223 */ /* 0x000fe20000010045 */
[----:B------:R-:W-:Y:S02]  /*5150*/  F2FP.SATFINITE.E4M3.F32.PACK_AB_MERGE_C R13, R12, R11, R153 ;  /* 0x0000000b0c0d723e */ /* 0x000fe40004807099 */
[----:B------:R-:W-:-:S02]  /*5160*/  F2FP.SATFINITE.E4M3.F32.PACK_AB_MERGE_C R12, R82, R81, R85 ;  /* 0x00000051520c723e */ /* 0x000fc40004807055 */
[----:B------:R-:W-:Y:S02]  /*5170*/  F2FP.SATFINITE.E4M3.F32.PACK_AB_MERGE_C R14, R69, R70, R76 ;  /* 0x00000046450e723e */ /* 0x000fe4000480704c */
[----:B------:R-:W-:-:S07]  /*5180*/  F2FP.SATFINITE.E4M3.F32.PACK_AB_MERGE_C R15, R80, R71, R79 ;  /* 0x00000047500f723e */ /* 0x000fce000480704f */
.L_x_468:
[----:B------:R-:W-:Y:S05]  /*5190*/  BSYNC B3 ;  /* 0x0000000000037941 */ /* 0x000fea0003800000 */
.L_x_467:
[----:B---3--:R0:W-:Y:S02]  /*51a0*/  ST.E.128 desc[UR50][R72.64], R12 ;  /* 0x0000000c48007985 */ /* 0x0081e4000c101d32 */
.L_x_466:
[----:B------:R-:W-:Y:S05]  /*51b0*/  BSYNC B2 ;  /* 0x0000000000027941 */ /* 0x000fea0003800000 */
.L_x_465:
        /* <DEDUP_REMOVED lines=12> */
[--C-:B------:R-:W-:Y:S02]  /*5280*/  SHF.R.U32.HI R64, RZ, 0x8, R67.reuse ;  /* 0x00000008ff407819 */ /* 0x100fe40000011643 */
[----:B------:R-:W-:Y:S01]  /*5290*/  LOP3.LUT R66, R65, 0xff0000ff, RZ, 0xc0, !PT ;  /* 0xff0000ff41427812 */ /* 0x000fe200078ec0ff */
[----:B------:R-:W-:Y:S01]  /*52a0*/  IMAD.SHL.U32 R11, R11, 0x100, RZ ;  /* 0x000001000b0b7824 */ /* 0x000fe200078e00ff */
[----:B------:R-:W-:Y:S02]  /*52b0*/  SHF.R.U32.HI R72, RZ, 0x10, R67 ;  /* 0x00000010ff487819 */ /* 0x000fe40000011643 */
[----:B------:R-:W-:Y:S01]  /*52c0*/  LOP3.LUT R70, R67, 0xff0000ff, RZ, 0xc0, !PT ;  /* 0xff0000ff43467812 */ /* 0x000fe200078ec0ff */
[----:B------:R-:W-:Y:S01]  /*52d0*/  IMAD.SHL.U32 R67, R64, 0x100, RZ ;  /* 0x0000010040437824 */ /* 0x000fe200078e00ff */
[----:B------:R-:W-:Y:S01]  /*52e0*/  SHF.R.U32.HI R73, RZ, 0x10, R65 ;  /* 0x00000010ff497819 */ /* 0x000fe20000011641 */
[----:B---3--:R-:W-:Y:S01]  /*52f0*/  IMAD.MOV.U32 R64, RZ, RZ, R12 ;  /* 0x000000ffff407224 */ /* 0x008fe200078e000c */
[----:B------:R-:W-:Y:S01]  /*5300*/  LOP3.LUT R65, R66, 0xff00, R11, 0xf8, !PT ;  /* 0x0000ff0042417812 */ /* 0x000fe200078ef80b */
[----:B------:R-:W-:Y:S01]  /*5310*/  IMAD.U32 R66, R72, 0x10000, RZ ;  /* 0x0001000048427824 */ /* 0x000fe200078e00ff */
[----:B------:R-:W-:-:S02]  /*5320*/  LOP3.LUT R71, R70, 0xff00, R67, 0xf8, !PT ;  /* 0x0000ff0046477812 */ /* 0x000fc400078ef843 */
[----:B------:R-:W-:Y:S02]  /*5330*/  SHF.L.U32 R12, R73, 0x10, RZ ;  /* 0x00000010490c7819 */ /* 0x000fe400000006ff */
[----:B------:R-:W-:Y:S02]  /*5340*/  F2FP.F16.E4M3.UNPACK_B R67, R152.H1 ;  /* 0x00000098ff43723e */ /* 0x000fe400030006ff */
[-C--:B------:R-:W-:Y:S02]  /*5350*/  F2FP.F16.E4M3.UNPACK_B R11, R13.reuse ;  /* 0x0000000dff0b723e */ /* 0x080fe400020006ff */
[----:B------:R-:W-:Y:S01]  /*5360*/  LOP3.LUT R73, R71, 0xff0000, R66, 0xf8, !PT ;  /* 0x00ff000047497812 */ /* 0x000fe200078ef842 */
[----:B------:R-:W-:Y:S01]  /*5370*/  HADD2.F32 R71, -RZ, R67.H0_H0 ;  /* 0x20000043ff477230 */ /* 0x000fe20000004100 */
[----:B------:R-:W-:Y:S01]  /*5380*/  LOP3.LUT R70, R65, 0xff0000, R12, 0xf8, !PT ;  /* 0x00ff000041467812 */ /* 0x000fe200078ef80c */
[----:B------:R-:W-:Y:S01]  /*5390*/  HADD2.F32 R12, -RZ, R11.H1_H1 ;  /* 0x3000000bff0c7230 */ /* 0x000fe20000004100 */
[----:B------:R-:W-:Y:S01]  /*53a0*/  F2FP.F16.E4M3.UNPACK_B R66, R150.H1 ;  /* 0x00000096ff42723e */ /* 0x000fe200030006ff */
[----:B------:R-:W-:Y:S01]  /*53b0*/  HADD2.F32 R72, -RZ, R67.H1_H1 ;  /* 0x30000043ff487230 */ /* 0x000fe20000004100 */
[----:B------:R-:W-:Y:S01]  /*53c0*/  F2FP.F16.E4M3.UNPACK_B R13, R13.H1 ;  /* 0x0000000dff0d723e */ /* 0x000fe200030006ff */
[----:B------:R-:W-:-:S02]  /*53d0*/  HADD2.F32 R11, -RZ, R11.H0_H0 ;  /* 0x2000000bff0b7230 */ /* 0x000fc40000004100 */
[CC--:B------:R-:W-:Y:S01]  /*53e0*/  FMUL.FTZ R74, R12.reuse, R71.reuse ;  /* 0x000000470c4a7220 */ /* 0x0c0fe20000410000 */
[--C-:B------:R-:W-:Y:S01]  /*53f0*/  HADD2.F32 R67, -RZ, R66.reuse.H0_H0 ;  /* 0x20000042ff437230 */ /* 0x100fe20000004100 */
[----:B------:R-:W-:Y:S01]  /*5400*/  F2FP.F16.E4M3.UNPACK_B R152, R152 ;  /* 0x00000098ff98723e */ /* 0x000fe200020006ff */
[--C-:B------:R-:W-:Y:S02]  /*5410*/  HADD2.F32 R65, -RZ, R13.reuse.H1_H1 ;  /* 0x3000000dff417230 */ /* 0x100fe40000004100 */
[C---:B------:R-:W-:Y:S01]  /*5420*/  FMUL.FTZ R71, R11.reuse, R71 ;  /* 0x000000470b477220 */ /* 0x040fe20000410000 */
[----:B------:R-:W-:Y:S02]  /*5430*/  HADD2.F32 R13, -RZ, R13.H0_H0 ;  /* 0x2000000dff0d7230 */ /* 0x000fe40000004100 */
[-C--:B------:R-:W-:Y:S01]  /*5440*/  FFMA.FTZ R11, R11, R67.reuse, -R74 ;  /* 0x000000430b0b7223 */ /* 0x080fe2000001084a */
[----:B------:R-:W-:Y:S02]  /*5450*/  HADD2.F32 R66, -RZ, R66.H1_H1 ;  /* 0x30000042ff427230 */ /* 0x000fe40000004100 */
[-C--:B------:R-:W-:Y:S01]  /*5460*/  FMUL.FTZ R74, R65, R72.reuse ;  /* 0x00000048414a7220 */ /* 0x080fe20000410000 */
[----:B------:R-:W-:Y:S01]  /*5470*/  FFMA.FTZ R12, R12, R67, R71 ;  /* 0x000000430c0c7223 */ /* 0x000fe20000010047 */
[C---:B------:R-:W-:Y:S01]  /*5480*/  FMUL.FTZ R72, R13.reuse, R72 ;  /* 0x000000480d487220 */ /* 0x040fe20000410000 */
[----:B------:R-:W-:Y:S01]  /*5490*/  F2FP.F16.E4M3.UNPACK_B R150, R150 ;  /* 0x00000096ff96723e */ /* 0x000fe200020006ff */
[----:B------:R-:W-:Y:S01]  /*54a0*/  FFMA.FTZ R78, R13, R66, -R74 ;  /* 0x000000420d4e7223 */ /* 0x000fe2000001084a */
[----:B------:R-:W-:Y:S01]  /*54b0*/  F2FP.F16.E4M3.UNPACK_B R13, R64.H1 ;  /* 0x00000040ff0d723e */ /* 0x000fe200030006ff */
[----:B------:R-:W-:Y:S01]  /*54c0*/  FFMA.FTZ R79, R65, R66, R72 ;  /* 0x00000042414f7223 */ /* 0x000fe20000010048 */
[----:B------:R-:W-:Y:S01]  /*54d0*/  F2FP.F16.E4M3.UNPACK_B R64, R64 ;  /* 0x00000040ff40723e */ /* 0x000fe200020006ff */
[----:B------:R-:W-:-:S02]  /*54e0*/  HADD2.F32 R71, -RZ, R152.H1_H1 ;  /* 0x30000098ff477230 */ /* 0x000fc40000004100 */
[--C-:B------:R-:W-:Y:S01]  /*54f0*/  HADD2.F32 R65, -RZ, R13.reuse.H0_H0 ;  /* 0x2000000dff417230 */ /* 0x100fe20000004100 */
[----:B------:R-:W-:Y:S01]  /*5500*/  F2FP.SATFINITE.E4M3.F32.PACK_AB_MERGE_C R82, R79, R78, RZ ;  /* 0x0000004e4f52723e */ /* 0x000fe200048070ff */
[----:B------:R-:W-:Y:S02]  /*5510*/  HADD2.F32 R66, -RZ, R13.H1_H1 ;  /* 0x3000000dff427230 */ /* 0x000fe40000004100 */
[----:B------:R-:W-:Y:S02]  /*5520*/  HADD2.F32 R13, -RZ, R64.H0_H0 ;  /* 0x20000040ff0d7230 */ /* 0x000fe40000004100 */
[-C--:B------:R-:W-:Y:S01]  /*5530*/  FMUL.FTZ R75, R65, R71.reuse ;  /* 0x00000047414b7220 */ /* 0x080fe20000410000 */
[----:B------:R-:W-:Y:S02]  /*5540*/  HADD2.F32 R152, -RZ, R152.H0_H0 ;  /* 0x20000098ff987230 */ /* 0x000fe40000004100 */
[----:B------:R-:W-:Y:S01]  /*5550*/  FMUL.FTZ R74, R66, R71 ;  /* 0x00000047424a7220 */ /* 0x000fe20000410000 */
[----:B------:R-:W-:-:S02]  /*5560*/  HADD2.F32 R64, -RZ, R64.H1_H1 ;  /* 0x30000040ff407230 */ /* 0x000fc40000004100 */
[--C-:B------:R-:W-:Y:S02]  /*5570*/  HADD2.F32 R67, -RZ, R150.reuse.H1_H1 ;  /* 0x30000096ff437230 */ /* 0x100fe40000004100 */
[-C--:B------:R-:W-:Y:S01]  /*5580*/  FMUL.FTZ R71, R13, R152.reuse ;  /* 0x000000980d477220 */ /* 0x080fe20000410000 */
[----:B------:R-:W-:Y:S02]  /*5590*/  HADD2.F32 R150, -RZ, R150.H0_H0 ;  /* 0x20000096ff967230 */ /* 0x000fe40000004100 */
[----:B------:R-:W-:Y:S01]  /*55a0*/  FMUL.FTZ R72, R64, R152 ;  /* 0x0000009840487220 */ /* 0x000fe20000410000 */
[-C--:B------:R-:W-:Y:S01]  /*55b0*/  FFMA.FTZ R74, R65, R67.reuse, -R74 ;  /* 0x00000043414a7223 */ /* 0x080fe2000001084a */
[----:B------:R-:W-:Y:S02]  /*55c0*/  FFMA.FTZ R75, R66, R67, R75 ;  /* 0x00000043424b7223 */ /* 0x000fe4000001004b */
[-C--:B------:R-:W-:Y:S01]  /*55d0*/  FFMA.FTZ R76, R13, R150.reuse, -R72 ;  /* 0x000000960d4c7223 */ /* 0x080fe20000010848 */
[----:B------:R-:W-:Y:S01]  /*55e0*/  FFMA.FTZ R77, R64, R150, R71 ;  /* 0x00000096404d7223 */ /* 0x000fe20000010047 */
[----:B------:R-:W-:-:S02]  /*55f0*/  F2FP.F16.E4M3.UNPACK_B R64, R15.H1 ;  /* 0x0000000fff40723e */ /* 0x000fc400030006ff */
[-C--:B------:R-:W-:Y:S02]  /*5600*/  F2FP.F16.E4M3.UNPACK_B R72, R73.reuse.H1 ;  /* 0x00000049ff48723e */ /* 0x080fe400030006ff */
[----:B------:R-:W-:Y:S01]  /*5610*/  F2FP.SATFINITE.E4M3.F32.PACK_AB_MERGE_C R80, R75, R74, RZ ;  /* 0x0000004a4b50723e */ /* 0x000fe200048070ff */
[----:B------:R-:W-:Y:S01]  /*5620*/  HADD2.F32 R66, -RZ, R64.H1_H1 ;  /* 0x30000040ff427230 */ /* 0x000fe20000004100 */
[----:B------:R-:W-:Y:S01]  /*5630*/  F2FP.F16.E4M3.UNPACK_B R67, R70.H1 ;  /* 0x00000046ff43723e */ /* 0x000fe200030006ff */
[----:B------:R-:W-:Y:S01]  /*5640*/  HADD2.F32 R75, -RZ, R72.H1_H1 ;  /* 0x30000048ff4b7230 */ /* 0x000fe20000004100 */
[----:B------:R-:W-:Y:S01]  /*5650*/  F2FP.F16.E4M3.UNPACK_B R13, R14.H1 ;  /* 0x0000000eff0d723e */ /* 0x000fe200030006ff */
[----:B------:R-:W-:Y:S01]  /*5660*/  HADD2.F32 R65, -RZ, R64.H0_H0 ;  /* 0x20000040ff417230 */ /* 0x000fe20000004100 */
        /* <DEDUP_REMOVED lines=35> */
[----:B------:R-:W-:-:S02]  /*58a0*/  F2FP.SATFINITE.E4M3.F32.PACK_AB_MERGE_C R13, R12, R11, R82 ;  /* 0x0000000b0c0d723e */ /* 0x000fc40004807052 */
[----:B------:R-:W-:Y:S02]  /*58b0*/  F2FP.SATFINITE.E4M3.F32.PACK_AB_MERGE_C R12, R77, R76, R80 ;  /* 0x0000004c4d0c723e */ /* 0x000fe40004807050 */
[----:B------:R-:W-:Y:S02]  /*58c0*/  F2FP.SATFINITE.E4M3.F32.PACK_AB_MERGE_C R14, R73, R66, R75 ;  /* 0x00000042490e723e */ /* 0x000fe4000480704b */
[----:B------:R-:W-:-:S07]  /*58d0*/  F2FP.SATFINITE.E4M3.F32.PACK_AB_MERGE_C R15, R72, R65, R74 ;  /* 0x00000041480f723e */ /* 0x000fce000480704a */
.L_x_472:
[----:B------:R-:W-:Y:S05]  /*58e0*/  BSYNC B3 ;  /* 0x0000000000037941 */ /* 0x000fea0003800000 */
.L_x_471:
[----:B---3--:R0:W-:Y:S02]  /*58f0*/  ST.E.128 desc[UR50][R68.64], R12 ;  /* 0x0000000c44007985 */ /* 0x0081e4000c101d32 */
.L_x_470:
[----:B------:R-:W-:Y:S05]  /*5900*/  BSYNC B2 ;  /* 0x0000000000027941 */ /* 0x000fea0003800000 */
.L_x_469:
[----:B------:R-:W-:-:S13]  /*5910*/  ISETP.NE.AND P3, PT, R33, RZ, PT ;  /* 0x000000ff2100720c */ /* 0x000fda0003f65270 */
        /* <DEDUP_REMOVED lines=9> */
[----:B------:R-:W-:Y:S01]  /*59b0*/  SHF.R.U32.HI R66, RZ, 0x8, R63 ;  /* 0x00000008ff427819 */ /* 0x000fe2000001163f */
[----:B---3--:R-:W-:Y:S01]  /*59c0*/  IMAD.MOV.U32 R60, RZ, RZ, R12 ;  /* 0x000000ffff3c7224 */ /* 0x008fe200078e000c */
[--C-:B------:R-:W-:Y:S02]  /*59d0*/  SHF.R.U32.HI R62, RZ, 0x8, R61.reuse ;  /* 0x00000008ff3e7819 */ /* 0x100fe4000001163d */
[----:B------:R-:W-:Y:S01]  /*59e0*/  LOP3.LUT R11, R61, 0xff0000ff, RZ, 0xc0, !PT ;  /* 0xff0000ff3d0b7812 */ /* 0x000fe200078ec0ff */
[----:B------:R-:W-:Y:S01]  /*59f0*/  IMAD.SHL.U32 R66, R66, 0x100, RZ ;  /* 0x0000010042427824 */ /* 0x000fe200078e00ff */
[----:B------:R-:W-:Y:S01]  /*5a00*/  SHF.R.U32.HI R68, RZ, 0x10, R61 ;  /* 0x00000010ff447819 */ /* 0x000fe2000001163d */
[----:B------:R-:W-:Y:S01]  /*5a10*/  IMAD.SHL.U32 R62, R62, 0x100, RZ ;  /* 0x000001003e3e7824 */ /* 0x000fe200078e00ff */
[----:B------:R-:W-:Y:S02]  /*5a20*/  LOP3.LUT R61, R63, 0xff0000ff, RZ, 0xc0, !PT ;  /* 0xff0000ff3f3d7812 */ /* 0x000fe400078ec0ff */
[----:B------:R-:W-:-:S02]  /*5a30*/  SHF.R.U32.HI R67, RZ, 0x10, R63 ;  /* 0x00000010ff437819 */ /* 0x000fc4000001163f */
[----:B------:R-:W-:Y:S02]  /*5a40*/  LOP3.LUT R12, R61, 0xff00, R66, 0xf8, !PT ;  /* 0x0000ff003d0c7812 */ /* 0x000fe400078ef842 */
[----:B------:R-:W-:Y:S01]  /*5a50*/  LOP3.LUT R62, R11, 0xff00, R62, 0xf8, !PT ;  /* 0x0000ff000b3e7812 */ /* 0x000fe200078ef83e */
[----:B------:R-:W-:Y:S01]  /*5a60*/  IMAD.U32 R67, R67, 0x10000, RZ ;  /* 0x0001000043437824 */ /* 0x000fe200078e00ff */
[----:B------:R-:W-:Y:S02]  /*5a70*/  SHF.L.U32 R61, R68, 0x10, RZ ;  /* 0x00000010443d7819 */ /* 0x000fe400000006ff */
[----:B------:R-:W-:Y:S02]  /*5a80*/  F2FP.F16.E4M3.UNPACK_B R63, R151.H1 ;  /* 0x00000097ff3f723e */ /* 0x000fe400030006ff */
[-C--:B------:R-:W-:Y:S02]  /*5a90*/  F2FP.F16.E4M3.UNPACK_B R11, R13.reuse ;  /* 0x0000000dff0b723e */ /* 0x080fe400020006ff */
[----:B------:R-:W-:Y:S01]  /*5aa0*/  LOP3.LUT R66, R62, 0xff0000, R61, 0xf8, !PT ;  /* 0x00ff00003e427812 */ /* 0x000fe200078ef83d */
[--C-:B------:R-:W-:Y:S01]  /*5ab0*/  HADD2.F32 R68, -RZ, R63.reuse.H1_H1 ;  /* 0x3000003fff447230 */ /* 0x100fe20000004100 */
[----:B------:R-:W-:Y:S01]  /*5ac0*/  LOP3.LUT R69, R12, 0xff0000, R67, 0xf8, !PT ;  /* 0x00ff00000c457812 */ /* 0x000fe200078ef843 */
[----:B------:R-:W-:Y:S01]  /*5ad0*/  HADD2.F32 R67, -RZ, R63.H0_H0 ;  /* 0x2000003fff437230 */ /* 0x000fe20000004100 */
[----:B------:R-:W-:Y:S01]  /*5ae0*/  F2FP.F16.E4M3.UNPACK_B R62, R146.H1 ;  /* 0x00000092ff3e723e */ /* 0x000fe200030006ff */
[--C-:B------:R-:W-:Y:S01]  /*5af0*/  HADD2.F32 R12, -RZ, R11.reuse.H1_H1 ;  /* 0x3000000bff0c7230 */ /* 0x100fe20000004100 */
[----:B------:R-:W-:Y:S01]  /*5b00*/  F2FP.F16.E4M3.UNPACK_B R13, R13.H1 ;  /* 0x0000000dff0d723e */ /* 0x000fe200030006ff */
[----:B------:R-:W-:Y:S01]  /*5b10*/  HADD2.F32 R11, -RZ, R11.H0_H0 ;  /* 0x2000000bff0b7230 */ /* 0x000fe20000004100 */
[----:B------:R-:W-:Y:S01]  /*5b20*/  F2FP.F16.E4M3.UNPACK_B R151, R151 ;  /* 0x00000097ff97723e */ /* 0x000fe200020006ff */
[----:B------:R-:W-:-:S02]  /*5b30*/  HADD2.F32 R63, -RZ, R62.H0_H0 ;  /* 0x2000003eff3f7230 */ /* 0x000fc40000004100 */
[CC--:B------:R-:W-:Y:S01]  /*5b40*/  FMUL.FTZ R70, R12.reuse, R67.reuse ;  /* 0x000000430c467220 */ /* 0x0c0fe20000410000 */
[--C-:B------:R-:W-:Y:S02]  /*5b50*/  HADD2.F32 R61, -RZ, R13.reuse.H1_H1 ;  /* 0x3000000dff3d7230 */ /* 0x100fe40000004100 */
[C---:B------:R-:W-:Y:S01]  /*5b60*/  FMUL.FTZ R67, R11.reuse, R67 ;  /* 0x000000430b437220 */ /* 0x040fe20000410000 */
[----:B------:R-:W-:Y:S02]  /*5b70*/  HADD2.F32 R13, -RZ, R13.H0_H0 ;  /* 0x2000000dff0d7230 */ /* 0x000fe40000004100 */
[-C--:B------:R-:W-:Y:S01]  /*5b80*/  FFMA.FTZ R11, R11, R63.reuse, -R70 ;  /* 0x0000003f0b0b7223 */ /* 0x080fe20000010846 */
[----:B------:R-:W-:Y:S02]  /*5b90*/  HADD2.F32 R62, -RZ, R62.H1_H1 ;  /* 0x3000003eff3e7230 */ /* 0x000fe40000004100 */
[-C--:B------:R-:W-:Y:S01]  /*5ba0*/  FMUL.FTZ R70, R61, R68.reuse ;  /* 0x000000443d467220 */ /* 0x080fe20000410000 */
[----:B------:R-:W-:Y:S01]  /*5bb0*/  FFMA.FTZ R12, R12, R63, R67 ;  /* 0x0000003f0c0c7223 */ /* 0x000fe20000010043 */
[----:B------:R-:W-:Y:S01]  /*5bc0*/  FMUL.FTZ R68, R13, R68 ;  /* 0x000000440d447220 */ /* 0x000fe20000410000 */
[----:B------:R-:W-:-:S02]  /*5bd0*/  HADD2.F32 R67, -RZ, R151.H1_H1 ;  /* 0x30000097ff437230 */ /* 0x000fc40000004100 */
[----:B------:R-:W-:Y:S01]  /*5be0*/  FFMA.FTZ R71, R13, R62, -R70 ;  /* 0x0000003e0d477223 */ /* 0x000fe20000010846 */
[----:B------:R-:W-:Y:S01]  /*5bf0*/  F2FP.F16.E4M3.UNPACK_B R13, R60.H1 ;  /* 0x0000003cff0d723e */ /* 0x000fe200030006ff */
[----:B------:R-:W-:Y:S01]  /*5c00*/  FFMA.FTZ R74, R61, R62, R68 ;  /* 0x0000003e3d4a7223 */ /* 0x000fe20000010044 */
[----:B------:R-:W-:Y:S01]  /*5c10*/  F2FP.F16.E4M3.UNPACK_B R60, R60 ;  /* 0x0000003cff3c723e */ /* 0x000fe200020006ff */
[----:B------:R-:W-:Y:S01]  /*5c20*/  HADD2.F32 R151, -RZ, R151.H0_H0 ;  /* 0x20000097ff977230 */ /* 0x000fe20000004100 */
[----:B------:R-:W-:Y:S01]  /*5c30*/  F2FP.F16.E4M3.UNPACK_B R146, R146 ;  /* 0x00000092ff92723e */ /* 0x000fe200020006ff */
[--C-:B------:R-:W-:Y:S01]  /*5c40*/  HADD2.F32 R61, -RZ, R13.reuse.H0_H0 ;  /* 0x2000000dff3d7230 */ /* 0x100fe20000004100 */
[----:B------:R-:W-:Y:S01]  /*5c50*/  F2FP.SATFINITE.E4M3.F32.PACK_AB_MERGE_C R77, R74, R71, RZ ;  /* 0x000000474a4d723e */ /* 0x000fe200048070ff */
[----:B------:R-:W-:Y:S02]  /*5c60*/  HADD2.F32 R62, -RZ, R13.H1_H1 ;  /* 0x3000000dff3e7230 */ /* 0x000fe40000004100 */
[----:B------:R-:W-:-:S02]  /*5c70*/  HADD2.F32 R13, -RZ, R60.H0_H0 ;  /* 0x2000003cff0d7230 */ /* 0x000fc40000004100 */
[----:B------:R-:W-:Y:S02]  /*5c80*/  HADD2.F32 R60, -RZ, R60.H1_H1 ;  /* 0x3000003cff3c7230 */ /* 0x000fe40000004100 */
[-C--:B------:R-:W-:Y:S01]  /*5c90*/  FMUL.FTZ R70, R62, R67.reuse ;  /* 0x000000433e467220 */ /* 0x080fe20000410000 */
[--C-:B------:R-:W-:Y:S02]  /*5ca0*/  HADD2.F32 R63, -RZ, R146.reuse.H1_H1 ;  /* 0x30000092ff3f7230 */ /* 0x100fe40000004100 */
        /* <DEDUP_REMOVED lines=8> */
[----:B------:R-:W-:-:S02]  /*5d30*/  F2FP.F16.E4M3.UNPACK_B R60, R15.H1 ;  /* 0x0000000fff3c723e */ /* 0x000fc400030006ff */
[-C--:B------:R-:W-:Y:S02]  /*5d40*/  F2FP.F16.E4M3.UNPACK_B R68, R69.reuse.H1 ;  /* 0x00000045ff44723e */ /* 0x080fe400030006ff */
[----:B------:R-:W-:Y:S01]  /*5d50*/  F2FP.F16.E4M3.UNPACK_B R63, R66.H1 ;  /* 0x00000042ff3f723e */ /* 0x000fe200030006ff */
[----:B------:R-:W-:Y:S01]  /*5d60*/  HADD2.F32 R62, -RZ, R60.H1_H1 ;  /* 0x3000003cff3e7230 */ /* 0x000fe20000004100 */
[----:B------:R-:W-:Y:S01]  /*5d70*/  F2FP.F16.E4M3.UNPACK_B R13, R14.H1 ;  /* 0x0000000eff0d723e */ /* 0x000fe200030006ff */
[----:B------:R-:W-:Y:S01]  /*5d80*/  HADD2.F32 R71, -RZ, R68.H1_H1 ;  /* 0x30000044ff477230 */ /* 0x000fe20000004100 */
[----:B------:R-:W-:Y:S01]  /*5d90*/  F2FP.F16.E4M3.UNPACK_B R69, R69 ;  /* 0x00000045ff45723e */ /* 0x000fe200020006ff */
[----:B------:R-:W-:Y:S01]  /*5da0*/  HADD2.F32 R61, -RZ, R60.H0_H0 ;  /* 0x2000003cff3d7230 */ /* 0x000fe20000004100 */
[----:B------:R-:W-:Y:S01]  /*5db0*/  F2FP.SATFINITE.E4M3.F32.PACK_AB_MERGE_C R76, R67, R70, RZ ;  /* 0x00000046434c723e */ /* 0x000fe200048070ff */
        /* <DEDUP_REMOVED lines=38> */
.L_x_474:
[----:B------:R-:W-:Y:S05]  /*6020*/  BSYNC B2 ;  /* 0x0000000000027941 */ /* 0x000fea0003800000 */
.L_x_473:
[----:B---3--:R0:W-:Y:S02]  /*6030*/  ST.E.128 desc[UR50][R64.64], R12 ;  /* 0x0000000c40007985 */ /* 0x0081e4000c101d32 */
.L_x_452:
[----:B------:R-:W-:Y:S05]  /*6040*/  BSYNC B1 ;  /* 0x0000000000017941 */ /* 0x000fea0003800000 */
.L_x_451:
[----:B------:R-:W-:-:S03]  /*6050*/  UMOV UR4, 0xffffffff ;  /* 0xffffffff00047882 */ /* 0x000fc60000000000 */
[----:B------:R-:W-:Y:S05]  /*6060*/  BRA.DIV UR4, `(.L_x_475) ;  /* 0x0000024e04507947 */ /* 0x000fea000b800000 */
[----:B--2---:R-:W2:Y:S04]  /*6070*/  SHFL.IDX PT, R119, R119, 0x1, 0x1e1f ;  /* 0x003e1f0077777f89 */ /* 0x004ea800000e0000 */
[----:B------:R0:W0:Y:S02]  /*6080*/  SHFL.IDX PT, R63, R120, 0x1, 0x1e1f ;  /* 0x003e1f00783f7f89 */ /* 0x00002400000e0000 */
.L_x_783:
[----:B------:R-:W-:Y:S05]  /*6090*/  @P4 BRA `(.L_x_476) ;  /* 0x0000009800804947 */ /* 0x000fea0003800000 */
[----:B------:R-:W-:Y:S01]  /*60a0*/  ISETP.NE.AND P3, PT, R28, RZ, PT ;  /* 0x000000ff1c00720c */ /* 0x000fe20003f65270 */
[----:B------:R-:W-:-:S12]  /*60b0*/  BSSY B1, `(.L_x_477) ;  /* 0x0000070000017945 */ /* 0x000fd80003800000 */
[----:B------:R-:W-:Y:S05]  /*60c0*/  @!P3 BRA `(.L_x_478) ;  /* 0x0000000400b8b947 */ /* 0x000fea0003800000 */
[----:B0-----:R0:W0:Y:S01]  /*60d0*/  LDS.128 R12, [R88+0x26200] ;  /* 0x02620000580c7984 */ /* 0x0010220000000c00 */
[----:B------:R-:W-:Y:S01]  /*60e0*/  IADD3 R60, P3, R16, R63, RZ ;  /* 0x0000003f103c7210 */ /* 0x000fe20007f7e0ff */
[----:B------:R-:W-:Y:S04]  /*60f0*/  BSSY B2, `(.L_x_479) ;  /* 0x000006a000027945 */ /* 0x000fe80003800000 */
[----:B--2---:R-:W-:Y:S01]  /*6100*/  IMAD.X R61, R119, 0x1, R17, P3 ;  /* 0x00000001773d7824 */ /* 0x004fe200018e0611 */
[----:B------:R-:W-:-:S13]  /*6110*/  ISETP.GE.AND P3, PT, R228, R116, PT ;  /* 0x00000074e400720c */ /* 0x000fda0003f66270 */
[----:B------:R-:W-:Y:S05]  /*6120*/  @P3 BRA `(.L_x_480) ;  /* 0x0000000400983947 */ /* 0x000fea0003800000 */
[----:B------:R-:W-:Y:S02]  /*6130*/  SHF.R.U32.HI R58, RZ, 0x8, R59 ;  /* 0x00000008ff3a7819 */ /* 0x000fe4000001163b */
[--C-:B------:R-:W-:Y:S02]  /*6140*/  SHF.R.U32.HI R56, RZ, 0x8, R57.reuse ;  /* 0x00000008ff387819 */ /* 0x100fe40000011639 */
[----:B------:R-:W-:Y:S01]  /*6150*/  LOP3.LUT R11, R57, 0xff0000ff, RZ, 0xc0, !PT ;  /* 0xff0000ff390b7812 */ /* 0x000fe200078ec0ff */
[----:B------:R-:W-:Y:S01]  /*6160*/  IMAD.SHL.U32 R58, R58, 0x100, RZ ;  /* 0x000001003a3a7824 */ /* 0x000fe200078e00ff */
[----:B------:R-:W-:Y:S01]  /*6170*/  SHF.R.U32.HI R62, RZ, 0x10, R57 ;  /* 0x00000010ff3e7819 */ /* 0x000fe20000011639 */
[----:B------:R-:W-:Y:S01]  /*6180*/  IMAD.SHL.U32 R56, R56, 0x100, RZ ;  /* 0x0000010038387824 */ /* 0x000fe200078e00ff */
[----:B------:R-:W-:Y:S02]  /*6190*/  LOP3.LUT R57, R59, 0xff0000ff, RZ, 0xc0, !PT ;  /* 0xff0000ff3b397812 */ /* 0x000fe400078ec0ff */
[----:B------:R-:W-:-:S02]  /*61a0*/  SHF.R.U32.HI R65, RZ, 0x10, R59 ;  /* 0x00000010ff417819 */ /* 0x000fc4000001163b */
[----:B------:R-:W-:Y:S01]  /*61b0*/  LOP3.LUT R58, R57, 0xff00, R58, 0xf8, !PT ;  /* 0x0000ff00393a7812 */ /* 0x000fe200078ef83a */
[----:B------:R-:W-:Y:S01]  /*61c0*/  IMAD.U32 R57, R62, 0x10000, RZ ;  /* 0x000100003e397824 */ /* 0x000fe200078e00ff */
[----:B------:R-:W-:Y:S02]  /*61d0*/  LOP3.LUT R56, R11, 0xff00, R56, 0xf8, !PT ;  /* 0x0000ff000b387812 */ /* 0x000fe400078ef838 */
[----:B------:R-:W-:Y:S02]  /*61e0*/  SHF.L.U32 R65, R65, 0x10, RZ ;  /* 0x0000001041417819 */ /* 0x000fe400000006ff */
[----:B0-----:R-:W-:Y:S02]  /*61f0*/  F2FP.F16.E4M3.UNPACK_B R11, R13 ;  /* 0x0000000dff0b723e */ /* 0x001fe400020006ff */
[----:B------:R-:W-:Y:S02]  /*6200*/  F2FP.F16.E4M3.UNPACK_B R59, R149.H1 ;  /* 0x00000095ff3b723e */ /* 0x000fe400030006ff */
[----:B------:R-:W-:-:S02]  /*6210*/  F2FP.F16.E4M3.UNPACK_B R13, R13.H1 ;  /* 0x0000000dff0d723e */ /* 0x000fc400030006ff */
[----:B------:R-:W-:Y:S01]  /*6220*/  LOP3.LUT R62, R56, 0xff0000, R57, 0xf8, !PT ;  /* 0x00ff0000383e7812 */ /* 0x000fe200078ef839 */
[----:B------:R-:W-:Y:S01]  /*6230*/  HADD2.F32 R56, -RZ, R11.H1_H1 ;  /* 0x3000000bff387230 */ /* 0x000fe20000004100 */
[----:B------:R-:W-:Y:S01]  /*6240*/  LOP3.LUT R65, R58, 0xff0000, R65, 0xf8, !PT ;  /* 0x00ff00003a417812 */ /* 0x000fe200078ef841 */
[----:B------:R-:W-:Y:S01]  /*6250*/  HADD2.F32 R64, -RZ, R59.H0_H0 ;  /* 0x2000003bff407230 */ /* 0x000fe20000004100 */
[----:B------:R-:W-:Y:S01]  /*6260*/  F2FP.F16.E4M3.UNPACK_B R58, R147.H1 ;  /* 0x00000093ff3a723e */ /* 0x000fe200030006ff */
[----:B------:R-:W-:Y:S01]  /*6270*/  HADD2.F32 R11, -RZ, R11.H0_H0 ;  /* 0x2000000bff0b7230 */ /* 0x000fe20000004100 */
[----:B------:R-:W-:Y:S01]  /*6280*/  F2FP.F16.E4M3.UNPACK_B R149, R149 ;  /* 0x00000095ff95723e */ /* 0x000fe200020006ff */
[----:B------:R-:W-:Y:S02]  /*6290*/  HADD2.F32 R66, -RZ, R59.H1_H1 ;  /* 0x3000003bff427230 */ /* 0x000fe40000004100 */
[----:B------:R-:W-:Y:S01]  /*62a0*/  FMUL.FTZ R68, R56, R64 ;  /* 0x0000004038447220 */ /* 0x000fe20000410000 */
[----:B------:R-:W-:-:S02]  /*62b0*/  HADD2.F32 R57, -RZ, R13.H1_H1 ;  /* 0x3000000dff397230 */ /* 0x000fc40000004100 */
[----:B------:R-:W-:Y:S01]  /*62c0*/  FMUL.FTZ R67, R11, R64 ;  /* 0x000000400b437220 */ /* 0x000fe20000410000 */
[--C-:B------:R-:W-:Y:S01]  /*62d0*/  HADD2.F32 R59, -RZ, R58.reuse.H0_H0 ;  /* 0x2000003aff3b7230 */ /* 0x100fe20000004100 */
[----:B------:R-:W-:Y:S01]  /*62e0*/  F2FP.F16.E4M3.UNPACK_B R147, R147 ;  /* 0x00000093ff93723e */ /* 0x000fe200020006ff */
[----:B------:R-:W-:Y:S02]  /*62f0*/  HADD2.F32 R13, -RZ, R13.H0_H0 ;  /* 0x2000000dff0d7230 */ /* 0x000fe40000004100 */
[-C--:B------:R-:W-:Y:S01]  /*6300*/  FMUL.FTZ R64, R57, R66.reuse ;  /* 0x0000004239407220 */ /* 0x080fe20000410000 */
[----:B------:R-:W-:Y:S02]  /*6310*/  HADD2.F32 R58, -RZ, R58.H1_H1 ;  /* 0x3000003aff3a7230 */ /* 0x000fe40000004100 */
[-C--:B------:R-:W-:Y:S01]  /*6320*/  FFMA.FTZ R70, R56, R59.reuse, R67 ;  /* 0x0000003b38467223 */ /* 0x080fe20000010043 */
[----:B------:R-:W-:Y:S01]  /*6330*/  FFMA.FTZ R11, R11, R59, -R68 ;  /* 0x0000003b0b0b7223 */ /* 0x000fe20000010844 */
[----:B------:R-:W-:Y:S01]  /*6340*/  FMUL.FTZ R66, R13, R66 ;  /* 0x000000420d427220 */ /* 0x000fe20000410000 */
[----:B------:R-:W-:-:S02]  /*6350*/  HADD2.F32 R59, -RZ, R149.H1_H1 ;  /* 0x30000095ff3b7230 */ /* 0x000fc40000004100 */
[----:B------:R-:W-:Y:S01]  /*6360*/  FFMA.FTZ R69, R13, R58, -R64 ;  /* 0x0000003a0d457223 */ /* 0x000fe20000010840 */
[----:B------:R-:W-:Y:S01]  /*6370*/  F2FP.F16.E4M3.UNPACK_B R13, R12.H1 ;  /* 0x0000000cff0d723e */ /* 0x000fe200030006ff */
[----:B------:R-:W-:Y:S01]  /*6380*/  FFMA.FTZ R72, R57, R58, R66 ;  /* 0x0000003a39487223 */ /* 0x000fe20000010042 */
[----:B------:R-:W-:Y:S01]  /*6390*/  F2FP.F16.E4M3.UNPACK_B R12, R12 ;  /* 0x0000000cff0c723e */ /* 0x000fe200020006ff */
[----:B------:R-:W-:Y:S02]  /*63a0*/  HADD2.F32 R149, -RZ, R149.H0_H0 ;  /* 0x20000095ff957230 */ /* 0x000fe40000004100 */
[--C-:B------:R-:W-:Y:S01]  /*63b0*/  HADD2.F32 R56, -RZ, R13.reuse.H0_H0 ;  /* 0x2000000dff387230 */ /* 0x100fe20000004100 */
[----:B------:R-:W-:Y:S01]  /*63c0*/  F2FP.SATFINITE.E4M3.F32.PACK_AB_MERGE_C R73, R72, R69, RZ ;  /* 0x000000454849723e */ /* 0x000fe200048070ff */
[----:B------:R-:W-:Y:S02]  /*63d0*/  HADD2.F32 R57, -RZ, R13.H1_H1 ;  /* 0x3000000dff397230 */ /* 0x000fe40000004100 */
[----:B------:R-:W-:-:S02]  /*63e0*/  HADD2.F32 R13, -RZ, R12.H0_H0 ;  /* 0x2000000cff0d7230 */ /* 0x000fc40000004100 */
[-C--:B------:R-:W-:Y:S01]  /*63f0*/  FMUL.FTZ R66, R56, R59.reuse ;  /* 0x0000003b38427220 */ /* 0x080fe20000410000 */
[----:B------:R-:W-:Y:S02]  /*6400*/  HADD2.F32 R12, -RZ, R12.H1_H1 ;  /* 0x3000000cff0c7230 */ /* 0x000fe40000004100 */
[----:B------:R-:W-:Y:S01]  /*6410*/  FMUL.FTZ R67, R57, R59 ;  /* 0x0000003b39437220 */ /* 0x000fe20000410000 */
[--C-:B------:R-:W-:Y:S02]  /*6420*/  HADD2.F32 R58, -RZ, R147.reuse.H1_H1 ;  /* 0x30000093ff3a7230 */ /* 0x100fe40000004100 */
[----:B------:R-:W-:Y:S02]  /*6430*/  HADD2.F32 R147, -RZ, R147.H0_H0 ;  /* 0x20000093ff937230 */ /* 0x000fe40000004100 */
[-C--:B------:R-:W-:Y:S01]  /*6440*/  FMUL.FTZ R64, R12, R149.reuse ;  /* 0x000000950c407220 */ /* 0x080fe20000410000 */
[----:B------:R-:W-:Y:S01]  /*6450*/  FMUL.FTZ R149, R13, R149 ;  /* 0x000000950d957220 */ /* 0x000fe20000410000 */
[-C--:B------:R-:W-:Y:S01]  /*6460*/  FFMA.FTZ R67, R56, R58.reuse, -R67 ;  /* 0x0000003a38437223 */ /* 0x080fe20000010843 */
[----:B------:R-:W-:Y:S01]  /*6470*/  FFMA.FTZ R66, R57, R58, R66 ;  /* 0x0000003a39427223 */ /* 0x000fe20000010042 */
[----:B------:R-:W-:Y:S01]  /*6480*/  FFMA.FTZ R68, R13, R147, -R64 ;  /* 0x000000930d447223 */ /* 0x000fe20000010840 */
[----:B------:R-:W-:Y:S01]  /*6490*/  F2FP.F16.E4M3.UNPACK_B R13, R15.H1 ;  /* 0x0000000fff0d723e */ /* 0x000fe200030006ff */
[----:B------:R-:W-:Y:S01]  /*64a0*/  FFMA.FTZ R149, R12, R147, R149 ;  /* 0x000000930c957223 */ /* 0x000fe20000010095 */
[----:B------:R-:W-:-:S02]  /*64b0*/  F2FP.F16.E4M3.UNPACK_B R64, R65.H1 ;  /* 0x00000041ff40723e */ /* 0x000fc400030006ff */
[----:B------:R-:W-:Y:S01]  /*64c0*/  F2FP.SATFINITE.E4M3.F32.PACK_AB_MERGE_C R71, R66, R67, RZ ;  /* 0x000000434247723e */ /* 0x000fe200048070ff */
[--C-:B------:R-:W-:Y:S01]  /*64d0*/  HADD2.F32 R57, -RZ, R13.reuse.H1_H1 ;  /* 0x3000000dff397230 */ /* 0x100fe20000004100 */
[----:B------:R-:W-:Y:S01]  /*64e0*/  F2FP.F16.E4M3.UNPACK_B R58, R62.H1 ;  /* 0x0000003eff3a723e */ /* 0x000fe200030006ff */
[----:B------:R-:W-:Y:S01]  /*64f0*/  HADD2.F32 R67, -RZ, R64.H1_H1 ;  /* 0x30000040ff437230 */ /* 0x000fe20000004100 */
[----:B------:R-:W-:Y:S01]  /*6500*/  F2FP.F16.E4M3.UNPACK_B R12, R14.H1 ;  /* 0x0000000eff0c723e */ /* 0x000fe200030006ff */
[----:B------:R-:W-:Y:S01]  /*6510*/  HADD2.F32 R56, -RZ, R13.H0_H0 ;  /* 0x2000000dff387230 */ /* 0x000fe20000004100 */
[----:B------:R-:W-:Y:S01]  /*6520*/  F2FP.F16.E4M3.UNPACK_B R65, R65 ;  /* 0x00000041ff41723e */ /* 0x000fe200020006ff */
[----:B------:R-:W-:Y:S01]  /*6530*/  HADD2.F32 R59, -RZ, R58.H1_H1 ;  /* 0x3000003aff3b7230 */ /* 0x000fe20000004100 */
[----:B------:R-:W-:Y:S01]  /*6540*/  F2FP.F16.E4M3.UNPACK_B R62, R62 ;  /* 0x0000003eff3e723e */ /* 0x000fe200020006ff */
[----:B------:R-:W-:Y:S02]  /*6550*/  HADD2.F32 R13, -RZ, R12.H1_H1 ;  /* 0x3000000cff0d7230 */ /* 0x000fe40000004100 */
[----:B------:R-:W-:Y:S01]  /*6560*/  FMUL.FTZ R69, R57, R67 ;  /* 0x0000004339457220 */ /* 0x000fe20000410000 */
[----:B------:R-:W-:-:S02]  /*6570*/  HADD2.F32 R66, -RZ, R65.H1_H1 ;  /* 0x30000041ff427230 */ /* 0x000fc40000004100 */
        /* <DEDUP_REMOVED lines=21> */
[C---:B------:R-:W-:Y:S01]  /*66d0*/  FMUL.FTZ R64, R13.reuse, R64 ;  /* 0x000000400d407220 */ /* 0x040fe20000410000 */
[----:B------:R-:W-:Y:S02]  /*66e0*/  HADD2.F32 R57, -RZ, R62.H0_H0 ;  /* 0x2000003eff397230 */ /* 0x000fe40000004100 */
[-C--:B------:R-:W-:Y:S01]  /*66f0*/  FMUL.FTZ R59, R14, R65.reuse ;  /* 0x000000410e3b7220 */ /* 0x080fe20000410000 */
[C---:B------:R-:W-:Y:S01]  /*6700*/  FMUL.FTZ R65, R12.reuse, R65 ;  /* 0x000000410c417220 */ /* 0x040fe20000410000 */
        /* <DEDUP_REMOVED lines=8> */
.L_x_480:
[----:B------:R-:W-:Y:S05]  /*6790*/  BSYNC B2 ;  /* 0x0000000000027941 */ /* 0x000fea0003800000 */
.L_x_479:
[----:B0-----:R0:W-:Y:S02]  /*67a0*/  ST.E.128 desc[UR50][R60.64], R12 ;  /* 0x0000000c3c007985 */ /* 0x0011e4000c101d32 */
.L_x_478:
[----:B------:R-:W-:Y:S05]  /*67b0*/  BSYNC B1 ;  /* 0x0000000000017941 */ /* 0x000fea0003800000 */
.L_x_477:
[----:B------:R-:W-:Y:S01]  /*67c0*/  ISETP.NE.AND P3, PT, R29, RZ, PT ;  /* 0x000000ff1d00720c */ /* 0x000fe20003f65270 */
[----:B------:R-:W-:-:S12]  /*67d0*/  BSSY B1, `(.L_x_481) ;  /* 0x0000075000017945 */ /* 0x000fd80003800000 */
[----:B------:R-:W-:Y:S05]  /*67e0*/  @!P3 BRA `(.L_x_482) ;  /* 0x0000000400ccb947 */ /* 0x000fea0003800000 */
[----:B------:R-:W5:Y:S01]  /*67f0*/  LDL R11, [R1+0x18] ;  /* 0x00001800010b7983 */ /* 0x000f620000100800 */
[----:B0-----:R-:W-:Y:S01]  /*6800*/  IMAD.SHL.U32 R12, R227, 0x10, RZ ;  /* 0x00000010e30c7824 */ /* 0x001fe200078e00ff */
[----:B------:R-:W-:Y:S04]  /*6810*/  BSSY B2, `(.L_x_483) ;  /* 0x000006f000027945 */ /* 0x000fe80003800000 */
[----:B------:R-:W-:-:S04]  /*6820*/  IADD3 R56, P3, R12, R63, RZ ;  /* 0x0000003f0c387210 */ /* 0x000fc80007f7e0ff */
[----:B--2---:R-:W-:Y:S02]  /*6830*/  LEA.HI.X.SX32 R57, R12, R119, 0x1, P3 ;  /* 0x000000770c397211 */ /* 0x004fe400018f0eff */
[----:B------:R0:W2:Y:S01]  /*6840*/  LDS.128 R12, [R89+0x26200] ;  /* 0x02620000590c7984 */ /* 0x0000a20000000c00 */
[----:B-----5:R-:W-:-:S13]  /*6850*/  ISETP.GE.AND P3, PT, R11, R116, PT ;  /* 0x000000740b00720c */ /* 0x020fda0003f66270 */
[----:B0-2---:R-:W-:Y:S05]  /*6860*/  @P3 BRA `(.L_x_484) ;  /* 0x0000000400a43947 */ /* 0x005fea0003800000 */
[----:B------:R-:W-:Y:S01]  /*6870*/  SHF.R.U32.HI R11, RZ, 0x8, R53 ;  /* 0x00000008ff0b7819 */ /* 0x000fe20000011635 */
[----:B------:R-:W-:Y:S01]  /*6880*/  IMAD.MOV.U32 R52, RZ, RZ, R14 ;  /* 0x000000ffff347224 */ /* 0x000fe200078e000e */
[--C-:B------:R-:W-:Y:S02]  /*6890*/  SHF.R.U32.HI R58, RZ, 0x8, R55.reuse ;  /* 0x00000008ff3a7819 */ /* 0x100fe40000011637 */
[----:B------:R-:W-:Y:S01]  /*68a0*/  LOP3.LUT R54, R53, 0xff0000ff, RZ, 0xc0, !PT ;  /* 0xff0000ff35367812 */ /* 0x000fe200078ec0ff */
[----:B------:R-:W-:Y:S01]  /*68b0*/  IMAD.SHL.U32 R11, R11, 0x100, RZ ;  /* 0x000001000b0b7824 */ /* 0x000fe200078e00ff */
[----:B------:R-:W-:Y:S01]  /*68c0*/  SHF.R.U32.HI R60, RZ, 0x10, R55 ;  /* 0x00000010ff3c7819 */ /* 0x000fe20000011637 */
[----:B------:R-:W-:Y:S01]  /*68d0*/  IMAD.SHL.U32 R14, R58, 0x100, RZ ;  /* 0x000001003a0e7824 */ /* 0x000fe200078e00ff */
[----:B------:R-:W-:Y:S01]  /*68e0*/  SHF.R.U32.HI R61, RZ, 0x10, R53 ;  /* 0x00000010ff3d7819 */ /* 0x000fe20000011635 */
[----:B------:R-:W-:Y:S01]  /*68f0*/  IMAD.MOV.U32 R53, RZ, RZ, R15 ;  /* 0x000000ffff357224 */ /* 0x000fe200078e000f */
[----:B------:R-:W-:-:S02]  /*6900*/  LOP3.LUT R55, R55, 0xff0000ff, RZ, 0xc0, !PT ;  /* 0xff0000ff37377812 */ /* 0x000fc400078ec0ff */
[----:B------:R-:W-:Y:S01]  /*6910*/  LOP3.LUT R15, R54, 0xff00, R11, 0xf8, !PT ;  /* 0x0000ff00360f7812 */ /* 0x000fe200078ef80b */
[----:B------:R-:W-:Y:S01]  /*6920*/  IMAD.U32 R54, R60, 0x10000, RZ ;  /* 0x000100003c367824 */ /* 0x000fe200078e00ff */
[----:B------:R-:W-:Y:S02]  /*6930*/  LOP3.LUT R59, R55, 0xff00, R14, 0xf8, !PT ;  /* 0x0000ff00373b7812 */ /* 0x000fe400078ef80e */
        /* <DEDUP_REMOVED lines=19> */
[----:B------:R-:W-:Y:S01]  /*6a70*/  FMUL.FTZ R62, R15, R60 ;  /* 0x0000003c0f3e7220 */ /* 0x000fe20000410000 */
[----:B------:R-:W-:Y:S01]  /*6a80*/  F2FP.F16.E4M3.UNPACK_B R11, R12.H1 ;  /* 0x0000000cff0b723e */ /* 0x000fe200030006ff */
[C---:B------:R-:W-:Y:S01]  /*6a90*/  FMUL.FTZ R60, R13.reuse, R60 ;  /* 0x0000003c0d3c7220 */ /* 0x040fe20000410000 */
[----:B------:R-:W-:Y:S01]  /*6aa0*/  F2FP.F16.E4M3.UNPACK_B R12, R12 ;  /* 0x0000000cff0c723e */ /* 0x000fe200020006ff */
[----:B------:R-:W-:Y:S01]  /*6ab0*/  FFMA.FTZ R67, R14, R55, R59 ;  /* 0x000000370e437223 */ /* 0x000fe2000001003b */
[-C--:B------:R-:W-:Y:S01]  /*6ac0*/  FFMA.FTZ R66, R13, R54.reuse, -R62 ;  /* 0x000000360d427223 */ /* 0x080fe2000001083e */
        /* <DEDUP_REMOVED lines=10> */
[----:B------:R-:W-:Y:S01]  /*6b70*/  HADD2.F32 R15, -RZ, R144.H1_H1 ;  /* 0x30000090ff0f7230 */ /* 0x000fe20000004100 */
[----:B------:R-:W-:Y:S01]  /*6b80*/  F2FP.SATFINITE.E4M3.F32.PACK_AB_MERGE_C R67, R67, R64, R70 ;  /* 0x000000404343723e */ /* 0x000fe20004807046 */
[----:B------:R-:W-:-:S02]  /*6b90*/  HADD2.F32 R12, -RZ, R12.H1_H1 ;  /* 0x3000000cff0c7230 */ /* 0x000fc40000004100 */
[-C--:B------:R-:W-:Y:S01]  /*6ba0*/  FMUL.FTZ R55, R11, R140.reuse ;  /* 0x0000008c0b377220 */ /* 0x080fe20000410000 */
[----:B------:R-:W-:Y:S02]  /*6bb0*/  HADD2.F32 R144, -RZ, R144.H0_H0 ;  /* 0x20000090ff907230 */ /* 0x000fe40000004100 */
[-C--:B------:R-:W-:Y:S01]  /*6bc0*/  FFMA.FTZ R60, R13, R15.reuse, -R60 ;  /* 0x0000000f0d3c7223 */ /* 0x080fe2000001083c */
[----:B------:R-:W-:Y:S01]  /*6bd0*/  FFMA.FTZ R59, R14, R15, R59 ;  /* 0x0000000f0e3b7223 */ /* 0x000fe2000001003b */
[C---:B------:R-:W-:Y:S01]  /*6be0*/  FMUL.FTZ R54, R12.reuse, R140 ;  /* 0x0000008c0c367220 */ /* 0x040fe20000410000 */
[----:B------:R-:W-:Y:S01]  /*6bf0*/  F2FP.F16.E4M3.UNPACK_B R15, R58.H1 ;  /* 0x0000003aff0f723e */ /* 0x000fe200030006ff */
[-C--:B------:R-:W-:Y:S01]  /*6c00*/  FFMA.FTZ R65, R12, R144.reuse, R55 ;  /* 0x000000900c417223 */ /* 0x080fe20000010037 */
[----:B------:R-:W-:Y:S01]  /*6c10*/  F2FP.F16.E4M3.UNPACK_B R12, R53.H1 ;  /* 0x00000035ff0c723e */ /* 0x000fe200030006ff */
[----:B------:R-:W-:Y:S01]  /*6c20*/  FFMA.FTZ R62, R11, R144, -R54 ;  /* 0x000000900b3e7223 */ /* 0x000fe20000010836 */
[-C--:B------:R-:W-:Y:S01]  /*6c30*/  F2FP.F16.E4M3.UNPACK_B R55, R61.reuse.H1 ;  /* 0x0000003dff37723e */ /* 0x080fe200030006ff */
[----:B------:R-:W-:Y:S01]  /*6c40*/  HADD2.F32 R54, -RZ, R15.H1_H1 ;  /* 0x3000000fff367230 */ /* 0x000fe20000004100 */
[----:B------:R-:W-:Y:S01]  /*6c50*/  F2FP.SATFINITE.E4M3.F32.PACK_AB_MERGE_C R68, R59, R60, RZ ;  /* 0x0000003c3b44723e */ /* 0x000fe200048070ff */
[--C-:B------:R-:W-:Y:S01]  /*6c60*/  HADD2.F32 R14, -RZ, R12.reuse.H1_H1 ;  /* 0x3000000cff0e7230 */ /* 0x100fe20000004100 */
[----:B------:R-:W-:Y:S01]  /*6c70*/  F2FP.F16.E4M3.UNPACK_B R11, R52.H1 ;  /* 0x00000034ff0b723e */ /* 0x000fe200030006ff */
[----:B------:R-:W-:Y:S01]  /*6c80*/  HADD2.F32 R60, -RZ, R55.H1_H1 ;  /* 0x30000037ff3c7230 */ /* 0x000fe20000004100 */
[----:B------:R-:W-:Y:S01]  /*6c90*/  F2FP.F16.E4M3.UNPACK_B R61, R61 ;  /* 0x0000003dff3d723e */ /* 0x000fe200020006ff */
[----:B------:R-:W-:Y:S01]  /*6ca0*/  HADD2.F32 R13, -RZ, R12.H0_H0 ;  /* 0x2000000cff0d7230 */ /* 0x000fe20000004100 */
        /* <DEDUP_REMOVED lines=8> */
[----:B------:R-:W-:Y:S01]  /*6d30*/  FMUL.FTZ R60, R12, R59 ;  /* 0x0000003b0c3c7220 */ /* 0x000fe20000410000 */
        /* <DEDUP_REMOVED lines=11> */
[----:B------:R-:W-:Y:S01]  /*6df0*/  HADD2.F32 R52, -RZ, R52.H1_H1 ;  /* 0x30000034ff347230 */ /* 0x000fe20000004100 */
[----:B------:R-:W-:Y:S01]  /*6e00*/  F2FP.SATFINITE.E4M3.F32.PACK_AB_MERGE_C R66, R69, R66, RZ ;  /* 0x000000424542723e */ /* 0x000fe200048070ff */
[----:B------:R-:W-:-:S02]  /*6e10*/  HADD2.F32 R61, -RZ, R61.H0_H0 ;  /* 0x2000003dff3d7230 */ /* 0x000fc40000004100 */
[----:B------:R-:W-:Y:S01]  /*6e20*/  FMUL.FTZ R13, R53, R55 ;  /* 0x00000037350d7220 */ /* 0x000fe20000410000 */
[----:B------:R-:W-:Y:S01]  /*6e30*/  HADD2.F32 R15, -RZ, R15.H0_H0 ;  /* 0x2000000fff0f7230 */ /* 0x000fe20000004100 */
[----:B------:R-:W-:Y:S01]  /*6e40*/  F2FP.SATFINITE.E4M3.F32.PACK_AB_MERGE_C R59, R59, R60, RZ ;  /* 0x0000003c3b3b723e */ /* 0x000fe200048070ff */
        /* <DEDUP_REMOVED lines=8> */
[----:B------:R-:W-:Y:S01]  /*6ed0*/  F2FP.SATFINITE.E4M3.F32.PACK_AB_MERGE_C R15, R54, R13, R66 ;  /* 0x0000000d360f723e */ /* 0x000fe20004807042 */
[----:B------:R-:W-:Y:S01]  /*6ee0*/  IMAD.MOV.U32 R13, RZ, RZ, R67 ;  /* 0x000000ffff0d7224 */ /* 0x000fe200078e0043 */
[----:B------:R-:W-:-:S07]  /*6ef0*/  F2FP.SATFINITE.E4M3.F32.PACK_AB_MERGE_C R14, R61, R14, R59 ;  /* 0x0000000e3d0e723e */ /* 0x000fce000480703b */
.L_x_484:
[----:B------:R-:W-:Y:S05]  /*6f00*/  BSYNC B2 ;  /* 0x0000000000027941 */ /* 0x000fea0003800000 */
.L_x_483:
[----:B------:R0:W-:Y:S02]  /*6f10*/  ST.E.128 desc[UR50][R56.64], R12 ;  /* 0x0000000c38007985 */ /* 0x0001e4000c101d32 */
.L_x_482:
[----:B------:R-:W-:Y:S05]  /*6f20*/  BSYNC B1 ;  /* 0x0000000000017941 */ /* 0x000fea0003800000 */
.L_x_481:
[----:B------:R-:W-:Y:S01]  /*6f30*/  ISETP.NE.AND P3, PT, R30, RZ, PT ;  /* 0x000000ff1e00720c */ /* 0x000fe20003f65270 */
[----:B------:R-:W-:-:S12]  /*6f40*/  BSSY B1, `(.L_x_485) ;  /* 0x0000076000017945 */ /* 0x000fd80003800000 */
[----:B------:R-:W-:Y:S05]  /*6f50*/  @!P3 BRA `(.L_x_486) ;  /* 0x0000000400d0b947 */ /* 0x000fea0003800000 */
[----:B0-----:R-:W5:Y:S04]  /*6f60*/  LDL R12, [R1] ;  /* 0x00000000010c7983 */ /* 0x001f680000100800 */
[----:B------:R-:W3:Y:S01]  /*6f70*/  LDL R11, [R1+0x20] ;  /* 0x00002000010b7983 */ /* 0x000ee20000100800 */
[----:B------:R-:W-:Y:S01]  /*6f80*/  BSSY B2, `(.L_x_487) ;  /* 0x0000070000027945 */ /* 0x000fe20003800000 */
[----:B-----5:R-:W-:-:S05]  /*6f90*/  IMAD.SHL.U32 R12, R12, 0x10, RZ ;  /* 0x000000100c0c7824 */ /* 0x020fca00078e00ff */
[----:B------:R-:W-:-:S04]  /*6fa0*/  IADD3 R52, P3, R12, R63, RZ ;  /* 0x0000003f0c347210 */ /* 0x000fc80007f7e0ff */
[----:B--2---:R-:W-:Y:S02]  /*6fb0*/  LEA.HI.X.SX32 R53, R12, R119, 0x1, P3 ;  /* 0x000000770c357211 */ /* 0x004fe400018f0eff */
[----:B------:R0:W2:Y:S01]  /*6fc0*/  LDS.128 R12, [R88+0x28a00] ;  /* 0x028a0000580c7984 */ /* 0x0000a20000000c00 */
[----:B---3--:R-:W-:-:S13]  /*6fd0*/  ISETP.GE.AND P3, PT, R11, R116, PT ;  /* 0x000000740b00720c */ /* 0x008fda0003f66270 */
[----:B0-----:R-:W-:Y:S05]  /*6fe0*/  @P3 BRA `(.L_x_488) ;  /* 0x0000000400a43947 */ /* 0x001fea0003800000 */
[----:B------:R-:W-:Y:S01]  /*6ff0*/  SHF.R.U32.HI R54, RZ, 0x8, R51 ;  /* 0x00000008ff367819 */ /* 0x000fe20000011633 */
[----:B--2---:R-:W-:Y:S01]  /*7000*/  IMAD.MOV.U32 R48, RZ, RZ, R14 ;  /* 0x000000ffff307224 */ /* 0x004fe200078e000e */
[--C-:B------:R-:W-:Y:S02]  /*7010*/  SHF.R.U32.HI R57, RZ, 0x8, R49.reuse ;  /* 0x00000008ff397819 */ /* 0x100fe40000011631 */
[----:B------:R-:W-:Y:S02]  /*7020*/  LOP3.LUT R11, R49, 0xff0000ff, RZ, 0xc0, !PT ;  /* 0xff0000ff310b7812 */ /* 0x000fe400078ec0ff */
[----:B------:R-:W-:Y:S01]  /*7030*/  SHF.R.U32.HI R56, RZ, 0x10, R49 ;  /* 0x00000010ff387819 */ /* 0x000fe20000011631 */
[----:B------:R-:W-:Y:S01]  /*7040*/  IMAD.MOV.U32 R49, RZ, RZ, R15 ;  /* 0x000000ffff317224 */ /* 0x000fe200078e000f */
[----:B------:R-:W-:Y:S01]  /*7050*/  SHF.R.U32.HI R55, RZ, 0x10, R51 ;  /* 0x00000010ff377819 */ /* 0x000fe20000011633 */
[----:B------:R-:W-:Y:S01]  /*7060*/  IMAD.SHL.U32 R15, R54, 0x100, RZ ;  /* 0x00000100360f7824 */ /* 0x000fe200078e00ff */
[----:B------:R-:W-:-:S02]  /*7070*/  LOP3.LUT R50, R51, 0xff0000ff, RZ, 0xc0, !PT ;  /* 0xff0000ff33327812 */ /* 0x000fc400078ec0ff */
[----:B------:R-:W-:Y:S01]  /*7080*/  SHF.L.U32 R14, R57, 0x8, RZ ;  /* 0x00000008390e7819 */ /* 0x000fe200000006ff */
[----:B------:R-:W-:Y:S01]  /*7090*/  IMAD.U32 R55, R55, 0x10000, RZ ;  /* 0x0001000037377824 */ /* 0x000fe200078e00ff */
[----:B------:R-:W-:Y:S01]  /*70a0*/  LOP3.LUT R50, R50, 0xff00, R15, 0xf8, !PT ;  /* 0x0000ff0032327812 */ /* 0x000fe200078ef80f */
[----:B------:R-:W-:Y:S01]  /*70b0*/  IMAD.U32 R15, R56, 0x10000, RZ ;  /* 0x00010000380f7824 */ /* 0x000fe200078e00ff */
[----:B------:R-:W-:Y:S02]  /*70c0*/  LOP3.LUT R14, R11, 0xff00, R14, 0xf8, !PT ;  /* 0x0000ff000b0e7812 */ /* 0x000fe400078ef80e */
        /* <DEDUP_REMOVED lines=10> */
[C---:B------:R-:W-:Y:S01]  /*7170*/  FMUL.FTZ R58, R14.reuse, R55 ;  /* 0x000000370e3a7220 */ /* 0x040fe20000410000 */
        /* <DEDUP_REMOVED lines=10> */
[----:B------:R-:W-:Y:S01]  /*7220*/  FFMA.FTZ R60, R14, R51, R55 ;  /* 0x000000330e3c7223 */ /* 0x000fe20000010037 */
[----:B------:R-:W-:Y:S01]  /*7230*/  F2FP.F16.E4M3.UNPACK_B R12, R12 ;  /* 0x0000000cff0c723e */ /* 0x000fe200020006ff */
[-C--:B------:R-:W-:Y:S01]  /*7240*/  FFMA.FTZ R55, R13, R50.reuse, -R58 ;  /* 0x000000320d377223 */ /* 0x080fe2000001083a */
[----:B------:R-:W-:Y:S01]  /*7250*/  FFMA.FTZ R62, R15, R50, R56 ;  /* 0x000000320f3e7223 */ /* 0x000fe20000010038 */
[----:B------:R-:W-:Y:S01]  /*7260*/  F2FP.F16.E4M3.UNPACK_B R138, R138 ;  /* 0x0000008aff8a723e */ /* 0x000fe200020006ff */
[----:B------:R-:W-:-:S02]  /*7270*/  HADD2.F32 R50, -RZ, R139.H1_H1 ;  /* 0x3000008bff327230 */ /* 0x000fc40000004100 */
[--C-:B------:R-:W-:Y:S01]  /*7280*/  HADD2.F32 R13, -RZ, R11.reuse.H0_H0 ;  /* 0x2000000bff0d7230 */ /* 0x100fe20000004100 */
[----:B------:R-:W-:Y:S01]  /*7290*/  F2FP.SATFINITE.E4M3.F32.PACK_AB_MERGE_C R65, R62, R55, RZ ;  /* 0x000000373e41723e */ /* 0x000fe200048070ff */
[----:B------:R-:W-:Y:S02]  /*72a0*/  HADD2.F32 R14, -RZ, R11.H1_H1 ;  /* 0x3000000bff0e7230 */ /* 0x000fe40000004100 */
[--C-:B------:R-:W-:Y:S02]  /*72b0*/  HADD2.F32 R11, -RZ, R12.reuse.H0_H0 ;  /* 0x2000000cff0b7230 */ /* 0x100fe40000004100 */
[-C--:B------:R-:W-:Y:S01]  /*72c0*/  FMUL.FTZ R51, R13, R50.reuse ;  /* 0x000000320d337220 */ /* 0x080fe20000410000 */
[----:B------:R-:W-:Y:S02]  /*72d0*/  HADD2.F32 R139, -RZ, R139.H0_H0 ;  /* 0x2000008bff8b7230 */ /* 0x000fe40000004100 */
[----:B------:R-:W-:Y:S01]  /*72e0*/  FMUL.FTZ R56, R14, R50 ;  /* 0x000000320e387220 */ /* 0x000fe20000410000 */
[----:B------:R-:W-:Y:S01]  /*72f0*/  HADD2.F32 R12, -RZ, R12.H1_H1 ;  /* 0x3000000cff0c7230 */ /* 0x000fe20000004100 */
[----:B------:R-:W-:Y:S01]  /*7300*/  F2FP.SATFINITE.E4M3.F32.PACK_AB_MERGE_C R59, R60, R59, R65 ;  /* 0x0000003b3c3b723e */ /* 0x000fe20004807041 */
[----:B------:R-:W-:-:S02]  /*7310*/  HADD2.F32 R15, -RZ, R138.H1_H1 ;  /* 0x3000008aff0f7230 */ /* 0x000fc40000004100 */
[----:B------:R-:W-:Y:S02]  /*7320*/  HADD2.F32 R138, -RZ, R138.H0_H0 ;  /* 0x2000008aff8a7230 */ /* 0x000fe40000004100 */
[-C--:B------:R-:W-:Y:S01]  /*7330*/  FMUL.FTZ R50, R12, R139.reuse ;  /* 0x0000008b0c327220 */ /* 0x080fe20000410000 */
[----:B------:R-:W-:Y:S01]  /*7340*/  FMUL.FTZ R139, R11, R139 ;  /* 0x0000008b0b8b7220 */ /* 0x000fe20000410000 */
[-C--:B------:R-:W-:Y:S01]  /*7350*/  FFMA.FTZ R56, R13, R15.reuse, -R56 ;  /* 0x0000000f0d387223 */ /* 0x080fe20000010838 */
[----:B------:R-:W-:Y:S01]  /*7360*/  FFMA.FTZ R51, R14, R15, R51 ;  /* 0x0000000f0e337223 */ /* 0x000fe20000010033 */
[-C--:B------:R-:W-:Y:S01]  /*7370*/  FFMA.FTZ R58, R11, R138.reuse, -R50 ;  /* 0x0000008a0b3a7223 */ /* 0x080fe20000010832 */
[----:B------:R-:W-:Y:S01]  /*7380*/  FFMA.FTZ R139, R12, R138, R139 ;  /* 0x0000008a0c8b7223 */ /* 0x000fe2000001008b */
[----:B------:R-:W-:Y:S02]  /*7390*/  F2FP.F16.E4M3.UNPACK_B R12, R49.H1 ;  /* 0x00000031ff0c723e */ /* 0x000fe400030006ff */
[----:B------:R-:W-:-:S02]  /*73a0*/  F2FP.SATFINITE.E4M3.F32.PACK_AB_MERGE_C R64, R51, R56, RZ ;  /* 0x000000383340723e */ /* 0x000fc400048070ff */
[-C--:B------:R-:W-:Y:S01]  /*73b0*/  F2FP.F16.E4M3.UNPACK_B R51, R57.reuse.H1 ;  /* 0x00000039ff33723e */ /* 0x080fe200030006ff */
[--C-:B------:R-:W-:Y:S01]  /*73c0*/  HADD2.F32 R14, -RZ, R12.reuse.H1_H1 ;  /* 0x3000000cff0e7230 */ /* 0x100fe20000004100 */
[----:B------:R-:W-:Y:S01]  /*73d0*/  F2FP.F16.E4M3.UNPACK_B R15, R54.H1 ;  /* 0x00000036ff0f723e */ /* 0x000fe200030006ff */
[----:B------:R-:W-:Y:S01]  /*73e0*/  HADD2.F32 R13, -RZ, R12.H0_H0 ;  /* 0x2000000cff0d7230 */ /* 0x000fe20000004100 */
[----:B------:R-:W-:Y:S01]  /*73f0*/  F2FP.F16.E4M3.UNPACK_B R11, R48.H1 ;  /* 0x00000030ff0b723e */ /* 0x000fe200030006ff */
[----:B------:R-:W-:Y:S01]  /*7400*/  HADD2.F32 R56, -RZ, R51.H1_H1 ;  /* 0x30000033ff387230 */ /* 0x000fe20000004100 */
        /* <DEDUP_REMOVED lines=39> */
.L_x_488:
[----:B------:R-:W-:Y:S05]  /*7680*/  BSYNC B2 ;  /* 0x0000000000027941 */ /* 0x000fea0003800000 */
.L_x_487:
[----:B--2---:R0:W-:Y:S02]  /*7690*/  ST.E.128 desc[UR50][R52.64], R12 ;  /* 0x0000000c34007985 */ /* 0x0041e4000c101d32 */
.L_x_486:
[----:B------:R-:W-:Y:S05]  /*76a0*/  BSYNC B1 ;  /* 0x0000000000017941 */ /* 0x000fea0003800000 */
.L_x_485:
[----:B------:R-:W-:Y:S01]  /*76b0*/  ISETP.NE.AND P3, PT, R31, RZ, PT ;  /* 0x000000ff1f00720c */ /* 0x000fe20003f65270 */
[----:B------:R-:W-:-:S12]  /*76c0*/  BSSY B1, `(.L_x_489) ;  /* 0x0000075000017945 */ /* 0x000fd80003800000 */
[----:B------:R-:W-:Y:S05]  /*76d0*/  @!P3 BRA `(.L_x_490) ;  /* 0x0000000400ccb947 */ /* 0x000fea0003800000 */
[----:B0-----:R-:W2:Y:S04]  /*76e0*/  LDL R12, [R1+0xc] ;  /* 0x00000c00010c7983 */ /* 0x001ea80000100800 */
[----:B------:R-:W5:Y:S01]  /*76f0*/  LDL R11, [R1+0x24] ;  /* 0x00002400010b7983 */ /* 0x000f620000100800 */
[----:B------:R-:W-:Y:S01]  /*7700*/  IADD3 R48, P3, R23, R63, RZ ;  /* 0x0000003f17307210 */ /* 0x000fe20007f7e0ff */
[----:B------:R-:W-:Y:S04]  /*7710*/  BSSY B2, `(.L_x_491) ;  /* 0x000006e000027945 */ /* 0x000fe80003800000 */
[----:B--2---:R-:W-:-:S02]  /*7720*/  IMAD.X R49, R119, 0x1, R12, P3 ;  /* 0x0000000177317824 */ /* 0x004fc400018e060c */
[----:B------:R0:W2:Y:S01]  /*7730*/  LDS.128 R12, [R89+0x28a00] ;  /* 0x028a0000590c7984 */ /* 0x0000a20000000c00 */
[----:B-----5:R-:W-:-:S13]  /*7740*/  ISETP.GE.AND P3, PT, R11, R116, PT ;  /* 0x000000740b00720c */ /* 0x020fda0003f66270 */
[----:B0-----:R-:W-:Y:S05]  /*7750*/  @P3 BRA `(.L_x_492) ;  /* 0x0000000400a43947 */ /* 0x001fea0003800000 */
[----:B------:R-:W-:Y:S01]  /*7760*/  SHF.R.U32.HI R11, RZ, 0x8, R45 ;  /* 0x00000008ff0b7819 */ /* 0x000fe2000001162d */
[----:B--2---:R-:W-:Y:S01]  /*7770*/  IMAD.MOV.U32 R44, RZ, RZ, R14 ;  /* 0x000000ffff2c7224 */ /* 0x004fe200078e000e */
[--C-:B------:R-:W-:Y:S02]  /*7780*/  SHF.R.U32.HI R50, RZ, 0x8, R47.reuse ;  /* 0x00000008ff327819 */ /* 0x100fe4000001162f */
[----:B------:R-:W-:Y:S01]  /*7790*/  LOP3.LUT R46, R45, 0xff0000ff, RZ, 0xc0, !PT ;  /* 0xff0000ff2d2e7812 */ /* 0x000fe200078ec0ff */
[----:B------:R-:W-:Y:S01]  /*77a0*/  IMAD.SHL.U32 R11, R11, 0x100, RZ ;  /* 0x000001000b0b7824 */ /* 0x000fe200078e00ff */
[----:B------:R-:W-:Y:S01]  /*77b0*/  SHF.R.U32.HI R52, RZ, 0x10, R47 ;  /* 0x00000010ff347819 */ /* 0x000fe2000001162f */
[----:B------:R-:W-:Y:S01]  /*77c0*/  IMAD.SHL.U32 R14, R50, 0x100, RZ ;  /* 0x00000100320e7824 */ /* 0x000fe200078e00ff */
[----:B------:R-:W-:Y:S02]  /*77d0*/  SHF.R.U32.HI R53, RZ, 0x10, R45 ;  /* 0x00000010ff357819 */ /* 0x000fe4000001162d */
[----:B------:R-:W-:-:S02]  /*77e0*/  LOP3.LUT R47, R47, 0xff0000ff, RZ, 0xc0, !PT ;  /* 0xff0000ff2f2f7812 */ /* 0x000fc400078ec0ff */
[----:B------:R-:W-:Y:S02]  /*77f0*/  MOV R45, R15 ;  /* 0x0000000f002d7202 */ /* 0x000fe40000000f00 */
[----:B------:R-:W-:Y:S01]  /*7800*/  LOP3.LUT R15, R46, 0xff00, R11, 0xf8, !PT ;  /* 0x0000ff002e0f7812 */ /* 0x000fe200078ef80b */
[----:B------:R-:W-:Y:S01]  /*7810*/  IMAD.U32 R46, R52, 0x10000, RZ ;  /* 0x00010000342e7824 */ /* 0x000fe200078e00ff */
[----:B------:R-:W-:Y:S01]  /*7820*/  LOP3.LUT R51, R47, 0xff00, R14, 0xf8, !PT ;  /* 0x0000ff002f337812 */ /* 0x000fe200078ef80e */
[----:B------:R-:W-:Y:S01]  /*7830*/  IMAD.U32 R14, R53, 0x10000, RZ ;  /* 0x00010000350e7824 */ /* 0x000fe200078e00ff */
        /* <DEDUP_REMOVED lines=90> */
[----:B------:R-:W-:-:S07]  /*7de0*/  MOV R13, R55 ;  /* 0x00000037000d7202 */ /* 0x000fce0000000f00 */
.L_x_492:
[----:B------:R-:W-:Y:S05]  /*7df0*/  BSYNC B2 ;  /* 0x0000000000027941 */ /* 0x000fea0003800000 */
.L_x_491:
[----:B--2---:R0:W-:Y:S02]  /*7e00*/  ST.E.128 desc[UR50][R48.64], R12 ;  /* 0x0000000c30007985 */ /* 0x0041e4000c101d32 */
.L_x_490:
[----:B------:R-:W-:Y:S05]  /*7e10*/  BSYNC B1 ;  /* 0x0000000000017941 */ /* 0x000fea0003800000 */
.L_x_489:
        /* <DEDUP_REMOVED lines=13> */
[----:B------:R-:W-:Y:S02]  /*7ef0*/  SHF.R.U32.HI R46, RZ, 0x8, R43 ;  /* 0x00000008ff2e7819 */ /* 0x000fe4000001162b */
[----:B------:R-:W-:Y:S01]  /*7f00*/  LOP3.LUT R11, R41, 0xff0000ff, RZ, 0xc0, !PT ;  /* 0xff0000ff290b7812 */ /* 0x000fe200078ec0ff */
[----:B------:R-:W-:Y:S01]  /*7f10*/  IMAD.SHL.U32 R14, R49, 0x100, RZ ;  /* 0x00000100310e7824 */ /* 0x000fe200078e00ff */
[----:B------:R-:W-:Y:S01]  /*7f20*/  SHF.R.U32.HI R48, RZ, 0x10, R41 ;  /* 0x00000010ff307819 */ /* 0x000fe20000011629 */
[----:B------:R-:W-:Y:S01]  /*7f30*/  IMAD.MOV.U32 R41, RZ, RZ, R15 ;  /* 0x000000ffff297224 */ /* 0x000fe200078e000f */
[----:B------:R-:W-:Y:S01]  /*7f40*/  SHF.R.U32.HI R47, RZ, 0x10, R43 ;  /* 0x00000010ff2f7819 */ /* 0x000fe2000001162b */
[----:B------:R-:W-:Y:S01]  /*7f50*/  IMAD.SHL.U32 R15, R46, 0x100, RZ ;  /* 0x000001002e0f7824 */ /* 0x000fe200078e00ff */
        /* <DEDUP_REMOVED lines=96> */
.L_x_496:
[----:B------:R-:W-:Y:S05]  /*8560*/  BSYNC B2 ;  /* 0x0000000000027941 */ /* 0x000fea0003800000 */
.L_x_495:
[----:B--2---:R0:W-:Y:S02]  /*8570*/  ST.E.128 desc[UR50][R44.64], R12 ;  /* 0x0000000c2c007985 */ /* 0x0041e4000c101d32 */
.L_x_494:
[----:B------:R-:W-:Y:S05]  /*8580*/  BSYNC B1 ;  /* 0x0000000000017941 */ /* 0x000fea0003800000 */
.L_x_493:
[----:B------:R-:W-:-:S13]  /*8590*/  ISETP.NE.AND P3, PT, R33, RZ, PT ;  /* 0x000000ff2100720c */ /* 0x000fda0003f65270 */
        /* <DEDUP_REMOVED lines=14> */
[----:B------:R-:W-:Y:S02]  /*8680*/  SHF.R.U32.HI R44, RZ, 0x10, R39 ;  /* 0x00000010ff2c7819 */ /* 0x000fe40000011627 */
[----:B------:R-:W-:Y:S02]  /*8690*/  SHF.L.U32 R11, R11, 0x8, RZ ;  /* 0x000000080b0b7819 */ /* 0x000fe400000006ff */
[----:B------:R-:W-:Y:S01]  /*86a0*/  SHF.R.U32.HI R45, RZ, 0x10, R37 ;  /* 0x00000010ff2d7819 */ /* 0x000fe20000011625 */
[----:B------:R-:W-:Y:S01]  /*86b0*/  IMAD.MOV.U32 R37, RZ, RZ, R15 ;  /* 0x000000ffff257224 */ /* 0x000fe200078e000f */
[----:B------:R-:W-:-:S02]  /*86c0*/  LOP3.LUT R39, R39, 0xff0000ff, RZ, 0xc0, !PT ;  /* 0xff0000ff27277812 */ /* 0x000fc400078ec0ff */
        /* <DEDUP_REMOVED lines=95> */
.L_x_498:
[----:B------:R-:W-:Y:S05]  /*8cc0*/  BSYNC B1 ;  /* 0x0000000000017941 */ /* 0x000fea0003800000 */
.L_x_497:
[----:B--2---:R0:W-:Y:S01]  /*8cd0*/  ST.E.128 desc[UR50][R40.64], R12 ;  /* 0x0000000c28007985 */ /* 0x0041e2000c101d32 */
[----:B------:R-:W-:Y:S05]  /*8ce0*/  BRA `(.L_x_476) ;  /* 0x0000006c006c7947 */ /* 0x000fea0003800000 */
.L_x_442:
[----:B------:R-:W0:Y:S01]  /*8cf0*/  S2R R36, SR_TID.X ;  /* 0x0000000000247919 */ /* 0x000e220000002100 */
[----:B------:R-:W-:Y:S01]  /*8d00*/  BSSY B1, `(.L_x_499) ;  /* 0x000003a000017945 */ /* 0x000fe20003800000 */
        /* <DEDUP_REMOVED lines=23> */
[C---:B0-----:R-:W-:Y:S01]  /*8e80*/  VIADD R37, R36.reuse, 0xffffff80 ;  /* 0xffffff8024257836 */ /* 0x041fe20000000000 */
[----:B------:R-:W-:-:S04]  /*8e90*/  IADD3 R36, R36, -0x80, RZ ;  /* 0xffffff8024247810 */ /* 0x000fc80007ffe0ff */
[----:B------:R-:W-:-:S04]  /*8ea0*/  LEA.HI R36, R36, R37, RZ, 0x1 ;  /* 0x0000002524247211 */ /* 0x000fc800078f08ff */
[----:B------:R-:W-:-:S04]  /*8eb0*/  SHF.R.S32.HI R36, RZ, 0x1, R36 ;  /* 0x00000001ff247819 */ /* 0x000fc80000011424 */
[----:B------:R-:W-:Y:S02]  /*8ec0*/  ISETP.GE.AND P3, PT, R36, R92, PT ;  /* 0x0000005c2400720c */ /* 0x000fe40003f66270 */
[----:B------:R-:W-:-:S11]  /*8ed0*/  CS2R R36, SRZ ;  /* 0x0000000000247805 */ /* 0x000fd6000001ff00 */
[----:B------:R-:W-:Y:S05]  /*8ee0*/  @P3 BRA `(.L_x_500) ;  /* 0x00000000006c3947 */ /* 0x000fea0003800000 */
[----:B------:R-:W-:Y:S01]  /*8ef0*/  ULDC.64 UR4, c[0x0][0x3e8] ;  /* 0x0000fa0000047ab9 */ /* 0x000fe20000000a00 */
[----:B------:R-:W-:Y:S02]  /*8f00*/  CS2R R48, SRZ ;  /* 0x0000000000307805 */ /* 0x000fe4000001ff00 */
[----:B------:R-:W-:Y:S02]  /*8f10*/  IADD3 R84, P2, P4, R104, UR4, R14 ;  /* 0x0000000468547c10 */ /* 0x000fe4000fc5e00e */
[----:B------:R-:W-:Y:S02]  /*8f20*/  CS2R R50, SRZ ;  /* 0x0000000000327805 */ /* 0x000fe4000001ff00 */
[----:B------:R-:W-:Y:S02]  /*8f30*/  CS2R R36, SRZ ;  /* 0x0000000000247805 */ /* 0x000fe4000001ff00 */
[----:B------:R-:W-:Y:S02]  /*8f40*/  CS2R R38, SRZ ;  /* 0x0000000000267805 */ /* 0x000fe4000001ff00 */
[----:B------:R-:W-:Y:S01]  /*8f50*/  IADD3.X R85, R9, UR5, R94, P2, P4 ;  /* 0x0000000509557c10 */ /* 0x000fe200097e845e */
[----:B------:R-:W-:-:S02]  /*8f60*/  ULDC.64 UR4, c[0x0][0x400] ;  /* 0x0001000000047ab9 */ /* 0x000fc40000000a00 */
[----:B------:R-:W-:-:S04]  /*8f70*/  IADD3 R86, P2, P4, R98, UR4, R12 ;  /* 0x0000000462567c10 */ /* 0x000fc8000fc5e00c */
[----:B------:R-:W-:Y:S02]  /*8f80*/  IADD3.X R87, R20, UR5, R11, P2, P4 ;  /* 0x0000000514577c10 */ /* 0x000fe400097e840b */
[----:B------:R-:W-:Y:S02]  /*8f90*/  ISETP.GE.AND P2, PT, R16, R116, PT ;  /* 0x000000741000720c */ /* 0x000fe40003f46270 */
[----:B------:R-:W-:Y:S02]  /*8fa0*/  CS2R R52, SRZ ;  /* 0x0000000000347805 */ /* 0x000fe4000001ff00 */
[----:B------:R-:W-:Y:S02]  /*8fb0*/  CS2R R54, SRZ ;  /* 0x0000000000367805 */ /* 0x000fe4000001ff00 */
[----:B------:R-:W-:Y:S02]  /*8fc0*/  CS2R R40, SRZ ;  /* 0x0000000000287805 */ /* 0x000fe4000001ff00 */
[----:B------:R-:W-:-:S05]  /*8fd0*/  CS2R R42, SRZ ;  /* 0x00000000002a7805 */ /* 0x000fca000001ff00 */
[----:B------:R0:W5:Y:S04]  /*8fe0*/  @!P2 LDG.E.128 R48, desc[UR50][R84.64] ;  /* 0x000000325430a981 */ /* 0x000168000c1e1d00 */
[----:B------:R0:W5:Y:S01]  /*8ff0*/  @!P2 LDG.E.128 R36, desc[UR50][R86.64] ;  /* 0x000000325624a981 */ /* 0x000162000c1e1d00 */
[----:B------:R-:W-:Y:S02]  /*9000*/  ISETP.GE.AND P2, PT, R225, R116, PT ;  /* 0x00000074e100720c */ /* 0x000fe40003f46270 */
[----:B------:R-:W-:Y:S02]  /*9010*/  CS2R R80, SRZ ;  /* 0x0000000000507805 */ /* 0x000fe4000001ff00 */
[----:B------:R-:W-:Y:S02]  /*9020*/  CS2R R82, SRZ ;  /* 0x0000000000527805 */ /* 0x000fe4000001ff00 */
[----:B------:R-:W-:-:S02]  /*9030*/  CS2R R44, SRZ ;  /* 0x00000000002c7805 */ /* 0x000fc4000001ff00 */
[----:B------:R-:W-:-:S05]  /*9040*/  CS2R R46, SRZ ;  /* 0x00000000002e7805 */ /* 0x000fca000001ff00 */
[----:B------:R0:W5:Y:S04]  /*9050*/  @!P2 LDG.E.128 R52, desc[UR50][R84.64+0x20] ;  /* 0x000020325434a981 */ /* 0x000168000c1e1d00 */
[----:B------:R0:W5:Y:S01]  /*9060*/  @!P2 LDG.E.128 R40, desc[UR50][R86.64+0x20] ;  /* 0x000020325628a981 */ /* 0x000162000c1e1d00 */
[----:B------:R-:W-:-:S13]  /*9070*/  ISETP.GE.AND P2, PT, R226, R116, PT ;  /* 0x00000074e200720c */ /* 0x000fda0003f46270 */
[----:B------:R0:W5:Y:S04]  /*9080*/  @!P2 LDG.E.128 R80, desc[UR50][R84.64+0x40] ;  /* 0x000040325450a981 */ /* 0x000168000c1e1d00 */
[----:B------:R0:W5:Y:S02]  /*9090*/  @!P2 LDG.E.128 R44, desc[UR50][R86.64+0x40] ;  /* 0x00004032562ca981 */ /* 0x000164000c1e1d00 */
.L_x_500:
[----:B------:R-:W-:Y:S05]  /*90a0*/  BSYNC B1 ;  /* 0x0000000000017941 */ /* 0x000fea0003800000 */
.L_x_499:
[----:B0-----:R-:W0:Y:S01]  /*90b0*/  S2R R84, SR_TID.X ;  /* 0x0000000000547919 */ /* 0x001e220000002100 */
[----:B------:R-:W-:Y:S01]  /*90c0*/  BSSY B1, `(.L_x_501) ;  /* 0x0000029000017945 */ /* 0x000fe20003800000 */
[----:B-----5:R-:W-:Y:S02]  /*90d0*/  IMAD.MOV.U32 R164, RZ, RZ, R36 ;  /* 0x000000ffffa47224 */ /* 0x020fe400078e0024 */
[----:B------:R-:W-:Y:S02]  /*90e0*/  IMAD.MOV.U32 R163, RZ, RZ, R38 ;  /* 0x000000ffffa37224 */ /* 0x000fe400078e0026 */
[C---:B0-----:R-:W-:Y:S02]  /*90f0*/  VIADD R85, R84.reuse, 0xffffff80 ;  /* 0xffffff8054557836 */ /* 0x041fe40000000000 */
        /* <DEDUP_REMOVED lines=11> */
[----:B------:R-:W-:Y:S02]  /*91b0*/  CS2R R56, SRZ ;  /* 0x0000000000387805 */ /* 0x000fe4000001ff00 */
[----:B------:R-:W-:-:S02]  /*91c0*/  IADD3 R14, P2, P5, R98, R12, R6 ;  /* 0x0000000c620e7210 */ /* 0x000fc40007d5e006 */
[----:B------:R-:W-:Y:S02]  /*91d0*/  CS2R R58, SRZ ;  /* 0x00000000003a7805 */ /* 0x000fe4000001ff00 */
        /* <DEDUP_REMOVED lines=23> */
.L_x_502:
[----:B------:R-:W-:Y:S05]  /*9350*/  BSYNC B1 ;  /* 0x0000000000017941 */ /* 0x000fea0003800000 */
.L_x_501:
[----:B------:R-:W-:Y:S01]  /*9360*/  UISETP.NE.AND UP0, UPT, UR49, 0x3, UPT ;  /* 0x000000033100788c */ /* 0x000fe2000bf05270 */
[----:B------:R-:W-:Y:S01]  /*9370*/  MOV R159, R40 ;  /* 0x00000028009f7202 */ /* 0x000fe20000000f00 */
[----:B------:R-:W-:Y:S01]  /*9380*/  IMAD.MOV.U32 R160, RZ, RZ, R42 ;  /* 0x000000ffffa07224 */ /* 0x000fe200078e002a */
[----:B------:R-:W-:Y:S01]  /*9390*/  MOV R161, R52 ;  /* 0x0000003400a17202 */ /* 0x000fe20000000f00 */
[----:B------:R-:W-:Y:S01]  /*93a0*/  IMAD.MOV.U32 R153, RZ, RZ, R44 ;  /* 0x000000ffff997224 */ /* 0x000fe200078e002c */
[----:B-----5:R-:W-:Y:S01]  /*93b0*/  MOV R144, R60 ;  /* 0x0000003c00907202 */ /* 0x020fe20000000f00 */
[----:B------:R-:W-:Y:S01]  /*93c0*/  IMAD.MOV.U32 R155, RZ, RZ, R46 ;  /* 0x000000ffff9b7224 */ /* 0x000fe200078e002e */
[----:B------:R-:W-:Y:S01]  /*93d0*/  PLOP3.LUT P2, PT, PT, PT, UP0, 0x80, 0x0 ;  /* 0x000000000000781c */ /* 0x000fe20003f4f008 */
        /* <DEDUP_REMOVED lines=14> */
[----:B------:R-:W-:-:S02]  /*94c0*/  IMAD.MOV.U32 R138, RZ, RZ, R76 ;  /* 0x000000ffff8a7224 */ /* 0x000fc400078e004c */
[----:B------:R-:W-:Y:S01]  /*94d0*/  IMAD.MOV.U32 R137, RZ, RZ, R78 ;  /* 0x000000ffff897224 */ /* 0x000fe200078e004e */
[----:B------:R-:W-:Y:S06]  /*94e0*/  @!P2 BRA `(.L_x_503) ;  /* 0x000000000004a947 */ /* 0x000fec0003800000 */
[----:B------:R-:W-:Y:S01]  /*94f0*/  BPT.TRAP 0x1 ;  /* 0x000000040000795c */ /* 0x000fe20000300000 */
.L_x_503:
[----:B------:R-:W2:Y:S01]  /*9500*/  LDL R11, [R1+0x14] ;  /* 0x00001400010b7983 */ /* 0x000ea20000100800 */
[----:B------:R-:W-:Y:S01]  /*9510*/  IMAD R93, R19, 0x8, R18 ;  /* 0x00000008135d7824 */ /* 0x000fe200078e0212 */
[----:B------:R-:W1:Y:S01]  /*9520*/  LDC R136, c[0x0][0x2f4] ;  /* 0x0000bd00ff887b82 */ /* 0x000e620000000800 */
[----:B------:R-:W-:Y:S01]  /*9530*/  BSSY B1, `(.L_x_504) ;  /* 0x0000004000017945 */ /* 0x000fe20003800000 */
[----:B--2---:R-:W-:-:S04]  /*9540*/  SHF.L.U32 R94, R11, 0x1f, RZ ;  /* 0x0000001f0b5e7819 */ /* 0x004fc800000006ff */
[----:B------:R-:W2:Y:S02]  /*9550*/  SYNCS.PHASECHK.TRANS64.TRYWAIT P5, [R93+URZ+0x33490], R94 ;  /* 0x0334905e5d0075a7 */ /* 0x000ea400080a017f */
[----:B-12---:R-:W-:Y:S05]  /*9560*/  @!P5 BRA `(.L_x_505) ;  /* 0x00000218005cd947 */ /* 0x006fea0003800000 */
.L_x_784:
[----:B------:R-:W-:Y:S05]  /*9570*/  BSYNC B1 ;  /* 0x0000000000017941 */ /* 0x000fea0003800000 */
.L_x_504:
[----:B------:R-:W-:Y:S01]  /*9580*/  UMOV UR4, 0xffffffff ;  /* 0xffffffff00047882 */ /* 0x000fe20000000000 */
[----:B------:R-:W-:Y:S02]  /*9590*/  IMAD.IADD R143, R136, 0x1, -R117 ;  /* 0x00000001888f7824 */ /* 0x000fe400078e0a75 */
[----:B------:R-:W-:Y:S05]  /*95a0*/  BRA.DIV UR4, `(.L_x_506) ;  /* 0x0000021a04607947 */ /* 0x000fea000b800000 */
[----:B------:R2:W3:Y:S04]  /*95b0*/  SHFL.IDX PT, R154, R119, RZ, 0x1e1f ;  /* 0x001e1fff779a7589 */ /* 0x0004e800000e0000 */
[----:B------:R2:W4:Y:S02]  /*95c0*/  SHFL.IDX PT, R156, R120, RZ, 0x1e1f ;  /* 0x001e1fff789c7589 */ /* 0x00052400000e0000 */
.L_x_788:
[----:B------:R-:W-:Y:S04]  /*95d0*/  BSSY B1, `(.L_x_507) ;  /* 0x00002e4000017945 */ /* 0x000fe80003800000 */
[----:B------:R-:W-:Y:S05]  /*95e0*/  @P3 BRA `(.L_x_508) ;  /* 0x0000002c00883947 */ /* 0x000fea0003800000 */
[----:B------:R-:W-:Y:S01]  /*95f0*/  ISETP.NE.AND P3, PT, R28, RZ, PT ;  /* 0x000000ff1c00720c */ /* 0x000fe20003f65270 */
[----:B------:R-:W-:-:S12]  /*9600*/  BSSY B2, `(.L_x_509) ;  /* 0x00000f2000027945 */ /* 0x000fd80003800000 */
[----:B------:R-:W-:Y:S05]  /*9610*/  @!P3 BRA `(.L_x_510) ;  /* 0x0000000c00c0b947 */ /* 0x000fea0003800000 */
[----:B------:R-:W5:Y:S04]  /*9620*/  LDL R84, [R1+0x30] ;  /* 0x0000300001547983 */ /* 0x000f680000100800 */
[----:B0-----:R-:W2:Y:S04]  /*9630*/  LDL R14, [R1+0x34] ;  /* 0x00003400010e7983 */ /* 0x001ea80000100800 */
[----:B------:R-:W2:Y:S01]  /*9640*/  LDL R15, [R1+0x38] ;  /* 0x00003800010f7983 */ /* 0x000ea20000100800 */
[----:B------:R-:W-:-:S04]  /*9650*/  SEL R11, R117, R143, !P0 ;  /* 0x0000008f750b7207 */ /* 0x000fc80004000000 */
[----:B------:R-:W-:-:S04]  /*9660*/  SHF.R.S32.HI R12, RZ, 0x1f, R11 ;  /* 0x0000001fff0c7819 */ /* 0x000fc8000001140b */
[----:B------:R-:W-:-:S04]  /*9670*/  LEA.HI R12, R12, R11, RZ, 0x5 ;  /* 0x0000000b0c0c7211 */ /* 0x000fc800078f28ff */
[----:B------:R-:W-:-:S04]  /*9680*/  LEA.HI.SX32 R12, R12, R113, 0x1b ;  /* 0x000000710c0c7211 */ /* 0x000fc800078fdaff */
[----:B------:R-:W-:-:S04]  /*9690*/  SHF.R.S32.HI R11, RZ, 0x1f, R12 ;  /* 0x0000001fff0b7819 */ /* 0x000fc8000001140c */
[----:B------:R-:W-:Y:S01]  /*96a0*/  LEA.HI R13, R11, R12, RZ, 0x2 ;  /* 0x0000000c0b0d7211 */ /* 0x000fe200078f10ff */
[----:B------:R-:W-:-:S03]  /*96b0*/  IMAD.SHL.U32 R11, R12, 0x10, RZ ;  /* 0x000000100c0b7824 */ /* 0x000fc600078e00ff */
[----:B------:R-:W-:Y:S02]  /*96c0*/  SHF.R.S32.HI R13, RZ, 0x2, R13 ;  /* 0x00000002ff0d7819 */ /* 0x000fe4000001140d */
[----:B----4-:R-:W-:-:S04]  /*96d0*/  IADD3 R126, P3, R21, R156, RZ ;  /* 0x0000009c157e7210 */ /* 0x010fc80007f7e0ff */
[----:B---3--:R-:W-:Y:S02]  /*96e0*/  IADD3.X R127, R154, R109, RZ, P3, !PT ;  /* 0x0000006d9a7f7210 */ /* 0x008fe40001ffe4ff */
[----:B------:R-:W-:Y:S01]  /*96f0*/  ISETP.GE.AND P3, PT, R16, R116, PT ;  /* 0x000000741000720c */ /* 0x000fe20003f66270 */
[----:B------:R-:W-:Y:S01]  /*9700*/  BSSY B3, `(.L_x_511) ;  /* 0x00000dc000037945 */ /* 0x000fe20003800000 */
[----:B-----5:R-:W-:-:S04]  /*9710*/  LOP3.LUT R12, R84, 0x30, R11, 0xf8, !PT ;  /* 0x00000030540c7812 */ /* 0x020fc800078ef80b */
[----:B--2---:R-:W-:Y:S01]  /*9720*/  LOP3.LUT R12, R12, R14, RZ, 0x3c, !PT ;  /* 0x0000000e0c0c7212 */ /* 0x004fe200078e3cff */
[----:B------:R-:W-:-:S04]  /*9730*/  IMAD R13, R13, 0x2800, R15 ;  /* 0x000028000d0d7824 */ /* 0x000fc800078e020f */
[----:B------:R-:W-:Y:S02]  /*9740*/  IMAD.IADD R12, R13, 0x1, R12 ;  /* 0x000000010d0c7824 */ /* 0x000fe400078e020c */
[C---:B------:R-:W-:Y:S02]  /*9750*/  IMAD R13, R19.reuse, 0x7800, R133 ;  /* 0x00007800130d7824 */ /* 0x040fe400078e0285 */
[----:B------:R-:W-:Y:S02]  /*9760*/  IMAD R15, R19, 0x7800, R12 ;  /* 0x00007800130f7824 */ /* 0x000fe400078e020c */
[C---:B------:R-:W-:Y:S02]  /*9770*/  IMAD.IADD R13, R18.reuse, 0x1, R13 ;  /* 0x00000001120d7824 */ /* 0x040fe400078e020d */
[----:B------:R-:W-:-:S04]  /*9780*/  IMAD.IADD R84, R18, 0x1, R15 ;  /* 0x0000000112547824 */ /* 0x000fc800078e020f */
[----:B------:R-:W0:Y:S04]  /*9790*/  LDS.128 R12, [R13+0x24200] ;  /* 0x024200000d0c7984 */ /* 0x000e280000000c00 */
[----:B------:R-:W2:Y:S01]  /*97a0*/  LDS.128 R84, [R84+0x24200] ;  /* 0x0242000054547984 */ /* 0x000ea20000000c00 */
[----:B------:R-:W-:Y:S05]  /*97b0*/  @P3 BRA `(.L_x_512) ;  /* 0x0000000c00403947 */ /* 0x000fea0003800000 */
[--C-:B------:R-:W-:Y:S02]  /*97c0*/  SHF.R.U32.HI R38, RZ, 0x8, R49.reuse ;  /* 0x00000008ff267819 */ /* 0x100fe40000011631 */
[----:B------:R-:W-:Y:S02]  /*97d0*/  SHF.R.U32.HI R172, RZ, 0x10, R49 ;  /* 0x00000010ffac7819 */ /* 0x000fe40000011631 */
[----:B------:R-:W-:Y:S01]  /*97e0*/  LOP3.LUT R167, R49, 0xff0000ff, RZ, 0xc0, !PT ;  /* 0xff0000ff31a77812 */ /* 0x000fe200078ec0ff */
[----:B0-----:R-:W-:Y:S01]  /*97f0*/  IMAD.MOV.U32 R49, RZ, RZ, R12 ;  /* 0x000000ffff317224 */ /* 0x001fe200078e000c */
[----:B------:R-:W-:Y:S02]  /*9800*/  SHF.R.U32.HI R170, RZ, 0x8, R51 ;  /* 0x00000008ffaa7819 */ /* 0x000fe40000011633 */
[----:B------:R-:W-:Y:S01]  /*9810*/  SHF.L.U32 R12, R38, 0x8, RZ ;  /* 0x00000008260c7819 */ /* 0x000fe200000006ff */
[----:B------:R-:W-:Y:S01]  /*9820*/  IMAD.MOV.U32 R38, RZ, RZ, R14 ;  /* 0x000000ffff267224 */ /* 0x000fe200078e000e */
[----:B------:R-:W-:-:S02]  /*9830*/  SHF.R.U32.HI R36, RZ, 0x8, R37 ;  /* 0x00000008ff247819 */ /* 0x000fc40000011625 */
[----:B------:R-:W-:Y:S02]  /*9840*/  SHF.R.U32.HI R168, RZ, 0x8, R39 ;  /* 0x00000008ffa87819 */ /* 0x000fe40000011627 */
[----:B------:R-:W-:Y:S01]  /*9850*/  LOP3.LUT R167, R167, 0xff00, R12, 0xf8, !PT ;  /* 0x0000ff00a7a77812 */ /* 0x000fe200078ef80c */
[----:B------:R-:W-:Y:S01]  /*9860*/  IMAD.SHL.U32 R12, R170, 0x100, RZ ;  /* 0x00000100aa0c7824 */ /* 0x000fe200078e00ff */
[----:B------:R-:W-:Y:S01]  /*9870*/  SHF.R.U32.HI R50, RZ, 0x10, R51 ;  /* 0x00000010ff327819 */ /* 0x000fe20000011633 */
[----:B------:R-:W-:Y:S01]  /*9880*/  IMAD.SHL.U32 R14, R36, 0x100, RZ ;  /* 0x00000100240e7824 */ /* 0x000fe200078e00ff */
[----:B------:R-:W-:Y:S01]  /*9890*/  LOP3.LUT R51, R51, 0xff0000ff, RZ, 0xc0, !PT ;  /* 0xff0000ff33337812 */ /* 0x000fe200078ec0ff */
[----:B------:R-:W-:Y:S01]  /*98a0*/  IMAD.SHL.U32 R168, R168, 0x100, RZ ;  /* 0x00000100a8a87824 */ /* 0x000fe200078e00ff */
[----:B------:R-:W-:Y:S01]  /*98b0*/  SHF.R.U32.HI R48, RZ, 0x10, R37 ;  /* 0x00000010ff307819 */ /* 0x000fe20000011625 */
[----:B------:R-:W-:Y:S01]  /*98c0*/  IMAD.U32 R36, R172, 0x10000, RZ ;  /* 0x00010000ac247824 */ /* 0x000fe200078e00ff */
[----:B------:R-:W-:-:S02]  /*98d0*/  LOP3.LUT R169, R37, 0xff0000ff, RZ, 0xc0, !PT ;  /* 0xff0000ff25a97812 */ /* 0x000fc400078ec0ff */
[----:B------:R-:W-:Y:S02]  /*98e0*/  SHF.R.U32.HI R37, RZ, 0x10, R39 ;  /* 0x00000010ff257819 */ /* 0x000fe40000011627 */
[----:B------:R-:W-:Y:S02]  /*98f0*/  LOP3.LUT R171, R39, 0xff0000ff, RZ, 0xc0, !PT ;  /* 0xff0000ff27ab7812 */ /* 0x000fe400078ec0ff */
[----:B------:R-:W-:Y:S02]  /*9900*/  LOP3.LUT R39, R51, 0xff00, R12, 0xf8, !PT ;  /* 0x0000ff0033277812 */ /* 0x000fe400078ef80c */
[----:B------:R-:W-:Y:S02]  /*9910*/  SHF.L.U32 R12, R50, 0x10, RZ ;  /* 0x00000010320c7819 */ /* 0x000fe400000006ff */
[----:B------:R-:W-:Y:S02]  /*9920*/  F2FP.F16.E4M3.UNPACK_B R170, R164.H1 ;  /* 0x000000a4ffaa723e */ /* 0x000fe400030006ff */
[----:B--2---:R-:W-:-:S02]  /*9930*/  F2FP.F16.E4M3.UNPACK_B R51, R84.H1 ;  /* 0x00000054ff33723e */ /* 0x004fc400030006ff */
[----:B------:R-:W-:Y:S02]  /*9940*/  F2FP.F16.E4M3.UNPACK_B R50, R49.H1 ;  /* 0x00000031ff32723e */ /* 0x000fe400030006ff */
[----:B------:R-:W-:Y:S01]  /*9950*/  LOP3.LUT R174, R171, 0xff00, R168, 0xf8, !PT ;  /* 0x0000ff00abae7812 */ /* 0x000fe200078ef8a8 */
[----:B------:R-:W-:Y:S01]  /*9960*/  IMAD.U32 R171, R37, 0x10000, RZ ;  /* 0x0001000025ab7824 */ /* 0x000fe200078e00ff */
[----:B------:R-:W-:Y:S01]  /*9970*/  LOP3.LUT R172, R169, 0xff00, R14, 0xf8, !PT ;  /* 0x0000ff00a9ac7812 */ /* 0x000fe200078ef80e */
[----:B------:R-:W-:Y:S01]  /*9980*/  HADD2.F32 R14, -RZ, R170.H0_H0 ;  /* 0x200000aaff0e7230 */ /* 0x000fe20000004100 */
[----:B------:R-:W-:Y:S01]  /*9990*/  LOP3.LUT R36, R167, 0xff0000, R36, 0xf8, !PT ;  /* 0x00ff0000a7247812 */ /* 0x000fe200078ef824 */
[----:B------:R-:W-:Y:S01]  /*99a0*/  HADD2.F32 R167, -RZ, R51.H0_H0 ;  /* 0x20000033ffa77230 */ /* 0x000fe20000004100 */
[----:B------:R-:W-:Y:S01]  /*99b0*/  F2FP.F16.E4M3.UNPACK_B R168, R166.H1 ;  /* 0x000000a6ffa8723e */ /* 0x000fe200030006ff */
[----:B------:R-:W-:Y:S01]  /*99c0*/  IMAD.U32 R169, R48, 0x10000, RZ ;  /* 0x0001000030a97824 */ /* 0x000fe200078e00ff */
[----:B------:R-:W-:Y:S01]  /*99d0*/  LOP3.LUT R12, R39, 0xff0000, R12, 0xf8, !PT ;  /* 0x00ff0000270c7812 */ /* 0x000fe200078ef80c */
[----:B------:R-:W-:-:S02]  /*99e0*/  HADD2.F32 R39, -RZ, R50.H0_H0 ;  /* 0x20000032ff277230 */ /* 0x000fc40000004100 */
[-C--:B------:R-:W-:Y:S01]  /*99f0*/  FMUL.FTZ R176, R167, R14.reuse ;  /* 0x0000000ea7b07220 */ /* 0x080fe20000410000 */
[----:B------:R-:W-:Y:S01]  /*9a00*/  HADD2.F32 R48, -RZ, R168.H0_H0 ;  /* 0x200000a8ff307230 */ /* 0x000fe20000004100 */
[----:B------:R-:W-:Y:S01]  /*9a10*/  LOP3.LUT R37, R172, 0xff0000, R169, 0xf8, !PT ;  /* 0x00ff0000ac257812 */ /* 0x000fe200078ef8a9 */
[----:B------:R-:W-:Y:S02]  /*9a20*/  HADD2.F32 R172, -RZ, R170.H1_H1 ;  /* 0x300000aaffac7230 */ /* 0x000fe40000004100 */
[C---:B------:R-:W-:Y:S01]  /*9a30*/  FMUL.FTZ R178, R39.reuse, R14 ;  /* 0x0000000e27b27220 */ /* 0x040fe20000410000 */
[----:B------:R-:W-:Y:S02]  /*9a40*/  HADD2.F32 R50, -RZ, R50.H1_H1 ;  /* 0x30000032ff327230 */ /* 0x000fe40000004100 */
[----:B------:R-:W-:Y:S01]  /*9a50*/  FFMA.FTZ R39, R39, R48, -R176 ;  /* 0x0000003027277223 */ /* 0x000fe200000108b0 */
[----:B------:R-:W-:Y:S01]  /*9a60*/  F2FP.F16.E4M3.UNPACK_B R170, R164 ;  /* 0x000000a4ffaa723e */ /* 0x000fe200020006ff */
[----:B------:R-:W-:Y:S01]  /*9a70*/  FFMA.FTZ R48, R167, R48, R178 ;  /* 0x00000030a7307223 */ /* 0x000fe200000100b2 */
[----:B------:R-:W-:Y:S01]  /*9a80*/  HADD2.F32 R167, -RZ, R51.H1_H1 ;  /* 0x30000033ffa77230 */ /* 0x000fe20000004100 */
[----:B------:R-:W-:Y:S01]  /*9a90*/  F2FP.F16.E4M3.UNPACK_B R84, R84 ;  /* 0x00000054ff54723e */ /* 0x000fe200020006ff */
[----:B------:R-:W-:Y:S01]  /*9aa0*/  HADD2.F32 R169, -RZ, R168.H1_H1 ;  /* 0x300000a8ffa97230 */ /* 0x000fe20000004100 */
[----:B------:R-:W-:-:S02]  /*9ab0*/  F2FP.F16.E4M3.UNPACK_B R164, R49 ;  /* 0x00000031ffa4723e */ /* 0x000fc400020006ff */
[----:B------:R-:W-:Y:S01]  /*9ac0*/  LOP3.LUT R14, R174, 0xff0000, R171, 0xf8, !PT ;  /* 0x00ff0000ae0e7812 */ /* 0x000fe200078ef8ab */
[C---:B------:R-:W-:Y:S01]  /*9ad0*/  FMUL.FTZ R49, R167.reuse, R172 ;  /* 0x000000aca7317220 */ /* 0x040fe20000410000 */
[----:B------:R-:W-:Y:S01]  /*9ae0*/  F2FP.F16.E4M3.UNPACK_B R168, R166 ;  /* 0x000000a6ffa8723e */ /* 0x000fe200020006ff */
[----:B------:R-:W-:Y:S02]  /*9af0*/  HADD2.F32 R171, -RZ, R170.H0_H0 ;  /* 0x200000aaffab7230 */ /* 0x000fe40000004100 */
[C---:B------:R-:W-:Y:S01]  /*9b00*/  FMUL.FTZ R172, R50.reuse, R172 ;  /* 0x000000ac32ac7220 */ /* 0x040fe20000410000 */
[----:B------:R-:W-:Y:S02]  /*9b10*/  HADD2.F32 R166, -RZ, R84.H0_H0 ;  /* 0x20000054ffa67230 */ /* 0x000fe40000004100 */
[-C--:B------:R-:W-:Y:S01]  /*9b20*/  FFMA.FTZ R50, R50, R169.reuse, -R49 ;  /* 0x000000a932327223 */ /* 0x080fe20000010831 */
[----:B------:R-:W-:Y:S02]  /*9b30*/  HADD2.F32 R51, -RZ, R164.H0_H0 ;  /* 0x200000a4ff337230 */ /* 0x000fe40000004100 */
[----:B------:R-:W-:Y:S01]  /*9b40*/  FFMA.FTZ R49, R167, R169, R172 ;  /* 0x000000a9a7317223 */ /* 0x000fe200000100ac */
[----:B------:R-:W-:-:S02]  /*9b50*/  HADD2.F32 R169, -RZ, R168.H0_H0 ;  /* 0x200000a8ffa97230 */ /* 0x000fc40000004100 */
[CC--:B------:R-:W-:Y:S01]  /*9b60*/  FMUL.FTZ R172, R166.reuse, R171.reuse ;  /* 0x000000aba6ac7220 */ /* 0x0c0fe20000410000 */
[----:B------:R-:W-:Y:S02]  /*9b70*/  HADD2.F32 R170, -RZ, R170.H1_H1 ;  /* 0x300000aaffaa7230 */ /* 0x000fe40000004100 */
[C---:B------:R-:W-:Y:S01]  /*9b80*/  FMUL.FTZ R171, R51.reuse, R171 ;  /* 0x000000ab33ab7220 */ /* 0x040fe20000410000 */
[----:B------:R-:W-:Y:S02]  /*9b90*/  HADD2.F32 R167, -RZ, R84.H1_H1 ;  /* 0x30000054ffa77230 */ /* 0x000fe40000004100 */
[-C--:B------:R-:W-:Y:S01]  /*9ba0*/  FFMA.FTZ R51, R51, R169.reuse, -R172 ;  /* 0x000000a933337223 */ /* 0x080fe200000108ac */
[----:B------:R-:W-:Y:S02]  /*9bb0*/  HADD2.F32 R164, -RZ, R164.H1_H1 ;  /* 0x300000a4ffa47230 */ /* 0x000fe40000004100 */
[----:B------:R-:W-:Y:S01]  /*9bc0*/  FFMA.FTZ R84, R166, R169, R171 ;  /* 0x000000a9a6547223 */ /* 0x000fe200000100ab */
[----:B------:R-:W-:Y:S01]  /*9bd0*/  HADD2.F32 R168, -RZ, R168.H1_H1 ;  /* 0x300000a8ffa87230 */ /* 0x000fe20000004100 */
[----:B------:R-:W-:Y:S01]  /*9be0*/  F2FP.F16.E4M3.UNPACK_B R171, R163.H1 ;  /* 0x000000a3ffab723e */ /* 0x000fe200030006ff */
[----:B------:R-:W-:Y:S01]  /*9bf0*/  FMUL.FTZ R173, R167, R170 ;  /* 0x000000aaa7ad7220 */ /* 0x000fe20000410000 */
[----:B------:R-:W-:Y:S01]  /*9c00*/  F2FP.F16.E4M3.UNPACK_B R169, R86.H1 ;  /* 0x00000056ffa9723e */ /* 0x000fe200030006ff */
[C---:B------:R-:W-:Y:S01]  /*9c10*/  FMUL.FTZ R174, R164.reuse, R170 ;  /* 0x000000aaa4ae7220 */ /* 0x040fe20000410000 */
[----:B------:R-:W-:Y:S01]  /*9c20*/  F2FP.F16.E4M3.UNPACK_B R166, R38.H1 ;  /* 0x00000026ffa6723e */ /* 0x000fe200030006ff */
[----:B------:R-:W-:Y:S01]  /*9c30*/  FFMA.FTZ R164, R164, R168, -R173 ;  /* 0x000000a8a4a47223 */ /* 0x000fe200000108ad */
[----:B------:R-:W-:Y:S01]  /*9c40*/  F2FP.F16.E4M3.UNPACK_B R172, R165.H1 ;  /* 0x000000a5ffac723e */ /* 0x000fe200030006ff */
[----:B------:R-:W-:-:S02]  /*9c50*/  HADD2.F32 R175, -RZ, R171.H0_H0 ;  /* 0x200000abffaf7230 */ /* 0x000fc40000004100 */
[----:B------:R-:W-:Y:S01]  /*9c60*/  FFMA.FTZ R167, R167, R168, R174 ;  /* 0x000000a8a7a77223 */ /* 0x000fe200000100ae */
[----:B------:R-:W-:Y:S01]  /*9c70*/  HADD2.F32 R170, -RZ, R169.H0_H0 ;  /* 0x200000a9ffaa7230 */ /* 0x000fe20000004100 */
[----:B------:R-:W-:Y:S01]  /*9c80*/  F2FP.F16.E4M3.UNPACK_B R38, R38 ;  /* 0x00000026ff26723e */ /* 0x000fe200020006ff */
[----:B------:R-:W-:Y:S01]  /*9c90*/  HADD2.F32 R168, -RZ, R166.H0_H0 ;  /* 0x200000a6ffa87230 */ /* 0x000fe20000004100 */
[----:B------:R-:W-:Y:S01]  /*9ca0*/  F2FP.SATFINITE.E4M3.F32.PACK_AB_MERGE_C R39, R50, R39, RZ ;  /* 0x000000273227723e */ /* 0x000fe200048070ff */
[----:B------:R-:W-:Y:S02]  /*9cb0*/  HADD2.F32 R174, -RZ, R171.H1_H1 ;  /* 0x300000abffae7230 */ /* 0x000fe40000004100 */
[-C--:B------:R-:W-:Y:S01]  /*9cc0*/  FMUL.FTZ R177, R170, R175.reuse ;  /* 0x000000afaab17220 */ /* 0x080fe20000410000 */
[----:B------:R-:W-:Y:S02]  /*9cd0*/  HADD2.F32 R173, -RZ, R172.H0_H0 ;  /* 0x200000acffad7230 */ /* 0x000fe40000004100 */
[----:B------:R-:W-:Y:S01]  /*9ce0*/  FMUL.FTZ R175, R168, R175 ;  /* 0x000000afa8af7220 */ /* 0x000fe20000410000 */
[----:B------:R-:W-:Y:S01]  /*9cf0*/  HADD2.F32 R171, -RZ, R169.H1_H1 ;  /* 0x300000a9ffab7230 */ /* 0x000fe20000004100 */
[----:B------:R-:W-:Y:S01]  /*9d00*/  F2FP.SATFINITE.E4M3.F32.PACK_AB_MERGE_C R48, R49, R48, RZ ;  /* 0x000000303130723e */ /* 0x000fe200048070ff */
[----:B------:R-:W-:-:S02]  /*9d10*/  HADD2.F32 R169, -RZ, R166.H1_H1 ;  /* 0x300000a6ffa97230 */ /* 0x000fc40000004100 */
[-C--:B------:R-:W-:Y:S01]  /*9d20*/  FFMA.FTZ R166, R168, R173.reuse, -R177 ;  /* 0x000000ada8a67223 */ /* 0x080fe200000108b1 */
[----:B------:R-:W-:Y:S02]  /*9d30*/  HADD2.F32 R172, -RZ, R172.H1_H1 ;  /* 0x300000acffac7230 */ /* 0x000fe40000004100 */
[-C--:B------:R-:W-:Y:S01]  /*9d40*/  FMUL.FTZ R176, R171, R174.reuse ;  /* 0x000000aeabb07220 */ /* 0x080fe20000410000 */
[----:B------:R-:W-:Y:S01]  /*9d50*/  FFMA.FTZ R168, R170, R173, R175 ;  /* 0x000000adaaa87223 */ /* 0x000fe200000100af */
[C---:B------:R-:W-:Y:S01]  /*9d60*/  FMUL.FTZ R174, R169.reuse, R174 ;  /* 0x000000aea9ae7220 */ /* 0x040fe20000410000 */
[----:B------:R-:W-:Y:S01]  /*9d70*/  F2FP.F16.E4M3.UNPACK_B R173, R163 ;  /* 0x000000a3ffad723e */ /* 0x000fe200020006ff */
[----:B------:R-:W-:Y:S01]  /*9d80*/  FFMA.FTZ R163, R169, R172, -R176 ;  /* 0x000000aca9a37223 */ /* 0x000fe200000108b0 */
[----:B------:R-:W-:Y:S01]  /*9d90*/  F2FP.F16.E4M3.UNPACK_B R170, R86 ;  /* 0x00000056ffaa723e */ /* 0x000fe200020006ff */
[----:B------:R-:W-:Y:S01]  /*9da0*/  FFMA.FTZ R169, R171, R172, R174 ;  /* 0x000000acaba97223 */ /* 0x000fe200000100ae */
[----:B------:R-:W-:Y:S01]  /*9db0*/  F2FP.F16.E4M3.UNPACK_B R171, R165 ;  /* 0x000000a5ffab723e */ /* 0x000fe200020006ff */
[--C-:B------:R-:W-:Y:S01]  /*9dc0*/  HADD2.F32 R174, -RZ, R173.reuse.H0_H0 ;  /* 0x200000adffae7230 */ /* 0x100fe20000004100 */
[----:B------:R-:W-:Y:S01]  /*9dd0*/  F2FP.SATFINITE.E4M3.F32.PACK_AB_MERGE_C R163, R163, R166, RZ ;  /* 0x000000a6a3a3723e */ /* 0x000fe200048070ff */
[----:B------:R-:W-:Y:S01]  /*9de0*/  HADD2.F32 R165, -RZ, R170.H0_H0 ;  /* 0x200000aaffa57230 */ /* 0x000fe20000004100 */
[----:B------:R-:W-:Y:S01]  /*9df0*/  F2FP.F16.E4M3.UNPACK_B R50, R85 ;  /* 0x00000055ff32723e */ /* 0x000fe200020006ff */
[----:B------:R-:W-:Y:S01]  /*9e00*/  HADD2.F32 R173, -RZ, R173.H1_H1 ;  /* 0x300000adffad7230 */ /* 0x000fe20000004100 */
[----:B------:R-:W-:Y:S01]  /*9e10*/  F2FP.F16.E4M3.UNPACK_B R166, R37 ;  /* 0x00000025ffa6723e */ /* 0x000fe200020006ff */
[----:B------:R-:W-:-:S02]  /*9e20*/  HADD2.F32 R86, -RZ, R38.H0_H0 ;  /* 0x20000026ff567230 */ /* 0x000fc40000004100 */
[CC--:B------:R-:W-:Y:S01]  /*9e30*/  FMUL.FTZ R175, R165.reuse, R174.reuse ;  /* 0x000000aea5af7220 */ /* 0x0c0fe20000410000 */
[----:B------:R-:W-:Y:S01]  /*9e40*/  HADD2.F32 R170, -RZ, R170.H1_H1 ;  /* 0x300000aaffaa7230 */ /* 0x000fe20000004100 */
[----:B------:R-:W-:Y:S01]  /*9e50*/  F2FP.F16.E4M3.UNPACK_B R49, R13 ;  /* 0x0000000dff31723e */ /* 0x000fe200020006ff */
[----:B------:R-:W-:Y:S02]  /*9e60*/  HADD2.F32 R38, -RZ, R38.H1_H1 ;  /* 0x30000026ff267230 */ /* 0x000fe40000004100 */
[----:B------:R-:W-:Y:S01]  /*9e70*/  FMUL.FTZ R174, R86, R174 ;  /* 0x000000ae56ae7220 */ /* 0x000fe20000410000 */
[--C-:B------:R-:W-:Y:S02]  /*9e80*/  HADD2.F32 R172, -RZ, R171.reuse.H0_H0 ;  /* 0x200000abffac7230 */ /* 0x100fe40000004100 */
[-C--:B------:R-:W-:Y:S01]  /*9e90*/  FMUL.FTZ R177, R170, R173.reuse ;  /* 0x000000adaab17220 */ /* 0x080fe20000410000 */
[----:B------:R-:W-:Y:S02]  /*9ea0*/  HADD2.F32 R171, -RZ, R171.H1_H1 ;  /* 0x300000abffab7230 */ /* 0x000fe40000004100 */
[----:B------:R-:W-:Y:S01]  /*9eb0*/  FMUL.FTZ R173, R38, R173 ;  /* 0x000000ad26ad7220 */ /* 0x000fe20000410000 */
[----:B------:R-:W-:Y:S01]  /*9ec0*/  F2FP.SATFINITE.E4M3.F32.PACK_AB_MERGE_C R39, R164, R51, R39 ;  /* 0x00000033a427723e */ /* 0x000fe20004807027 */
[-C--:B------:R-:W-:Y:S01]  /*9ed0*/  FFMA.FTZ R175, R86, R172.reuse, -R175 ;  /* 0x000000ac56af7223 */ /* 0x080fe200000108af */
[----:B------:R-:W-:Y:S01]  /*9ee0*/  FFMA.FTZ R86, R165, R172, R174 ;  /* 0x000000aca5567223 */ /* 0x000fe200000100ae */
[-C--:B------:R-:W-:Y:S01]  /*9ef0*/  FFMA.FTZ R38, R38, R171.reuse, -R177 ;  /* 0x000000ab26267223 */ /* 0x080fe200000108b1 */
[----:B------:R-:W-:Y:S01]  /*9f00*/  FFMA.FTZ R173, R170, R171, R173 ;  /* 0x000000abaaad7223 */ /* 0x000fe200000100ad */
[----:B------:R-:W-:Y:S01]  /*9f10*/  F2FP.SATFINITE.E4M3.F32.PACK_AB_MERGE_C R84, R167, R84, R48 ;  /* 0x00000054a754723e */ /* 0x000fe20004807030 */
[----:B------:R-:W-:Y:S01]  /*9f20*/  HADD2.F32 R51, -RZ, R50.H0_H0 ;  /* 0x20000032ff337230 */ /* 0x000fe20000004100 */
[----:B------:R-:W-:Y:S01]  /*9f30*/  F2FP.F16.E4M3.UNPACK_B R164, R36 ;  /* 0x00000024ffa4723e */ /* 0x000fe200020006ff */
[----:B------:R-:W-:Y:S01]  /*9f40*/  HADD2.F32 R167, -RZ, R166.H0_H0 ;  /* 0x200000a6ffa77230 */ /* 0x000fe20000004100 */
[----:B------:R-:W-:Y:S01]  /*9f50*/  F2FP.SATFINITE.E4M3.F32.PACK_AB_MERGE_C R168, R169, R168, RZ ;  /* 0x000000a8a9a8723e */ /* 0x000fe200048070ff */
[----:B------:R-:W-:Y:S01]  /*9f60*/  HADD2.F32 R48, -RZ, R49.H0_H0 ;  /* 0x20000031ff307230 */ /* 0x000fe20000004100 */
[----:B------:R-:W-:Y:S01]  /*9f70*/  F2FP.SATFINITE.E4M3.F32.PACK_AB_MERGE_C R38, R38, R175, R163 ;  /* 0x000000af2626723e */ /* 0x000fe200048070a3 */
[----:B------:R-:W-:Y:S01]  /*9f80*/  HADD2.F32 R165, -RZ, R164.H0_H0 ;  /* 0x200000a4ffa57230 */ /* 0x000fe20000004100 */
[----:B------:R-:W-:Y:S01]  /*9f90*/  F2FP.SATFINITE.E4M3.F32.PACK_AB_MERGE_C R86, R173, R86, R168 ;  /* 0x00000056ad56723e */ /* 0x000fe200048070a8 */
[----:B------:R-:W-:Y:S01]  /*9fa0*/  FMUL.FTZ R169, R51, R167 ;  /* 0x000000a733a97220 */ /* 0x000fe20000410000 */
[----:B------:R-:W-:-:S02]  /*9fb0*/  HADD2.F32 R163, -RZ, R50.H1_H1 ;  /* 0x30000032ffa37230 */ /* 0x000fc40000004100 */
[C---:B------:R-:W-:Y:S01]  /*9fc0*/  FMUL.FTZ R168, R48.reuse, R167 ;  /* 0x000000a730a87220 */ /* 0x040fe20000410000 */
[----:B------:R-:W-:Y:S02]  /*9fd0*/  HADD2.F32 R166, -RZ, R166.H1_H1 ;  /* 0x300000a6ffa67230 */ /* 0x000fe40000004100 */
[-C--:B------:R-:W-:Y:S01]  /*9fe0*/  FFMA.FTZ R48, R48, R165.reuse, -R169 ;  /* 0x000000a530307223 */ /* 0x080fe200000108a9 */
[----:B------:R-:W-:Y:S02]  /*9ff0*/  HADD2.F32 R50, -RZ, R49.H1_H1 ;  /* 0x30000031ff327230 */ /* 0x000fe40000004100 */
[----:B------:R-:W-:Y:S01]  /*a000*/  FFMA.FTZ R49, R51, R165, R168 ;  /* 0x000000a533317223 */ /* 0x000fe200000100a8 */
[----:B------:R-:W-:Y:S02]  /*a010*/  HADD2.F32 R164, -RZ, R164.H1_H1 ;  /* 0x300000a4ffa47230 */ /* 0x000fe40000004100 */
[CC--:B------:R-:W-:Y:S01]  /*a020*/  FMUL.FTZ R165, R163.reuse, R166.reuse ;  /* 0x000000a6a3a57220 */ /* 0x0c0fe20000410000 */
[----:B------:R-:W-:Y:S01]  /*a030*/  F2FP.F16.E4M3.UNPACK_B R51, R13.H1 ;  /* 0x0000000dff33723e */ /* 0x000fe200030006ff */
[C---:B------:R-:W-:Y:S01]  /*a040*/  FMUL.FTZ R166, R50.reuse, R166 ;  /* 0x000000a632a67220 */ /* 0x040fe20000410000 */
[----:B------:R-:W-:Y:S01]  /*a050*/  F2FP.F16.E4M3.UNPACK_B R85, R85.H1 ;  /* 0x00000055ff55723e */ /* 0x000fe200030006ff */
[-C--:B------:R-:W-:Y:S01]  /*a060*/  FFMA.FTZ R13, R50, R164.reuse, -R165 ;  /* 0x000000a4320d7223 */ /* 0x080fe200000108a5 */
[----:B------:R-:W-:Y:S01]  /*a070*/  F2FP.F16.E4M3.UNPACK_B R165, R37.H1 ;  /* 0x00000025ffa5723e */ /* 0x000fe200030006ff */
[----:B------:R-:W-:Y:S01]  /*a080*/  FFMA.FTZ R50, R163, R164, R166 ;  /* 0x000000a4a3327223 */ /* 0x000fe200000100a6 */
[----:B------:R-:W-:Y:S01]  /*a090*/  F2FP.F16.E4M3.UNPACK_B R36, R36.H1 ;  /* 0x00000024ff24723e */ /* 0x000fe200030006ff */
[----:B------:R-:W-:Y:S01]  /*a0a0*/  HADD2.F32 R163, -RZ, R85.H0_H0 ;  /* 0x20000055ffa37230 */ /* 0x000fe20000004100 */
[----:B------:R-:W-:Y:S01]  /*a0b0*/  F2FP.F16.E4M3.UNPACK_B R173, R14.H1 ;  /* 0x0000000effad723e */ /* 0x000fe200030006ff */
[----:B------:R-:W-:Y:S01]  /*a0c0*/  HADD2.F32 R168, -RZ, R165.H0_H0 ;  /* 0x200000a5ffa87230 */ /* 0x000fe20000004100 */
[----:B------:R-:W-:Y:S01]  /*a0d0*/  F2FP.F16.E4M3.UNPACK_B R169, R12 ;  /* 0x0000000cffa9723e */ /* 0x000fe200020006ff */
[----:B------:R-:W-:-:S02]  /*a0e0*/  HADD2.F32 R37, -RZ, R51.H0_H0 ;  /* 0x20000033ff257230 */ /* 0x000fc40000004100 */
[----:B------:R-:W-:Y:S02]  /*a0f0*/  HADD2.F32 R164, -RZ, R85.H1_H1 ;  /* 0x30000055ffa47230 */ /* 0x000fe40000004100 */
[-C--:B------:R-:W-:Y:S01]  /*a100*/  FMUL.FTZ R170, R163, R168.reuse ;  /* 0x000000a8a3aa7220 */ /* 0x080fe20000410000 */
[----:B------:R-:W-:Y:S02]  /*a110*/  HADD2.F32 R165, -RZ, R165.H1_H1 ;  /* 0x300000a5ffa57230 */ /* 0x000fe40000004100 */
[----:B------:R-:W-:Y:S01]  /*a120*/  FMUL.FTZ R168, R37, R168 ;  /* 0x000000a825a87220 */ /* 0x000fe20000410000 */
[--C-:B------:R-:W-:Y:S01]  /*a130*/  HADD2.F32 R166, -RZ, R36.reuse.H0_H0 ;  /* 0x20000024ffa67230 */ /* 0x100fe20000004100 */
[----:B------:R-:W-:Y:S01]  /*a140*/  F2FP.F16.E4M3.UNPACK_B R85, R15 ;  /* 0x0000000fff55723e */ /* 0x000fe200020006ff */
[----:B------:R-:W-:Y:S02]  /*a150*/  HADD2.F32 R51, -RZ, R51.H1_H1 ;  /* 0x30000033ff337230 */ /* 0x000fe40000004100 */
[----:B------:R-:W-:Y:S01]  /*a160*/  FMUL.FTZ R172, R164, R165 ;  /* 0x000000a5a4ac7220 */ /* 0x000fe20000410000 */
[----:B------:R-:W-:-:S02]  /*a170*/  HADD2.F32 R167, -RZ, R36.H1_H1 ;  /* 0x30000024ffa77230 */ /* 0x000fc40000004100 */
[-C--:B------:R-:W-:Y:S01]  /*a180*/  FFMA.FTZ R36, R37, R166.reuse, -R170 ;  /* 0x000000a625247223 */ /* 0x080fe200000108aa */
[----:B------:R-:W-:Y:S01]  /*a190*/  FFMA.FTZ R37, R163, R166, R168 ;  /* 0x000000a6a3257223 */ /* 0x000fe200000100a8 */
[C---:B------:R-:W-:Y:S01]  /*a1a0*/  FMUL.FTZ R163, R51.reuse, R165 ;  /* 0x000000a533a37220 */ /* 0x040fe20000410000 */
[----:B------:R-:W-:Y:S01]  /*a1b0*/  F2FP.F16.E4M3.UNPACK_B R165, R87 ;  /* 0x00000057ffa5723e */ /* 0x000fe200020006ff */
[-C--:B------:R-:W-:Y:S01]  /*a1c0*/  FFMA.FTZ R51, R51, R167.reuse, -R172 ;  /* 0x000000a733337223 */ /* 0x080fe200000108ac */
[----:B------:R-:W-:Y:S01]  /*a1d0*/  F2FP.F16.E4M3.UNPACK_B R172, R14 ;  /* 0x0000000effac723e */ /* 0x000fe200020006ff */
[----:B------:R-:W-:Y:S01]  /*a1e0*/  FFMA.FTZ R164, R164, R167, R163 ;  /* 0x000000a7a4a47223 */ /* 0x000fe200000100a3 */
[----:B------:R-:W-:Y:S01]  /*a1f0*/  F2FP.F16.E4M3.UNPACK_B R15, R15.H1 ;  /* 0x0000000fff0f723e */ /* 0x000fe200030006ff */
[----:B------:R-:W-:Y:S01]  /*a200*/  HADD2.F32 R167, -RZ, R165.H0_H0 ;  /* 0x200000a5ffa77230 */ /* 0x000fe20000004100 */
[----:B------:R-:W-:Y:S01]  /*a210*/  F2FP.F16.E4M3.UNPACK_B R166, R87.H1 ;  /* 0x00000057ffa6723e */ /* 0x000fe200030006ff */
[----:B------:R-:W-:Y:S01]  /*a220*/  HADD2.F32 R87, -RZ, R85.H0_H0 ;  /* 0x20000055ff577230 */ /* 0x000fe20000004100 */
[----:B------:R-:W-:Y:S01]  /*a230*/  F2FP.F16.E4M3.UNPACK_B R170, R12.H1 ;  /* 0x0000000cffaa723e */ /* 0x000fe200030006ff */
[----:B------:R-:W-:Y:S01]  /*a240*/  HADD2.F32 R12, -RZ, R172.H0_H0 ;  /* 0x200000acff0c7230 */ /* 0x000fe20000004100 */
[----:B------:R-:W-:Y:S01]  /*a250*/  F2FP.SATFINITE.E4M3.F32.PACK_AB_MERGE_C R36, R51, R36, RZ ;  /* 0x000000243324723e */ /* 0x000fe200048070ff */
[----:B------:R-:W-:Y:S01]  /*a260*/  HADD2.F32 R163, -RZ, R15.H0_H0 ;  /* 0x2000000fffa37230 */ /* 0x000fe20000004100 */
[----:B------:R-:W-:Y:S01]  /*a270*/  F2FP.SATFINITE.E4M3.F32.PACK_AB_MERGE_C R37, R164, R37, RZ ;  /* 0x00000025a425723e */ /* 0x000fe200048070ff */
[----:B------:R-:W-:-:S02]  /*a280*/  HADD2.F32 R168, -RZ, R166.H0_H0 ;  /* 0x200000a6ffa87230 */ /* 0x000fc40000004100 */
[-C--:B------:R-:W-:Y:S01]  /*a290*/  FMUL.FTZ R176, R167, R12.reuse ;  /* 0x0000000ca7b07220 */ /* 0x080fe20000410000 */
[----:B------:R-:W-:Y:S02]  /*a2a0*/  HADD2.F32 R174, -RZ, R173.H0_H0 ;  /* 0x200000adffae7230 */ /* 0x000fe40000004100 */
[----:B------:R-:W-:Y:S01]  /*a2b0*/  FMUL.FTZ R178, R87, R12 ;  /* 0x0000000c57b27220 */ /* 0x000fe20000410000 */
[----:B------:R-:W-:Y:S01]  /*a2c0*/  HADD2.F32 R14, -RZ, R169.H0_H0 ;  /* 0x200000a9ff0e7230 */ /* 0x000fe20000004100 */
[----:B------:R-:W-:Y:S01]  /*a2d0*/  F2FP.SATFINITE.E4M3.F32.PACK_AB_MERGE_C R13, R13, R48, R36 ;  /* 0x000000300d0d723e */ /* 0x000fe20004807024 */
[----:B------:R-:W-:Y:S02]  /*a2e0*/  HADD2.F32 R166, -RZ, R166.H1_H1 ;  /* 0x300000a6ffa67230 */ /* 0x000fe40000004100 */
[----:B------:R-:W-:Y:S01]  /*a2f0*/  FMUL.FTZ R175, R163, R174 ;  /* 0x000000aea3af7220 */ /* 0x000fe20000410000 */
[----:B------:R-:W-:Y:S02]  /*a300*/  HADD2.F32 R173, -RZ, R173.H1_H1 ;  /* 0x300000adffad7230 */ /* 0x000fe40000004100 */
[----:B------:R-:W-:Y:S01]  /*a310*/  FFMA.FTZ R12, R87, R14, -R176 ;  /* 0x0000000e570c7223 */ /* 0x000fe200000108b0 */
[----:B------:R-:W-:-:S02]  /*a320*/  HADD2.F32 R15, -RZ, R15.H1_H1 ;  /* 0x3000000fff0f7230 */ /* 0x000fc40000004100 */
[----:B------:R-:W-:Y:S01]  /*a330*/  FMUL.FTZ R180, R168, R174 ;  /* 0x000000aea8b47220 */ /* 0x000fe20000410000 */
[----:B------:R-:W-:Y:S02]  /*a340*/  HADD2.F32 R171, -RZ, R170.H0_H0 ;  /* 0x200000aaffab7230 */ /* 0x000fe40000004100 */
[-C--:B------:R-:W-:Y:S01]  /*a350*/  FMUL.FTZ R176, R166, R173.reuse ;  /* 0x000000ada6b07220 */ /* 0x080fe20000410000 */
[----:B------:R-:W-:Y:S02]  /*a360*/  HADD2.F32 R165, -RZ, R165.H1_H1 ;  /* 0x300000a5ffa57230 */ /* 0x000fe40000004100 */
[----:B------:R-:W-:Y:S01]  /*a370*/  FMUL.FTZ R173, R15, R173 ;  /* 0x000000ad0fad7220 */ /* 0x000fe20000410000 */
[----:B------:R-:W-:Y:S02]  /*a380*/  HADD2.F32 R172, -RZ, R172.H1_H1 ;  /* 0x300000acffac7230 */ /* 0x000fe40000004100 */
[----:B------:R-:W-:Y:S01]  /*a390*/  FFMA.FTZ R175, R168, R171, R175 ;  /* 0x000000aba8af7223 */ /* 0x000fe200000100af */
[----:B------:R-:W-:-:S02]  /*a3a0*/  HADD2.F32 R85, -RZ, R85.H1_H1 ;  /* 0x30000055ff557230 */ /* 0x000fc40000004100 */
[----:B------:R-:W-:Y:S01]  /*a3b0*/  FFMA.FTZ R180, R163, R171, -R180 ;  /* 0x000000aba3b47223 */ /* 0x000fe200000108b4 */
[----:B------:R-:W-:Y:S02]  /*a3c0*/  HADD2.F32 R170, -RZ, R170.H1_H1 ;  /* 0x300000aaffaa7230 */ /* 0x000fe40000004100 */
[-C--:B------:R-:W-:Y:S01]  /*a3d0*/  FMUL.FTZ R174, R165, R172.reuse ;  /* 0x000000aca5ae7220 */ /* 0x080fe20000410000 */
[----:B------:R-:W-:Y:S02]  /*a3e0*/  HADD2.F32 R168, -RZ, R169.H1_H1 ;  /* 0x300000a9ffa87230 */ /* 0x000fe40000004100 */
[----:B------:R-:W-:Y:S01]  /*a3f0*/  FMUL.FTZ R172, R85, R172 ;  /* 0x000000ac55ac7220 */ /* 0x000fe20000410000 */
[----:B------:R-:W-:Y:S01]  /*a400*/  FFMA.FTZ R14, R167, R14, R178 ;  /* 0x0000000ea70e7223 */ /* 0x000fe200000100b2 */
[-C--:B------:R-:W-:Y:S01]  /*a410*/  FFMA.FTZ R15, R15, R170.reuse, -R176 ;  /* 0x000000aa0f0f7223 */ /* 0x080fe200000108b0 */
[----:B------:R-:W-:Y:S01]  /*a420*/  FFMA.FTZ R166, R166, R170, R173 ;  /* 0x000000aaa6a67223 */ /* 0x000fe200000100ad */
[-C--:B------:R-:W-:Y:S01]  /*a430*/  FFMA.FTZ R85, R85, R168.reuse, -R174 ;  /* 0x000000a855557223 */ /* 0x080fe200000108ae */
[----:B------:R-:W-:-:S02]  /*a440*/  FFMA.FTZ R165, R165, R168, R172 ;  /* 0x000000a8a5a57223 */ /* 0x000fc400000100ac */
[----:B------:R-:W-:Y:S02]  /*a450*/  F2FP.SATFINITE.E4M3.F32.PACK_AB_MERGE_C R15, R15, R180, RZ ;  /* 0x000000b40f0f723e */ /* 0x000fe400048070ff */
[----:B------:R-:W-:Y:S02]  /*a460*/  F2FP.SATFINITE.E4M3.F32.PACK_AB_MERGE_C R166, R166, R175, RZ ;  /* 0x000000afa6a6723e */ /* 0x000fe400048070ff */
[----:B------:R-:W-:Y:S01]  /*a470*/  F2FP.SATFINITE.E4M3.F32.PACK_AB_MERGE_C R15, R85, R12, R15 ;  /* 0x0000000c550f723e */ /* 0x000fe2000480700f */
[----:B------:R-:W-:Y:S01]  /*a480*/  IMAD.MOV.U32 R12, RZ, RZ, R39 ;  /* 0x000000ffff0c7224 */ /* 0x000fe200078e0027 */
[----:B------:R-:W-:Y:S01]  /*a490*/  F2FP.SATFINITE.E4M3.F32.PACK_AB_MERGE_C R87, R165, R14, R166 ;  /* 0x0000000ea557723e */ /* 0x000fe200048070a6 */
[----:B------:R-:W-:Y:S01]  /*a4a0*/  IMAD.MOV.U32 R14, RZ, RZ, R38 ;  /* 0x000000ffff0e7224 */ /* 0x000fe200078e0026 */
[----:B------:R-:W-:-:S07]  /*a4b0*/  F2FP.SATFINITE.E4M3.F32.PACK_AB_MERGE_C R85, R50, R49, R37 ;  /* 0x000000313255723e */ /* 0x000fce0004807025 */
.L_x_512:
[----:B------:R-:W-:Y:S05]  /*a4c0*/  BSYNC B3 ;  /* 0x0000000000037941 */ /* 0x000fea0003800000 */
.L_x_511:
[----:B------:R-:W-:Y:S01]  /*a4d0*/  ISETP.GE.AND P3, PT, R11, R136, PT ;  /* 0x000000880b00720c */ /* 0x000fe20003f66270 */
[----:B0-----:R0:W-:-:S12]  /*a4e0*/  ST.E.128 desc[UR50][R126.64], R12 ;  /* 0x0000000c7e007985 */ /* 0x0011d8000c101d32 */
[----:B------:R-:W-:-:S04]  /*a4f0*/  @!P3 IADD3 R36, P5, R156, R11, RZ ;  /* 0x0000000b9c24b210 */ /* 0x000fc80007fbe0ff */
[----:B------:R-:W-:-:S05]  /*a500*/  @!P3 LEA.HI.X.SX32 R37, R11, R154, 0x1, P5 ;  /* 0x0000009a0b25b211 */ /* 0x000fca00028f0eff */
[----:B--2---:R0:W-:Y:S04]  /*a510*/  @!P3 ST.E.128 desc[UR50][R36.64], R84 ;  /* 0x000000542400b985 */ /* 0x0041e8000c101d32 */
.L_x_510:
[----:B------:R-:W-:Y:S05]  /*a520*/  BSYNC B2 ;  /* 0x0000000000027941 */ /* 0x000fea0003800000 */
.L_x_509:
[----:B------:R-:W-:Y:S01]  /*a530*/  ISETP.NE.AND P3, PT, R29, RZ, PT ;  /* 0x000000ff1d00720c */ /* 0x000fe20003f65270 */
[----:B------:R-:W-:-:S12]  /*a540*/  BSSY B2, `(.L_x_513) ;  /* 0x00000f6000027945 */ /* 0x000fd80003800000 */
[----:B------:R-:W-:Y:S05]  /*a550*/  @!P3 BRA `(.L_x_514) ;  /* 0x0000000c00d0b947 */ /* 0x000fea0003800000 */
[----:B0-----:R-:W5:Y:S04]  /*a560*/  LDL R36, [R1+0x30] ;  /* 0x0000300001247983 */ /* 0x001f680000100800 */
[----:B------:R-:W2:Y:S04]  /*a570*/  LDL R14, [R1+0x34] ;  /* 0x00003400010e7983 */ /* 0x000ea80000100800 */
[----:B------:R-:W2:Y:S01]  /*a580*/  LDL R15, [R1+0x38] ;  /* 0x00003800010f7983 */ /* 0x000ea20000100800 */
[----:B------:R-:W-:-:S04]  /*a590*/  SEL R11, R117, R143, !P1 ;  /* 0x0000008f750b7207 */ /* 0x000fc80004800000 */
[----:B------:R-:W-:-:S04]  /*a5a0*/  SHF.R.S32.HI R12, RZ, 0x1f, R11 ;  /* 0x0000001fff0c7819 */ /* 0x000fc8000001140b */
[----:B------:R-:W-:-:S04]  /*a5b0*/  LEA.HI R11, R12, R11, RZ, 0x5 ;  /* 0x0000000b0c0b7211 */ /* 0x000fc800078f28ff */
[----:B------:R-:W-:-:S04]  /*a5c0*/  LEA.HI.SX32 R11, R11, R112, 0x1b ;  /* 0x000000700b0b7211 */ /* 0x000fc800078fdaff */
[----:B------:R-:W-:-:S04]  /*a5d0*/  SHF.R.S32.HI R12, RZ, 0x1f, R11 ;  /* 0x0000001fff0c7819 */ /* 0x000fc8000001140b */
[----:B------:R-:W-:Y:S02]  /*a5e0*/  LEA.HI R12, R12, R11, RZ, 0x2 ;  /* 0x0000000b0c0c7211 */ /* 0x000fe400078f10ff */
[----:B------:R-:W-:Y:S02]  /*a5f0*/  SHF.L.U32 R11, R11, 0x4, RZ ;  /* 0x000000040b0b7819 */ /* 0x000fe400000006ff */
[----:B------:R-:W-:Y:S02]  /*a600*/  SHF.R.S32.HI R13, RZ, 0x2, R12 ;  /* 0x00000002ff0d7819 */ /* 0x000fe4000001140c */
[----:B----4-:R-:W-:-:S05]  /*a610*/  IADD3 R48, P3, R26, R156, RZ ;  /* 0x0000009c1a307210 */ /* 0x010fca0007f7e0ff */
[----:B---3--:R-:W-:Y:S01]  /*a620*/  IMAD.X R49, R154, 0x1, R108, P3 ;  /* 0x000000019a317824 */ /* 0x008fe200018e066c */
        /* <DEDUP_REMOVED lines=13> */
[----:B------:R-:W-:Y:S01]  /*a700*/  SHF.R.U32.HI R42, RZ, 0x8, R53 ;  /* 0x00000008ff2a7819 */ /* 0x000fe20000011635 */
[----:B0-----:R-:W-:Y:S01]  /*a710*/  IMAD.MOV.U32 R40, RZ, RZ, R13 ;  /* 0x000000ffff287224 */ /* 0x001fe200078e000d */
[----:B------:R-:W-:Y:S01]  /*a720*/  SHF.R.U32.HI R163, RZ, 0x10, R53 ;  /* 0x00000010ffa37819 */ /* 0x000fe20000011635 */
[----:B--2---:R-:W-:Y:S01]  /*a730*/  IMAD.MOV.U32 R51, RZ, RZ, R36 ;  /* 0x000000ffff337224 */ /* 0x004fe200078e0024 */
[--C-:B------:R-:W-:Y:S01]  /*a740*/  SHF.R.U32.HI R86, RZ, 0x8, R41.reuse ;  /* 0x00000008ff567819 */ /* 0x100fe20000011629 */
[----:B------:R-:W-:Y:S01]  /*a750*/  IMAD.SHL.U32 R13, R42, 0x100, RZ ;  /* 0x000001002a0d7824 */ /* 0x000fe200078e00ff */
[----:B------:R-:W-:Y:S01]  /*a760*/  LOP3.LUT R52, R53, 0xff0000ff, RZ, 0xc0, !PT ;  /* 0xff0000ff35347812 */ /* 0x000fe200078ec0ff */
[----:B------:R-:W-:Y:S01]  /*a770*/  IMAD.MOV.U32 R42, RZ, RZ, R38 ;  /* 0x000000ffff2a7224 */ /* 0x000fe200078e0026 */
[----:B------:R-:W-:Y:S02]  /*a780*/  LOP3.LUT R54, R41, 0xff0000ff, RZ, 0xc0, !PT ;  /* 0xff0000ff29367812 */ /* 0x000fe400078ec0ff */
[----:B------:R-:W-:Y:S01]  /*a790*/  SHF.R.U32.HI R85, RZ, 0x10, R41 ;  /* 0x00000010ff557819 */ /* 0x000fe20000011629 */
[----:B------:R-:W-:Y:S01]  /*a7a0*/  IMAD.MOV.U32 R41, RZ, RZ, R14 ;  /* 0x000000ffff297224 */ /* 0x000fe200078e000e */
[----:B------:R-:W-:Y:S01]  /*a7b0*/  SHF.R.U32.HI R127, RZ, 0x8, R55 ;  /* 0x00000008ff7f7819 */ /* 0x000fe20000011637 */
[----:B------:R-:W-:Y:S01]  /*a7c0*/  IMAD.U32 R14, R163, 0x10000, RZ ;  /* 0x00010000a30e7824 */ /* 0x000fe200078e00ff */
[----:B------:R-:W-:-:S02]  /*a7d0*/  LOP3.LUT R53, R55, 0xff0000ff, RZ, 0xc0, !PT ;  /* 0xff0000ff37357812 */ /* 0x000fc400078ec0ff */
[----:B------:R-:W-:Y:S02]  /*a7e0*/  SHF.R.U32.HI R126, RZ, 0x10, R55 ;  /* 0x00000010ff7e7819 */ /* 0x000fe40000011637 */
[--C-:B------:R-:W-:Y:S02]  /*a7f0*/  SHF.R.U32.HI R84, RZ, 0x8, R43.reuse ;  /* 0x00000008ff547819 */ /* 0x100fe4000001162b */
[----:B------:R-:W-:Y:S02]  /*a800*/  LOP3.LUT R55, R43, 0xff0000ff, RZ, 0xc0, !PT ;  /* 0xff0000ff2b377812 */ /* 0x000fe400078ec0ff */
[----:B------:R-:W-:Y:S01]  /*a810*/  SHF.R.U32.HI R87, RZ, 0x10, R43 ;  /* 0x00000010ff577819 */ /* 0x000fe2000001162b */
[----:B------:R-:W-:Y:S01]  /*a820*/  IMAD.SHL.U32 R43, R86, 0x100, RZ ;  /* 0x00000100562b7824 */ /* 0x000fe200078e00ff */
[----:B------:R-:W-:Y:S01]  /*a830*/  LOP3.LUT R13, R52, 0xff00, R13, 0xf8, !PT ;  /* 0x0000ff00340d7812 */ /* 0x000fe200078ef80d */
[----:B------:R-:W-:Y:S01]  /*a840*/  IMAD.SHL.U32 R38, R84, 0x100, RZ ;  /* 0x0000010054267824 */ /* 0x000fe200078e00ff */
[----:B------:R-:W-:Y:S01]  /*a850*/  MOV R50, R12 ;  /* 0x0000000c00327202 */ /* 0x000fe20000000f00 */
[----:B------:R-:W-:Y:S01]  /*a860*/  IMAD.U32 R87, R87, 0x10000, RZ ;  /* 0x0001000057577824 */ /* 0x000fe200078e00ff */
[----:B------:R-:W-:-:S02]  /*a870*/  SHF.L.U32 R12, R127, 0x8, RZ ;  /* 0x000000087f0c7819 */ /* 0x000fc400000006ff */
[----:B------:R-:W-:Y:S01]  /*a880*/  LOP3.LUT R14, R13, 0xff0000, R14, 0xf8, !PT ;  /* 0x00ff00000d0e7812 */ /* 0x000fe200078ef80e */
[----:B------:R-:W-:Y:S01]  /*a890*/  IMAD.U32 R13, R126, 0x10000, RZ ;  /* 0x000100007e0d7824 */ /* 0x000fe200078e00ff */
[----:B------:R-:W-:Y:S02]  /*a8a0*/  LOP3.LUT R36, R54, 0xff00, R43, 0xf8, !PT ;  /* 0x0000ff0036247812 */ /* 0x000fe400078ef82b */
[----:B------:R-:W-:Y:S02]  /*a8b0*/  LOP3.LUT R12, R53, 0xff00, R12, 0xf8, !PT ;  /* 0x0000ff00350c7812 */ /* 0x000fe400078ef80c */
[----:B------:R-:W-:Y:S02]  /*a8c0*/  F2FP.F16.E4M3.UNPACK_B R84, R159.H1 ;  /* 0x0000009fff54723e */ /* 0x000fe400030006ff */
[----:B------:R-:W-:Y:S02]  /*a8d0*/  F2FP.F16.E4M3.UNPACK_B R54, R51.H1 ;  /* 0x00000033ff36723e */ /* 0x000fe400030006ff */
[----:B------:R-:W-:-:S02]  /*a8e0*/  F2FP.F16.E4M3.UNPACK_B R52, R50.H1 ;  /* 0x00000032ff34723e */ /* 0x000fc400030006ff */
[----:B------:R-:W-:Y:S01]  /*a8f0*/  LOP3.LUT R86, R55, 0xff00, R38, 0xf8, !PT ;  /* 0x0000ff0037567812 */ /* 0x000fe200078ef826 */
[----:B------:R-:W-:Y:S01]  /*a900*/  HADD2.F32 R43, -RZ, R54.H0_H0 ;  /* 0x20000036ff2b7230 */ /* 0x000fe20000004100 */
[----:B------:R-:W-:Y:S01]  /*a910*/  LOP3.LUT R12, R12, 0xff0000, R13, 0xf8, !PT ;  /* 0x00ff00000c0c7812 */ /* 0x000fe200078ef80d */
[----:B------:R-:W-:Y:S01]  /*a920*/  HADD2.F32 R13, -RZ, R84.H0_H0 ;  /* 0x20000054ff0d7230 */ /* 0x000fe20000004100 */
[----:B------:R-:W-:Y:S01]  /*a930*/  F2FP.F16.E4M3.UNPACK_B R53, R161.H1 ;  /* 0x000000a1ff35723e */ /* 0x000fe200030006ff */
[----:B------:R-:W-:Y:S01]  /*a940*/  HADD2.F32 R38, -RZ, R52.H0_H0 ;  /* 0x20000034ff267230 */ /* 0x000fe20000004100 */
[----:B------:R-:W-:Y:S01]  /*a950*/  SHF.L.U32 R85, R85, 0x10, RZ ;  /* 0x0000001055557819 */ /* 0x000fe200000006ff */
[----:B------:R-:W-:Y:S02]  /*a960*/  HADD2.F32 R84, -RZ, R84.H1_H1 ;  /* 0x30000054ff547230 */ /* 0x000fe40000004100 */
[----:B------:R-:W-:Y:S01]  /*a970*/  FMUL.FTZ R127, R43, R13 ;  /* 0x0000000d2b7f7220 */ /* 0x000fe20000410000 */
[----:B------:R-:W-:-:S02]  /*a980*/  HADD2.F32 R55, -RZ, R53.H0_H0 ;  /* 0x20000035ff377230 */ /* 0x000fc40000004100 */
[----:B------:R-:W-:Y:S01]  /*a990*/  FMUL.FTZ R126, R38, R13 ;  /* 0x0000000d267e7220 */ /* 0x000fe20000410000 */
[----:B------:R-:W-:Y:S01]  /*a9a0*/  LOP3.LUT R13, R86, 0xff0000, R87, 0xf8, !PT ;  /* 0x00ff0000560d7812 */ /* 0x000fe200078ef857 */
[----:B------:R-:W-:Y:S01]  /*a9b0*/  HADD2.F32 R86, -RZ, R53.H1_H1 ;  /* 0x30000035ff567230 */ /* 0x000fe20000004100 */
[----:B------:R-:W-:Y:S01]  /*a9c0*/  LOP3.LUT R36, R36, 0xff0000, R85, 0xf8, !PT ;  /* 0x00ff000024247812 */ /* 0x000fe200078ef855 */
[-C--:B------:R-:W-:Y:S01]  /*a9d0*/  FFMA.FTZ R38, R38, R55.reuse, -R127 ;  /* 0x0000003726267223 */ /* 0x080fe2000001087f */
[----:B------:R-:W-:Y:S01]  /*a9e0*/  FFMA.FTZ R43, R43, R55, R126 ;  /* 0x000000372b2b7223 */ /* 0x000fe2000001007e */
[----:B------:R-:W-:Y:S01]  /*a9f0*/  HADD2.F32 R53, -RZ, R52.H1_H1 ;  /* 0x30000034ff357230 */ /* 0x000fe20000004100 */
[----:B------:R-:W-:Y:S01]  /*aa00*/  F2FP.F16.E4M3.UNPACK_B R159, R159 ;  /* 0x0000009fff9f723e */ /* 0x000fe200020006ff */
[----:B------:R-:W-:Y:S01]  /*aa10*/  HADD2.F32 R85, -RZ, R54.H1_H1 ;  /* 0x30000036ff557230 */ /* 0x000fe20000004100 */
[----:B------:R-:W-:Y:S02]  /*aa20*/  F2FP.F16.E4M3.UNPACK_B R55, R51 ;  /* 0x00000033ff37723e */ /* 0x000fe400020006ff */
[----:B------:R-:W-:Y:S01]  /*aa30*/  F2FP.F16.E4M3.UNPACK_B R54, R50 ;  /* 0x00000032ff36723e */ /* 0x000fe200020006ff */
[-C--:B------:R-:W-:Y:S01]  /*aa40*/  FMUL.FTZ R126, R53, R84.reuse ;  /* 0x00000054357e7220 */ /* 0x080fe20000410000 */
[----:B------:R-:W-:Y:S01]  /*aa50*/  F2FP.F16.E4M3.UNPACK_B R161, R161 ;  /* 0x000000a1ffa1723e */ /* 0x000fe200020006ff */
[----:B------:R-:W-:Y:S01]  /*aa60*/  FMUL.FTZ R50, R85, R84 ;  /* 0x0000005455327220 */ /* 0x000fe20000410000 */
[----:B------:R-:W-:-:S02]  /*aa70*/  HADD2.F32 R87, -RZ, R159.H0_H0 ;  /* 0x2000009fff577230 */ /* 0x000fc40000004100 */
[----:B------:R-:W-:Y:S02]  /*aa80*/  HADD2.F32 R84, -RZ, R55.H0_H0 ;  /* 0x20000037ff547230 */ /* 0x000fe40000004100 */
[-C--:B------:R-:W-:Y:S01]  /*aa90*/  FFMA.FTZ R51, R53, R86.reuse, -R50 ;  /* 0x0000005635337223 */ /* 0x080fe20000010832 */
[----:B------:R-:W-:Y:S02]  /*aaa0*/  HADD2.F32 R52, -RZ, R54.H0_H0 ;  /* 0x20000036ff347230 */ /* 0x000fe40000004100 */
[----:B------:R-:W-:Y:S01]  /*aab0*/  FFMA.FTZ R50, R85, R86, R126 ;  /* 0x0000005655327223 */ /* 0x000fe2000001007e */
[----:B------:R-:W-:Y:S02]  /*aac0*/  HADD2.F32 R53, -RZ, R161.H0_H0 ;  /* 0x200000a1ff357230 */ /* 0x000fe40000004100 */
[-C--:B------:R-:W-:Y:S01]  /*aad0*/  FMUL.FTZ R127, R84, R87.reuse ;  /* 0x00000057547f7220 */ /* 0x080fe20000410000 */
[----:B------:R-:W-:Y:S02]  /*aae0*/  HADD2.F32 R159, -RZ, R159.H1_H1 ;  /* 0x3000009fff9f7230 */ /* 0x000fe40000004100 */
[----:B------:R-:W-:Y:S01]  /*aaf0*/  FMUL.FTZ R87, R52, R87 ;  /* 0x0000005734577220 */ /* 0x000fe20000410000 */
[----:B------:R-:W-:-:S02]  /*ab00*/  HADD2.F32 R85, -RZ, R55.H1_H1 ;  /* 0x30000037ff557230 */ /* 0x000fc40000004100 */
[-C--:B------:R-:W-:Y:S01]  /*ab10*/  FFMA.FTZ R52, R52, R53.reuse, -R127 ;  /* 0x0000003534347223 */ /* 0x080fe2000001087f */
[----:B------:R-:W-:Y:S01]  /*ab20*/  HADD2.F32 R54, -RZ, R54.H1_H1 ;  /* 0x30000036ff367230 */ /* 0x000fe20000004100 */
[----:B------:R-:W-:Y:S01]  /*ab30*/  F2FP.F16.E4M3.UNPACK_B R127, R160.H1 ;  /* 0x000000a0ff7f723e */ /* 0x000fe200030006ff */
[----:B------:R-:W-:Y:S01]  /*ab40*/  HADD2.F32 R161, -RZ, R161.H1_H1 ;  /* 0x300000a1ffa17230 */ /* 0x000fe20000004100 */
[----:B------:R-:W-:Y:S01]  /*ab50*/  F2FP.F16.E4M3.UNPACK_B R86, R42.H1 ;  /* 0x0000002aff56723e */ /* 0x000fe200030006ff */
[----:B------:R-:W-:Y:S01]  /*ab60*/  FFMA.FTZ R53, R84, R53, R87 ;  /* 0x0000003554357223 */ /* 0x000fe20000010057 */
[-C--:B------:R-:W-:Y:S01]  /*ab70*/  FMUL.FTZ R55, R85, R159.reuse ;  /* 0x0000009f55377220 */ /* 0x080fe20000410000 */
[----:B------:R-:W-:Y:S01]  /*ab80*/  FMUL.FTZ R164, R54, R159 ;  /* 0x0000009f36a47220 */ /* 0x000fe20000410000 */
[----:B------:R-:W-:Y:S01]  /*ab90*/  F2FP.F16.E4M3.UNPACK_B R126, R162.H1 ;  /* 0x000000a2ff7e723e */ /* 0x000fe200030006ff */
[----:B------:R-:W-:Y:S01]  /*aba0*/  HADD2.F32 R166, -RZ, R127.H0_H0 ;  /* 0x2000007fffa67230 */ /* 0x000fe20000004100 */
[----:B------:R-:W-:Y:S01]  /*abb0*/  F2FP.F16.E4M3.UNPACK_B R84, R41.H1 ;  /* 0x00000029ff54723e */ /* 0x000fe200030006ff */
[----:B------:R-:W-:-:S02]  /*abc0*/  HADD2.F32 R87, -RZ, R86.H0_H0 ;  /* 0x20000056ff577230 */ /* 0x000fc40000004100 */
[-C--:B------:R-:W-:Y:S01]  /*abd0*/  FFMA.FTZ R55, R54, R161.reuse, -R55 ;  /* 0x000000a136377223 */ /* 0x080fe20000010837 */
[----:B------:R-:W-:Y:S01]  /*abe0*/  FFMA.FTZ R54, R85, R161, R164 ;  /* 0x000000a155367223 */ /* 0x000fe200000100a4 */
[----:B------:R-:W-:Y:S01]  /*abf0*/  HADD2.F32 R164, -RZ, R126.H0_H0 ;  /* 0x2000007effa47230 */ /* 0x000fe20000004100 */
[----:B------:R-:W-:Y:S01]  /*ac00*/  F2FP.F16.E4M3.UNPACK_B R160, R160 ;  /* 0x000000a0ffa0723e */ /* 0x000fe200020006ff */
[----:B------:R-:W-:Y:S02]  /*ac10*/  HADD2.F32 R85, -RZ, R84.H0_H0 ;  /* 0x20000054ff557230 */ /* 0x000fe40000004100 */
[-C--:B------:R-:W-:Y:S01]  /*ac20*/  FMUL.FTZ R168, R87, R166.reuse ;  /* 0x000000a657a87220 */ /* 0x080fe20000410000 */
[----:B------:R-:W-:Y:S01]  /*ac30*/  HADD2.F32 R127, -RZ, R127.H1_H1 ;  /* 0x3000007fff7f7230 */ /* 0x000fe20000004100 */
[----:B------:R-:W-:Y:S01]  /*ac40*/  F2FP.F16.E4M3.UNPACK_B R41, R41 ;  /* 0x00000029ff29723e */ /* 0x000fe200020006ff */
[----:B------:R-:W-:Y:S02]  /*ac50*/  HADD2.F32 R86, -RZ, R86.H1_H1 ;  /* 0x30000056ff567230 */ /* 0x000fe40000004100 */
[C---:B------:R-:W-:Y:S01]  /*ac60*/  FMUL.FTZ R166, R85.reuse, R166 ;  /* 0x000000a655a67220 */ /* 0x040fe20000410000 */
[----:B------:R-:W-:Y:S01]  /*ac70*/  FFMA.FTZ R168, R85, R164, -R168 ;  /* 0x000000a455a87223 */ /* 0x000fe200000108a8 */
[----:B------:R-:W-:Y:S01]  /*ac80*/  HADD2.F32 R84, -RZ, R84.H1_H1 ;  /* 0x30000054ff547230 */ /* 0x000fe20000004100 */
[----:B------:R-:W-:Y:S01]  /*ac90*/  F2FP.F16.E4M3.UNPACK_B R162, R162 ;  /* 0x000000a2ffa2723e */ /* 0x000fe200020006ff */
[----:B------:R-:W-:-:S02]  /*aca0*/  HADD2.F32 R85, -RZ, R126.H1_H1 ;  /* 0x3000007eff557230 */ /* 0x000fc40000004100 */
[-C--:B------:R-:W-:Y:S01]  /*acb0*/  FMUL.FTZ R159, R86, R127.reuse ;  /* 0x0000007f569f7220 */ /* 0x080fe20000410000 */
[----:B------:R-:W-:Y:S01]  /*acc0*/  FFMA.FTZ R166, R87, R164, R166 ;  /* 0x000000a457a67223 */ /* 0x000fe200000100a6 */
[C---:B------:R-:W-:Y:S01]  /*acd0*/  FMUL.FTZ R127, R84.reuse, R127 ;  /* 0x0000007f547f7220 */ /* 0x040fe20000410000 */
[--C-:B------:R-:W-:Y:S02]  /*ace0*/  HADD2.F32 R87, -RZ, R160.reuse.H0_H0 ;  /* 0x200000a0ff577230 */ /* 0x100fe40000004100 */
[-C--:B------:R-:W-:Y:S01]  /*acf0*/  FFMA.FTZ R159, R84, R85.reuse, -R159 ;  /* 0x00000055549f7223 */ /* 0x080fe2000001089f */
[----:B------:R-:W-:Y:S01]  /*ad00*/  F2FP.F16.E4M3.UNPACK_B R84, R42 ;  /* 0x0000002aff54723e */ /* 0x000fe200020006ff */
[----:B------:R-:W-:Y:S01]  /*ad10*/  FFMA.FTZ R161, R86, R85, R127 ;  /* 0x0000005556a17223 */ /* 0x000fe2000001007f */
[----:B------:R-:W-:Y:S01]  /*ad20*/  HADD2.F32 R42, -RZ, R41.H0_H0 ;  /* 0x20000029ff2a7230 */ /* 0x000fe20000004100 */
[----:B------:R-:W-:Y:S01]  /*ad30*/  F2FP.SATFINITE.E4M3.F32.PACK_AB_MERGE_C R38, R51, R38, RZ ;  /* 0x000000263326723e */ /* 0x000fe200048070ff */
[----:B------:R-:W-:Y:S01]  /*ad40*/  HADD2.F32 R160, -RZ, R160.H1_H1 ;  /* 0x300000a0ffa07230 */ /* 0x000fe20000004100 */
[----:B------:R-:W-:Y:S01]  /*ad50*/  F2FP.F16.E4M3.UNPACK_B R51, R40 ;  /* 0x00000028ff33723e */ /* 0x000fe200020006ff */
[----:B------:R-:W-:-:S02]  /*ad60*/  HADD2.F32 R85, -RZ, R84.H0_H0 ;  /* 0x20000054ff557230 */ /* 0x000fc40000004100 */
[CC--:B------:R-:W-:Y:S01]  /*ad70*/  FMUL.FTZ R126, R42.reuse, R87.reuse ;  /* 0x000000572a7e7220 */ /* 0x0c0fe20000410000 */
[----:B------:R-:W-:Y:S01]  /*ad80*/  HADD2.F32 R41, -RZ, R41.H1_H1 ;  /* 0x30000029ff297230 */ /* 0x000fe20000004100 */
[----:B------:R-:W-:Y:S01]  /*ad90*/  F2FP.SATFINITE.E4M3.F32.PACK_AB_MERGE_C R161, R161, R166, RZ ;  /* 0x000000a6a1a1723e */ /* 0x000fe200048070ff */
[----:B------:R-:W-:Y:S02]  /*ada0*/  HADD2.F32 R86, -RZ, R162.H0_H0 ;  /* 0x200000a2ff567230 */ /* 0x000fe40000004100 */
[----:B------:R-:W-:Y:S01]  /*adb0*/  FMUL.FTZ R127, R85, R87 ;  /* 0x00000057557f7220 */ /* 0x000fe20000410000 */
[----:B------:R-:W-:Y:S02]  /*adc0*/  HADD2.F32 R84, -RZ, R84.H1_H1 ;  /* 0x30000054ff547230 */ /* 0x000fe40000004100 */
[----:B------:R-:W-:Y:S01]  /*add0*/  FMUL.FTZ R87, R41, R160 ;  /* 0x000000a029577220 */ /* 0x000fe20000410000 */
[----:B------:R-:W-:Y:S02]  /*ade0*/  HADD2.F32 R162, -RZ, R162.H1_H1 ;  /* 0x300000a2ffa27230 */ /* 0x000fe40000004100 */
[----:B------:R-:W-:Y:S01]  /*adf0*/  FFMA.FTZ R127, R42, R86, -R127 ;  /* 0x000000562a7f7223 */ /* 0x000fe2000001087f */
[----:B------:R-:W-:Y:S01]  /*ae00*/  F2FP.SATFINITE.E4M3.F32.PACK_AB_MERGE_C R42, R50, R43, RZ ;  /* 0x0000002b322a723e */ /* 0x000fe200048070ff */
[C---:B------:R-:W-:Y:S01]  /*ae10*/  FMUL.FTZ R164, R84.reuse, R160 ;  /* 0x000000a054a47220 */ /* 0x040fe20000410000 */
[----:B------:R-:W-:Y:S01]  /*ae20*/  F2FP.SATFINITE.E4M3.F32.PACK_AB_MERGE_C R43, R55, R52, R38 ;  /* 0x00000034372b723e */ /* 0x000fe20004807026 */
[----:B------:R-:W-:Y:S01]  /*ae30*/  FFMA.FTZ R87, R84, R162, R87 ;  /* 0x000000a254577223 */ /* 0x000fe20000010057 */
[----:B------:R-:W-:Y:S01]  /*ae40*/  F2FP.F16.E4M3.UNPACK_B R84, R37 ;  /* 0x00000025ff54723e */ /* 0x000fe200020006ff */
[----:B------:R-:W-:Y:S01]  /*ae50*/  FFMA.FTZ R126, R85, R86, R126 ;  /* 0x00000056557e7223 */ /* 0x000fe2000001007e */
[----:B------:R-:W-:Y:S01]  /*ae60*/  F2FP.F16.E4M3.UNPACK_B R52, R36 ;  /* 0x00000024ff34723e */ /* 0x000fe200020006ff */
[----:B------:R-:W-:Y:S01]  /*ae70*/  HADD2.F32 R50, -RZ, R51.H0_H0 ;  /* 0x20000033ff327230 */ /* 0x000fe20000004100 */
[----:B------:R-:W-:Y:S01]  /*ae80*/  F2FP.SATFINITE.E4M3.F32.PACK_AB_MERGE_C R42, R54, R53, R42 ;  /* 0x00000035362a723e */ /* 0x000fe2000480702a */
[----:B------:R-:W-:Y:S01]  /*ae90*/  HADD2.F32 R53, -RZ, R84.H0_H0 ;  /* 0x20000054ff357230 */ /* 0x000fe20000004100 */
[----:B------:R-:W-:Y:S01]  /*aea0*/  F2FP.F16.E4M3.UNPACK_B R54, R14 ;  /* 0x0000000eff36723e */ /* 0x000fe200020006ff */
[----:B------:R-:W-:Y:S01]  /*aeb0*/  HADD2.F32 R85, -RZ, R52.H0_H0 ;  /* 0x20000034ff557230 */ /* 0x000fe20000004100 */
[----:B------:R-:W-:Y:S01]  /*aec0*/  F2FP.SATFINITE.E4M3.F32.PACK_AB_MERGE_C R38, R87, R126, R161 ;  /* 0x0000007e5726723e */ /* 0x000fe200048070a1 */
[----:B------:R-:W-:Y:S01]  /*aed0*/  HADD2.F32 R84, -RZ, R84.H1_H1 ;  /* 0x30000054ff547230 */ /* 0x000fe20000004100 */
[----:B------:R-:W-:Y:S01]  /*aee0*/  F2FP.F16.E4M3.UNPACK_B R40, R40.H1 ;  /* 0x00000028ff28723e */ /* 0x000fe200030006ff */
[----:B------:R-:W-:-:S02]  /*aef0*/  HADD2.F32 R55, -RZ, R54.H0_H0 ;  /* 0x20000036ff377230 */ /* 0x000fc40000004100 */
[CC--:B------:R-:W-:Y:S01]  /*af00*/  FMUL.FTZ R87, R53.reuse, R85.reuse ;  /* 0x0000005535577220 */ /* 0x0c0fe20000410000 */
[C---:B------:R-:W-:Y:S01]  /*af10*/  FMUL.FTZ R86, R50.reuse, R85 ;  /* 0x0000005532567220 */ /* 0x040fe20000410000 */
[----:B------:R-:W-:Y:S01]  /*af20*/  HADD2.F32 R85, -RZ, R52.H1_H1 ;  /* 0x30000034ff557230 */ /* 0x000fe20000004100 */
[----:B------:R-:W-:Y:S01]  /*af30*/  F2FP.F16.E4M3.UNPACK_B R14, R14.H1 ;  /* 0x0000000eff0e723e */ /* 0x000fe200030006ff */
[----:B------:R-:W-:Y:S02]  /*af40*/  HADD2.F32 R52, -RZ, R51.H1_H1 ;  /* 0x30000033ff347230 */ /* 0x000fe40000004100 */
[-C--:B------:R-:W-:Y:S01]  /*af50*/  FFMA.FTZ R50, R50, R55.reuse, -R87 ;  /* 0x0000003732327223 */ /* 0x080fe20000010857 */
[----:B------:R-:W-:Y:S01]  /*af60*/  FFMA.FTZ R51, R53, R55, R86 ;  /* 0x0000003735337223 */ /* 0x000fe20000010056 */
[----:B------:R-:W-:Y:S02]  /*af70*/  HADD2.F32 R53, -RZ, R54.H1_H1 ;  /* 0x30000036ff357230 */ /* 0x000fe40000004100 */
[-C--:B------:R-:W-:Y:S01]  /*af80*/  FMUL.FTZ R55, R84, R85.reuse ;  /* 0x0000005554377220 */ /* 0x080fe20000410000 */
[C---:B------:R-:W-:Y:S01]  /*af90*/  FMUL.FTZ R87, R52.reuse, R85 ;  /* 0x0000005534577220 */ /* 0x040fe20000410000 */
[----:B------:R-:W-:Y:S01]  /*afa0*/  F2FP.F16.E4M3.UNPACK_B R54, R37.H1 ;  /* 0x00000025ff36723e */ /* 0x000fe200030006ff */
[----:B------:R-:W-:Y:S01]  /*afb0*/  FFMA.FTZ R164, R41, R162, -R164 ;  /* 0x000000a229a47223 */ /* 0x000fe200000108a4 */
[----:B------:R-:W-:Y:S01]  /*afc0*/  F2FP.F16.E4M3.UNPACK_B R85, R36.H1 ;  /* 0x00000024ff55723e */ /* 0x000fe200030006ff */
[-C--:B------:R-:W-:Y:S01]  /*afd0*/  FFMA.FTZ R37, R52, R53.reuse, -R55 ;  /* 0x0000003534257223 */ /* 0x080fe20000010837 */
[----:B------:R-:W-:Y:S01]  /*afe0*/  FFMA.FTZ R36, R84, R53, R87 ;  /* 0x0000003554247223 */ /* 0x000fe20000010057 */
[----:B------:R-:W-:Y:S01]  /*aff0*/  HADD2.F32 R55, -RZ, R54.H0_H0 ;  /* 0x20000036ff377230 */ /* 0x000fe20000004100 */
[-C--:B------:R-:W-:Y:S01]  /*b000*/  F2FP.F16.E4M3.UNPACK_B R160, R13.reuse.H1 ;  /* 0x0000000dffa0723e */ /* 0x080fe200030006ff */
[----:B------:R-:W-:Y:S01]  /*b010*/  HADD2.F32 R84, -RZ, R85.H0_H0 ;  /* 0x20000055ff547230 */ /* 0x000fe20000004100 */
[----:B------:R-:W-:Y:S01]  /*b020*/  F2FP.SATFINITE.E4M3.F32.PACK_AB_MERGE_C R41, R159, R168, RZ ;  /* 0x000000a89f29723e */ /* 0x000fe200048070ff */
[--C-:B------:R-:W-:Y:S01]  /*b030*/  HADD2.F32 R52, -RZ, R40.reuse.H0_H0 ;  /* 0x20000028ff347230 */ /* 0x100fe20000004100 */
[----:B------:R-:W-:Y:S01]  /*b040*/  F2FP.F16.E4M3.UNPACK_B R159, R13 ;  /* 0x0000000dff9f723e */ /* 0x000fe200020006ff */
[----:B------:R-:W-:-:S02]  /*b050*/  HADD2.F32 R53, -RZ, R40.H1_H1 ;  /* 0x30000028ff357230 */ /* 0x000fc40000004100 */
[CC--:B------:R-:W-:Y:S01]  /*b060*/  FMUL.FTZ R87, R55.reuse, R84.reuse ;  /* 0x0000005437577220 */ /* 0x0c0fe20000410000 */
[----:B------:R-:W-:Y:S02]  /*b070*/  HADD2.F32 R40, -RZ, R14.H0_H0 ;  /* 0x2000000eff287230 */ /* 0x000fe40000004100 */
[----:B------:R-:W-:Y:S01]  /*b080*/  FMUL.FTZ R84, R52, R84 ;  /* 0x0000005434547220 */ /* 0x000fe20000410000 */
[----:B------:R-:W-:Y:S01]  /*b090*/  HADD2.F32 R54, -RZ, R54.H1_H1 ;  /* 0x30000036ff367230 */ /* 0x000fe20000004100 */
[----:B------:R-:W-:Y:S01]  /*b0a0*/  F2FP.F16.E4M3.UNPACK_B R13, R12 ;  /* 0x0000000cff0d723e */ /* 0x000fe200020006ff */
[----:B------:R-:W-:Y:S01]  /*b0b0*/  HADD2.F32 R86, -RZ, R85.H1_H1 ;  /* 0x30000055ff567230 */ /* 0x000fe20000004100 */
[----:B------:R-:W-:Y:S01]  /*b0c0*/  F2FP.SATFINITE.E4M3.F32.PACK_AB_MERGE_C R41, R164, R127, R41 ;  /* 0x0000007fa429723e */ /* 0x000fe20004807029 */
[----:B------:R-:W-:Y:S02]  /*b0d0*/  HADD2.F32 R85, -RZ, R14.H1_H1 ;  /* 0x3000000eff557230 */ /* 0x000fe40000004100 */
[-C--:B------:R-:W-:Y:S01]  /*b0e0*/  FFMA.FTZ R14, R52, R40.reuse, -R87 ;  /* 0x00000028340e7223 */ /* 0x080fe20000010857 */
[----:B------:R-:W-:Y:S01]  /*b0f0*/  FFMA.FTZ R40, R55, R40, R84 ;  /* 0x0000002837287223 */ /* 0x000fe20000010054 */
[-C--:B------:R-:W-:Y:S01]  /*b100*/  FMUL.FTZ R126, R54, R86.reuse ;  /* 0x00000056367e7220 */ /* 0x080fe20000410000 */
[----:B------:R-:W-:Y:S01]  /*b110*/  FMUL.FTZ R55, R53, R86 ;  /* 0x0000005635377220 */ /* 0x000fe20000410000 */
[----:B------:R-:W-:Y:S01]  /*b120*/  F2FP.F16.E4M3.UNPACK_B R52, R15 ;  /* 0x0000000fff34723e */ /* 0x000fe200020006ff */
[----:B------:R-:W-:-:S02]  /*b130*/  HADD2.F32 R163, -RZ, R160.H0_H0 ;  /* 0x200000a0ffa37230 */ /* 0x000fc40000004100 */
[-C--:B------:R-:W-:Y:S01]  /*b140*/  FFMA.FTZ R53, R53, R85.reuse, -R126 ;  /* 0x0000005535357223 */ /* 0x080fe2000001087e */
[----:B------:R-:W-:Y:S01]  /*b150*/  FFMA.FTZ R55, R54, R85, R55 ;  /* 0x0000005536377223 */ /* 0x000fe20000010037 */
[----:B------:R-:W-:Y:S01]  /*b160*/  F2FP.F16.E4M3.UNPACK_B R85, R39.H1 ;  /* 0x00000027ff55723e */ /* 0x000fe200030006ff */
[----:B------:R-:W-:Y:S01]  /*b170*/  HADD2.F32 R161, -RZ, R159.H0_H0 ;  /* 0x2000009fffa17230 */ /* 0x000fe20000004100 */
[----:B------:R-:W-:Y:S01]  /*b180*/  F2FP.F16.E4M3.UNPACK_B R15, R15.H1 ;  /* 0x0000000fff0f723e */ /* 0x000fe200030006ff */
[----:B------:R-:W-:Y:S01]  /*b190*/  HADD2.F32 R160, -RZ, R160.H1_H1 ;  /* 0x300000a0ffa07230 */ /* 0x000fe20000004100 */
[----:B------:R-:W-:Y:S01]  /*b1a0*/  F2FP.F16.E4M3.UNPACK_B R87, R12.H1 ;  /* 0x0000000cff57723e */ /* 0x000fe200030006ff */
[----:B------:R-:W-:Y:S01]  /*b1b0*/  HADD2.F32 R12, -RZ, R85.H0_H0 ;  /* 0x20000055ff0c7230 */ /* 0x000fe20000004100 */
[----:B------:R-:W-:Y:S01]  /*b1c0*/  F2FP.F16.E4M3.UNPACK_B R84, R39 ;  /* 0x00000027ff54723e */ /* 0x000fe200020006ff */
[----:B------:R-:W-:Y:S01]  /*b1d0*/  HADD2.F32 R54, -RZ, R15.H0_H0 ;  /* 0x2000000fff367230 */ /* 0x000fe20000004100 */
[----:B------:R-:W-:Y:S01]  /*b1e0*/  F2FP.SATFINITE.E4M3.F32.PACK_AB_MERGE_C R14, R53, R14, RZ ;  /* 0x0000000e350e723e */ /* 0x000fe200048070ff */
[----:B------:R-:W-:-:S02]  /*b1f0*/  HADD2.F32 R127, -RZ, R87.H0_H0 ;  /* 0x20000057ff7f7230 */ /* 0x000fc40000004100 */
[-C--:B------:R-:W-:Y:S01]  /*b200*/  FMUL.FTZ R165, R12, R163.reuse ;  /* 0x000000a30ca57220 */ /* 0x080fe20000410000 */
[----:B------:R-:W-:Y:S02]  /*b210*/  HADD2.F32 R86, -RZ, R84.H0_H0 ;  /* 0x20000054ff567230 */ /* 0x000fe40000004100 */
[C---:B------:R-:W-:Y:S01]  /*b220*/  FMUL.FTZ R163, R54.reuse, R163 ;  /* 0x000000a336a37220 */ /* 0x040fe20000410000 */
[----:B------:R-:W-:Y:S02]  /*b230*/  HADD2.F32 R85, -RZ, R85.H1_H1 ;  /* 0x30000055ff557230 */ /* 0x000fe40000004100 */
[-C--:B------:R-:W-:Y:S01]  /*b240*/  FFMA.FTZ R165, R54, R127.reuse, -R165 ;  /* 0x0000007f36a57223 */ /* 0x080fe200000108a5 */
[----:B------:R-:W-:Y:S02]  /*b250*/  HADD2.F32 R15, -RZ, R15.H1_H1 ;  /* 0x3000000fff0f7230 */ /* 0x000fe40000004100 */
[----:B------:R-:W-:Y:S01]  /*b260*/  FFMA.FTZ R163, R12, R127, R163 ;  /* 0x0000007f0ca37223 */ /* 0x000fe200000100a3 */
[----:B------:R-:W-:-:S02]  /*b270*/  HADD2.F32 R39, -RZ, R52.H0_H0 ;  /* 0x20000034ff277230 */ /* 0x000fc40000004100 */
[-C--:B------:R-:W-:Y:S01]  /*b280*/  FMUL.FTZ R162, R86, R161.reuse ;  /* 0x000000a156a27220 */ /* 0x080fe20000410000 */
[----:B------:R-:W-:Y:S02]  /*b290*/  HADD2.F32 R126, -RZ, R13.H0_H0 ;  /* 0x2000000dff7e7230 */ /* 0x000fe40000004100 */
[-C--:B------:R-:W-:Y:S01]  /*b2a0*/  FMUL.FTZ R54, R85, R160.reuse ;  /* 0x000000a055367220 */ /* 0x080fe20000410000 */
[----:B------:R-:W-:Y:S02]  /*b2b0*/  HADD2.F32 R84, -RZ, R84.H1_H1 ;  /* 0x30000054ff547230 */ /* 0x000fe40000004100 */
[----:B------:R-:W-:Y:S01]  /*b2c0*/  FMUL.FTZ R160, R15, R160 ;  /* 0x000000a00fa07220 */ /* 0x000fe20000410000 */
[----:B------:R-:W-:Y:S02]  /*b2d0*/  HADD2.F32 R159, -RZ, R159.H1_H1 ;  /* 0x3000009fff9f7230 */ /* 0x000fe40000004100 */
[----:B------:R-:W-:Y:S01]  /*b2e0*/  FMUL.FTZ R161, R39, R161 ;  /* 0x000000a127a17220 */ /* 0x000fe20000410000 */
[----:B------:R-:W-:-:S02]  /*b2f0*/  HADD2.F32 R12, -RZ, R87.H1_H1 ;  /* 0x30000057ff0c7230 */ /* 0x000fc40000004100 */
[----:B------:R-:W-:Y:S01]  /*b300*/  FFMA.FTZ R162, R39, R126, -R162 ;  /* 0x0000007e27a27223 */ /* 0x000fe200000108a2 */
[----:B------:R-:W-:Y:S02]  /*b310*/  HADD2.F32 R52, -RZ, R52.H1_H1 ;  /* 0x30000034ff347230 */ /* 0x000fe40000004100 */
[-C--:B------:R-:W-:Y:S01]  /*b320*/  FMUL.FTZ R39, R84, R159.reuse ;  /* 0x0000009f54277220 */ /* 0x080fe20000410000 */
[----:B------:R-:W-:Y:S02]  /*b330*/  HADD2.F32 R13, -RZ, R13.H1_H1 ;  /* 0x3000000dff0d7230 */ /* 0x000fe40000004100 */
[-C--:B------:R-:W-:Y:S01]  /*b340*/  FFMA.FTZ R54, R15, R12.reuse, -R54 ;  /* 0x0000000c0f367223 */ /* 0x080fe20000010836 */
[----:B------:R-:W-:Y:S01]  /*b350*/  FFMA.FTZ R160, R85, R12, R160 ;  /* 0x0000000c55a07223 */ /* 0x000fe200000100a0 */
[----:B------:R-:W-:Y:S01]  /*b360*/  FMUL.FTZ R159, R52, R159 ;  /* 0x0000009f349f7220 */ /* 0x000fe20000410000 */
[----:B------:R-:W-:Y:S01]  /*b370*/  FFMA.FTZ R161, R86, R126, R161 ;  /* 0x0000007e56a17223 */ /* 0x000fe200000100a1 */
[----:B------:R-:W-:Y:S01]  /*b380*/  FFMA.FTZ R39, R52, R13, -R39 ;  /* 0x0000000d34277223 */ /* 0x000fe20000010827 */
[----:B------:R-:W-:Y:S01]  /*b390*/  F2FP.SATFINITE.E4M3.F32.PACK_AB_MERGE_C R54, R54, R165, RZ ;  /* 0x000000a53636723e */ /* 0x000fe200048070ff */
[----:B------:R-:W-:Y:S01]  /*b3a0*/  FFMA.FTZ R84, R84, R13, R159 ;  /* 0x0000000d54547223 */ /* 0x000fe2000001009f */
[----:B------:R-:W-:Y:S01]  /*b3b0*/  F2FP.SATFINITE.E4M3.F32.PACK_AB_MERGE_C R40, R55, R40, RZ ;  /* 0x000000283728723e */ /* 0x000fe200048070ff */
[----:B------:R-:W-:Y:S01]  /*b3c0*/  IMAD.MOV.U32 R12, RZ, RZ, R43 ;  /* 0x000000ffff0c7224 */ /* 0x000fe200078e002b */
[----:B------:R-:W-:-:S02]  /*b3d0*/  F2FP.SATFINITE.E4M3.F32.PACK_AB_MERGE_C R160, R160, R163, RZ ;  /* 0x000000a3a0a0723e */ /* 0x000fc400048070ff */
[----:B------:R-:W-:Y:S01]  /*b3e0*/  F2FP.SATFINITE.E4M3.F32.PACK_AB_MERGE_C R13, R37, R50, R14 ;  /* 0x00000032250d723e */ /* 0x000fe2000480700e */
[----:B------:R-:W-:Y:S01]  /*b3f0*/  IMAD.MOV.U32 R14, RZ, RZ, R41 ;  /* 0x000000ffff0e7224 */ /* 0x000fe200078e0029 */
[----:B------:R-:W-:Y:S02]  /*b400*/  F2FP.SATFINITE.E4M3.F32.PACK_AB_MERGE_C R15, R39, R162, R54 ;  /* 0x000000a2270f723e */ /* 0x000fe40004807036 */
[----:B------:R-:W-:Y:S01]  /*b410*/  F2FP.SATFINITE.E4M3.F32.PACK_AB_MERGE_C R37, R36, R51, R40 ;  /* 0x000000332425723e */ /* 0x000fe20004807028 */
[----:B------:R-:W-:Y:S01]  /*b420*/  IMAD.MOV.U32 R36, RZ, RZ, R42 ;  /* 0x000000ffff247224 */ /* 0x000fe200078e002a */
[----:B------:R-:W-:-:S07]  /*b430*/  F2FP.SATFINITE.E4M3.F32.PACK_AB_MERGE_C R39, R84, R161, R160 ;  /* 0x000000a15427723e */ /* 0x000fce00048070a0 */
.L_x_516:
[----:B------:R-:W-:Y:S05]  /*b440*/  BSYNC B3 ;  /* 0x0000000000037941 */ /* 0x000fea0003800000 */
.L_x_515:
[----:B------:R-:W-:Y:S01]  /*b450*/  ISETP.GE.AND P3, PT, R11, R136, PT ;  /* 0x000000880b00720c */ /* 0x000fe20003f66270 */
[----:B0-----:R0:W-:-:S12]  /*b460*/  ST.E.128 desc[UR50][R48.64], R12 ;  /* 0x0000000c30007985 */ /* 0x0011d8000c101d32 */
[----:B------:R-:W-:-:S04]  /*b470*/  @!P3 IADD3 R40, P5, R156, R11, RZ ;  /* 0x0000000b9c28b210 */ /* 0x000fc80007fbe0ff */
[----:B------:R-:W-:-:S05]  /*b480*/  @!P3 LEA.HI.X.SX32 R41, R11, R154, 0x1, P5 ;  /* 0x0000009a0b29b211 */ /* 0x000fca00028f0eff */
[----:B--2---:R0:W-:Y:S04]  /*b490*/  @!P3 ST.E.128 desc[UR50][R40.64], R36 ;  /* 0x000000242800b985 */ /* 0x0041e8000c101d32 */
.L_x_514:
[----:B------:R-:W-:Y:S05]  /*b4a0*/  BSYNC B2 ;  /* 0x0000000000027941 */ /* 0x000fea0003800000 */
.L_x_513:
[----:B------:R-:W-:-:S13]  /*b4b0*/  ISETP.NE.AND P3, PT, R30, RZ, PT ;  /* 0x000000ff1e00720c */ /* 0x000fda0003f65270 */
[----:B------:R-:W-:Y:S05]  /*b4c0*/  @!P3 BRA `(.L_x_508) ;  /* 0x0000000c00d0b947 */ /* 0x000fea0003800000 */
[----:B0-----:R-:W5:Y:S04]  /*b4d0*/  LDL R36, [R1+0x30] ;  /* 0x0000300001247983 */ /* 0x001f680000100800 */
[----:B------:R-:W2:Y:S04]  /*b4e0*/  LDL R14, [R1+0x34] ;  /* 0x00003400010e7983 */ /* 0x000ea80000100800 */
[----:B------:R-:W2:Y:S01]  /*b4f0*/  LDL R15, [R1+0x38] ;  /* 0x00003800010f7983 */ /* 0x000ea20000100800 */
[----:B------:R-:W-:-:S04]  /*b500*/  ISETP.NE.AND P5, PT, R114, RZ, PT ;  /* 0x000000ff7200720c */ /* 0x000fc80003fa5270 */
        /* <DEDUP_REMOVED lines=23> */
[--C-:B------:R-:W-:Y:S01]  /*b680*/  SHF.R.U32.HI R43, RZ, 0x8, R81.reuse ;  /* 0x00000008ff2b7819 */ /* 0x100fe20000011651 */
[----:B0-----:R-:W-:Y:S01]  /*b690*/  IMAD.MOV.U32 R46, RZ, RZ, R12 ;  /* 0x000000ffff2e7224 */ /* 0x001fe200078e000c */
[----:B------:R-:W-:Y:S01]  /*b6a0*/  SHF.R.U32.HI R55, RZ, 0x10, R81 ;  /* 0x00000010ff377819 */ /* 0x000fe20000011651 */
[----:B--2---:R-:W-:Y:S01]  /*b6b0*/  IMAD.MOV.U32 R48, RZ, RZ, R36 ;  /* 0x000000ffff307224 */ /* 0x004fe200078e0024 */
[----:B------:R-:W-:Y:S01]  /*b6c0*/  LOP3.LUT R49, R81, 0xff0000ff, RZ, 0xc0, !PT ;  /* 0xff0000ff51317812 */ /* 0x000fe200078ec0ff */
[----:B------:R-:W-:Y:S01]  /*b6d0*/  IMAD.SHL.U32 R12, R43, 0x100, RZ ;  /* 0x000001002b0c7824 */ /* 0x000fe200078e00ff */
[----:B------:R-:W-:Y:S01]  /*b6e0*/  SHF.R.U32.HI R53, RZ, 0x8, R83 ;  /* 0x00000008ff357819 */ /* 0x000fe20000011653 */
[----:B------:R-:W-:Y:S01]  /*b6f0*/  IMAD.MOV.U32 R43, RZ, RZ, R14 ;  /* 0x000000ffff2b7224 */ /* 0x000fe200078e000e */
[----:B------:R-:W-:Y:S01]  /*b700*/  SHF.R.U32.HI R52, RZ, 0x8, R45 ;  /* 0x00000008ff347819 */ /* 0x000fe2000001162d */
[----:B------:R-:W-:Y:S01]  /*b710*/  IMAD.U32 R14, R55, 0x10000, RZ ;  /* 0x00010000370e7824 */ /* 0x000fe200078e00ff */
[----:B------:R-:W-:-:S02]  /*b720*/  SHF.R.U32.HI R50, RZ, 0x8, R47 ;  /* 0x00000008ff327819 */ /* 0x000fc4000001162f */
[----:B------:R-:W-:Y:S02]  /*b730*/  LOP3.LUT R49, R49, 0xff00, R12, 0xf8, !PT ;  /* 0x0000ff0031317812 */ /* 0x000fe400078ef80c */
[----:B------:R-:W-:Y:S01]  /*b740*/  SHF.R.U32.HI R81, RZ, 0x10, R83 ;  /* 0x00000010ff517819 */ /* 0x000fe20000011653 */
[----:B------:R-:W-:Y:S01]  /*b750*/  IMAD.SHL.U32 R36, R50, 0x100, RZ ;  /* 0x0000010032247824 */ /* 0x000fe200078e00ff */
[----:B------:R-:W-:Y:S02]  /*b760*/  LOP3.LUT R51, R83, 0xff0000ff, RZ, 0xc0, !PT ;  /* 0xff0000ff53337812 */ /* 0x000fe400078ec0ff */
[----:B------:R-:W-:Y:S02]  /*b770*/  SHF.R.U32.HI R80, RZ, 0x10, R45 ;  /* 0x00000010ff507819 */ /* 0x000fe4000001162d */
[----:B------:R-:W-:Y:S02]  /*b780*/  LOP3.LUT R44, R45, 0xff0000ff, RZ, 0xc0, !PT ;  /* 0xff0000ff2d2c7812 */ /* 0x000fe400078ec0ff */
[----:B------:R-:W-:Y:S01]  /*b790*/  MOV R42, R13 ;  /* 0x0000000d002a7202 */ /* 0x000fe20000000f00 */
[----:B------:R-:W-:Y:S01]  /*b7a0*/  IMAD.SHL.U32 R13, R52, 0x100, RZ ;  /* 0x00000100340d7824 */ /* 0x000fe200078e00ff */
[----:B------:R-:W-:-:S02]  /*b7b0*/  SHF.L.U32 R12, R53, 0x8, RZ ;  /* 0x00000008350c7819 */ /* 0x000fc400000006ff */
[----:B------:R-:W-:Y:S02]  /*b7c0*/  SHF.R.U32.HI R54, RZ, 0x10, R47 ;  /* 0x00000010ff367819 */ /* 0x000fe4000001162f */
[----:B------:R-:W-:Y:S02]  /*b7d0*/  LOP3.LUT R45, R47, 0xff0000ff, RZ, 0xc0, !PT ;  /* 0xff0000ff2f2d7812 */ /* 0x000fe400078ec0ff */
[----:B------:R-:W-:Y:S01]  /*b7e0*/  LOP3.LUT R14, R49, 0xff0000, R14, 0xf8, !PT ;  /* 0x00ff0000310e7812 */ /* 0x000fe200078ef80e */
[----:B------:R-:W-:Y:S01]  /*b7f0*/  IMAD.U32 R54, R54, 0x10000, RZ ;  /* 0x0001000036367824 */ /* 0x000fe200078e00ff */
[----:B------:R-:W-:Y:S02]  /*b800*/  F2FP.F16.E4M3.UNPACK_B R52, R153.H1 ;  /* 0x00000099ff34723e */ /* 0x000fe400030006ff */
[----:B------:R-:W-:Y:S02]  /*b810*/  F2FP.F16.E4M3.UNPACK_B R49, R48.H1 ;  /* 0x00000030ff31723e */ /* 0x000fe400030006ff */
[----:B------:R-:W-:-:S02]  /*b820*/  F2FP.F16.E4M3.UNPACK_B R47, R46.H1 ;  /* 0x0000002eff2f723e */ /* 0x000fc400030006ff */
[----:B------:R-:W-:Y:S01]  /*b830*/  LOP3.LUT R51, R51, 0xff00, R12, 0xf8, !PT ;  /* 0x0000ff0033337812 */ /* 0x000fe200078ef80c */
[----:B------:R-:W-:Y:S01]  /*b840*/  IMAD.U32 R12, R81, 0x10000, RZ ;  /* 0x00010000510c7824 */ /* 0x000fe200078e00ff */
[----:B------:R-:W-:Y:S01]  /*b850*/  LOP3.LUT R53, R44, 0xff00, R13, 0xf8, !PT ;  /* 0x0000ff002c357812 */ /* 0x000fe200078ef80d */
[----:B------:R-:W-:Y:S01]  /*b860*/  HADD2.F32 R13, -RZ, R52.H0_H0 ;  /* 0x20000034ff0d7230 */ /* 0x000fe20000004100 */
[----:B------:R-:W-:Y:S01]  /*b870*/  LOP3.LUT R55, R45, 0xff00, R36, 0xf8, !PT ;  /* 0x0000ff002d377812 */ /* 0x000fe200078ef824 */
[----:B------:R-:W-:Y:S01]  /*b880*/  HADD2.F32 R45, -RZ, R49.H0_H0 ;  /* 0x20000031ff2d7230 */ /* 0x000fe20000004100 */
[----:B------:R-:W-:Y:S01]  /*b890*/  F2FP.F16.E4M3.UNPACK_B R50, R157.H1 ;  /* 0x0000009dff32723e */ /* 0x000fe200030006ff */
[--C-:B------:R-:W-:Y:S01]  /*b8a0*/  HADD2.F32 R44, -RZ, R47.reuse.H0_H0 ;  /* 0x2000002fff2c7230 */ /* 0x100fe20000004100 */
[----:B------:R-:W-:Y:S01]  /*b8b0*/  LOP3.LUT R12, R51, 0xff0000, R12, 0xf8, !PT ;  /* 0x00ff0000330c7812 */ /* 0x000fe200078ef80c */
[----:B------:R-:W-:Y:S01]  /*b8c0*/  HADD2.F32 R47, -RZ, R47.H1_H1 ;  /* 0x3000002fff2f7230 */ /* 0x000fe20000004100 */
[----:B------:R-:W-:Y:S01]  /*b8d0*/  SHF.L.U32 R36, R80, 0x10, RZ ;  /* 0x0000001050247819 */ /* 0x000fe200000006ff */
[----:B------:R-:W-:-:S02]  /*b8e0*/  HADD2.F32 R51, -RZ, R50.H0_H0 ;  /* 0x20000032ff337230 */ /* 0x000fc40000004100 */
[-C--:B------:R-:W-:Y:S01]  /*b8f0*/  FMUL.FTZ R81, R45, R13.reuse ;  /* 0x0000000d2d517220 */ /* 0x080fe20000410000 */
[C---:B------:R-:W-:Y:S01]  /*b900*/  FMUL.FTZ R80, R44.reuse, R13 ;  /* 0x0000000d2c507220 */ /* 0x040fe20000410000 */
[----:B------:R-:W-:Y:S01]  /*b910*/  LOP3.LUT R36, R53, 0xff0000, R36, 0xf8, !PT ;  /* 0x00ff000035247812 */ /* 0x000fe200078ef824 */
[----:B------:R-:W-:Y:S02]  /*b920*/  HADD2.F32 R53, -RZ, R50.H1_H1 ;  /* 0x30000032ff357230 */ /* 0x000fe40000004100 */
[-C--:B------:R-:W-:Y:S01]  /*b930*/  FFMA.FTZ R44, R44, R51.reuse, -R81 ;  /* 0x000000332c2c7223 */ /* 0x080fe20000010851 */
[----:B------:R-:W-:Y:S01]  /*b940*/  FFMA.FTZ R45, R45, R51, R80 ;  /* 0x000000332d2d7223 */ /* 0x000fe20000010050 */
[----:B------:R-:W-:Y:S01]  /*b950*/  HADD2.F32 R51, -RZ, R52.H1_H1 ;  /* 0x30000034ff337230 */ /* 0x000fe20000004100 */
[----:B------:R-:W-:Y:S01]  /*b960*/  F2FP.F16.E4M3.UNPACK_B R153, R153 ;  /* 0x00000099ff99723e */ /* 0x000fe200020006ff */
[----:B------:R-:W-:Y:S01]  /*b970*/  HADD2.F32 R52, -RZ, R49.H1_H1 ;  /* 0x30000031ff347230 */ /* 0x000fe20000004100 */
[----:B------:R-:W-:-:S02]  /*b980*/  F2FP.F16.E4M3.UNPACK_B R49, R48 ;  /* 0x00000030ff31723e */ /* 0x000fc400020006ff */
[----:B------:R-:W-:Y:S02]  /*b990*/  F2FP.F16.E4M3.UNPACK_B R50, R46 ;  /* 0x0000002eff32723e */ /* 0x000fe400020006ff */
[----:B------:R-:W-:Y:S01]  /*b9a0*/  LOP3.LUT R13, R55, 0xff0000, R54, 0xf8, !PT ;  /* 0x00ff0000370d7812 */ /* 0x000fe200078ef836 */
[C---:B------:R-:W-:Y:S01]  /*b9b0*/  FMUL.FTZ R46, R52.reuse, R51 ;  /* 0x00000033342e7220 */ /* 0x040fe20000410000 */
[----:B------:R-:W-:Y:S01]  /*b9c0*/  F2FP.F16.E4M3.UNPACK_B R157, R157 ;  /* 0x0000009dff9d723e */ /* 0x000fe200020006ff */
[C---:B------:R-:W-:Y:S01]  /*b9d0*/  FMUL.FTZ R55, R47.reuse, R51 ;  /* 0x000000332f377220 */ /* 0x040fe20000410000 */
[----:B------:R-:W-:Y:S02]  /*b9e0*/  HADD2.F32 R54, -RZ, R153.H0_H0 ;  /* 0x20000099ff367230 */ /* 0x000fe40000004100 */
[-C--:B------:R-:W-:Y:S01]  /*b9f0*/  FFMA.FTZ R47, R47, R53.reuse, -R46 ;  /* 0x000000352f2f7223 */ /* 0x080fe2000001082e */
[----:B------:R-:W-:Y:S02]  /*ba00*/  HADD2.F32 R51, -RZ, R49.H0_H0 ;  /* 0x20000031ff337230 */ /* 0x000fe40000004100 */
[----:B------:R-:W-:Y:S01]  /*ba10*/  FFMA.FTZ R46, R52, R53, R55 ;  /* 0x00000035342e7223 */ /* 0x000fe20000010037 */
[----:B------:R-:W-:-:S02]  /*ba20*/  HADD2.F32 R48, -RZ, R50.H0_H0 ;  /* 0x20000032ff307230 */ /* 0x000fc40000004100 */
[----:B------:R-:W-:Y:S02]  /*ba30*/  HADD2.F32 R53, -RZ, R157.H0_H0 ;  /* 0x2000009dff357230 */ /* 0x000fe40000004100 */
[CC--:B------:R-:W-:Y:S01]  /*ba40*/  FMUL.FTZ R55, R51.reuse, R54.reuse ;  /* 0x0000003633377220 */ /* 0x0c0fe20000410000 */
[----:B------:R-:W-:Y:S02]  /*ba50*/  HADD2.F32 R153, -RZ, R153.H1_H1 ;  /* 0x30000099ff997230 */ /* 0x000fe40000004100 */
[C---:B------:R-:W-:Y:S01]  /*ba60*/  FMUL.FTZ R54, R48.reuse, R54 ;  /* 0x0000003630367220 */ /* 0x040fe20000410000 */
[----:B------:R-:W-:Y:S02]  /*ba70*/  HADD2.F32 R52, -RZ, R49.H1_H1 ;  /* 0x30000031ff347230 */ /* 0x000fe40000004100 */
[-C--:B------:R-:W-:Y:S01]  /*ba80*/  FFMA.FTZ R48, R48, R53.reuse, -R55 ;  /* 0x0000003530307223 */ /* 0x080fe20000010837 */
[----:B------:R-:W-:Y:S02]  /*ba90*/  HADD2.F32 R50, -RZ, R50.H1_H1 ;  /* 0x30000032ff327230 */ /* 0x000fe40000004100 */
[----:B------:R-:W-:Y:S01]  /*baa0*/  FFMA.FTZ R49, R51, R53, R54 ;  /* 0x0000003533317223 */ /* 0x000fe20000010036 */
[----:B------:R-:W-:-:S02]  /*bab0*/  HADD2.F32 R157, -RZ, R157.H1_H1 ;  /* 0x3000009dff9d7230 */ /* 0x000fc40000004100 */
[----:B------:R-:W-:Y:S01]  /*bac0*/  FMUL.FTZ R55, R52, R153 ;  /* 0x0000009934377220 */ /* 0x000fe20000410000 */
[----:B------:R-:W-:Y:S01]  /*bad0*/  F2FP.F16.E4M3.UNPACK_B R51, R155.H1 ;  /* 0x0000009bff33723e */ /* 0x000fe200030006ff */
[C---:B------:R-:W-:Y:S01]  /*bae0*/  FMUL.FTZ R153, R50.reuse, R153 ;  /* 0x0000009932997220 */ /* 0x040fe20000410000 */
[----:B------:R-:W-:Y:S01]  /*baf0*/  F2FP.F16.E4M3.UNPACK_B R53, R38.H1 ;  /* 0x00000026ff35723e */ /* 0x000fe200030006ff */
[----:B------:R-:W-:Y:S01]  /*bb00*/  FFMA.FTZ R83, R50, R157, -R55 ;  /* 0x0000009d32537223 */ /* 0x000fe20000010837 */
[----:B------:R-:W-:Y:S01]  /*bb10*/  F2FP.F16.E4M3.UNPACK_B R55, R158.H1 ;  /* 0x0000009eff37723e */ /* 0x000fe200030006ff */
[----:B------:R-:W-:Y:S01]  /*bb20*/  HADD2.F32 R80, -RZ, R51.H0_H0 ;  /* 0x20000033ff507230 */ /* 0x000fe20000004100 */
[----:B------:R-:W-:Y:S01]  /*bb30*/  F2FP.F16.E4M3.UNPACK_B R50, R43.H1 ;  /* 0x0000002bff32723e */ /* 0x000fe200030006ff */
[----:B------:R-:W-:Y:S02]  /*bb40*/  HADD2.F32 R54, -RZ, R53.H0_H0 ;  /* 0x20000035ff367230 */ /* 0x000fe40000004100 */
[----:B------:R-:W-:Y:S01]  /*bb50*/  FFMA.FTZ R82, R52, R157, R153 ;  /* 0x0000009d34527223 */ /* 0x000fe20000010099 */
[----:B------:R-:W-:Y:S01]  /*bb60*/  HADD2.F32 R81, -RZ, R51.H1_H1 ;  /* 0x30000033ff517230 */ /* 0x000fe20000004100 */
[----:B------:R-:W-:Y:S01]  /*bb70*/  F2FP.F16.E4M3.UNPACK_B R155, R155 ;  /* 0x0000009bff9b723e */ /* 0x000fe200020006ff */
[----:B------:R-:W-:-:S02]  /*bb80*/  HADD2.F32 R51, -RZ, R50.H0_H0 ;  /* 0x20000032ff337230 */ /* 0x000fc40000004100 */
[-C--:B------:R-:W-:Y:S01]  /*bb90*/  FMUL.FTZ R84, R54, R80.reuse ;  /* 0x0000005036547220 */ /* 0x080fe20000410000 */
[----:B------:R-:W-:Y:S01]  /*bba0*/  HADD2.F32 R52, -RZ, R55.H0_H0 ;  /* 0x20000037ff347230 */ /* 0x000fe20000004100 */
[----:B------:R-:W-:Y:S01]  /*bbb0*/  F2FP.F16.E4M3.UNPACK_B R43, R43 ;  /* 0x0000002bff2b723e */ /* 0x000fe200020006ff */
[----:B------:R-:W-:Y:S02]  /*bbc0*/  HADD2.F32 R53, -RZ, R53.H1_H1 ;  /* 0x30000035ff357230 */ /* 0x000fe40000004100 */
[C---:B------:R-:W-:Y:S01]  /*bbd0*/  FMUL.FTZ R85, R51.reuse, R80 ;  /* 0x0000005033557220 */ /* 0x040fe20000410000 */
[----:B------:R-:W-:Y:S02]  /*bbe0*/  HADD2.F32 R50, -RZ, R50.H1_H1 ;  /* 0x30000032ff327230 */ /* 0x000fe40000004100 */
[----:B------:R-:W-:Y:S01]  /*bbf0*/  FFMA.FTZ R84, R51, R52, -R84 ;  /* 0x0000003433547223 */ /* 0x000fe20000010854 */
[----:B------:R-:W-:Y:S02]  /*bc00*/  HADD2.F32 R55, -RZ, R55.H1_H1 ;  /* 0x30000037ff377230 */ /* 0x000fe40000004100 */
[CC--:B------:R-:W-:Y:S01]  /*bc10*/  FMUL.FTZ R51, R53.reuse, R81.reuse ;  /* 0x0000005135337220 */ /* 0x0c0fe20000410000 */
[----:B------:R-:W-:Y:S01]  /*bc20*/  F2FP.F16.E4M3.UNPACK_B R158, R158 ;  /* 0x0000009eff9e723e */ /* 0x000fe200020006ff */
[----:B------:R-:W-:Y:S01]  /*bc30*/  FMUL.FTZ R80, R50, R81 ;  /* 0x0000005132507220 */ /* 0x000fe20000410000 */
[----:B------:R-:W-:Y:S01]  /*bc40*/  FFMA.FTZ R85, R54, R52, R85 ;  /* 0x0000003436557223 */ /* 0x000fe20000010055 */
[-C--:B------:R-:W-:Y:S01]  /*bc50*/  FFMA.FTZ R81, R50, R55.reuse, -R51 ;  /* 0x0000003732517223 */ /* 0x080fe20000010833 */
[----:B------:R-:W-:Y:S01]  /*bc60*/  F2FP.F16.E4M3.UNPACK_B R50, R38 ;  /* 0x00000026ff32723e */ /* 0x000fe200020006ff */
[----:B------:R-:W-:Y:S01]  /*bc70*/  FFMA.FTZ R86, R53, R55, R80 ;  /* 0x0000003735567223 */ /* 0x000fe20000010050 */
[--C-:B------:R-:W-:Y:S01]  /*bc80*/  HADD2.F32 R53, -RZ, R155.reuse.H0_H0 ;  /* 0x2000009bff357230 */ /* 0x100fe20000004100 */
[----:B------:R-:W-:Y:S01]  /*bc90*/  F2FP.SATFINITE.E4M3.F32.PACK_AB_MERGE_C R44, R47, R44, RZ ;  /* 0x0000002c2f2c723e */ /* 0x000fe200048070ff */
[----:B------:R-:W-:Y:S01]  /*bca0*/  HADD2.F32 R155, -RZ, R155.H1_H1 ;  /* 0x3000009bff9b7230 */ /* 0x000fe20000004100 */
[----:B------:R-:W-:Y:S01]  /*bcb0*/  F2FP.SATFINITE.E4M3.F32.PACK_AB_MERGE_C R46, R46, R45, RZ ;  /* 0x0000002d2e2e723e */ /* 0x000fe200048070ff */
[--C-:B------:R-:W-:Y:S01]  /*bcc0*/  HADD2.F32 R51, -RZ, R50.reuse.H0_H0 ;  /* 0x20000032ff337230 */ /* 0x100fe20000004100 */
[----:B------:R-:W-:Y:S01]  /*bcd0*/  F2FP.SATFINITE.E4M3.F32.PACK_AB_MERGE_C R45, R83, R48, R44 ;  /* 0x00000030532d723e */ /* 0x000fe2000480702c */
[----:B------:R-:W-:Y:S01]  /*bce0*/  HADD2.F32 R38, -RZ, R43.H0_H0 ;  /* 0x2000002bff267230 */ /* 0x000fe20000004100 */
[----:B------:R-:W-:Y:S01]  /*bcf0*/  F2FP.F16.E4M3.UNPACK_B R48, R36 ;  /* 0x00000024ff30723e */ /* 0x000fe200020006ff */
[----:B------:R-:W-:-:S02]  /*bd00*/  HADD2.F32 R50, -RZ, R50.H1_H1 ;  /* 0x30000032ff327230 */ /* 0x000fc40000004100 */
[-C--:B------:R-:W-:Y:S01]  /*bd10*/  FMUL.FTZ R55, R51, R53.reuse ;  /* 0x0000003533377220 */ /* 0x080fe20000410000 */
[----:B------:R-:W-:Y:S02]  /*bd20*/  HADD2.F32 R43, -RZ, R43.H1_H1 ;  /* 0x3000002bff2b7230 */ /* 0x000fe40000004100 */
[----:B------:R-:W-:Y:S01]  /*bd30*/  FMUL.FTZ R54, R38, R53 ;  /* 0x0000003526367220 */ /* 0x000fe20000410000 */
[--C-:B------:R-:W-:Y:S02]  /*bd40*/  HADD2.F32 R52, -RZ, R158.reuse.H0_H0 ;  /* 0x2000009eff347230 */ /* 0x100fe40000004100 */
[-C--:B------:R-:W-:Y:S01]  /*bd50*/  FMUL.FTZ R80, R50, R155.reuse ;  /* 0x0000009b32507220 */ /* 0x080fe20000410000 */
[----:B------:R-:W-:Y:S02]  /*bd60*/  HADD2.F32 R158, -RZ, R158.H1_H1 ;  /* 0x3000009eff9e7230 */ /* 0x000fe40000004100 */
[----:B------:R-:W-:Y:S01]  /*bd70*/  FMUL.FTZ R155, R43, R155 ;  /* 0x0000009b2b9b7220 */ /* 0x000fe20000410000 */
[----:B------:R-:W-:Y:S01]  /*bd80*/  F2FP.F16.E4M3.UNPACK_B R47, R42 ;  /* 0x0000002aff2f723e */ /* 0x000fe200020006ff */
[-C--:B------:R-:W-:Y:S01]  /*bd90*/  FFMA.FTZ R55, R38, R52.reuse, -R55 ;  /* 0x0000003426377223 */ /* 0x080fe20000010837 */
[----:B------:R-:W-:Y:S01]  /*bda0*/  FFMA.FTZ R38, R51, R52, R54 ;  /* 0x0000003433267223 */ /* 0x000fe20000010036 */
[-C--:B------:R-:W-:Y:S01]  /*bdb0*/  FFMA.FTZ R155, R50, R158.reuse, R155 ;  /* 0x0000009e329b7223 */ /* 0x080fe2000001009b */
[----:B------:R-:W-:Y:S01]  /*bdc0*/  F2FP.F16.E4M3.UNPACK_B R50, R37 ;  /* 0x00000025ff32723e */ /* 0x000fe200020006ff */
[----:B------:R-:W-:Y:S01]  /*bdd0*/  FFMA.FTZ R80, R43, R158, -R80 ;  /* 0x0000009e2b507223 */ /* 0x000fe20000010850 */
[----:B------:R-:W-:Y:S01]  /*bde0*/  F2FP.SATFINITE.E4M3.F32.PACK_AB_MERGE_C R44, R82, R49, R46 ;  /* 0x00000031522c723e */ /* 0x000fe2000480702e */
[----:B------:R-:W-:Y:S01]  /*bdf0*/  HADD2.F32 R53, -RZ, R48.H0_H0 ;  /* 0x20000030ff357230 */ /* 0x000fe20000004100 */
[----:B------:R-:W-:Y:S01]  /*be00*/  F2FP.SATFINITE.E4M3.F32.PACK_AB_MERGE_C R43, R81, R84, RZ ;  /* 0x00000054512b723e */ /* 0x000fe200048070ff */
[--C-:B------:R-:W-:Y:S01]  /*be10*/  HADD2.F32 R49, -RZ, R50.reuse.H0_H0 ;  /* 0x20000032ff317230 */ /* 0x100fe20000004100 */
[----:B------:R-:W-:Y:S01]  /*be20*/  F2FP.F16.E4M3.UNPACK_B R51, R14 ;  /* 0x0000000eff33723e */ /* 0x000fe200020006ff */
[----:B------:R-:W-:Y:S01]  /*be30*/  HADD2.F32 R46, -RZ, R47.H0_H0 ;  /* 0x2000002fff2e7230 */ /* 0x000fe20000004100 */
[----:B------:R-:W-:Y:S01]  /*be40*/  F2FP.SATFINITE.E4M3.F32.PACK_AB_MERGE_C R43, R80, R55, R43 ;  /* 0x00000037502b723e */ /* 0x000fe2000480702b */
[----:B------:R-:W-:-:S02]  /*be50*/  HADD2.F32 R50, -RZ, R50.H1_H1 ;  /* 0x30000032ff327230 */ /* 0x000fc40000004100 */
[CC--:B------:R-:W-:Y:S01]  /*be60*/  FMUL.FTZ R55, R49.reuse, R53.reuse ;  /* 0x0000003531377220 */ /* 0x0c0fe20000410000 */
[----:B------:R-:W-:Y:S02]  /*be70*/  HADD2.F32 R52, -RZ, R51.H0_H0 ;  /* 0x20000033ff347230 */ /* 0x000fe40000004100 */
[C---:B------:R-:W-:Y:S01]  /*be80*/  FMUL.FTZ R54, R46.reuse, R53 ;  /* 0x000000352e367220 */ /* 0x040fe20000410000 */
[----:B------:R-:W-:Y:S01]  /*be90*/  HADD2.F32 R53, -RZ, R48.H1_H1 ;  /* 0x30000030ff357230 */ /* 0x000fe20000004100 */
[----:B------:R-:W-:Y:S01]  /*bea0*/  F2FP.F16.E4M3.UNPACK_B R42, R42.H1 ;  /* 0x0000002aff2a723e */ /* 0x000fe200030006ff */
[----:B------:R-:W-:Y:S02]  /*beb0*/  HADD2.F32 R48, -RZ, R47.H1_H1 ;  /* 0x3000002fff307230 */ /* 0x000fe40000004100 */
[-C--:B------:R-:W-:Y:S01]  /*bec0*/  FFMA.FTZ R46, R46, R52.reuse, -R55 ;  /* 0x000000342e2e7223 */ /* 0x080fe20000010837 */
[----:B------:R-:W-:Y:S01]  /*bed0*/  FFMA.FTZ R47, R49, R52, R54 ;  /* 0x00000034312f7223 */ /* 0x000fe20000010036 */
[----:B------:R-:W-:-:S02]  /*bee0*/  HADD2.F32 R51, -RZ, R51.H1_H1 ;  /* 0x30000033ff337230 */ /* 0x000fc40000004100 */
[-C--:B------:R-:W-:Y:S01]  /*bef0*/  FMUL.FTZ R55, R50, R53.reuse ;  /* 0x0000003532377220 */ /* 0x080fe20000410000 */
[----:B------:R-:W-:Y:S01]  /*bf00*/  FMUL.FTZ R53, R48, R53 ;  /* 0x0000003530357220 */ /* 0x000fe20000410000 */
[----:B------:R-:W-:Y:S02]  /*bf10*/  F2FP.F16.E4M3.UNPACK_B R49, R37.H1 ;  /* 0x00000025ff31723e */ /* 0x000fe400030006ff */
[----:B------:R-:W-:Y:S01]  /*bf20*/  F2FP.F16.E4M3.UNPACK_B R52, R36.H1 ;  /* 0x00000024ff34723e */ /* 0x000fe200030006ff */
[-C--:B------:R-:W-:Y:S01]  /*bf30*/  FFMA.FTZ R36, R50, R51.reuse, R53 ;  /* 0x0000003332247223 */ /* 0x080fe20000010035 */
[----:B------:R-:W-:Y:S01]  /*bf40*/  FFMA.FTZ R37, R48, R51, -R55 ;  /* 0x0000003330257223 */ /* 0x000fe20000010837 */
[--C-:B------:R-:W-:Y:S01]  /*bf50*/  HADD2.F32 R50, -RZ, R49.reuse.H0_H0 ;  /* 0x20000031ff327230 */ /* 0x100fe20000004100 */
[----:B------:R-:W-:Y:S01]  /*bf60*/  F2FP.F16.E4M3.UNPACK_B R14, R14.H1 ;  /* 0x0000000eff0e723e */ /* 0x000fe200030006ff */
[----:B------:R-:W-:Y:S01]  /*bf70*/  HADD2.F32 R48, -RZ, R42.H0_H0 ;  /* 0x2000002aff307230 */ /* 0x000fe20000004100 */
[----:B------:R-:W-:Y:S01]  /*bf80*/  F2FP.SATFINITE.E4M3.F32.PACK_AB_MERGE_C R85, R86, R85, RZ ;  /* 0x000000555655723e */ /* 0x000fe200048070ff */
[----:B------:R-:W-:-:S02]  /*bf90*/  HADD2.F32 R49, -RZ, R49.H1_H1 ;  /* 0x30000031ff317230 */ /* 0x000fc40000004100 */
[--C-:B------:R-:W-:Y:S01]  /*bfa0*/  HADD2.F32 R54, -RZ, R52.reuse.H1_H1 ;  /* 0x30000034ff367230 */ /* 0x100fe20000004100 */
[----:B------:R-:W-:Y:S01]  /*bfb0*/  F2FP.SATFINITE.E4M3.F32.PACK_AB_MERGE_C R38, R155, R38, R85 ;  /* 0x000000269b26723e */ /* 0x000fe20004807055 */
[----:B------:R-:W-:Y:S02]  /*bfc0*/  HADD2.F32 R53, -RZ, R52.H0_H0 ;  /* 0x20000034ff357230 */ /* 0x000fe40000004100 */
[----:B------:R-:W-:Y:S02]  /*bfd0*/  HADD2.F32 R42, -RZ, R42.H1_H1 ;  /* 0x3000002aff2a7230 */ /* 0x000fe40000004100 */
[----:B------:R-:W-:Y:S01]  /*bfe0*/  FMUL.FTZ R81, R49, R54 ;  /* 0x0000003631517220 */ /* 0x000fe20000410000 */
[--C-:B------:R-:W-:Y:S02]  /*bff0*/  HADD2.F32 R51, -RZ, R14.reuse.H0_H0 ;  /* 0x2000000eff337230 */ /* 0x100fe40000004100 */
[----:B------:R-:W-:Y:S01]  /*c000*/  FMUL.FTZ R55, R50, R53 ;  /* 0x0000003532377220 */ /* 0x000fe20000410000 */
[----:B------:R-:W-:-:S02]  /*c010*/  HADD2.F32 R52, -RZ, R14.H1_H1 ;  /* 0x3000000eff347230 */ /* 0x000fc40000004100 */
[----:B------:R-:W-:Y:S01]  /*c020*/  FMUL.FTZ R54, R42, R54 ;  /* 0x000000362a367220 */ /* 0x000fe20000410000 */
[C---:B------:R-:W-:Y:S01]  /*c030*/  FMUL.FTZ R53, R48.reuse, R53 ;  /* 0x0000003530357220 */ /* 0x040fe20000410000 */
[----:B------:R-:W-:Y:S01]  /*c040*/  FFMA.FTZ R82, R48, R51, -R55 ;  /* 0x0000003330527223 */ /* 0x000fe20000010837 */
[----:B------:R-:W-:Y:S01]  /*c050*/  F2FP.F16.E4M3.UNPACK_B R55, R13.H1 ;  /* 0x0000000dff37723e */ /* 0x000fe200030006ff */
[-C--:B------:R-:W-:Y:S01]  /*c060*/  FFMA.FTZ R84, R49, R52.reuse, R54 ;  /* 0x0000003431547223 */ /* 0x080fe20000010036 */
[----:B------:R-:W-:Y:S01]  /*c070*/  F2FP.F16.E4M3.UNPACK_B R49, R39.H1 ;  /* 0x00000027ff31723e */ /* 0x000fe200030006ff */
[----:B------:R-:W-:Y:S01]  /*c080*/  FFMA.FTZ R83, R50, R51, R53 ;  /* 0x0000003332537223 */ /* 0x000fe20000010035 */
[----:B------:R-:W-:Y:S01]  /*c090*/  F2FP.F16.E4M3.UNPACK_B R14, R15 ;  /* 0x0000000fff0e723e */ /* 0x000fe200020006ff */
[----:B------:R-:W-:Y:S01]  /*c0a0*/  FFMA.FTZ R85, R42, R52, -R81 ;  /* 0x000000342a557223 */ /* 0x000fe20000010851 */
[----:B------:R-:W-:Y:S01]  /*c0b0*/  F2FP.F16.E4M3.UNPACK_B R54, R13 ;  /* 0x0000000dff36723e */ /* 0x000fe200020006ff */
[----:B------:R-:W-:Y:S01]  /*c0c0*/  HADD2.F32 R81, -RZ, R55.H0_H0 ;  /* 0x20000037ff517230 */ /* 0x000fe20000004100 */
[----:B------:R-:W-:Y:S01]  /*c0d0*/  F2FP.F16.E4M3.UNPACK_B R48, R39 ;  /* 0x00000027ff30723e */ /* 0x000fe200020006ff */
[----:B------:R-:W-:Y:S01]  /*c0e0*/  HADD2.F32 R39, -RZ, R14.H0_H0 ;  /* 0x2000000eff277230 */ /* 0x000fe20000004100 */
[----:B------:R-:W-:Y:S01]  /*c0f0*/  F2FP.F16.E4M3.UNPACK_B R15, R15.H1 ;  /* 0x0000000fff0f723e */ /* 0x000fe200030006ff */
[----:B------:R-:W-:Y:S01]  /*c100*/  HADD2.F32 R80, -RZ, R54.H0_H0 ;  /* 0x20000036ff507230 */ /* 0x000fe20000004100 */
[-C--:B------:R-:W-:Y:S01]  /*c110*/  F2FP.F16.E4M3.UNPACK_B R13, R12.reuse ;  /* 0x0000000cff0d723e */ /* 0x080fe200020006ff */
[----:B------:R-:W-:Y:S01]  /*c120*/  HADD2.F32 R50, -RZ, R48.H0_H0 ;  /* 0x20000030ff327230 */ /* 0x000fe20000004100 */
[----:B------:R-:W-:Y:S01]  /*c130*/  F2FP.F16.E4M3.UNPACK_B R51, R12.H1 ;  /* 0x0000000cff33723e */ /* 0x000fe200030006ff */
[----:B------:R-:W-:-:S02]  /*c140*/  HADD2.F32 R12, -RZ, R49.H0_H0 ;  /* 0x20000031ff0c7230 */ /* 0x000fc40000004100 */
[-C--:B------:R-:W-:Y:S01]  /*c150*/  FMUL.FTZ R87, R39, R80.reuse ;  /* 0x0000005027577220 */ /* 0x080fe20000410000 */
[----:B------:R-:W-:Y:S02]  /*c160*/  HADD2.F32 R42, -RZ, R15.H0_H0 ;  /* 0x2000000fff2a7230 */ /* 0x000fe40000004100 */
[----:B------:R-:W-:Y:S01]  /*c170*/  FMUL.FTZ R86, R50, R80 ;  /* 0x0000005032567220 */ /* 0x000fe20000410000 */
[----:B------:R-:W-:Y:S02]  /*c180*/  HADD2.F32 R53, -RZ, R51.H0_H0 ;  /* 0x20000033ff357230 */ /* 0x000fe40000004100 */
[-C--:B------:R-:W-:Y:S01]  /*c190*/  FMUL.FTZ R127, R12, R81.reuse ;  /* 0x000000510c7f7220 */ /* 0x080fe20000410000 */
[----:B------:R-:W-:Y:S02]  /*c1a0*/  HADD2.F32 R52, -RZ, R13.H0_H0 ;  /* 0x2000000dff347230 */ /* 0x000fe40000004100 */
[----:B------:R-:W-:Y:S01]  /*c1b0*/  FMUL.FTZ R81, R42, R81 ;  /* 0x000000512a517220 */ /* 0x000fe20000410000 */
[----:B------:R-:W-:-:S02]  /*c1c0*/  HADD2.F32 R49, -RZ, R49.H1_H1 ;  /* 0x30000031ff317230 */ /* 0x000fc40000004100 */
[-C--:B------:R-:W-:Y:S01]  /*c1d0*/  FFMA.FTZ R127, R42, R53.reuse, -R127 ;  /* 0x000000352a7f7223 */ /* 0x080fe2000001087f */
[----:B------:R-:W-:Y:S02]  /*c1e0*/  HADD2.F32 R42, -RZ, R55.H1_H1 ;  /* 0x30000037ff2a7230 */ /* 0x000fe40000004100 */
[-C--:B------:R-:W-:Y:S01]  /*c1f0*/  FFMA.FTZ R86, R39, R52.reuse, -R86 ;  /* 0x0000003427567223 */ /* 0x080fe20000010856 */
[----:B------:R-:W-:Y:S02]  /*c200*/  HADD2.F32 R15, -RZ, R15.H1_H1 ;  /* 0x3000000fff0f7230 */ /* 0x000fe40000004100 */
[----:B------:R-:W-:Y:S01]  /*c210*/  FFMA.FTZ R87, R50, R52, R87 ;  /* 0x0000003432577223 */ /* 0x000fe20000010057 */
[----:B------:R-:W-:Y:S01]  /*c220*/  FFMA.FTZ R81, R12, R53, R81 ;  /* 0x000000350c517223 */ /* 0x000fe20000010051 */
[----:B------:R-:W-:Y:S02]  /*c230*/  HADD2.F32 R48, -RZ, R48.H1_H1 ;  /* 0x30000030ff307230 */ /* 0x000fe40000004100 */
[----:B------:R-:W-:Y:S01]  /*c240*/  FMUL.FTZ R50, R49, R42 ;  /* 0x0000002a31327220 */ /* 0x000fe20000410000 */
[----:B------:R-:W-:-:S02]  /*c250*/  HADD2.F32 R39, -RZ, R54.H1_H1 ;  /* 0x30000036ff277230 */ /* 0x000fc40000004100 */
[----:B------:R-:W-:Y:S01]  /*c260*/  FMUL.FTZ R42, R15, R42 ;  /* 0x0000002a0f2a7220 */ /* 0x000fe20000410000 */
[----:B------:R-:W-:Y:S01]  /*c270*/  HADD2.F32 R14, -RZ, R14.H1_H1 ;  /* 0x3000000eff0e7230 */ /* 0x000fe20000004100 */
[----:B------:R-:W-:Y:S01]  /*c280*/  F2FP.SATFINITE.E4M3.F32.PACK_AB_MERGE_C R82, R85, R82, RZ ;  /* 0x000000525552723e */ /* 0x000fe200048070ff */
[----:B------:R-:W-:Y:S02]  /*c290*/  HADD2.F32 R12, -RZ, R51.H1_H1 ;  /* 0x30000033ff0c7230 */ /* 0x000fe40000004100 */
[-C--:B------:R-:W-:Y:S01]  /*c2a0*/  FMUL.FTZ R51, R48, R39.reuse ;  /* 0x0000002730337220 */ /* 0x080fe20000410000 */
[----:B------:R-:W-:Y:S02]  /*c2b0*/  HADD2.F32 R13, -RZ, R13.H1_H1 ;  /* 0x3000000dff0d7230 */ /* 0x000fe40000004100 */
[----:B------:R-:W-:Y:S01]  /*c2c0*/  FMUL.FTZ R39, R14, R39 ;  /* 0x000000270e277220 */ /* 0x000fe20000410000 */
[----:B------:R-:W-:Y:S01]  /*c2d0*/  F2FP.SATFINITE.E4M3.F32.PACK_AB_MERGE_C R83, R84, R83, RZ ;  /* 0x000000535453723e */ /* 0x000fe200048070ff */
[-C--:B------:R-:W-:Y:S01]  /*c2e0*/  FFMA.FTZ R50, R15, R12.reuse, -R50 ;  /* 0x0000000c0f327223 */ /* 0x080fe20000010832 */
[----:B------:R-:W-:Y:S01]  /*c2f0*/  FFMA.FTZ R42, R49, R12, R42 ;  /* 0x0000000c312a7223 */ /* 0x000fe2000001002a */
[-C--:B------:R-:W-:Y:S01]  /*c300*/  FFMA.FTZ R51, R14, R13.reuse, -R51 ;  /* 0x0000000d0e337223 */ /* 0x080fe20000010833 */
[----:B------:R-:W-:Y:S01]  /*c310*/  FFMA.FTZ R48, R48, R13, R39 ;  /* 0x0000000d30307223 */ /* 0x000fe20000010027 */
[----:B------:R-:W-:Y:S01]  /*c320*/  F2FP.SATFINITE.E4M3.F32.PACK_AB_MERGE_C R13, R37, R46, R82 ;  /* 0x0000002e250d723e */ /* 0x000fe20004807052 */
[----:B------:R-:W-:Y:S01]  /*c330*/  IMAD.MOV.U32 R12, RZ, RZ, R45 ;  /* 0x000000ffff0c7224 */ /* 0x000fe200078e002d */
[----:B------:R-:W-:Y:S01]  /*c340*/  F2FP.SATFINITE.E4M3.F32.PACK_AB_MERGE_C R50, R50, R127, RZ ;  /* 0x0000007f3232723e */ /* 0x000fe200048070ff */
[----:B------:R-:W-:Y:S01]  /*c350*/  IMAD.MOV.U32 R14, RZ, RZ, R43 ;  /* 0x000000ffff0e7224 */ /* 0x000fe200078e002b */
[----:B------:R-:W-:-:S02]  /*c360*/  F2FP.SATFINITE.E4M3.F32.PACK_AB_MERGE_C R42, R42, R81, RZ ;  /* 0x000000512a2a723e */ /* 0x000fc400048070ff */
[----:B------:R-:W-:Y:S01]  /*c370*/  F2FP.SATFINITE.E4M3.F32.PACK_AB_MERGE_C R37, R36, R47, R83 ;  /* 0x0000002f2425723e */ /* 0x000fe20004807053 */
[----:B------:R-:W-:Y:S01]  /*c380*/  IMAD.MOV.U32 R36, RZ, RZ, R44 ;  /* 0x000000ffff247224 */ /* 0x000fe200078e002c */
[----:B------:R-:W-:Y:S02]  /*c390*/  F2FP.SATFINITE.E4M3.F32.PACK_AB_MERGE_C R15, R51, R86, R50 ;  /* 0x00000056330f723e */ /* 0x000fe40004807032 */
[----:B------:R-:W-:-:S07]  /*c3a0*/  F2FP.SATFINITE.E4M3.F32.PACK_AB_MERGE_C R39, R48, R87, R42 ;  /* 0x000000573027723e */ /* 0x000fce000480702a */
.L_x_518:
[----:B------:R-:W-:Y:S05]  /*c3b0*/  BSYNC B2 ;  /* 0x0000000000027941 */ /* 0x000fea0003800000 */
.L_x_517:
[----:B------:R-:W-:Y:S01]  /*c3c0*/  ISETP.GE.AND P3, PT, R11, R136, PT ;  /* 0x000000880b00720c */ /* 0x000fe20003f66270 */
[----:B0-----:R0:W-:-:S12]  /*c3d0*/  ST.E.128 desc[UR50][R40.64], R12 ;  /* 0x0000000c28007985 */ /* 0x0011d8000c101d32 */
[----:B------:R-:W-:-:S04]  /*c3e0*/  @!P3 IADD3 R42, P5, R156, R11, RZ ;  /* 0x0000000b9c2ab210 */ /* 0x000fc80007fbe0ff */
[----:B------:R-:W-:-:S05]  /*c3f0*/  @!P3 LEA.HI.X.SX32 R43, R11, R154, 0x1, P5 ;  /* 0x0000009a0b2bb211 */ /* 0x000fca00028f0eff */
[----:B--2---:R0:W-:Y:S04]  /*c400*/  @!P3 ST.E.128 desc[UR50][R42.64], R36 ;  /* 0x000000242a00b985 */ /* 0x0041e8000c101d32 */
.L_x_508:
[----:B------:R-:W-:Y:S05]  /*c410*/  BSYNC B1 ;  /* 0x0000000000017941 */ /* 0x000fea0003800000 */
.L_x_507:
[----:B------:R-:W-:-:S03]  /*c420*/  UMOV UR4, 0xffffffff ;  /* 0xffffffff00047882 */ /* 0x000fc60000000000 */
[----:B------:R-:W-:Y:S05]  /*c430*/  BRA.DIV UR4, `(.L_x_519) ;  /* 0x000001ee04087947 */ /* 0x000fea000b800000 */
[----:B------:R0:W0:Y:S04]  /*c440*/  SHFL.IDX PT, R44, R119, 0x1, 0x1e1f ;  /* 0x003e1f00772c7f89 */ /* 0x00002800000e0000 */
[----:B--2---:R-:W2:Y:S02]  /*c450*/  SHFL.IDX PT, R120, R120, 0x1, 0x1e1f ;  /* 0x003e1f0078787f89 */ /* 0x004ea400000e0000 */
.L_x_792:
[----:B------:R-:W-:Y:S05]  /*c460*/  @P4 BRA `(.L_x_476) ;  /* 0x00000034008c4947 */ /* 0x000fea0003800000 */
[----:B------:R-:W-:Y:S01]  /*c470*/  ISETP.NE.AND P3, PT, R28, RZ, PT ;  /* 0x000000ff1c00720c */ /* 0x000fe20003f65270 */
[----:B------:R-:W-:-:S12]  /*c480*/  BSSY B1, `(.L_x_520) ;  /* 0x00000f4000017945 */ /* 0x000fd80003800000 */
[----:B------:R-:W-:Y:S05]  /*c490*/  @!P3 BRA `(.L_x_521) ;  /* 0x0000000c00c8b947 */ /* 0x000fea0003800000 */
[----:B0-----:R-:W5:Y:S04]  /*c4a0*/  LDL R15, [R1+0x40] ;  /* 0x00004000010f7983 */ /* 0x001f680000100800 */
[----:B------:R-:W3:Y:S01]  /*c4b0*/  LDL R14, [R1+0x44] ;  /* 0x00004400010e7983 */ /* 0x000ee20000100800 */
[----:B------:R-:W-:Y:S01]  /*c4c0*/  SEL R11, R117, R143, !P0 ;  /* 0x0000008f750b7207 */ /* 0x000fe20004000000 */
[----:B------:R-:W-:Y:S01]  /*c4d0*/  BSSY B2, `(.L_x_522) ;  /* 0x00000e9000027945 */ /* 0x000fe20003800000 */
[----:B--2---:R-:W-:Y:S02]  /*c4e0*/  IADD3 R40, P3, R21, R120, RZ ;  /* 0x0000007815287210 */ /* 0x004fe40007f7e0ff */
[----:B------:R-:W-:Y:S02]  /*c4f0*/  SHF.R.S32.HI R12, RZ, 0x1f, R11 ;  /* 0x0000001fff0c7819 */ /* 0x000fe4000001140b */
[----:B------:R-:W-:-:S02]  /*c500*/  IADD3.X R41, R44, R109, RZ, P3, !PT ;  /* 0x0000006d2c297210 */ /* 0x000fc40001ffe4ff */
[----:B------:R-:W-:Y:S02]  /*c510*/  LEA.HI R12, R12, R11, RZ, 0x5 ;  /* 0x0000000b0c0c7211 */ /* 0x000fe400078f28ff */
[----:B------:R-:W-:Y:S02]  /*c520*/  ISETP.GE.AND P3, PT, R16, R116, PT ;  /* 0x000000741000720c */ /* 0x000fe40003f66270 */
[----:B------:R-:W-:-:S04]  /*c530*/  LEA.HI.SX32 R12, R12, R113, 0x1b ;  /* 0x000000710c0c7211 */ /* 0x000fc800078fdaff */
[----:B------:R-:W-:-:S04]  /*c540*/  SHF.R.S32.HI R11, RZ, 0x1f, R12 ;  /* 0x0000001fff0b7819 */ /* 0x000fc8000001140c */
[----:B------:R-:W-:Y:S01]  /*c550*/  LEA.HI R13, R11, R12, RZ, 0x2 ;  /* 0x0000000c0b0d7211 */ /* 0x000fe200078f10ff */
[----:B------:R-:W-:-:S03]  /*c560*/  IMAD.SHL.U32 R11, R12, 0x10, RZ ;  /* 0x000000100c0b7824 */ /* 0x000fc600078e00ff */
[----:B------:R-:W-:Y:S02]  /*c570*/  SHF.R.S32.HI R12, RZ, 0x2, R13 ;  /* 0x00000002ff0c7819 */ /* 0x000fe4000001140d */
[----:B-----5:R-:W-:-:S04]  /*c580*/  LOP3.LUT R13, R15, 0x30, R11, 0xf8, !PT ;  /* 0x000000300f0d7812 */ /* 0x020fc800078ef80b */
[----:B------:R-:W-:Y:S01]  /*c590*/  LOP3.LUT R13, R13, R0, RZ, 0x3c, !PT ;  /* 0x000000000d0d7212 */ /* 0x000fe200078e3cff */
[----:B---3--:R-:W-:-:S04]  /*c5a0*/  IMAD R12, R12, 0x2800, R14 ;  /* 0x000028000c0c7824 */ /* 0x008fc800078e020e */
        /* <DEDUP_REMOVED lines=12> */
[----:B------:R-:W-:Y:S01]  /*c670*/  SHF.R.U32.HI R58, RZ, 0x10, R69 ;  /* 0x00000010ff3a7819 */ /* 0x000fe20000011645 */
[----:B------:R-:W-:Y:S01]  /*c680*/  IMAD.SHL.U32 R12, R43, 0x100, RZ ;  /* 0x000001002b0c7824 */ /* 0x000fe200078e00ff */
[----:B------:R-:W-:Y:S01]  /*c690*/  SHF.R.U32.HI R49, RZ, 0x8, R57 ;  /* 0x00000008ff317819 */ /* 0x000fe20000011639 */
[----:B------:R-:W-:Y:S01]  /*c6a0*/  IMAD.MOV.U32 R43, RZ, RZ, R14 ;  /* 0x000000ffff2b7224 */ /* 0x000fe200078e000e */
[----:B------:R-:W-:Y:S01]  /*c6b0*/  LOP3.LUT R45, R69, 0xff0000ff, RZ, 0xc0, !PT ;  /* 0xff0000ff452d7812 */ /* 0x000fe200078ec0ff */
[----:B------:R-:W-:Y:S01]  /*c6c0*/  IMAD.SHL.U32 R14, R52, 0x100, RZ ;  /* 0x00000100340e7824 */ /* 0x000fe200078e00ff */
[----:B------:R-:W-:Y:S01]  /*c6d0*/  SHF.R.U32.HI R55, RZ, 0x8, R71 ;  /* 0x00000008ff377819 */ /* 0x000fe20000011647 */
[----:B------:R-:W-:Y:S01]  /*c6e0*/  IMAD.SHL.U32 R49, R49, 0x100, RZ ;  /* 0x0000010031317824 */ /* 0x000fe200078e00ff */
[----:B------:R-:W-:Y:S01]  /*c6f0*/  MOV R42, R13 ;  /* 0x0000000d002a7202 */ /* 0x000fe20000000f00 */
[----:B------:R-:W-:Y:S01]  /*c700*/  IMAD.U32 R13, R58, 0x10000, RZ ;  /* 0x000100003a0d7824 */ /* 0x000fe200078e00ff */
[----:B------:R-:W-:-:S02]  /*c710*/  LOP3.LUT R51, R59, 0xff0000ff, RZ, 0xc0, !PT ;  /* 0xff0000ff3b337812 */ /* 0x000fc400078ec0ff */
[----:B------:R-:W-:Y:S02]  /*c720*/  SHF.R.U32.HI R54, RZ, 0x10, R71 ;  /* 0x00000010ff367819 */ /* 0x000fe40000011647 */
[----:B------:R-:W-:Y:S02]  /*c730*/  LOP3.LUT R12, R45, 0xff00, R12, 0xf8, !PT ;  /* 0x0000ff002d0c7812 */ /* 0x000fe400078ef80c */
[----:B------:R-:W-:Y:S02]  /*c740*/  LOP3.LUT R48, R57, 0xff0000ff, RZ, 0xc0, !PT ;  /* 0xff0000ff39307812 */ /* 0x000fe400078ec0ff */
[----:B------:R-:W-:Y:S02]  /*c750*/  LOP3.LUT R46, R71, 0xff0000ff, RZ, 0xc0, !PT ;  /* 0xff0000ff472e7812 */ /* 0x000fe400078ec0ff */
[----:B------:R-:W-:Y:S02]  /*c760*/  SHF.L.U32 R45, R55, 0x8, RZ ;  /* 0x00000008372d7819 */ /* 0x000fe400000006ff */
[----:B------:R-:W-:-:S02]  /*c770*/  LOP3.LUT R55, R51, 0xff00, R14, 0xf8, !PT ;  /* 0x0000ff0033377812 */ /* 0x000fc400078ef80e */
[----:B------:R-:W-:Y:S01]  /*c780*/  LOP3.LUT R14, R12, 0xff0000, R13, 0xf8, !PT ;  /* 0x00ff00000c0e7812 */ /* 0x000fe200078ef80d */
[----:B------:R-:W-:Y:S01]  /*c790*/  IMAD.U32 R12, R54, 0x10000, RZ ;  /* 0x00010000360c7824 */ /* 0x000fe200078e00ff */
[----:B------:R-:W-:Y:S02]  /*c7a0*/  LOP3.LUT R36, R48, 0xff00, R49, 0xf8, !PT ;  /* 0x0000ff0030247812 */ /* 0x000fe400078ef831 */
[----:B------:R-:W-:Y:S02]  /*c7b0*/  LOP3.LUT R45, R46, 0xff00, R45, 0xf8, !PT ;  /* 0x0000ff002e2d7812 */ /* 0x000fe400078ef82d */
[----:B------:R-:W-:Y:S02]  /*c7c0*/  F2FP.F16.E4M3.UNPACK_B R54, R149.H1 ;  /* 0x00000095ff36723e */ /* 0x000fe400030006ff */
[----:B------:R-:W-:Y:S02]  /*c7d0*/  F2FP.F16.E4M3.UNPACK_B R51, R50.H1 ;  /* 0x00000032ff33723e */ /* 0x000fe400030006ff */
[----:B------:R-:W-:Y:S01]  /*c7e0*/  F2FP.F16.E4M3.UNPACK_B R48, R47.H1 ;  /* 0x0000002fff30723e */ /* 0x000fe200030006ff */
[----:B------:R-:W-:Y:S01]  /*c7f0*/  HADD2.F32 R13, -RZ, R54.H0_H0 ;  /* 0x20000036ff0d7230 */ /* 0x000fe20000004100 */
[----:B------:R-:W-:Y:S01]  /*c800*/  SHF.R.U32.HI R56, RZ, 0x10, R59 ;  /* 0x00000010ff387819 */ /* 0x000fe2000001163b */
[----:B------:R-:W-:Y:S01]  /*c810*/  HADD2.F32 R46, -RZ, R51.H0_H0 ;  /* 0x20000033ff2e7230 */ /* 0x000fe20000004100 */
[----:B------:R-:W-:Y:S01]  /*c820*/  LOP3.LUT R12, R45, 0xff0000, R12, 0xf8, !PT ;  /* 0x00ff00002d0c7812 */ /* 0x000fe200078ef80c */
[----:B------:R-:W-:Y:S01]  /*c830*/  HADD2.F32 R45, -RZ, R48.H0_H0 ;  /* 0x20000030ff2d7230 */ /* 0x000fe20000004100 */
[----:B------:R-:W-:Y:S01]  /*c840*/  F2FP.F16.E4M3.UNPACK_B R49, R151.H1 ;  /* 0x00000097ff31723e */ /* 0x000fe200030006ff */
[----:B------:R-:W-:Y:S01]  /*c850*/  IMAD.U32 R56, R56, 0x10000, RZ ;  /* 0x0001000038387824 */ /* 0x000fe200078e00ff */
[----:B------:R-:W-:Y:S01]  /*c860*/  SHF.R.U32.HI R53, RZ, 0x10, R57 ;  /* 0x00000010ff357819 */ /* 0x000fe20000011639 */
[-C--:B------:R-:W-:Y:S01]  /*c870*/  FMUL.FTZ R58, R46, R13.reuse ;  /* 0x0000000d2e3a7220 */ /* 0x080fe20000410000 */
[----:B------:R-:W-:Y:S01]  /*c880*/  FMUL.FTZ R57, R45, R13 ;  /* 0x0000000d2d397220 */ /* 0x000fe20000410000 */
[----:B------:R-:W-:Y:S01]  /*c890*/  HADD2.F32 R52, -RZ, R49.H0_H0 ;  /* 0x20000031ff347230 */ /* 0x000fe20000004100 */
[----:B------:R-:W-:-:S02]  /*c8a0*/  SHF.L.U32 R53, R53, 0x10, RZ ;  /* 0x0000001035357819 */ /* 0x000fc400000006ff */
        /* <DEDUP_REMOVED lines=8> */
[----:B------:R-:W-:Y:S01]  /*c930*/  F2FP.F16.E4M3.UNPACK_B R50, R50 ;  /* 0x00000032ff32723e */ /* 0x000fe200020006ff */
[----:B------:R-:W-:Y:S01]  /*c940*/  HADD2.F32 R49, -RZ, R48.H1_H1 ;  /* 0x30000030ff317230 */ /* 0x000fe20000004100 */
[----:B------:R-:W-:Y:S01]  /*c950*/  F2FP.F16.E4M3.UNPACK_B R47, R47 ;  /* 0x0000002fff2f723e */ /* 0x000fe200020006ff */
[----:B------:R-:W-:-:S02]  /*c960*/  HADD2.F32 R54, -RZ, R149.H0_H0 ;  /* 0x20000095ff367230 */ /* 0x000fc40000004100 */
[C---:B------:R-:W-:Y:S01]  /*c970*/  FMUL.FTZ R56, R52.reuse, R55 ;  /* 0x0000003734387220 */ /* 0x040fe20000410000 */
[----:B------:R-:W-:Y:S01]  /*c980*/  F2FP.F16.E4M3.UNPACK_B R151, R151 ;  /* 0x00000097ff97723e */ /* 0x000fe200020006ff */
[C---:B------:R-:W-:Y:S01]  /*c990*/  FMUL.FTZ R55, R49.reuse, R55 ;  /* 0x0000003731377220 */ /* 0x040fe20000410000 */
[----:B------:R-:W-:Y:S02]  /*c9a0*/  HADD2.F32 R51, -RZ, R50.H0_H0 ;  /* 0x20000032ff337230 */ /* 0x000fe40000004100 */
[-C--:B------:R-:W-:Y:S01]  /*c9b0*/  FFMA.FTZ R68, R49, R53.reuse, -R56 ;  /* 0x0000003531447223 */ /* 0x080fe20000010838 */
[----:B------:R-:W-:Y:S02]  /*c9c0*/  HADD2.F32 R48, -RZ, R47.H0_H0 ;  /* 0x2000002fff307230 */ /* 0x000fe40000004100 */
[----:B------:R-:W-:Y:S01]  /*c9d0*/  FFMA.FTZ R57, R52, R53, R55 ;  /* 0x0000003534397223 */ /* 0x000fe20000010037 */
[----:B------:R-:W-:Y:S02]  /*c9e0*/  HADD2.F32 R49, -RZ, R151.H0_H0 ;  /* 0x20000097ff317230 */ /* 0x000fe40000004100 */
        /* <DEDUP_REMOVED lines=8> */
[-C--:B------:R-:W-:Y:S01]  /*ca70*/  FMUL.FTZ R52, R50, R149.reuse ;  /* 0x0000009532347220 */ /* 0x080fe20000410000 */
[----:B------:R-:W-:Y:S01]  /*ca80*/  F2FP.F16.E4M3.UNPACK_B R48, R150.H1 ;  /* 0x00000096ff30723e */ /* 0x000fe200030006ff */
[C---:B------:R-:W-:Y:S01]  /*ca90*/  FMUL.FTZ R149, R47.reuse, R149 ;  /* 0x000000952f957220 */ /* 0x040fe20000410000 */
[----:B------:R-:W-:Y:S01]  /*caa0*/  F2FP.F16.E4M3.UNPACK_B R49, R38.H1 ;  /* 0x00000026ff31723e */ /* 0x000fe200030006ff */
[----:B------:R-:W-:Y:S01]  /*cab0*/  FFMA.FTZ R58, R47, R151, -R52 ;  /* 0x000000972f3a7223 */ /* 0x000fe20000010834 */
[----:B------:R-:W-:Y:S01]  /*cac0*/  F2FP.F16.E4M3.UNPACK_B R52, R152.H1 ;  /* 0x00000098ff34723e */ /* 0x000fe200030006ff */
[----:B------:R-:W-:Y:S01]  /*cad0*/  HADD2.F32 R53, -RZ, R48.H0_H0 ;  /* 0x20000030ff357230 */ /* 0x000fe20000004100 */
[----:B------:R-:W-:Y:S01]  /*cae0*/  F2FP.F16.E4M3.UNPACK_B R47, R43.H1 ;  /* 0x0000002bff2f723e */ /* 0x000fe200030006ff */
[----:B------:R-:W-:-:S02]  /*caf0*/  HADD2.F32 R51, -RZ, R49.H0_H0 ;  /* 0x20000031ff337230 */ /* 0x000fc40000004100 */
[----:B------:R-:W-:Y:S01]  /*cb00*/  FFMA.FTZ R149, R50, R151, R149 ;  /* 0x0000009732957223 */ /* 0x000fe20000010095 */
[----:B------:R-:W-:Y:S01]  /*cb10*/  HADD2.F32 R54, -RZ, R48.H1_H1 ;  /* 0x30000030ff367230 */ /* 0x000fe20000004100 */
[----:B------:R-:W-:Y:S01]  /*cb20*/  F2FP.F16.E4M3.UNPACK_B R150, R150 ;  /* 0x00000096ff96723e */ /* 0x000fe200020006ff */
[----:B------:R-:W-:Y:S02]  /*cb30*/  HADD2.F32 R48, -RZ, R47.H0_H0 ;  /* 0x2000002fff307230 */ /* 0x000fe40000004100 */
[----:B------:R-:W-:Y:S01]  /*cb40*/  FMUL.FTZ R59, R51, R53 ;  /* 0x00000035333b7220 */ /* 0x000fe20000410000 */
[----:B------:R-:W-:Y:S01]  /*cb50*/  HADD2.F32 R50, -RZ, R52.H0_H0 ;  /* 0x20000034ff327230 */ /* 0x000fe20000004100 */
[----:B------:R-:W-:Y:S01]  /*cb60*/  F2FP.F16.E4M3.UNPACK_B R43, R43 ;  /* 0x0000002bff2b723e */ /* 0x000fe200020006ff */
[----:B------:R-:W-:Y:S02]  /*cb70*/  HADD2.F32 R49, -RZ, R49.H1_H1 ;  /* 0x30000031ff317230 */ /* 0x000fe40000004100 */
[----:B------:R-:W-:Y:S01]  /*cb80*/  FMUL.FTZ R70, R48, R53 ;  /* 0x0000003530467220 */ /* 0x000fe20000410000 */
[----:B------:R-:W-:-:S02]  /*cb90*/  HADD2.F32 R47, -RZ, R47.H1_H1 ;  /* 0x3000002fff2f7230 */ /* 0x000fc40000004100 */
[----:B------:R-:W-:Y:S01]  /*cba0*/  FFMA.FTZ R59, R48, R50, -R59 ;  /* 0x00000032303b7223 */ /* 0x000fe2000001083b */
[----:B------:R-:W-:Y:S02]  /*cbb0*/  HADD2.F32 R52, -RZ, R52.H1_H1 ;  /* 0x30000034ff347230 */ /* 0x000fe40000004100 */
[----:B------:R-:W-:Y:S01]  /*cbc0*/  FMUL.FTZ R48, R49, R54 ;  /* 0x0000003631307220 */ /* 0x000fe20000410000 */
[----:B------:R-:W-:Y:S01]  /*cbd0*/  F2FP.F16.E4M3.UNPACK_B R152, R152 ;  /* 0x00000098ff98723e */ /* 0x000fe200020006ff */
[----:B------:R-:W-:Y:S01]  /*cbe0*/  FMUL.FTZ R82, R47, R54 ;  /* 0x000000362f527220 */ /* 0x000fe20000410000 */
[----:B------:R-:W-:Y:S01]  /*cbf0*/  FFMA.FTZ R54, R51, R50, R70 ;  /* 0x0000003233367223 */ /* 0x000fe20000010046 */
[----:B------:R-:W-:Y:S01]  /*cc00*/  FFMA.FTZ R80, R47, R52, -R48 ;  /* 0x000000342f507223 */ /* 0x000fe20000010830 */
[----:B------:R-:W-:Y:S01]  /*cc10*/  F2FP.F16.E4M3.UNPACK_B R47, R38 ;  /* 0x00000026ff2f723e */ /* 0x000fe200020006ff */
[----:B------:R-:W-:Y:S02]  /*cc20*/  HADD2.F32 R51, -RZ, R150.H0_H0 ;  /* 0x20000096ff337230 */ /* 0x000fe40000004100 */
[----:B------:R-:W-:Y:S01]  /*cc30*/  FFMA.FTZ R69, R49, R52, R82 ;  /* 0x0000003431457223 */ /* 0x000fe20000010052 */
[----:B------:R-:W-:Y:S01]  /*cc40*/  HADD2.F32 R38, -RZ, R43.H0_H0 ;  /* 0x2000002bff267230 */ /* 0x000fe20000004100 */
[----:B------:R-:W-:Y:S01]  /*cc50*/  F2FP.SATFINITE.E4M3.F32.PACK_AB_MERGE_C R45, R68, R45, RZ ;  /* 0x0000002d442d723e */ /* 0x000fe200048070ff */
[----:B------:R-:W-:Y:S01]  /*cc60*/  HADD2.F32 R48, -RZ, R47.H0_H0 ;  /* 0x2000002fff307230 */ /* 0x000fe20000004100 */
[----:B------:R-:W-:Y:S01]  /*cc70*/  F2FP.SATFINITE.E4M3.F32.PACK_AB_MERGE_C R57, R57, R46, RZ ;  /* 0x0000002e3939723e */ /* 0x000fe200048070ff */
[----:B------:R-:W-:Y:S01]  /*cc80*/  HADD2.F32 R49, -RZ, R152.H0_H0 ;  /* 0x20000098ff317230 */ /* 0x000fe20000004100 */
[----:B------:R-:W-:Y:S01]  /*cc90*/  F2FP.SATFINITE.E4M3.F32.PACK_AB_MERGE_C R69, R69, R54, RZ ;  /* 0x000000364545723e */ /* 0x000fe200048070ff */
[----:B------:R-:W-:-:S02]  /*cca0*/  HADD2.F32 R150, -RZ, R150.H1_H1 ;  /* 0x30000096ff967230 */ /* 0x000fc40000004100 */
[-C--:B------:R-:W-:Y:S01]  /*ccb0*/  FMUL.FTZ R53, R48, R51.reuse ;  /* 0x0000003330357220 */ /* 0x080fe20000410000 */
[----:B------:R-:W-:Y:S02]  /*ccc0*/  HADD2.F32 R47, -RZ, R47.H1_H1 ;  /* 0x3000002fff2f7230 */ /* 0x000fe40000004100 */
[C---:B------:R-:W-:Y:S01]  /*ccd0*/  FMUL.FTZ R51, R38.reuse, R51 ;  /* 0x0000003326337220 */ /* 0x040fe20000410000 */
[----:B------:R-:W-:Y:S02]  /*cce0*/  HADD2.F32 R43, -RZ, R43.H1_H1 ;  /* 0x3000002bff2b7230 */ /* 0x000fe40000004100 */
[-C--:B------:R-:W-:Y:S01]  /*ccf0*/  FFMA.FTZ R53, R38, R49.reuse, -R53 ;  /* 0x0000003126357223 */ /* 0x080fe20000010835 */
[----:B------:R-:W-:Y:S02]  /*cd00*/  HADD2.F32 R152, -RZ, R152.H1_H1 ;  /* 0x30000098ff987230 */ /* 0x000fe40000004100 */
[----:B------:R-:W-:Y:S01]  /*cd10*/  FFMA.FTZ R38, R48, R49, R51 ;  /* 0x0000003130267223 */ /* 0x000fe20000010033 */
[-C--:B------:R-:W-:Y:S01]  /*cd20*/  FMUL.FTZ R50, R47, R150.reuse ;  /* 0x000000962f327220 */ /* 0x080fe20000410000 */
[----:B------:R-:W-:Y:S01]  /*cd30*/  F2FP.F16.E4M3.UNPACK_B R49, R37 ;  /* 0x00000025ff31723e */ /* 0x000fe200020006ff */
[C---:B------:R-:W-:Y:S01]  /*cd40*/  FMUL.FTZ R150, R43.reuse, R150 ;  /* 0x000000962b967220 */ /* 0x040fe20000410000 */
[----:B------:R-:W-:Y:S01]  /*cd50*/  F2FP.F16.E4M3.UNPACK_B R54, R36 ;  /* 0x00000024ff36723e */ /* 0x000fe200020006ff */
[----:B------:R-:W-:Y:S01]  /*cd60*/  FFMA.FTZ R70, R43, R152, -R50 ;  /* 0x000000982b467223 */ /* 0x000fe20000010832 */
[----:B------:R-:W-:Y:S01]  /*cd70*/  F2FP.F16.E4M3.UNPACK_B R48, R42 ;  /* 0x0000002aff30723e */ /* 0x000fe200020006ff */
[----:B------:R-:W-:Y:S01]  /*cd80*/  FFMA.FTZ R51, R47, R152, R150 ;  /* 0x000000982f337223 */ /* 0x000fe20000010096 */
[----:B------:R-:W-:Y:S01]  /*cd90*/  F2FP.SATFINITE.E4M3.F32.PACK_AB_MERGE_C R46, R58, R55, R45 ;  /* 0x000000373a2e723e */ /* 0x000fe2000480702d */
[--C-:B------:R-:W-:Y:S01]  /*cda0*/  HADD2.F32 R50, -RZ, R49.reuse.H0_H0 ;  /* 0x20000031ff327230 */ /* 0x100fe20000004100 */
[----:B------:R-:W-:Y:S01]  /*cdb0*/  F2FP.SATFINITE.E4M3.F32.PACK_AB_MERGE_C R43, R80, R59, RZ ;  /* 0x0000003b502b723e */ /* 0x000fe200048070ff */
[----:B------:R-:W-:Y:S01]  /*cdc0*/  HADD2.F32 R55, -RZ, R54.H0_H0 ;  /* 0x20000036ff377230 */ /* 0x000fe20000004100 */
[----:B------:R-:W-:Y:S01]  /*cdd0*/  F2FP.F16.E4M3.UNPACK_B R52, R14 ;  /* 0x0000000eff34723e */ /* 0x000fe200020006ff */
[----:B------:R-:W-:Y:S01]  /*cde0*/  HADD2.F32 R47, -RZ, R48.H0_H0 ;  /* 0x20000030ff2f7230 */ /* 0x000fe20000004100 */
[----:B------:R-:W-:Y:S01]  /*cdf0*/  F2FP.SATFINITE.E4M3.F32.PACK_AB_MERGE_C R45, R149, R56, R57 ;  /* 0x00000038952d723e */ /* 0x000fe20004807039 */
[----:B------:R-:W-:Y:S01]  /*ce00*/  HADD2.F32 R54, -RZ, R54.H1_H1 ;  /* 0x30000036ff367230 */ /* 0x000fe20000004100 */
[----:B------:R-:W-:Y:S01]  /*ce10*/  F2FP.SATFINITE.E4M3.F32.PACK_AB_MERGE_C R43, R70, R53, R43 ;  /* 0x00000035462b723e */ /* 0x000fe2000480702b */
[----:B------:R-:W-:Y:S01]  /*ce20*/  HADD2.F32 R53, -RZ, R52.H0_H0 ;  /* 0x20000034ff357230 */ /* 0x000fe20000004100 */
[----:B------:R-:W-:Y:S01]  /*ce30*/  F2FP.SATFINITE.E4M3.F32.PACK_AB_MERGE_C R38, R51, R38, R69 ;  /* 0x000000263326723e */ /* 0x000fe20004807045 */
[----:B------:R-:W-:Y:S01]  /*ce40*/  FMUL.FTZ R56, R50, R55 ;  /* 0x0000003732387220 */ /* 0x000fe20000410000 */
[----:B------:R-:W-:-:S02]  /*ce50*/  HADD2.F32 R51, -RZ, R49.H1_H1 ;  /* 0x30000031ff337230 */ /* 0x000fc40000004100 */
[----:B------:R-:W-:Y:S01]  /*ce60*/  FMUL.FTZ R55, R47, R55 ;  /* 0x000000372f377220 */ /* 0x000fe20000410000 */
[----:B------:R-:W-:Y:S01]  /*ce70*/  HADD2.F32 R49, -RZ, R48.H1_H1 ;  /* 0x30000030ff317230 */ /* 0x000fe20000004100 */
[----:B------:R-:W-:Y:S01]  /*ce80*/  F2FP.F16.E4M3.UNPACK_B R42, R42.H1 ;  /* 0x0000002aff2a723e */ /* 0x000fe200030006ff */
[----:B------:R-:W-:Y:S02]  /*ce90*/  HADD2.F32 R52, -RZ, R52.H1_H1 ;  /* 0x30000034ff347230 */ /* 0x000fe40000004100 */
[----:B------:R-:W-:Y:S01]  /*cea0*/  FFMA.FTZ R48, R50, R53, R55 ;  /* 0x0000003532307223 */ /* 0x000fe20000010037 */
[-C--:B------:R-:W-:Y:S01]  /*ceb0*/  FMUL.FTZ R50, R51, R54.reuse ;  /* 0x0000003633327220 */ /* 0x080fe20000410000 */
[----:B------:R-:W-:Y:S01]  /*cec0*/  FMUL.FTZ R54, R49, R54 ;  /* 0x0000003631367220 */ /* 0x000fe20000410000 */
[----:B------:R-:W-:Y:S01]  /*ced0*/  F2FP.F16.E4M3.UNPACK_B R37, R37.H1 ;  /* 0x00000025ff25723e */ /* 0x000fe200030006ff */
[----:B------:R-:W-:Y:S01]  /*cee0*/  FFMA.FTZ R47, R47, R53, -R56 ;  /* 0x000000352f2f7223 */ /* 0x000fe20000010838 */
[----:B------:R-:W-:Y:S01]  /*cef0*/  FFMA.FTZ R58, R49, R52, -R50 ;  /* 0x00000034313a7223 */ /* 0x000fe20000010832 */
[----:B------:R-:W-:Y:S01]  /*cf00*/  F2FP.F16.E4M3.UNPACK_B R50, R36.H1 ;  /* 0x00000024ff32723e */ /* 0x000fe200030006ff */
[----:B------:R-:W-:Y:S01]  /*cf10*/  FFMA.FTZ R57, R51, R52, R54 ;  /* 0x0000003433397223 */ /* 0x000fe20000010036 */
[----:B------:R-:W-:Y:S01]  /*cf20*/  HADD2.F32 R36, -RZ, R42.H0_H0 ;  /* 0x2000002aff247230 */ /* 0x000fe20000004100 */
[----:B------:R-:W-:Y:S01]  /*cf30*/  F2FP.F16.E4M3.UNPACK_B R14, R14.H1 ;  /* 0x0000000eff0e723e */ /* 0x000fe200030006ff */
[----:B------:R-:W-:-:S02]  /*cf40*/  HADD2.F32 R49, -RZ, R37.H0_H0 ;  /* 0x20000025ff317230 */ /* 0x000fc40000004100 */
[--C-:B------:R-:W-:Y:S02]  /*cf50*/  HADD2.F32 R51, -RZ, R50.reuse.H0_H0 ;  /* 0x20000032ff337230 */ /* 0x100fe40000004100 */
[----:B------:R-:W-:Y:S02]  /*cf60*/  HADD2.F32 R37, -RZ, R37.H1_H1 ;  /* 0x30000025ff257230 */ /* 0x000fe40000004100 */
[----:B------:R-:W-:Y:S02]  /*cf70*/  HADD2.F32 R52, -RZ, R50.H1_H1 ;  /* 0x30000032ff347230 */ /* 0x000fe40000004100 */
[-C--:B------:R-:W-:Y:S01]  /*cf80*/  FMUL.FTZ R53, R49, R51.reuse ;  /* 0x0000003331357220 */ /* 0x080fe20000410000 */
[----:B------:R-:W-:Y:S01]  /*cf90*/  FMUL.FTZ R54, R36, R51 ;  /* 0x0000003324367220 */ /* 0x000fe20000410000 */
[----:B------:R-:W-:Y:S02]  /*cfa0*/  HADD2.F32 R42, -RZ, R42.H1_H1 ;  /* 0x3000002aff2a7230 */ /* 0x000fe40000004100 */
[----:B------:R-:W-:-:S02]  /*cfb0*/  HADD2.F32 R50, -RZ, R14.H0_H0 ;  /* 0x2000000eff327230 */ /* 0x000fc40000004100 */
[-C--:B------:R-:W-:Y:S01]  /*cfc0*/  FMUL.FTZ R55, R37, R52.reuse ;  /* 0x0000003425377220 */ /* 0x080fe20000410000 */
[----:B------:R-:W-:Y:S02]  /*cfd0*/  HADD2.F32 R51, -RZ, R14.H1_H1 ;  /* 0x3000000eff337230 */ /* 0x000fe40000004100 */
[----:B------:R-:W-:Y:S01]  /*cfe0*/  FMUL.FTZ R52, R42, R52 ;  /* 0x000000342a347220 */ /* 0x000fe20000410000 */
[----:B------:R-:W-:Y:S01]  /*cff0*/  F2FP.F16.E4M3.UNPACK_B R14, R15 ;  /* 0x0000000fff0e723e */ /* 0x000fe200020006ff */
[-C--:B------:R-:W-:Y:S01]  /*d000*/  FFMA.FTZ R59, R36, R50.reuse, -R53 ;  /* 0x00000032243b7223 */ /* 0x080fe20000010835 */
[----:B------:R-:W-:Y:S01]  /*d010*/  FFMA.FTZ R68, R49, R50, R54 ;  /* 0x0000003231447223 */ /* 0x000fe20000010036 */
[----:B------:R-:W-:Y:S01]  /*d020*/  FFMA.FTZ R70, R42, R51, -R55 ;  /* 0x000000332a467223 */ /* 0x000fe20000010837 */
[----:B------:R-:W-:Y:S01]  /*d030*/  F2FP.F16.E4M3.UNPACK_B R42, R39 ;  /* 0x00000027ff2a723e */ /* 0x000fe200020006ff */
[----:B------:R-:W-:Y:S01]  /*d040*/  FFMA.FTZ R69, R37, R51, R52 ;  /* 0x0000003325457223 */ /* 0x000fe20000010034 */
[----:B------:R-:W-:Y:S01]  /*d050*/  F2FP.F16.E4M3.UNPACK_B R53, R13 ;  /* 0x0000000dff35723e */ /* 0x000fe200020006ff */
[----:B------:R-:W-:Y:S01]  /*d060*/  HADD2.F32 R36, -RZ, R14.H0_H0 ;  /* 0x2000000eff247230 */ /* 0x000fe20000004100 */
[----:B------:R-:W-:Y:S01]  /*d070*/  F2FP.F16.E4M3.UNPACK_B R15, R15.H1 ;  /* 0x0000000fff0f723e */ /* 0x000fe200030006ff */
[----:B------:R-:W-:Y:S01]  /*d080*/  HADD2.F32 R49, -RZ, R42.H0_H0 ;  /* 0x2000002aff317230 */ /* 0x000fe20000004100 */
[----:B------:R-:W-:Y:S01]  /*d090*/  F2FP.F16.E4M3.UNPACK_B R54, R13.H1 ;  /* 0x0000000dff36723e */ /* 0x000fe200030006ff */
[----:B------:R-:W-:Y:S01]  /*d0a0*/  HADD2.F32 R55, -RZ, R53.H0_H0 ;  /* 0x20000035ff377230 */ /* 0x000fe20000004100 */
[----:B------:R-:W-:Y:S01]  /*d0b0*/  F2FP.F16.E4M3.UNPACK_B R39, R39.H1 ;  /* 0x00000027ff27723e */ /* 0x000fe200030006ff */
[----:B------:R-:W-:Y:S01]  /*d0c0*/  HADD2.F32 R37, -RZ, R15.H0_H0 ;  /* 0x2000000fff257230 */ /* 0x000fe20000004100 */
[-C--:B------:R-:W-:Y:S01]  /*d0d0*/  F2FP.F16.E4M3.UNPACK_B R50, R12.reuse.H1 ;  /* 0x0000000cff32723e */ /* 0x080fe200030006ff */
[----:B------:R-:W-:Y:S01]  /*d0e0*/  HADD2.F32 R56, -RZ, R54.H0_H0 ;  /* 0x20000036ff387230 */ /* 0x000fe20000004100 */
[----:B------:R-:W-:Y:S01]  /*d0f0*/  F2FP.F16.E4M3.UNPACK_B R13, R12 ;  /* 0x0000000cff0d723e */ /* 0x000fe200020006ff */
[----:B------:R-:W-:-:S02]  /*d100*/  HADD2.F32 R12, -RZ, R39.H0_H0 ;  /* 0x20000027ff0c7230 */ /* 0x000fc40000004100 */
[-C--:B------:R-:W-:Y:S01]  /*d110*/  FMUL.FTZ R71, R49, R55.reuse ;  /* 0x0000003731477220 */ /* 0x080fe20000410000 */
[----:B------:R-:W-:Y:S02]  /*d120*/  HADD2.F32 R52, -RZ, R50.H0_H0 ;  /* 0x20000032ff347230 */ /* 0x000fe40000004100 */
[----:B------:R-:W-:Y:S01]  /*d130*/  FMUL.FTZ R80, R36, R55 ;  /* 0x0000003724507220 */ /* 0x000fe20000410000 */
[-C--:B------:R-:W-:Y:S01]  /*d140*/  FMUL.FTZ R55, R37, R56.reuse ;  /* 0x0000003825377220 */ /* 0x080fe20000410000 */
[----:B------:R-:W-:Y:S02]  /*d150*/  HADD2.F32 R39, -RZ, R39.H1_H1 ;  /* 0x30000027ff277230 */ /* 0x000fe40000004100 */
[C---:B------:R-:W-:Y:S01]  /*d160*/  FMUL.FTZ R82, R12.reuse, R56 ;  /* 0x000000380c527220 */ /* 0x040fe20000410000 */
        /* <DEDUP_REMOVED lines=8> */
[----:B------:R-:W-:Y:S01]  /*d1f0*/  HADD2.F32 R50, -RZ, R50.H1_H1 ;  /* 0x30000032ff327230 */ /* 0x000fe20000004100 */
[----:B------:R-:W-:Y:S01]  /*d200*/  F2FP.SATFINITE.E4M3.F32.PACK_AB_MERGE_C R59, R70, R59, RZ ;  /* 0x0000003b463b723e */ /* 0x000fe200048070ff */
[----:B------:R-:W-:Y:S02]  /*d210*/  HADD2.F32 R14, -RZ, R14.H1_H1 ;  /* 0x3000000eff0e7230 */ /* 0x000fe40000004100 */
[----:B------:R-:W-:Y:S01]  /*d220*/  FMUL.FTZ R37, R42, R53 ;  /* 0x000000352a257220 */ /* 0x000fe20000410000 */
[----:B------:R-:W-:-:S02]  /*d230*/  HADD2.F32 R51, -RZ, R13.H0_H0 ;  /* 0x2000000dff337230 */ /* 0x000fc40000004100 */
[-C--:B------:R-:W-:Y:S01]  /*d240*/  FFMA.FTZ R15, R15, R50.reuse, -R12 ;  /* 0x000000320f0f7223 */ /* 0x080fe2000001080c */
[----:B------:R-:W-:Y:S02]  /*d250*/  HADD2.F32 R13, -RZ, R13.H1_H1 ;  /* 0x3000000dff0d7230 */ /* 0x000fe40000004100 */
[----:B------:R-:W-:Y:S01]  /*d260*/  FMUL.FTZ R53, R14, R53 ;  /* 0x000000350e357220 */ /* 0x000fe20000410000 */
[----:B------:R-:W-:Y:S01]  /*d270*/  FFMA.FTZ R54, R39, R50, R54 ;  /* 0x0000003227367223 */ /* 0x000fe20000010036 */
[-C--:B------:R-:W-:Y:S01]  /*d280*/  FFMA.FTZ R71, R36, R51.reuse, -R71 ;  /* 0x0000003324477223 */ /* 0x080fe20000010847 */
[----:B------:R-:W-:Y:S01]  /*d290*/  FFMA.FTZ R80, R49, R51, R80 ;  /* 0x0000003331507223 */ /* 0x000fe20000010050 */
[-C--:B------:R-:W-:Y:S01]  /*d2a0*/  FFMA.FTZ R14, R14, R13.reuse, -R37 ;  /* 0x0000000d0e0e7223 */ /* 0x080fe20000010825 */
[----:B------:R-:W-:Y:S01]  /*d2b0*/  FFMA.FTZ R53, R42, R13, R53 ;  /* 0x0000000d2a357223 */ /* 0x000fe20000010035 */
[----:B------:R-:W-:Y:S01]  /*d2c0*/  F2FP.SATFINITE.E4M3.F32.PACK_AB_MERGE_C R15, R15, R82, RZ ;  /* 0x000000520f0f723e */ /* 0x000fe200048070ff */
[----:B------:R-:W-:Y:S01]  /*d2d0*/  IMAD.MOV.U32 R12, RZ, RZ, R46 ;  /* 0x000000ffff0c7224 */ /* 0x000fe200078e002e */
[----:B------:R-:W-:Y:S01]  /*d2e0*/  F2FP.SATFINITE.E4M3.F32.PACK_AB_MERGE_C R68, R69, R68, RZ ;  /* 0x000000444544723e */ /* 0x000fe200048070ff */
[----:B------:R-:W-:Y:S01]  /*d2f0*/  IMAD.MOV.U32 R36, RZ, RZ, R45 ;  /* 0x000000ffff247224 */ /* 0x000fe200078e002d */
[----:B------:R-:W-:-:S02]  /*d300*/  F2FP.SATFINITE.E4M3.F32.PACK_AB_MERGE_C R54, R54, R55, RZ ;  /* 0x000000373636723e */ /* 0x000fc400048070ff */
[----:B------:R-:W-:Y:S01]  /*d310*/  F2FP.SATFINITE.E4M3.F32.PACK_AB_MERGE_C R15, R14, R71, R15 ;  /* 0x000000470e0f723e */ /* 0x000fe2000480700f */
[----:B------:R-:W-:Y:S01]  /*d320*/  IMAD.MOV.U32 R14, RZ, RZ, R43 ;  /* 0x000000ffff0e7224 */ /* 0x000fe200078e002b */
[----:B------:R-:W-:Y:S02]  /*d330*/  F2FP.SATFINITE.E4M3.F32.PACK_AB_MERGE_C R13, R58, R47, R59 ;  /* 0x0000002f3a0d723e */ /* 0x000fe4000480703b */
[----:B------:R-:W-:Y:S02]  /*d340*/  F2FP.SATFINITE.E4M3.F32.PACK_AB_MERGE_C R37, R57, R48, R68 ;  /* 0x000000303925723e */ /* 0x000fe40004807044 */
[----:B------:R-:W-:-:S07]  /*d350*/  F2FP.SATFINITE.E4M3.F32.PACK_AB_MERGE_C R39, R53, R80, R54 ;  /* 0x000000503527723e */ /* 0x000fce0004807036 */
.L_x_523:
[----:B------:R-:W-:Y:S05]  /*d360*/  BSYNC B2 ;  /* 0x0000000000027941 */ /* 0x000fea0003800000 */
.L_x_522:
[----:B------:R-:W-:Y:S01]  /*d370*/  ISETP.GE.AND P3, PT, R11, R136, PT ;  /* 0x000000880b00720c */ /* 0x000fe20003f66270 */
[----:B0-----:R0:W-:-:S12]  /*d380*/  ST.E.128 desc[UR50][R40.64], R12 ;  /* 0x0000000c28007985 */ /* 0x0011d8000c101d32 */
[----:B------:R-:W-:-:S04]  /*d390*/  @!P3 IADD3 R42, P4, R11, R120, RZ ;  /* 0x000000780b2ab210 */ /* 0x000fc80007f9e0ff */
[----:B------:R-:W-:-:S05]  /*d3a0*/  @!P3 LEA.HI.X.SX32 R43, R11, R44, 0x1, P4 ;  /* 0x0000002c0b2bb211 */ /* 0x000fca00020f0eff */
[----:B--2---:R0:W-:Y:S04]  /*d3b0*/  @!P3 ST.E.128 desc[UR50][R42.64], R36 ;  /* 0x000000242a00b985 */ /* 0x0041e8000c101d32 */
.L_x_521:
[----:B------:R-:W-:Y:S05]  /*d3c0*/  BSYNC B1 ;  /* 0x0000000000017941 */ /* 0x000fea0003800000 */
.L_x_520:
        /* <DEDUP_REMOVED lines=29> */
[----:B--2---:R-:W-:Y:S01]  /*d5a0*/  IMAD.MOV.U32 R48, RZ, RZ, R36 ;  /* 0x000000ffff307224 */ /* 0x004fe200078e0024 */
[----:B0-----:R-:W-:Y:S01]  /*d5b0*/  MOV R45, R12 ;  /* 0x0000000c002d7202 */ /* 0x001fe20000000f00 */
[----:B------:R-:W-:Y:S01]  /*d5c0*/  IMAD.MOV.U32 R43, RZ, RZ, R38 ;  /* 0x000000ffff2b7224 */ /* 0x000fe200078e0026 */
[----:B------:R-:W-:Y:S01]  /*d5d0*/  LOP3.LUT R47, R73, 0xff0000ff, RZ, 0xc0, !PT ;  /* 0xff0000ff492f7812 */ /* 0x000fe200078ec0ff */
[----:B------:R-:W-:Y:S01]  /*d5e0*/  IMAD.SHL.U32 R12, R42, 0x100, RZ ;  /* 0x000001002a0c7824 */ /* 0x000fe200078e00ff */
[----:B------:R-:W-:Y:S01]  /*d5f0*/  SHF.R.U32.HI R51, RZ, 0x8, R75 ;  /* 0x00000008ff337819 */ /* 0x000fe2000001164b */
[----:B------:R-:W-:Y:S01]  /*d600*/  IMAD.MOV.U32 R42, RZ, RZ, R14 ;  /* 0x000000ffff2a7224 */ /* 0x000fe200078e000e */
[----:B------:R-:W-:Y:S02]  /*d610*/  SHF.R.U32.HI R50, RZ, 0x8, R61 ;  /* 0x00000008ff327819 */ /* 0x000fe4000001163d */
[----:B------:R-:W-:-:S02]  /*d620*/  LOP3.LUT R47, R47, 0xff00, R12, 0xf8, !PT ;  /* 0x0000ff002f2f7812 */ /* 0x000fc400078ef80c */
[----:B------:R-:W-:Y:S01]  /*d630*/  SHF.R.U32.HI R55, RZ, 0x10, R73 ;  /* 0x00000010ff377819 */ /* 0x000fe20000011649 */
[----:B------:R-:W-:Y:S01]  /*d640*/  IMAD.SHL.U32 R14, R50, 0x100, RZ ;  /* 0x00000100320e7824 */ /* 0x000fe200078e00ff */
[----:B------:R-:W-:Y:S02]  /*d650*/  SHF.R.U32.HI R56, RZ, 0x10, R75 ;  /* 0x00000010ff387819 */ /* 0x000fe4000001164b */
[----:B------:R-:W-:Y:S01]  /*d660*/  LOP3.LUT R49, R75, 0xff0000ff, RZ, 0xc0, !PT ;  /* 0xff0000ff4b317812 */ /* 0x000fe200078ec0ff */
[----:B------:R-:W-:Y:S01]  /*d670*/  IMAD.U32 R36, R55, 0x10000, RZ ;  /* 0x0001000037247824 */ /* 0x000fe200078e00ff */
[----:B------:R-:W-:Y:S02]  /*d680*/  SHF.L.U32 R12, R51, 0x8, RZ ;  /* 0x00000008330c7819 */ /* 0x000fe400000006ff */
[----:B------:R-:W-:Y:S02]  /*d690*/  SHF.R.U32.HI R46, RZ, 0x8, R63 ;  /* 0x00000008ff2e7819 */ /* 0x000fe4000001163f */
[----:B------:R-:W-:-:S02]  /*d6a0*/  LOP3.LUT R53, R61, 0xff0000ff, RZ, 0xc0, !PT ;  /* 0xff0000ff3d357812 */ /* 0x000fc400078ec0ff */
[----:B------:R-:W-:Y:S01]  /*d6b0*/  LOP3.LUT R51, R49, 0xff00, R12, 0xf8, !PT ;  /* 0x0000ff0031337812 */ /* 0x000fe200078ef80c */
[----:B------:R-:W-:Y:S01]  /*d6c0*/  IMAD.U32 R12, R56, 0x10000, RZ ;  /* 0x00010000380c7824 */ /* 0x000fe200078e00ff */
[----:B------:R-:W-:Y:S01]  /*d6d0*/  LOP3.LUT R55, R53, 0xff00, R14, 0xf8, !PT ;  /* 0x0000ff0035377812 */ /* 0x000fe200078ef80e */
[----:B------:R-:W-:Y:S01]  /*d6e0*/  IMAD.SHL.U32 R38, R46, 0x100, RZ ;  /* 0x000001002e267824 */ /* 0x000fe200078e00ff */
[----:B------:R-:W-:Y:S02]  /*d6f0*/  F2FP.F16.E4M3.UNPACK_B R53, R144.H1 ;  /* 0x00000090ff35723e */ /* 0x000fe400030006ff */
[----:B------:R-:W-:Y:S02]  /*d700*/  F2FP.F16.E4M3.UNPACK_B R46, R45.H1 ;  /* 0x0000002dff2e723e */ /* 0x000fe400030006ff */
[----:B------:R-:W-:Y:S01]  /*d710*/  F2FP.F16.E4M3.UNPACK_B R49, R48.H1 ;  /* 0x00000030ff31723e */ /* 0x000fe200030006ff */
[--C-:B------:R-:W-:Y:S01]  /*d720*/  HADD2.F32 R14, -RZ, R53.reuse.H0_H0 ;  /* 0x20000035ff0e7230 */ /* 0x100fe20000004100 */
[----:B------:R-:W-:Y:S01]  /*d730*/  LOP3.LUT R57, R63, 0xff0000ff, RZ, 0xc0, !PT ;  /* 0xff0000ff3f397812 */ /* 0x000fe200078ec0ff */
[----:B------:R-:W-:Y:S01]  /*d740*/  HADD2.F32 R53, -RZ, R53.H1_H1 ;  /* 0x30000035ff357230 */ /* 0x000fe20000004100 */
[----:B------:R-:W-:Y:S01]  /*d750*/  LOP3.LUT R12, R51, 0xff0000, R12, 0xf8, !PT ;  /* 0x00ff0000330c7812 */ /* 0x000fe200078ef80c */
[----:B------:R-:W-:Y:S01]  /*d760*/  HADD2.F32 R50, -RZ, R49.H0_H0 ;  /* 0x20000031ff327230 */ /* 0x000fe20000004100 */
[----:B------:R-:W-:-:S02]  /*d770*/  SHF.R.U32.HI R52, RZ, 0x10, R61 ;  /* 0x00000010ff347819 */ /* 0x000fc4000001163d */
[----:B------:R-:W-:Y:S02]  /*d780*/  SHF.R.U32.HI R54, RZ, 0x10, R63 ;  /* 0x00000010ff367819 */ /* 0x000fe4000001163f */
[----:B------:R-:W-:Y:S01]  /*d790*/  LOP3.LUT R36, R47, 0xff0000, R36, 0xf8, !PT ;  /* 0x00ff00002f247812 */ /* 0x000fe200078ef824 */
[--C-:B------:R-:W-:Y:S01]  /*d7a0*/  HADD2.F32 R47, -RZ, R46.reuse.H0_H0 ;  /* 0x2000002eff2f7230 */ /* 0x100fe20000004100 */
[----:B------:R-:W-:Y:S01]  /*d7b0*/  F2FP.F16.E4M3.UNPACK_B R51, R146.H1 ;  /* 0x00000092ff33723e */ /* 0x000fe200030006ff */
[----:B------:R-:W-:Y:S01]  /*d7c0*/  IMAD.U32 R54, R54, 0x10000, RZ ;  /* 0x0001000036367824 */ /* 0x000fe200078e00ff */
[----:B------:R-:W-:Y:S01]  /*d7d0*/  LOP3.LUT R57, R57, 0xff00, R38, 0xf8, !PT ;  /* 0x0000ff0039397812 */ /* 0x000fe200078ef826 */
[-C--:B------:R-:W-:Y:S01]  /*d7e0*/  FMUL.FTZ R56, R50, R14.reuse ;  /* 0x0000000e32387220 */ /* 0x080fe20000410000 */
[----:B------:R-:W-:Y:S01]  /*d7f0*/  SHF.L.U32 R38, R52, 0x10, RZ ;  /* 0x0000001034267819 */ /* 0x000fe200000006ff */
[--C-:B------:R-:W-:Y:S02]  /*d800*/  HADD2.F32 R52, -RZ, R51.reuse.H0_H0 ;  /* 0x20000033ff347230 */ /* 0x100fe40000004100 */
[----:B------:R-:W-:Y:S01]  /*d810*/  FMUL.FTZ R59, R47, R14 ;  /* 0x0000000e2f3b7220 */ /* 0x000fe20000410000 */
[----:B------:R-:W-:Y:S01]  /*d820*/  LOP3.LUT R14, R57, 0xff0000, R54, 0xf8, !PT ;  /* 0x00ff0000390e7812 */ /* 0x000fe200078ef836 */
[----:B------:R-:W-:Y:S01]  /*d830*/  HADD2.F32 R51, -RZ, R51.H1_H1 ;  /* 0x30000033ff337230 */ /* 0x000fe20000004100 */
[----:B------:R-:W-:Y:S01]  /*d840*/  F2FP.F16.E4M3.UNPACK_B R144, R144 ;  /* 0x00000090ff90723e */ /* 0x000fe200020006ff */
[-C--:B------:R-:W-:Y:S01]  /*d850*/  FFMA.FTZ R59, R50, R52.reuse, R59 ;  /* 0x00000034323b7223 */ /* 0x080fe2000001003b */
[----:B------:R-:W-:Y:S01]  /*d860*/  FFMA.FTZ R57, R47, R52, -R56 ;  /* 0x000000342f397223 */ /* 0x000fe20000010838 */
[----:B------:R-:W-:Y:S01]  /*d870*/  HADD2.F32 R50, -RZ, R49.H1_H1 ;  /* 0x30000031ff327230 */ /* 0x000fe20000004100 */
[----:B------:R-:W-:Y:S01]  /*d880*/  F2FP.F16.E4M3.UNPACK_B R48, R48 ;  /* 0x00000030ff30723e */ /* 0x000fe200020006ff */
[----:B------:R-:W-:Y:S01]  /*d890*/  HADD2.F32 R47, -RZ, R46.H1_H1 ;  /* 0x3000002eff2f7230 */ /* 0x000fe20000004100 */
[----:B------:R-:W-:Y:S01]  /*d8a0*/  F2FP.F16.E4M3.UNPACK_B R45, R45 ;  /* 0x0000002dff2d723e */ /* 0x000fe200020006ff */
[----:B------:R-:W-:-:S02]  /*d8b0*/  HADD2.F32 R52, -RZ, R144.H0_H0 ;  /* 0x20000090ff347230 */ /* 0x000fc40000004100 */
[CC--:B------:R-:W-:Y:S01]  /*d8c0*/  FMUL.FTZ R54, R50.reuse, R53.reuse ;  /* 0x0000003532367220 */ /* 0x0c0fe20000410000 */
        /* <DEDUP_REMOVED lines=15> */
[----:B------:R-:W-:Y:S01]  /*d9c0*/  FMUL.FTZ R50, R48, R144 ;  /* 0x0000009030327220 */ /* 0x000fe20000410000 */
[----:B------:R-:W-:-:S02]  /*d9d0*/  F2FP.F16.E4M3.UNPACK_B R46, R145.H1 ;  /* 0x00000091ff2e723e */ /* 0x000fc400030006ff */
[----:B------:R-:W-:Y:S01]  /*d9e0*/  F2FP.F16.E4M3.UNPACK_B R47, R43.H1 ;  /* 0x0000002bff2f723e */ /* 0x000fe200030006ff */
[----:B------:R-:W-:Y:S01]  /*d9f0*/  FFMA.FTZ R56, R45, R146, -R50 ;  /* 0x000000922d387223 */ /* 0x000fe20000010832 */
[----:B------:R-:W-:Y:S01]  /*da00*/  LOP3.LUT R38, R55, 0xff0000, R38, 0xf8, !PT ;  /* 0x00ff000037267812 */ /* 0x000fe200078ef826 */
[----:B------:R-:W-:Y:S01]  /*da10*/  FMUL.FTZ R55, R45, R144 ;  /* 0x000000902d377220 */ /* 0x000fe20000410000 */
[----:B------:R-:W-:Y:S01]  /*da20*/  F2FP.F16.E4M3.UNPACK_B R50, R147.H1 ;  /* 0x00000093ff32723e */ /* 0x000fe200030006ff */
[--C-:B------:R-:W-:Y:S01]  /*da30*/  HADD2.F32 R51, -RZ, R46.reuse.H0_H0 ;  /* 0x2000002eff337230 */ /* 0x100fe20000004100 */
[----:B------:R-:W-:Y:S01]  /*da40*/  F2FP.F16.E4M3.UNPACK_B R45, R42.H1 ;  /* 0x0000002aff2d723e */ /* 0x000fe200030006ff */
[----:B------:R-:W-:Y:S02]  /*da50*/  HADD2.F32 R49, -RZ, R47.H0_H0 ;  /* 0x2000002fff317230 */ /* 0x000fe40000004100 */
[----:B------:R-:W-:Y:S01]  /*da60*/  FFMA.FTZ R55, R48, R146, R55 ;  /* 0x0000009230377223 */ /* 0x000fe20000010037 */
[----:B------:R-:W-:Y:S01]  /*da70*/  HADD2.F32 R52, -RZ, R46.H1_H1 ;  /* 0x3000002eff347230 */ /* 0x000fe20000004100 */
[----:B------:R-:W-:Y:S01]  /*da80*/  F2FP.F16.E4M3.UNPACK_B R145, R145 ;  /* 0x00000091ff91723e */ /* 0x000fe200020006ff */
[----:B------:R-:W-:-:S02]  /*da90*/  HADD2.F32 R46, -RZ, R45.H0_H0 ;  /* 0x2000002dff2e7230 */ /* 0x000fc40000004100 */
[-C--:B------:R-:W-:Y:S01]  /*daa0*/  FMUL.FTZ R61, R49, R51.reuse ;  /* 0x00000033313d7220 */ /* 0x080fe20000410000 */
[--C-:B------:R-:W-:Y:S01]  /*dab0*/  HADD2.F32 R48, -RZ, R50.reuse.H0_H0 ;  /* 0x20000032ff307230 */ /* 0x100fe20000004100 */
[----:B------:R-:W-:Y:S01]  /*dac0*/  F2FP.F16.E4M3.UNPACK_B R42, R42 ;  /* 0x0000002aff2a723e */ /* 0x000fe200020006ff */
[----:B------:R-:W-:Y:S02]  /*dad0*/  HADD2.F32 R47, -RZ, R47.H1_H1 ;  /* 0x3000002fff2f7230 */ /* 0x000fe40000004100 */
[C---:B------:R-:W-:Y:S01]  /*dae0*/  FMUL.FTZ R62, R46.reuse, R51 ;  /* 0x000000332e3e7220 */ /* 0x040fe20000410000 */
[----:B------:R-:W-:Y:S02]  /*daf0*/  HADD2.F32 R45, -RZ, R45.H1_H1 ;  /* 0x3000002dff2d7230 */ /* 0x000fe40000004100 */
[----:B------:R-:W-:Y:S01]  /*db00*/  FFMA.FTZ R63, R46, R48, -R61 ;  /* 0x000000302e3f7223 */ /* 0x000fe2000001083d */
[----:B------:R-:W-:Y:S02]  /*db10*/  HADD2.F32 R50, -RZ, R50.H1_H1 ;  /* 0x30000032ff327230 */ /* 0x000fe40000004100 */
[-C--:B------:R-:W-:Y:S01]  /*db20*/  FMUL.FTZ R46, R47, R52.reuse ;  /* 0x000000342f2e7220 */ /* 0x080fe20000410000 */
[----:B------:R-:W-:Y:S01]  /*db30*/  F2FP.F16.E4M3.UNPACK_B R147, R147 ;  /* 0x00000093ff93723e */ /* 0x000fe200020006ff */
[----:B------:R-:W-:Y:S01]  /*db40*/  FMUL.FTZ R70, R45, R52 ;  /* 0x000000342d467220 */ /* 0x000fe20000410000 */
[----:B------:R-:W-:Y:S01]  /*db50*/  FFMA.FTZ R52, R49, R48, R62 ;  /* 0x0000003031347223 */ /* 0x000fe2000001003e */
[----:B------:R-:W-:Y:S01]  /*db60*/  FFMA.FTZ R68, R45, R50, -R46 ;  /* 0x000000322d447223 */ /* 0x000fe2000001082e */
[----:B------:R-:W-:Y:S01]  /*db70*/  F2FP.F16.E4M3.UNPACK_B R45, R43 ;  /* 0x0000002bff2d723e */ /* 0x000fe200020006ff */
[----:B------:R-:W-:-:S02]  /*db80*/  HADD2.F32 R48, -RZ, R145.H0_H0 ;  /* 0x20000091ff307230 */ /* 0x000fc40000004100 */
[----:B------:R-:W-:Y:S01]  /*db90*/  FFMA.FTZ R69, R47, R50, R70 ;  /* 0x000000322f457223 */ /* 0x000fe20000010046 */
[--C-:B------:R-:W-:Y:S01]  /*dba0*/  HADD2.F32 R43, -RZ, R42.reuse.H0_H0 ;  /* 0x2000002aff2b7230 */ /* 0x100fe20000004100 */
[----:B------:R-:W-:Y:S01]  /*dbb0*/  F2FP.SATFINITE.E4M3.F32.PACK_AB_MERGE_C R63, R68, R63, RZ ;  /* 0x0000003f443f723e */ /* 0x000fe200048070ff */
[----:B------:R-:W-:Y:S02]  /*dbc0*/  HADD2.F32 R46, -RZ, R45.H0_H0 ;  /* 0x2000002dff2e7230 */ /* 0x000fe40000004100 */
[----:B------:R-:W-:Y:S02]  /*dbd0*/  HADD2.F32 R145, -RZ, R145.H1_H1 ;  /* 0x30000091ff917230 */ /* 0x000fe40000004100 */
[-C--:B------:R-:W-:Y:S01]  /*dbe0*/  FMUL.FTZ R49, R43, R48.reuse ;  /* 0x000000302b317220 */ /* 0x080fe20000410000 */
[----:B------:R-:W-:Y:S02]  /*dbf0*/  HADD2.F32 R42, -RZ, R42.H1_H1 ;  /* 0x3000002aff2a7230 */ /* 0x000fe40000004100 */
[----:B------:R-:W-:Y:S01]  /*dc00*/  FMUL.FTZ R50, R46, R48 ;  /* 0x000000302e327220 */ /* 0x000fe20000410000 */
[----:B------:R-:W-:Y:S01]  /*dc10*/  HADD2.F32 R47, -RZ, R147.H0_H0 ;  /* 0x20000093ff2f7230 */ /* 0x000fe20000004100 */
[----:B------:R-:W-:Y:S01]  /*dc20*/  F2FP.SATFINITE.E4M3.F32.PACK_AB_MERGE_C R69, R69, R52, RZ ;  /* 0x000000344545723e */ /* 0x000fe200048070ff */
[----:B------:R-:W-:-:S02]  /*dc30*/  HADD2.F32 R45, -RZ, R45.H1_H1 ;  /* 0x3000002dff2d7230 */ /* 0x000fc40000004100 */
[----:B------:R-:W-:Y:S01]  /*dc40*/  FMUL.FTZ R48, R42, R145 ;  /* 0x000000912a307220 */ /* 0x000fe20000410000 */
[----:B------:R-:W-:Y:S02]  /*dc50*/  HADD2.F32 R147, -RZ, R147.H1_H1 ;  /* 0x30000093ff937230 */ /* 0x000fe40000004100 */
[-C--:B------:R-:W-:Y:S01]  /*dc60*/  FFMA.FTZ R61, R46, R47.reuse, R49 ;  /* 0x0000002f2e3d7223 */ /* 0x080fe20000010031 */
[----:B------:R-:W-:Y:S01]  /*dc70*/  FFMA.FTZ R43, R43, R47, -R50 ;  /* 0x0000002f2b2b7223 */ /* 0x000fe20000010832 */
[C---:B------:R-:W-:Y:S01]  /*dc80*/  FMUL.FTZ R51, R45.reuse, R145 ;  /* 0x000000912d337220 */ /* 0x040fe20000410000 */
[----:B------:R-:W-:Y:S01]  /*dc90*/  F2FP.F16.E4M3.UNPACK_B R49, R37 ;  /* 0x00000025ff31723e */ /* 0x000fe200020006ff */
[----:B------:R-:W-:Y:S01]  /*dca0*/  FFMA.FTZ R62, R45, R147, R48 ;  /* 0x000000932d3e7223 */ /* 0x000fe20000010030 */
[----:B------:R-:W-:Y:S01]  /*dcb0*/  F2FP.SATFINITE.E4M3.F32.PACK_AB_MERGE_C R45, R60, R59, RZ ;  /* 0x0000003b3c2d723e */ /* 0x000fe200048070ff */
[----:B------:R-:W-:Y:S01]  /*dcc0*/  FFMA.FTZ R42, R42, R147, -R51 ;  /* 0x000000932a2a7223 */ /* 0x000fe20000010833 */
[----:B------:R-:W-:Y:S01]  /*dcd0*/  F2FP.F16.E4M3.UNPACK_B R52, R38 ;  /* 0x00000026ff34723e */ /* 0x000fe200020006ff */
[--C-:B------:R-:W-:Y:S01]  /*dce0*/  HADD2.F32 R50, -RZ, R49.reuse.H0_H0 ;  /* 0x20000031ff327230 */ /* 0x100fe20000004100 */
[----:B------:R-:W-:Y:S01]  /*dcf0*/  F2FP.F16.E4M3.UNPACK_B R47, R13 ;  /* 0x0000000dff2f723e */ /* 0x000fe200020006ff */
[----:B------:R-:W-:Y:S01]  /*dd00*/  HADD2.F32 R49, -RZ, R49.H1_H1 ;  /* 0x30000031ff317230 */ /* 0x000fe20000004100 */
[----:B------:R-:W-:Y:S01]  /*dd10*/  F2FP.SATFINITE.E4M3.F32.PACK_AB_MERGE_C R45, R55, R54, R45 ;  /* 0x00000036372d723e */ /* 0x000fe2000480702d */
[--C-:B------:R-:W-:Y:S01]  /*dd20*/  HADD2.F32 R55, -RZ, R52.reuse.H0_H0 ;  /* 0x20000034ff377230 */ /* 0x100fe20000004100 */
[----:B------:R-:W-:Y:S01]  /*dd30*/  F2FP.SATFINITE.E4M3.F32.PACK_AB_MERGE_C R46, R58, R57, RZ ;  /* 0x000000393a2e723e */ /* 0x000fe200048070ff */
[----:B------:R-:W-:Y:S01]  /*dd40*/  HADD2.F32 R48, -RZ, R47.H0_H0 ;  /* 0x2000002fff307230 */ /* 0x000fe20000004100 */
[----:B------:R-:W-:Y:S01]  /*dd50*/  F2FP.F16.E4M3.UNPACK_B R51, R36 ;  /* 0x00000024ff33723e */ /* 0x000fe200020006ff */
[----:B------:R-:W-:Y:S01]  /*dd60*/  HADD2.F32 R52, -RZ, R52.H1_H1 ;  /* 0x30000034ff347230 */ /* 0x000fe20000004100 */
[----:B------:R-:W-:Y:S01]  /*dd70*/  F2FP.SATFINITE.E4M3.F32.PACK_AB_MERGE_C R46, R56, R53, R46 ;  /* 0x00000035382e723e */ /* 0x000fe2000480702e */
[-C--:B------:R-:W-:Y:S01]  /*dd80*/  FMUL.FTZ R57, R50, R55.reuse ;  /* 0x0000003732397220 */ /* 0x080fe20000410000 */
[----:B------:R-:W-:Y:S01]  /*dd90*/  FMUL.FTZ R55, R48, R55 ;  /* 0x0000003730377220 */ /* 0x000fe20000410000 */
[----:B------:R-:W-:-:S02]  /*dda0*/  HADD2.F32 R53, -RZ, R51.H0_H0 ;  /* 0x20000033ff357230 */ /* 0x000fc40000004100 */
[-C--:B------:R-:W-:Y:S01]  /*ddb0*/  FMUL.FTZ R54, R49, R52.reuse ;  /* 0x0000003431367220 */ /* 0x080fe20000410000 */
[----:B------:R-:W-:Y:S01]  /*ddc0*/  HADD2.F32 R47, -RZ, R47.H1_H1 ;  /* 0x3000002fff2f7230 */ /* 0x000fe20000004100 */
[----:B------:R-:W-:Y:S01]  /*ddd0*/  F2FP.F16.E4M3.UNPACK_B R13, R13.H1 ;  /* 0x0000000dff0d723e */ /* 0x000fe200030006ff */
[-C--:B------:R-:W-:Y:S01]  /*dde0*/  FFMA.FTZ R55, R50, R53.reuse, R55 ;  /* 0x0000003532377223 */ /* 0x080fe20000010037 */
[----:B------:R-:W-:Y:S02]  /*ddf0*/  HADD2.F32 R50, -RZ, R51.H1_H1 ;  /* 0x30000033ff327230 */ /* 0x000fe40000004100 */
[----:B------:R-:W-:Y:S01]  /*de00*/  FFMA.FTZ R57, R48, R53, -R57 ;  /* 0x0000003530397223 */ /* 0x000fe20000010839 */
[C---:B------:R-:W-:Y:S01]  /*de10*/  FMUL.FTZ R52, R47.reuse, R52 ;  /* 0x000000342f347220 */ /* 0x040fe20000410000 */
[----:B------:R-:W-:Y:S01]  /*de20*/  F2FP.F16.E4M3.UNPACK_B R48, R37.H1 ;  /* 0x00000025ff30723e */ /* 0x000fe200030006ff */
[----:B------:R-:W-:Y:S02]  /*de30*/  HADD2.F32 R37, -RZ, R13.H0_H0 ;  /* 0x2000000dff257230 */ /* 0x000fe40000004100 */
[----:B------:R-:W-:Y:S01]  /*de40*/  FFMA.FTZ R56, R47, R50, -R54 ;  /* 0x000000322f387223 */ /* 0x000fe20000010836 */
[----:B------:R-:W-:Y:S01]  /*de50*/  F2FP.F16.E4M3.UNPACK_B R47, R38.H1 ;  /* 0x00000026ff2f723e */ /* 0x000fe200030006ff */
[----:B------:R-:W-:Y:S01]  /*de60*/  FFMA.FTZ R58, R49, R50, R52 ;  /* 0x00000032313a7223 */ /* 0x000fe20000010034 */
[--C-:B------:R-:W-:Y:S01]  /*de70*/  HADD2.F32 R38, -RZ, R48.reuse.H0_H0 ;  /* 0x20000030ff267230 */ /* 0x100fe20000004100 */
[----:B------:R-:W-:Y:S01]  /*de80*/  F2FP.F16.E4M3.UNPACK_B R36, R36.H1 ;  /* 0x00000024ff24723e */ /* 0x000fe200030006ff */
[----:B------:R-:W-:Y:S01]  /*de90*/  HADD2.F32 R48, -RZ, R48.H1_H1 ;  /* 0x30000030ff307230 */ /* 0x000fe20000004100 */
[----:B------:R-:W-:Y:S01]  /*dea0*/  F2FP.SATFINITE.E4M3.F32.PACK_AB_MERGE_C R43, R42, R43, R63 ;  /* 0x0000002b2a2b723e */ /* 0x000fe2000480703f */
[--C-:B------:R-:W-:Y:S01]  /*deb0*/  HADD2.F32 R49, -RZ, R47.reuse.H0_H0 ;  /* 0x2000002fff317230 */ /* 0x100fe20000004100 */
[----:B------:R-:W-:Y:S01]  /*dec0*/  F2FP.F16.E4M3.UNPACK_B R51, R14 ;  /* 0x0000000eff33723e */ /* 0x000fe200020006ff */
[----:B------:R-:W-:Y:S01]  /*ded0*/  HADD2.F32 R50, -RZ, R47.H1_H1 ;  /* 0x3000002fff327230 */ /* 0x000fe20000004100 */
[----:B------:R-:W-:Y:S01]  /*dee0*/  F2FP.SATFINITE.E4M3.F32.PACK_AB_MERGE_C R42, R62, R61, R69 ;  /* 0x0000003d3e2a723e */ /* 0x000fe20004807045 */
[----:B------:R-:W-:-:S02]  /*def0*/  HADD2.F32 R47, -RZ, R36.H0_H0 ;  /* 0x20000024ff2f7230 */ /* 0x000fc40000004100 */
[-C--:B------:R-:W-:Y:S01]  /*df00*/  FMUL.FTZ R52, R38, R49.reuse ;  /* 0x0000003126347220 */ /* 0x080fe20000410000 */
[C---:B------:R-:W-:Y:S01]  /*df10*/  FMUL.FTZ R49, R37.reuse, R49 ;  /* 0x0000003125317220 */ /* 0x040fe20000410000 */
[----:B------:R-:W-:Y:S02]  /*df20*/  HADD2.F32 R13, -RZ, R13.H1_H1 ;  /* 0x3000000dff0d7230 */ /* 0x000fe40000004100 */
[-C--:B------:R-:W-:Y:S01]  /*df30*/  FMUL.FTZ R54, R48, R50.reuse ;  /* 0x0000003230367220 */ /* 0x080fe20000410000 */
[----:B------:R-:W-:Y:S02]  /*df40*/  HADD2.F32 R36, -RZ, R36.H1_H1 ;  /* 0x30000024ff247230 */ /* 0x000fe40000004100 */
[----:B------:R-:W-:Y:S01]  /*df50*/  FFMA.FTZ R60, R38, R47, R49 ;  /* 0x0000002f263c7223 */ /* 0x000fe20000010031 */
[----:B------:R-:W-:Y:S01]  /*df60*/  F2FP.F16.E4M3.UNPACK_B R38, R39 ;  /* 0x00000027ff26723e */ /* 0x000fe200020006ff */
[----:B------:R-:W-:Y:S01]  /*df70*/  FFMA.FTZ R59, R37, R47, -R52 ;  /* 0x0000002f253b7223 */ /* 0x000fe20000010834 */
[C---:B------:R-:W-:Y:S01]  /*df80*/  FMUL.FTZ R37, R13.reuse, R50 ;  /* 0x000000320d257220 */ /* 0x040fe20000410000 */
[----:B------:R-:W-:Y:S01]  /*df90*/  FFMA.FTZ R62, R13, R36, -R54 ;  /* 0x000000240d3e7223 */ /* 0x000fe20000010836 */
[-C--:B------:R-:W-:Y:S01]  /*dfa0*/  F2FP.F16.E4M3.UNPACK_B R13, R15.reuse ;  /* 0x0000000fff0d723e */ /* 0x080fe200020006ff */
[----:B------:R-:W-:Y:S01]  /*dfb0*/  HADD2.F32 R47, -RZ, R38.H0_H0 ;  /* 0x20000026ff2f7230 */ /* 0x000fe20000004100 */
[----:B------:R-:W-:Y:S01]  /*dfc0*/  F2FP.F16.E4M3.UNPACK_B R52, R14.H1 ;  /* 0x0000000eff34723e */ /* 0x000fe200030006ff */
[----:B------:R-:W-:Y:S01]  /*dfd0*/  HADD2.F32 R53, -RZ, R51.H0_H0 ;  /* 0x20000033ff357230 */ /* 0x000fe20000004100 */
[----:B------:R-:W-:Y:S01]  /*dfe0*/  F2FP.F16.E4M3.UNPACK_B R15, R15.H1 ;  /* 0x0000000fff0f723e */ /* 0x000fe200030006ff */
[----:B------:R-:W-:Y:S01]  /*dff0*/  FFMA.FTZ R61, R48, R36, R37 ;  /* 0x00000024303d7223 */ /* 0x000fe20000010025 */
        /* <DEDUP_REMOVED lines=9> */
[----:B------:R-:W-:Y:S01]  /*e090*/  HADD2.F32 R49, -RZ, R14.H0_H0 ;  /* 0x2000000eff317230 */ /* 0x000fe20000004100 */
[----:B------:R-:W-:Y:S01]  /*e0a0*/  F2FP.SATFINITE.E4M3.F32.PACK_AB_MERGE_C R59, R62, R59, RZ ;  /* 0x0000003b3e3b723e */ /* 0x000fe200048070ff */
[----:B------:R-:W-:Y:S02]  /*e0b0*/  HADD2.F32 R39, -RZ, R39.H1_H1 ;  /* 0x30000027ff277230 */ /* 0x000fe40000004100 */
[----:B------:R-:W-:Y:S01]  /*e0c0*/  FMUL.FTZ R53, R37, R54 ;  /* 0x0000003625357220 */ /* 0x000fe20000410000 */
[----:B------:R-:W-:Y:S02]  /*e0d0*/  HADD2.F32 R52, -RZ, R52.H1_H1 ;  /* 0x30000034ff347230 */ /* 0x000fe40000004100 */
[----:B------:R-:W-:Y:S01]  /*e0e0*/  FFMA.FTZ R63, R36, R49, -R63 ;  /* 0x00000031243f7223 */ /* 0x000fe2000001083f */
[----:B------:R-:W-:-:S02]  /*e0f0*/  HADD2.F32 R15, -RZ, R15.H1_H1 ;  /* 0x3000000fff0f7230 */ /* 0x000fc40000004100 */
[C---:B------:R-:W-:Y:S01]  /*e100*/  FMUL.FTZ R70, R12.reuse, R54 ;  /* 0x000000360c467220 */ /* 0x040fe20000410000 */
        /* <DEDUP_REMOVED lines=9> */
[CC--:B------:R-:W-:Y:S01]  /*e1a0*/  FMUL.FTZ R12, R38.reuse, R51.reuse ;  /* 0x00000033260c7220 */ /* 0x0c0fe20000410000 */
        /* <DEDUP_REMOVED lines=10> */
[----:B------:R-:W-:Y:S01]  /*e250*/  F2FP.SATFINITE.E4M3.F32.PACK_AB_MERGE_C R52, R52, R53, RZ ;  /* 0x000000353434723e */ /* 0x000fe200048070ff */
[----:B------:R-:W-:Y:S01]  /*e260*/  IMAD.MOV.U32 R14, RZ, RZ, R43 ;  /* 0x000000ffff0e7224 */ /* 0x000fe200078e002b */
[----:B------:R-:W-:Y:S01]  /*e270*/  F2FP.SATFINITE.E4M3.F32.PACK_AB_MERGE_C R15, R12, R63, R15 ;  /* 0x0000003f0c0f723e */ /* 0x000fe2000480700f */
[----:B------:R-:W-:Y:S01]  /*e280*/  IMAD.MOV.U32 R12, RZ, RZ, R46 ;  /* 0x000000ffff0c7224 */ /* 0x000fe200078e002e */
[----:B------:R-:W-:-:S02]  /*e290*/  F2FP.SATFINITE.E4M3.F32.PACK_AB_MERGE_C R13, R56, R57, R59 ;  /* 0x00000039380d723e */ /* 0x000fc4000480703b */
[----:B------:R-:W-:Y:S02]  /*e2a0*/  F2FP.SATFINITE.E4M3.F32.PACK_AB_MERGE_C R37, R58, R55, R60 ;  /* 0x000000373a25723e */ /* 0x000fe4000480703c */
[----:B------:R-:W-:Y:S02]  /*e2b0*/  F2FP.SATFINITE.E4M3.F32.PACK_AB_MERGE_C R39, R51, R68, R52 ;  /* 0x000000443327723e */ /* 0x000fe40004807034 */
[----:B------:R-:W-:-:S07]  /*e2c0*/  MOV R38, R42 ;  /* 0x0000002a00267202 */ /* 0x000fce0000000f00 */
.L_x_527:
[----:B------:R-:W-:Y:S05]  /*e2d0*/  BSYNC B2 ;  /* 0x0000000000027941 */ /* 0x000fea0003800000 */
.L_x_526:
[----:B------:R-:W-:Y:S01]  /*e2e0*/  ISETP.GE.AND P3, PT, R11, R136, PT ;  /* 0x000000880b00720c */ /* 0x000fe20003f66270 */
[----:B0-----:R0:W-:-:S12]  /*e2f0*/  ST.E.128 desc[UR50][R40.64], R12 ;  /* 0x0000000c28007985 */ /* 0x0011d8000c101d32 */
[----:B------:R-:W-:-:S04]  /*e300*/  @!P3 IADD3 R42, P4, R11, R120, RZ ;  /* 0x000000780b2ab210 */ /* 0x000fc80007f9e0ff */
[----:B------:R-:W-:-:S05]  /*e310*/  @!P3 LEA.HI.X.SX32 R43, R11, R44, 0x1, P4 ;  /* 0x0000002c0b2bb211 */ /* 0x000fca00020f0eff */
[----:B--2---:R0:W-:Y:S04]  /*e320*/  @!P3 ST.E.128 desc[UR50][R42.64], R36 ;  /* 0x000000242a00b985 */ /* 0x0041e8000c101d32 */
.L_x_525:
[----:B------:R-:W-:Y:S05]  /*e330*/  BSYNC B1 ;  /* 0x0000000000017941 */ /* 0x000fea0003800000 */
.L_x_524:
[----:B------:R-:W-:-:S13]  /*e340*/  ISETP.NE.AND P3, PT, R30, RZ, PT ;  /* 0x000000ff1e00720c */ /* 0x000fda0003f65270 */
[----:B------:R-:W-:Y:S05]  /*e350*/  @!P3 BRA `(.L_x_476) ;  /* 0x0000001400d0b947 */ /* 0x000fea0003800000 */
[----:B0-----:R-:W5:Y:S04]  /*e360*/  LDL R15, [R1+0x40] ;  /* 0x00004000010f7983 */ /* 0x001f680000100800 */
[----:B------:R-:W3:Y:S01]  /*e370*/  LDL R14, [R1+0x44] ;  /* 0x00004400010e7983 */ /* 0x000ee20000100800 */
[----:B------:R-:W-:Y:S01]  /*e380*/  ISETP.NE.AND P4, PT, R114, RZ, PT ;  /* 0x000000ff7200720c */ /* 0x000fe20003f85270 */
[----:B------:R-:W-:Y:S01]  /*e390*/  BSSY B1, `(.L_x_528) ;  /* 0x00000eb000017945 */ /* 0x000fe20003800000 */
[----:B--2---:R-:W-:Y:S02]  /*e3a0*/  IADD3 R40, P3, R27, R120, RZ ;  /* 0x000000781b287210 */ /* 0x004fe40007f7e0ff */
[----:B------:R-:W-:-:S03]  /*e3b0*/  SEL R143, R117, R143, !P4 ;  /* 0x0000008f758f7207 */ /* 0x000fc60006000000 */
[----:B------:R-:W-:Y:S01]  /*e3c0*/  IMAD.X R41, R44, 0x1, R95, P3 ;  /* 0x000000012c297824 */ /* 0x000fe200018e065f */
[----:B------:R-:W-:Y:S02]  /*e3d0*/  SHF.R.S32.HI R12, RZ, 0x1f, R143 ;  /* 0x0000001fff0c7819 */ /* 0x000fe4000001148f */
[----:B------:R-:W-:Y:S02]  /*e3e0*/  ISETP.GE.AND P3, PT, R226, R116, PT ;  /* 0x00000074e200720c */ /* 0x000fe40003f66270 */
[----:B------:R-:W-:-:S04]  /*e3f0*/  LEA.HI R12, R12, R143, RZ, 0x5 ;  /* 0x0000008f0c0c7211 */ /* 0x000fc800078f28ff */
        /* <DEDUP_REMOVED lines=11> */
[----:B------:R-:W-:-:S03]  /*e4b0*/  IMAD.IADD R13, R18, 0x1, R13 ;  /* 0x00000001120d7824 */ /* 0x000fc600078e020d */
[----:B------:R-:W-:-:S03]  /*e4c0*/  IADD3 R36, R18, R15, RZ ;  /* 0x0000000f12247210 */ /* 0x000fc60007ffe0ff */
        /* <DEDUP_REMOVED lines=9> */
[----:B------:R-:W-:Y:S01]  /*e560*/  LOP3.LUT R43, R77, 0xff0000ff, RZ, 0xc0, !PT ;  /* 0xff0000ff4d2b7812 */ /* 0x000fe200078ec0ff */
[----:B------:R-:W-:Y:S01]  /*e570*/  IMAD.MOV.U32 R46, RZ, RZ, R14 ;  /* 0x000000ffff2e7224 */ /* 0x000fe200078e000e */
[----:B------:R-:W-:Y:S01]  /*e580*/  SHF.R.U32.HI R56, RZ, 0x10, R77 ;  /* 0x00000010ff387819 */ /* 0x000fe2000001164d */
[----:B------:R-:W-:Y:S01]  /*e590*/  IMAD.SHL.U32 R14, R54, 0x100, RZ ;  /* 0x00000100360e7824 */ /* 0x000fe200078e00ff */
[----:B------:R-:W-:Y:S01]  /*e5a0*/  SHF.R.U32.HI R49, RZ, 0x8, R65 ;  /* 0x00000008ff317819 */ /* 0x000fe20000011641 */
[----:B------:R-:W-:Y:S01]  /*e5b0*/  IMAD.SHL.U32 R36, R52, 0x100, RZ ;  /* 0x0000010034247824 */ /* 0x000fe200078e00ff */
[----:B------:R-:W-:Y:S01]  /*e5c0*/  LOP3.LUT R12, R43, 0xff00, R12, 0xf8, !PT ;  /* 0x0000ff002b0c7812 */ /* 0x000fe200078ef80c */
[----:B------:R-:W-:Y:S01]  /*e5d0*/  IMAD.U32 R43, R56, 0x10000, RZ ;  /* 0x00010000382b7824 */ /* 0x000fe200078e00ff */
[----:B------:R-:W-:Y:S01]  /*e5e0*/  LOP3.LUT R45, R79, 0xff0000ff, RZ, 0xc0, !PT ;  /* 0xff0000ff4f2d7812 */ /* 0x000fe200078ec0ff */
[----:B------:R-:W-:Y:S01]  /*e5f0*/  IMAD.SHL.U32 R49, R49, 0x100, RZ ;  /* 0x0000010031317824 */ /* 0x000fe200078e00ff */
[----:B------:R-:W-:-:S02]  /*e600*/  LOP3.LUT R51, R67, 0xff0000ff, RZ, 0xc0, !PT ;  /* 0xff0000ff43337812 */ /* 0x000fc400078ec0ff */
[----:B------:R-:W-:Y:S02]  /*e610*/  SHF.R.U32.HI R53, RZ, 0x10, R79 ;  /* 0x00000010ff357819 */ /* 0x000fe4000001164f */
[----:B------:R-:W-:Y:S02]  /*e620*/  LOP3.LUT R48, R65, 0xff0000ff, RZ, 0xc0, !PT ;  /* 0xff0000ff41307812 */ /* 0x000fe400078ec0ff */
[----:B------:R-:W-:Y:S02]  /*e630*/  LOP3.LUT R14, R45, 0xff00, R14, 0xf8, !PT ;  /* 0x0000ff002d0e7812 */ /* 0x000fe400078ef80e */
[----:B------:R-:W-:Y:S02]  /*e640*/  LOP3.LUT R54, R51, 0xff00, R36, 0xf8, !PT ;  /* 0x0000ff0033367812 */ /* 0x000fe400078ef824 */
[----:B------:R-:W-:Y:S02]  /*e650*/  MOV R50, R38 ;  /* 0x0000002600327202 */ /* 0x000fe40000000f00 */
[----:B------:R-:W-:-:S02]  /*e660*/  LOP3.LUT R36, R12, 0xff0000, R43, 0xf8, !PT ;  /* 0x00ff00000c247812 */ /* 0x000fc400078ef82b */
[----:B------:R-:W-:Y:S02]  /*e670*/  SHF.L.U32 R45, R53, 0x10, RZ ;  /* 0x00000010352d7819 */ /* 0x000fe400000006ff */
[----:B------:R-:W-:Y:S02]  /*e680*/  LOP3.LUT R38, R48, 0xff00, R49, 0xf8, !PT ;  /* 0x0000ff0030267812 */ /* 0x000fe400078ef831 */
[----:B------:R-:W-:Y:S02]  /*e690*/  F2FP.F16.E4M3.UNPACK_B R53, R140.H1 ;  /* 0x0000008cff35723e */ /* 0x000fe400030006ff */
[----:B------:R-:W-:Y:S02]  /*e6a0*/  F2FP.F16.E4M3.UNPACK_B R43, R42.H1 ;  /* 0x0000002aff2b723e */ /* 0x000fe400030006ff */
[----:B------:R-:W-:Y:S02]  /*e6b0*/  F2FP.F16.E4M3.UNPACK_B R48, R47.H1 ;  /* 0x0000002fff30723e */ /* 0x000fe400030006ff */
[----:B------:R-:W-:-:S02]  /*e6c0*/  SHF.R.U32.HI R57, RZ, 0x10, R67 ;  /* 0x00000010ff397819 */ /* 0x000fc40000011643 */
[----:B------:R-:W-:Y:S01]  /*e6d0*/  LOP3.LUT R12, R14, 0xff0000, R45, 0xf8, !PT ;  /* 0x00ff00000e0c7812 */ /* 0x000fe200078ef82d */
[----:B------:R-:W-:Y:S01]  /*e6e0*/  HADD2.F32 R14, -RZ, R53.H0_H0 ;  /* 0x20000035ff0e7230 */ /* 0x000fe20000004100 */
[----:B------:R-:W-:Y:S01]  /*e6f0*/  F2FP.F16.E4M3.UNPACK_B R51, R138.H1 ;  /* 0x0000008aff33723e */ /* 0x000fe200030006ff */
[----:B------:R-:W-:Y:S01]  /*e700*/  HADD2.F32 R45, -RZ, R43.H0_H0 ;  /* 0x2000002bff2d7230 */ /* 0x000fe20000004100 */
[----:B------:R-:W-:Y:S01]  /*e710*/  F2FP.F16.E4M3.UNPACK_B R140, R140 ;  /* 0x0000008cff8c723e */ /* 0x000fe200020006ff */
[----:B------:R-:W-:Y:S01]  /*e720*/  HADD2.F32 R49, -RZ, R48.H0_H0 ;  /* 0x20000030ff317230 */ /* 0x000fe20000004100 */
[----:B------:R-:W-:Y:S01]  /*e730*/  F2FP.F16.E4M3.UNPACK_B R47, R47 ;  /* 0x0000002fff2f723e */ /* 0x000fe200020006ff */
[----:B------:R-:W-:Y:S02]  /*e740*/  IMAD.U32 R57, R57, 0x10000, RZ ;  /* 0x0001000039397824 */ /* 0x000fe400078e00ff */
[----:B------:R-:W-:Y:S01]  /*e750*/  FMUL.FTZ R58, R45, R14 ;  /* 0x0000000e2d3a7220 */ /* 0x000fe20000410000 */
[----:B------:R-:W-:-:S02]  /*e760*/  HADD2.F32 R52, -RZ, R51.H0_H0 ;  /* 0x20000033ff347230 */ /* 0x000fc40000004100 */
[C---:B------:R-:W-:Y:S01]  /*e770*/  FMUL.FTZ R56, R49.reuse, R14 ;  /* 0x0000000e31387220 */ /* 0x040fe20000410000 */
[----:B------:R-:W-:Y:S02]  /*e780*/  F2FP.F16.E4M3.UNPACK_B R42, R42 ;  /* 0x0000002aff2a723e */ /* 0x000fe400020006ff */
[----:B------:R-:W-:Y:S01]  /*e790*/  LOP3.LUT R14, R54, 0xff0000, R57, 0xf8, !PT ;  /* 0x00ff0000360e7812 */ /* 0x000fe200078ef839 */
[-C--:B------:R-:W-:Y:S01]  /*e7a0*/  FFMA.FTZ R58, R49, R52.reuse, R58 ;  /* 0x00000034313a7223 */ /* 0x080fe2000001003a */
[----:B------:R-:W-:Y:S01]  /*e7b0*/  FFMA.FTZ R57, R45, R52, -R56 ;  /* 0x000000342d397223 */ /* 0x000fe20000010838 */
[----:B------:R-:W-:Y:S01]  /*e7c0*/  HADD2.F32 R54, -RZ, R53.H1_H1 ;  /* 0x30000035ff367230 */ /* 0x000fe20000004100 */
[----:B------:R-:W-:Y:S01]  /*e7d0*/  F2FP.F16.E4M3.UNPACK_B R138, R138 ;  /* 0x0000008aff8a723e */ /* 0x000fe200020006ff */
[----:B------:R-:W-:Y:S01]  /*e7e0*/  HADD2.F32 R49, -RZ, R48.H1_H1 ;  /* 0x30000030ff317230 */ /* 0x000fe20000004100 */
[----:B------:R-:W-:Y:S01]  /*e7f0*/  SHF.R.U32.HI R55, RZ, 0x10, R65 ;  /* 0x00000010ff377819 */ /* 0x000fe20000011641 */
[----:B------:R-:W-:-:S02]  /*e800*/  HADD2.F32 R45, -RZ, R43.H1_H1 ;  /* 0x3000002bff2d7230 */ /* 0x000fc40000004100 */
[----:B------:R-:W-:Y:S02]  /*e810*/  HADD2.F32 R52, -RZ, R51.H1_H1 ;  /* 0x30000033ff347230 */ /* 0x000fe40000004100 */
[-C--:B------:R-:W-:Y:S01]  /*e820*/  FMUL.FTZ R56, R49, R54.reuse ;  /* 0x0000003631387220 */ /* 0x080fe20000410000 */
        /* <DEDUP_REMOVED lines=17> */
[----:B------:R-:W-:Y:S01]  /*e940*/  IMAD.U32 R55, R55, 0x10000, RZ ;  /* 0x0001000037377824 */ /* 0x000fe200078e00ff */
[----:B------:R-:W-:Y:S01]  /*e950*/  F2FP.F16.E4M3.UNPACK_B R45, R50.H1 ;  /* 0x00000032ff2d723e */ /* 0x000fe200030006ff */
[C---:B------:R-:W-:Y:S01]  /*e960*/  FMUL.FTZ R140, R42.reuse, R140 ;  /* 0x0000008c2a8c7220 */ /* 0x040fe20000410000 */
[----:B------:R-:W-:Y:S01]  /*e970*/  FFMA.FTZ R56, R42, R138, -R49 ;  /* 0x0000008a2a387223 */ /* 0x000fe20000010831 */
[----:B------:R-:W-:Y:S01]  /*e980*/  F2FP.F16.E4M3.UNPACK_B R49, R137.H1 ;  /* 0x00000089ff31723e */ /* 0x000fe200030006ff */
[----:B------:R-:W-:Y:S01]  /*e990*/  HADD2.F32 R51, -RZ, R43.H0_H0 ;  /* 0x2000002bff337230 */ /* 0x000fe20000004100 */
[----:B------:R-:W-:Y:S01]  /*e9a0*/  F2FP.F16.E4M3.UNPACK_B R42, R46.H1 ;  /* 0x0000002eff2a723e */ /* 0x000fe200030006ff */
[----:B------:R-:W-:Y:S01]  /*e9b0*/  HADD2.F32 R48, -RZ, R45.H0_H0 ;  /* 0x2000002dff307230 */ /* 0x000fe20000004100 */
[----:B------:R-:W-:Y:S01]  /*e9c0*/  LOP3.LUT R38, R38, 0xff0000, R55, 0xf8, !PT ;  /* 0x00ff000026267812 */ /* 0x000fe200078ef837 */
        /* <DEDUP_REMOVED lines=10> */
[-C--:B------:R-:W-:Y:S01]  /*ea70*/  FFMA.FTZ R62, R43, R47.reuse, -R62 ;  /* 0x0000002f2b3e7223 */ /* 0x080fe2000001083e */
[----:B------:R-:W-:Y:S02]  /*ea80*/  HADD2.F32 R49, -RZ, R49.H1_H1 ;  /* 0x30000031ff317230 */ /* 0x000fe40000004100 */
[----:B------:R-:W-:Y:S01]  /*ea90*/  FMUL.FTZ R43, R45, R52 ;  /* 0x000000342d2b7220 */ /* 0x000fe20000410000 */
[----:B------:R-:W-:Y:S01]  /*eaa0*/  F2FP.F16.E4M3.UNPACK_B R50, R50 ;  /* 0x00000032ff32723e */ /* 0x000fe200020006ff */
[----:B------:R-:W-:Y:S01]  /*eab0*/  FMUL.FTZ R52, R42, R52 ;  /* 0x000000342a347220 */ /* 0x000fe20000410000 */
[----:B------:R-:W-:Y:S01]  /*eac0*/  FFMA.FTZ R51, R48, R47, R51 ;  /* 0x0000002f30337223 */ /* 0x000fe20000010033 */
[----:B------:R-:W-:Y:S01]  /*ead0*/  FFMA.FTZ R61, R42, R49, -R43 ;  /* 0x000000312a3d7223 */ /* 0x000fe2000001082b */
[----:B------:R-:W-:Y:S01]  /*eae0*/  F2FP.F16.E4M3.UNPACK_B R137, R137 ;  /* 0x00000089ff89723e */ /* 0x000fe200020006ff */
[----:B------:R-:W-:-:S02]  /*eaf0*/  HADD2.F32 R47, -RZ, R139.H0_H0 ;  /* 0x2000008bff2f7230 */ /* 0x000fc40000004100 */
[----:B------:R-:W-:Y:S01]  /*eb00*/  FFMA.FTZ R64, R45, R49, R52 ;  /* 0x000000312d407223 */ /* 0x000fe20000010034 */
[----:B------:R-:W-:Y:S01]  /*eb10*/  HADD2.F32 R42, -RZ, R46.H0_H0 ;  /* 0x2000002eff2a7230 */ /* 0x000fe20000004100 */
[----:B------:R-:W-:Y:S01]  /*eb20*/  F2FP.SATFINITE.E4M3.F32.PACK_AB_MERGE_C R61, R61, R62, RZ ;  /* 0x0000003e3d3d723e */ /* 0x000fe200048070ff */
[--C-:B------:R-:W-:Y:S01]  /*eb30*/  HADD2.F32 R43, -RZ, R50.reuse.H0_H0 ;  /* 0x20000032ff2b7230 */ /* 0x100fe20000004100 */
[----:B------:R-:W-:Y:S01]  /*eb40*/  F2FP.SATFINITE.E4M3.F32.PACK_AB_MERGE_C R57, R60, R57, RZ ;  /* 0x000000393c39723e */ /* 0x000fe200048070ff */
        /* <DEDUP_REMOVED lines=13> */
[-C--:B------:R-:W-:Y:S01]  /*ec20*/  FFMA.FTZ R43, R46, R137.reuse, -R47 ;  /* 0x000000892e2b7223 */ /* 0x080fe2000001082f */
[----:B------:R-:W-:Y:S01]  /*ec30*/  F2FP.F16.E4M3.UNPACK_B R49, R38 ;  /* 0x00000026ff31723e */ /* 0x000fe200020006ff */
[----:B------:R-:W-:Y:S01]  /*ec40*/  FFMA.FTZ R139, R50, R137, R139 ;  /* 0x00000089328b7223 */ /* 0x000fe2000001008b */
[----:B------:R-:W-:Y:S01]  /*ec50*/  F2FP.F16.E4M3.UNPACK_B R42, R13 ;  /* 0x0000000dff2a723e */ /* 0x000fe200020006ff */
[----:B------:R-:W-:Y:S01]  /*ec60*/  HADD2.F32 R46, -RZ, R45.H0_H0 ;  /* 0x2000002dff2e7230 */ /* 0x000fe20000004100 */
[----:B------:R-:W-:Y:S01]  /*ec70*/  F2FP.F16.E4M3.UNPACK_B R47, R36 ;  /* 0x00000024ff2f723e */ /* 0x000fe200020006ff */
[----:B------:R-:W-:Y:S01]  /*ec80*/  HADD2.F32 R50, -RZ, R49.H0_H0 ;  /* 0x20000031ff327230 */ /* 0x000fe20000004100 */
[----:B------:R-:W-:Y:S01]  /*ec90*/  F2FP.SATFINITE.E4M3.F32.PACK_AB_MERGE_C R63, R43, R48, R61 ;  /* 0x000000302b3f723e */ /* 0x000fe2000480703d */
[----:B------:R-:W-:Y:S01]  /*eca0*/  HADD2.F32 R43, -RZ, R42.H0_H0 ;  /* 0x2000002aff2b7230 */ /* 0x000fe20000004100 */
[----:B------:R-:W-:Y:S01]  /*ecb0*/  F2FP.SATFINITE.E4M3.F32.PACK_AB_MERGE_C R139, R139, R52, R51 ;  /* 0x000000348b8b723e */ /* 0x000fe20004807033 */
[----:B------:R-:W-:Y:S01]  /*ecc0*/  HADD2.F32 R45, -RZ, R45.H1_H1 ;  /* 0x3000002dff2d7230 */ /* 0x000fe20000004100 */
[----:B------:R-:W-:Y:S01]  /*ecd0*/  F2FP.SATFINITE.E4M3.F32.PACK_AB_MERGE_C R62, R56, R53, R57 ;  /* 0x00000035383e723e */ /* 0x000fe20004807039 */
[----:B------:R-:W-:-:S02]  /*ece0*/  HADD2.F32 R49, -RZ, R49.H1_H1 ;  /* 0x30000031ff317230 */ /* 0x000fc40000004100 */
[-C--:B------:R-:W-:Y:S01]  /*ecf0*/  FMUL.FTZ R51, R43, R50.reuse ;  /* 0x000000322b337220 */ /* 0x080fe20000410000 */
[--C-:B------:R-:W-:Y:S02]  /*ed00*/  HADD2.F32 R48, -RZ, R47.reuse.H0_H0 ;  /* 0x2000002fff307230 */ /* 0x100fe40000004100 */
[C---:B------:R-:W-:Y:S01]  /*ed10*/  FMUL.FTZ R52, R46.reuse, R50 ;  /* 0x000000322e347220 */ /* 0x040fe20000410000 */
[----:B------:R-:W-:Y:S02]  /*ed20*/  HADD2.F32 R42, -RZ, R42.H1_H1 ;  /* 0x3000002aff2a7230 */ /* 0x000fe40000004100 */
[-C--:B------:R-:W-:Y:S01]  /*ed30*/  FMUL.FTZ R53, R45, R49.reuse ;  /* 0x000000312d357220 */ /* 0x080fe20000410000 */
[----:B------:R-:W-:Y:S02]  /*ed40*/  HADD2.F32 R47, -RZ, R47.H1_H1 ;  /* 0x3000002fff2f7230 */ /* 0x000fe40000004100 */
[----:B------:R-:W-:Y:S01]  /*ed50*/  FFMA.FTZ R51, R46, R48, R51 ;  /* 0x000000302e337223 */ /* 0x000fe20000010033 */
[----:B------:R-:W-:Y:S01]  /*ed60*/  F2FP.SATFINITE.E4M3.F32.PACK_AB_MERGE_C R58, R59, R58, RZ ;  /* 0x0000003a3b3a723e */ /* 0x000fe200048070ff */
[----:B------:R-:W-:Y:S01]  /*ed70*/  FFMA.FTZ R52, R43, R48, -R52 ;  /* 0x000000302b347223 */ /* 0x000fe20000010834 */
[C---:B------:R-:W-:Y:S01]  /*ed80*/  FMUL.FTZ R46, R42.reuse, R49 ;  /* 0x000000312a2e7220 */ /* 0x040fe20000410000 */
[----:B------:R-:W-:Y:S01]  /*ed90*/  FFMA.FTZ R53, R42, R47, -R53 ;  /* 0x0000002f2a357223 */ /* 0x000fe20000010835 */
[----:B------:R-:W-:-:S02]  /*eda0*/  F2FP.F16.E4M3.UNPACK_B R43, R37.H1 ;  /* 0x00000025ff2b723e */ /* 0x000fc400030006ff */
[----:B------:R-:W-:Y:S02]  /*edb0*/  F2FP.F16.E4M3.UNPACK_B R42, R38.H1 ;  /* 0x00000026ff2a723e */ /* 0x000fe400030006ff */
[----:B------:R-:W-:Y:S01]  /*edc0*/  F2FP.F16.E4M3.UNPACK_B R13, R13.H1 ;  /* 0x0000000dff0d723e */ /* 0x000fe200030006ff */
[----:B------:R-:W-:Y:S01]  /*edd0*/  HADD2.F32 R38, -RZ, R43.H0_H0 ;  /* 0x2000002bff267230 */ /* 0x000fe20000004100 */
[----:B------:R-:W-:Y:S01]  /*ede0*/  F2FP.SATFINITE.E4M3.F32.PACK_AB_MERGE_C R64, R55, R54, R58 ;  /* 0x000000363740723e */ /* 0x000fe2000480703a */
[----:B------:R-:W-:Y:S01]  /*edf0*/  FFMA.FTZ R54, R45, R47, R46 ;  /* 0x0000002f2d367223 */ /* 0x000fe2000001002e */
[----:B------:R-:W-:Y:S01]  /*ee00*/  F2FP.F16.E4M3.UNPACK_B R36, R36.H1 ;  /* 0x00000024ff24723e */ /* 0x000fe200030006ff */
[----:B------:R-:W-:Y:S01]  /*ee10*/  HADD2.F32 R45, -RZ, R42.H0_H0 ;  /* 0x2000002aff2d7230 */ /* 0x000fe20000004100 */
[----:B------:R-:W-:Y:S01]  /*ee20*/  F2FP.F16.E4M3.UNPACK_B R47, R14 ;  /* 0x0000000eff2f723e */ /* 0x000fe200020006ff */
[----:B------:R-:W-:Y:S02]  /*ee30*/  HADD2.F32 R37, -RZ, R13.H0_H0 ;  /* 0x2000000dff257230 */ /* 0x000fe40000004100 */
[----:B------:R-:W-:-:S02]  /*ee40*/  HADD2.F32 R43, -RZ, R43.H1_H1 ;  /* 0x3000002bff2b7230 */ /* 0x000fc40000004100 */
[CC--:B------:R-:W-:Y:S01]  /*ee50*/  FMUL.FTZ R48, R38.reuse, R45.reuse ;  /* 0x0000002d26307220 */ /* 0x0c0fe20000410000 */
[----:B------:R-:W-:Y:S02]  /*ee60*/  HADD2.F32 R46, -RZ, R42.H1_H1 ;  /* 0x3000002aff2e7230 */ /* 0x000fe40000004100 */
[----:B------:R-:W-:Y:S01]  /*ee70*/  FMUL.FTZ R45, R37, R45 ;  /* 0x0000002d252d7220 */ /* 0x000fe20000410000 */
[--C-:B------:R-:W-:Y:S02]  /*ee80*/  HADD2.F32 R42, -RZ, R36.reuse.H0_H0 ;  /* 0x20000024ff2a7230 */ /* 0x100fe40000004100 */
[----:B------:R-:W-:Y:S02]  /*ee90*/  HADD2.F32 R13, -RZ, R13.H1_H1 ;  /* 0x3000000dff0d7230 */ /* 0x000fe40000004100 */
[----:B------:R-:W-:Y:S01]  /*eea0*/  FMUL.FTZ R50, R43, R46 ;  /* 0x0000002e2b327220 */ /* 0x000fe20000410000 */
[----:B------:R-:W-:Y:S02]  /*eeb0*/  HADD2.F32 R36, -RZ, R36.H1_H1 ;  /* 0x30000024ff247230 */ /* 0x000fe40000004100 */
[-C--:B------:R-:W-:Y:S01]  /*eec0*/  FFMA.FTZ R56, R38, R42.reuse, R45 ;  /* 0x0000002a26387223 */ /* 0x080fe2000001002d */
[----:B------:R-:W-:Y:S01]  /*eed0*/  FFMA.FTZ R55, R37, R42, -R48 ;  /* 0x0000002a25377223 */ /* 0x000fe20000010830 */
[C---:B------:R-:W-:Y:S01]  /*eee0*/  FMUL.FTZ R46, R13.reuse, R46 ;  /* 0x0000002e0d2e7220 */ /* 0x040fe20000410000 */
[----:B------:R-:W-:Y:S01]  /*eef0*/  F2FP.F16.E4M3.UNPACK_B R38, R39 ;  /* 0x00000027ff26723e */ /* 0x000fe200020006ff */
[-C--:B------:R-:W-:Y:S01]  /*ef00*/  FFMA.FTZ R58, R13, R36.reuse, -R50 ;  /* 0x000000240d3a7223 */ /* 0x080fe20000010832 */
[-C--:B------:R-:W-:Y:S01]  /*ef10*/  F2FP.F16.E4M3.UNPACK_B R13, R15.reuse ;  /* 0x0000000fff0d723e */ /* 0x080fe200020006ff */
[----:B------:R-:W-:Y:S01]  /*ef20*/  FFMA.FTZ R57, R43, R36, R46 ;  /* 0x000000242b397223 */ /* 0x000fe2000001002e */
[----:B------:R-:W-:Y:S01]  /*ef30*/  F2FP.F16.E4M3.UNPACK_B R15, R15.H1 ;  /* 0x0000000fff0f723e */ /* 0x000fe200030006ff */
[----:B------:R-:W-:Y:S01]  /*ef40*/  HADD2.F32 R42, -RZ, R38.H0_H0 ;  /* 0x20000026ff2a7230 */ /* 0x000fe20000004100 */
[----:B------:R-:W-:Y:S01]  /*ef50*/  F2FP.F16.E4M3.UNPACK_B R48, R14.H1 ;  /* 0x0000000eff30723e */ /* 0x000fe200030006ff */
        /* <DEDUP_REMOVED lines=15> */
[-C--:B------:R-:W-:Y:S01]  /*f050*/  FFMA.FTZ R49, R42, R45.reuse, R49 ;  /* 0x0000002d2a317223 */ /* 0x080fe20000010031 */
[----:B------:R-:W-:Y:S02]  /*f060*/  HADD2.F32 R48, -RZ, R48.H1_H1 ;  /* 0x30000030ff307230 */ /* 0x000fe40000004100 */
[----:B------:R-:W-:Y:S01]  /*f070*/  FFMA.FTZ R61, R12, R46, R61 ;  /* 0x0000002e0c3d7223 */ /* 0x000fe2000001003d */
[----:B------:R-:W-:Y:S02]  /*f080*/  HADD2.F32 R15, -RZ, R15.H1_H1 ;  /* 0x3000000fff0f7230 */ /* 0x000fe40000004100 */
[----:B------:R-:W-:Y:S01]  /*f090*/  FFMA.FTZ R59, R36, R45, -R59 ;  /* 0x0000002d243b7223 */ /* 0x000fe2000001083b */
[----:B------:R-:W-:Y:S02]  /*f0a0*/  HADD2.F32 R38, -RZ, R38.H1_H1 ;  /* 0x30000026ff267230 */ /* 0x000fe40000004100 */
[----:B------:R-:W-:Y:S01]  /*f0b0*/  FMUL.FTZ R42, R39, R48 ;  /* 0x00000030272a7220 */ /* 0x000fe20000410000 */
[----:B------:R-:W-:-:S02]  /*f0c0*/  HADD2.F32 R47, -RZ, R47.H1_H1 ;  /* 0x3000002fff2f7230 */ /* 0x000fc40000004100 */
[----:B------:R-:W-:Y:S01]  /*f0d0*/  FMUL.FTZ R48, R15, R48 ;  /* 0x000000300f307220 */ /* 0x000fe20000410000 */
[----:B------:R-:W-:Y:S02]  /*f0e0*/  HADD2.F32 R13, -RZ, R13.H1_H1 ;  /* 0x3000000dff0d7230 */ /* 0x000fe40000004100 */
[----:B------:R-:W-:Y:S01]  /*f0f0*/  FFMA.FTZ R60, R37, R46, -R60 ;  /* 0x0000002e253c7223 */ /* 0x000fe2000001083c */
        /* <DEDUP_REMOVED lines=18> */
[----:B------:R-:W-:Y:S02]  /*f220*/  F2FP.SATFINITE.E4M3.F32.PACK_AB_MERGE_C R37, R54, R51, R56 ;  /* 0x000000333625723e */ /* 0x000fe40004807038 */
[----:B------:R-:W-:-:S07]  /*f230*/  MOV R14, R63 ;  /* 0x0000003f000e7202 */ /* 0x000fce0000000f00 */
.L_x_529:
[----:B------:R-:W-:Y:S05]  /*f240*/  BSYNC B1 ;  /* 0x0000000000017941 */ /* 0x000fea0003800000 */
.L_x_528:
[----:B0-----:R0:W-:Y:S01]  /*f250*/  ST.E.128 desc[UR50][R40.64], R12 ;  /* 0x0000000c28007985 */ /* 0x0011e2000c101d32 */
[----:B------:R-:W-:-:S13]  /*f260*/  ISETP.GE.AND P3, PT, R11, R136, PT ;  /* 0x000000880b00720c */ /* 0x000fda0003f66270 */
[----:B------:R-:W-:Y:S05]  /*f270*/  @P3 BRA `(.L_x_476) ;  /* 0x0000000800083947 */ /* 0x000fea0003800000 */
[----:B0-----:R-:W-:-:S04]  /*f280*/  IADD3 R12, P3, R11, R120, RZ ;  /* 0x000000780b0c7210 */ /* 0x001fc80007f7e0ff */
[----:B------:R-:W-:-:S05]  /*f290*/  LEA.HI.X.SX32 R13, R11, R44, 0x1, P3 ;  /* 0x0000002c0b0d7211 */ /* 0x000fca00018f0eff */
[----:B--2---:R0:W-:Y:S01]  /*f2a0*/  ST.E.128 desc[UR50][R12.64], R36 ;  /* 0x000000240c007985 */ /* 0x0041e2000c101d32 */
[----:B------:R-:W-:Y:S05]  /*f2b0*/  BRA `(.L_x_476) ;  /* 0x0000000400f87947 */ /* 0x000fea0003800000 */
.L_x_441:
[----:B------:R-:W-:-:S06]  /*f2c0*/  UISETP.NE.AND UP0, UPT, UR49, 0x3, UPT ;  /* 0x000000033100788c */ /* 0x000fcc000bf05270 */
[----:B------:R-:W-:-:S13]  /*f2d0*/  PLOP3.LUT P2, PT, PT, PT, UP0, 0x80, 0x0 ;  /* 0x000000000000781c */ /* 0x000fda0003f4f008 */
[----:B------:R-:W-:Y:S05]  /*f2e0*/  @!P2 BRA `(.L_x_530) ;  /* 0x000000000004a947 */ /* 0x000fea0003800000 */
[----:B------:R-:W-:Y:S01]  /*f2f0*/  BPT.TRAP 0x1 ;  /* 0x000000040000795c */ /* 0x000fe20000300000 */
.L_x_530:
[----:B------:R-:W2:Y:S01]  /*f300*/  LDL R11, [R1+0x14] ;  /* 0x00001400010b7983 */ /* 0x000ea20000100800 */
[----:B------:R-:W-:Y:S01]  /*f310*/  IMAD R93, R19, 0x8, R18 ;  /* 0x00000008135d7824 */ /* 0x000fe200078e0212 */
[----:B------:R-:W-:Y:S01]  /*f320*/  BSSY B1, `(.L_x_531) ;  /* 0x0000005000017945 */ /* 0x000fe20003800000 */
[----:B------:R-:W-:Y:S02]  /*f330*/  SHF.R.S32.HI R90, RZ, 0x1f, R35 ;  /* 0x0000001fff5a7819 */ /* 0x000fe40000011423 */
[----:B--2---:R-:W-:-:S04]  /*f340*/  SHF.L.U32 R94, R11, 0x1f, RZ ;  /* 0x0000001f0b5e7819 */ /* 0x004fc800000006ff */
[----:B------:R-:W0:Y:S02]  /*f350*/  SYNCS.PHASECHK.TRANS64.TRYWAIT P3, [R93+URZ+0x33490], R94 ;  /* 0x0334905e5d0075a7 */ /* 0x000e24000806017f */
[----:B0-----:R-:W-:Y:S05]  /*f360*/  @!P3 BRA `(.L_x_532) ;  /* 0x000001bc0088b947 */ /* 0x001fea0003800000 */
.L_x_793:
[----:B------:R-:W-:Y:S05]  /*f370*/  BSYNC B1 ;  /* 0x0000000000017941 */ /* 0x000fea0003800000 */
.L_x_531:
[----:B------:R-:W1:Y:S01]  /*f380*/  S2R R36, SR_TID.X ;  /* 0x0000000000247919 */ /* 0x000e620000002100 */
[----:B------:R-:W-:Y:S01]  /*f390*/  ULDC.64 UR4, c[0x0][0x300] ;  /* 0x0000c00000047ab9 */ /* 0x000fe20000000a00 */
[----:B-----5:R-:W-:Y:S01]  /*f3a0*/  SHF.R.S32.HI R91, RZ, 0x1f, R34 ;  /* 0x0000001fff5b7819 */ /* 0x020fe20000011422 */
[----:B------:R-:W-:Y:S01]  /*f3b0*/  IMAD R14, R90, UR4, RZ ;  /* 0x000000045a0e7c24 */ /* 0x000fe2000f8e02ff */
[----:B------:R-:W-:Y:S01]  /*f3c0*/  ULDC.64 UR6, c[0x0][0x2e8] ;  /* 0x0000ba0000067ab9 */ /* 0x000fe20000000a00 */
[----:B------:R-:W-:-:S04]  /*f3d0*/  IMAD.WIDE.U32 R12, R35, UR4, RZ ;  /* 0x00000004230c7c25 */ /* 0x000fc8000f8e00ff */
[----:B------:R-:W-:Y:S01]  /*f3e0*/  IMAD R11, R35, UR5, R14 ;  /* 0x00000005230b7c24 */ /* 0x000fe2000f8e020e */
[----:B------:R-:W-:Y:S01]  /*f3f0*/  ULDC.64 UR4, c[0x0][0x310] ;  /* 0x0000c40000047ab9 */ /* 0x000fe20000000a00 */
[----:B------:R-:W-:Y:S02]  /*f400*/  IMAD R92, R25, -0xa0, R2 ;  /* 0xffffff60195c7824 */ /* 0x000fe400078e0202 */
[----:B------:R-:W-:Y:S02]  /*f410*/  IMAD R15, R91, UR4, RZ ;  /* 0x000000045b0f7c24 */ /* 0x000fe4000f8e02ff */
[----:B------:R-:W-:Y:S01]  /*f420*/  IMAD.IADD R13, R13, 0x1, R11 ;  /* 0x000000010d0d7824 */ /* 0x000fe200078e020b */
[----:B------:R-:W-:Y:S01]  /*f430*/  VIMNMX R92, R92, 0xa0, PT ;  /* 0x000000a05c5c7848 */ /* 0x000fe20003fe0100 */
[C---:B------:R-:W-:Y:S02]  /*f440*/  IMAD R15, R34.reuse, UR5, R15 ;  /* 0x00000005220f7c24 */ /* 0x040fe4000f8e020f */
[----:B------:R-:W-:Y:S01]  /*f450*/  IMAD.WIDE.U32 R12, R34, UR4, R12 ;  /* 0x00000004220c7c25 */ /* 0x000fe2000f8e000c */
[----:B------:R-:W-:-:S03]  /*f460*/  ULDC.64 UR4, c[0x0][0x308] ;  /* 0x0000c20000047ab9 */ /* 0x000fc60000000a00 */
[----:B------:R-:W-:Y:S02]  /*f470*/  IMAD.IADD R13, R13, 0x1, R15 ;  /* 0x000000010d0d7824 */ /* 0x000fe400078e020f */
[----:B------:R-:W-:Y:S02]  /*f480*/  IMAD R11, R7, UR4, RZ ;  /* 0x00000004070b7c24 */ /* 0x000fe4000f8e02ff */
[----:B------:R-:W-:Y:S01]  /*f490*/  IMAD.WIDE.U32 R12, R222, UR4, R12 ;  /* 0x00000004de0c7c25 */ /* 0x000fe2000f8e000c */
[----:B------:R-:W-:-:S03]  /*f4a0*/  UMOV UR4, 0xffffffff ;  /* 0xffffffff00047882 */ /* 0x000fc60000000000 */
[----:B------:R-:W-:Y:S01]  /*f4b0*/  IMAD R11, R222, UR5, R11 ;  /* 0x00000005de0b7c24 */ /* 0x000fe2000f8e020b */
[C---:B-1----:R-:W-:Y:S01]  /*f4c0*/  IADD3 R37, R36.reuse, -0x80, RZ ;  /* 0xffffff8024257810 */ /* 0x042fe20007ffe0ff */
[----:B------:R-:W-:Y:S01]  /*f4d0*/  VIADD R36, R36, 0xffffff80 ;  /* 0xffffff8024247836 */ /* 0x000fe20000000000 */
[----:B------:R-:W-:-:S04]  /*f4e0*/  IADD3 R42, P3, R12, UR6, RZ ;  /* 0x000000060c2a7c10 */ /* 0x000fc8000ff7e0ff */
[----:B------:R-:W-:Y:S02]  /*f4f0*/  LEA.HI R36, R36, R37, RZ, 0x1 ;  /* 0x0000002524247211 */ /* 0x000fe400078f08ff */
[----:B------:R-:W-:Y:S02]  /*f500*/  IADD3.X R50, R13, UR7, R11, P3, !PT ;  /* 0x000000070d327c10 */ /* 0x000fe40009ffe40b */
[----:B------:R-:W-:-:S05]  /*f510*/  SHF.R.S32.HI R36, RZ, 0x1, R36 ;  /* 0x00000001ff247819 */ /* 0x000fca0000011424 */
[----:B------:R-:W-:-:S05]  /*f520*/  IMAD.IADD R51, R92, 0x1, -R36 ;  /* 0x000000015c337824 */ /* 0x000fca00078e0a24 */
[----:B------:R-:W-:Y:S01]  /*f530*/  ISETP.GE.AND P3, PT, R51, 0x1, PT ;  /* 0x000000013300780c */ /* 0x000fe20003f66270 */
[----:B------:R-:W-:-:S12]  /*f540*/  BRA.DIV UR4, `(.L_x_533) ;  /* 0x000001be04247947 */ /* 0x000fd8000b800000 */
[----:B------:R1:W2:Y:S04]  /*f550*/  SHFL.IDX PT, R41, R50, RZ, 0x1e1f ;  /* 0x001e1fff32297589 */ /* 0x0002a800000e0000 */
[----:B------:R1:W3:Y:S02]  /*f560*/  SHFL.IDX PT, R43, R42, RZ, 0x1e1f ;  /* 0x001e1fff2a2b7589 */ /* 0x0002e400000e0000 */
.L_x_797:
[----:B------:R-:W-:Y:S04]  /*f570*/  BSSY B1, `(.L_x_534) ;  /* 0x0000027000017945 */ /* 0x000fe80003800000 */
[----:B------:R-:W-:Y:S05]  /*f580*/  @!P3 BRA `(.L_x_535) ;  /* 0x000000000094b947 */ /* 0x000fea0003800000 */
[----:B------:R-:W4:Y:S01]  /*f590*/  LDL R13, [R1+0xc] ;  /* 0x00000c00010d7983 */ /* 0x000f220000100800 */
[----:B------:R-:W-:-:S03]  /*f5a0*/  ULDC UR4, c[0x0][0x2f4] ;  /* 0x0000bd0000047ab9 */ /* 0x000fc60000000800 */
[----:B------:R-:W5:Y:S04]  /*f5b0*/  LDL R12, [R1+0x8] ;  /* 0x00000800010c7983 */ /* 0x000f680000100800 */
[----:B------:R-:W5:Y:S01]  /*f5c0*/  LDL R48, [R1] ;  /* 0x0000000001307983 */ /* 0x000f620000100800 */
[----:B------:R-:W-:-:S03]  /*f5d0*/  ISETP.GE.AND P5, PT, R16, UR4, PT ;  /* 0x0000000410007c0c */ /* 0x000fc6000bfa6270 */
[----:B------:R-:W5:Y:S10]  /*f5e0*/  LDL R11, [R1+0x4] ;  /* 0x00000400010b7983 */ /* 0x000f740000100800 */
[----:B---3--:R-:W-:-:S05]  /*f5f0*/  @!P5 IADD3 R44, P3, R16, R43, RZ ;  /* 0x0000002b102cd210 */ /* 0x008fca0007f7e0ff */
[----:B--2---:R-:W-:Y:S01]  /*f600*/  @!P5 IMAD.X R45, R41, 0x1, R17, P3 ;  /* 0x00000001292dd824 */ /* 0x004fe200018e0611 */
[----:B------:R-:W-:-:S13]  /*f610*/  ISETP.GE.AND P3, PT, R23, UR4, PT ;  /* 0x0000000417007c0c */ /* 0x000fda000bf66270 */
[----:B------:R-:W-:-:S05]  /*f620*/  @!P3 IADD3 R38, P4, R23, R43, RZ ;  /* 0x0000002b1726b210 */ /* 0x000fca0007f9e0ff */
[----:B----4-:R-:W-:Y:S01]  /*f630*/  @!P3 IMAD.X R39, R41, 0x1, R13, P4 ;  /* 0x000000012927b824 */ /* 0x010fe200020e060d */
[----:B------:R-:W-:-:S13]  /*f640*/  ISETP.GE.AND P4, PT, R22, UR4, PT ;  /* 0x0000000416007c0c */ /* 0x000fda000bf86270 */
[----:B------:R-:W-:-:S04]  /*f650*/  @!P4 IADD3 R36, P6, R22, R43, RZ ;  /* 0x0000002b1624c210 */ /* 0x000fc80007fde0ff */
[----:B-----5:R-:W-:Y:S02]  /*f660*/  @!P4 IADD3.X R37, R41, R12, RZ, P6, !PT ;  /* 0x0000000c2925c210 */ /* 0x020fe400037fe4ff */
[----:B------:R-:W2:Y:S04]  /*f670*/  @!P5 LDS.128 R12, [R88+0x24200] ;  /* 0x02420000580cd984 */ /* 0x000ea80000000c00 */
[----:B--2---:R-:W-:Y:S01]  /*f680*/  @!P5 ST.E.128 desc[UR50][R44.64], R12 ;  /* 0x0000000c2c00d985 */ /* 0x004fe2000c101d32 */
[----:B------:R-:W-:-:S13]  /*f690*/  ISETP.GE.AND P5, PT, R225, UR4, PT ;  /* 0x00000004e1007c0c */ /* 0x000fda000bfa6270 */
[----:B------:R-:W2:Y:S01]  /*f6a0*/  @!P5 LDS.128 R12, [R89+0x24200] ;  /* 0x02420000590cd984 */ /* 0x000ea20000000c00 */
[----:B------:R-:W-:-:S05]  /*f6b0*/  @!P5 IMAD.SHL.U32 R40, R227, 0x10, RZ ;  /* 0x00000010e328d824 */ /* 0x000fca00078e00ff */
[----:B------:R-:W-:-:S04]  /*f6c0*/  @!P5 IADD3 R46, P6, R40, R43, RZ ;  /* 0x0000002b282ed210 */ /* 0x000fc80007fde0ff */
[----:B------:R-:W-:-:S05]  /*f6d0*/  @!P5 LEA.HI.X.SX32 R47, R40, R41, 0x1, P6 ;  /* 0x00000029282fd211 */ /* 0x000fca00030f0eff */
[----:B--2---:R-:W-:Y:S01]  /*f6e0*/  @!P5 ST.E.128 desc[UR50][R46.64], R12 ;  /* 0x0000000c2e00d985 */ /* 0x004fe2000c101d32 */
[----:B------:R-:W-:-:S13]  /*f6f0*/  ISETP.GE.AND P5, PT, R226, UR4, PT ;  /* 0x00000004e2007c0c */ /* 0x000fda000bfa6270 */
[----:B------:R-:W2:Y:S01]  /*f700*/  @!P5 LDS.128 R12, [R88+0x26a00] ;  /* 0x026a0000580cd984 */ /* 0x000ea20000000c00 */
[----:B------:R-:W-:-:S05]  /*f710*/  @!P5 IMAD.SHL.U32 R40, R48, 0x10, RZ ;  /* 0x000000103028d824 */ /* 0x000fca00078e00ff */
[----:B------:R-:W-:-:S04]  /*f720*/  @!P5 IADD3 R48, P6, R40, R43, RZ ;  /* 0x0000002b2830d210 */ /* 0x000fc80007fde0ff */
[----:B------:R-:W-:-:S05]  /*f730*/  @!P5 LEA.HI.X.SX32 R49, R40, R41, 0x1, P6 ;  /* 0x000000292831d211 */ /* 0x000fca00030f0eff */
[----:B--2---:R-:W-:Y:S01]  /*f740*/  @!P5 ST.E.128 desc[UR50][R48.64], R12 ;  /* 0x0000000c3000d985 */ /* 0x004fe2000c101d32 */
[----:B------:R-:W-:-:S03]  /*f750*/  ISETP.GE.AND P5, PT, R224, UR4, PT ;  /* 0x00000004e0007c0c */ /* 0x000fc6000bfa6270 */
[----:B------:R-:W2:Y:S10]  /*f760*/  @!P3 LDS.128 R12, [R89+0x26a00] ;  /* 0x026a0000590cb984 */ /* 0x000eb40000000c00 */
[----:B------:R-:W-:-:S05]  /*f770*/  @!P5 IADD3 R40, P6, R224, R43, RZ ;  /* 0x0000002be028d210 */ /* 0x000fca0007fde0ff */
[----:B------:R-:W-:Y:S01]  /*f780*/  @!P5 IMAD.X R41, R41, 0x1, R11, P6 ;  /* 0x000000012929d824 */ /* 0x000fe200030e060b */
[----:B--2---:R-:W-:Y:S04]  /*f790*/  @!P3 ST.E.128 desc[UR50][R38.64], R12 ;  /* 0x0000000c2600b985 */ /* 0x004fe8000c101d32 */
[----:B------:R-:W2:Y:S04]  /*f7a0*/  @!P4 LDS.128 R12, [R88+0x29200] ;  /* 0x02920000580cc984 */ /* 0x000ea80000000c00 */
[----:B--2---:R-:W-:Y:S04]  /*f7b0*/  @!P4 ST.E.128 desc[UR50][R36.64], R12 ;  /* 0x0000000c2400c985 */ /* 0x004fe8000c101d32 */
[----:B------:R-:W2:Y:S04]  /*f7c0*/  @!P5 LDS.128 R12, [R89+0x29200] ;  /* 0x02920000590cd984 */ /* 0x000ea80000000c00 */
[----:B--2---:R4:W-:Y:S02]  /*f7d0*/  @!P5 ST.E.128 desc[UR50][R40.64], R12 ;  /* 0x0000000c2800d985 */ /* 0x0049e4000c101d32 */
.L_x_535:
[----:B------:R-:W-:Y:S05]  /*f7e0*/  BSYNC B1 ;  /* 0x0000000000017941 */ /* 0x000fea0003800000 */
.L_x_534:
[----:B------:R-:W-:-:S03]  /*f7f0*/  UMOV UR4, 0xffffffff ;  /* 0xffffffff00047882 */ /* 0x000fc60000000000 */
[----:B------:R-:W-:Y:S05]  /*f800*/  BRA.DIV UR4, `(.L_x_536) ;  /* 0x000001ba04c07947 */ /* 0x000fea000b800000 */
[----:B--2-4-:R2:W4:Y:S04]  /*f810*/  SHFL.IDX PT, R41, R50, 0x1, 0x1e1f ;  /* 0x003e1f0032297f89 */ /* 0x01452800000e0000 */
[----:B---3--:R2:W3:Y:S02]  /*f820*/  SHFL.IDX PT, R43, R42, 0x1, 0x1e1f ;  /* 0x003e1f002a2b7f89 */ /* 0x0084e400000e0000 */
.L_x_801:
[----:B------:R-:W-:-:S13]  /*f830*/  ISETP.GE.AND P3, PT, R51, 0x81, PT ;  /* 0x000000813300780c */ /* 0x000fda0003f66270 */
[----:B------:R-:W-:Y:S05]  /*f840*/  @!P3 BRA `(.L_x_476) ;  /* 0x000000000094b947 */ /* 0x000fea0003800000 */
[----:B------:R-:W5:Y:S01]  /*f850*/  LDL R13, [R1+0xc] ;  /* 0x00000c00010d7983 */ /* 0x000f620000100800 */
[----:B------:R-:W-:-:S03]  /*f860*/  ULDC UR4, c[0x0][0x2f4] ;  /* 0x0000bd0000047ab9 */ /* 0x000fc60000000800 */
[----:B------:R-:W5:Y:S04]  /*f870*/  LDL R12, [R1+0x8] ;  /* 0x00000800010c7983 */ /* 0x000f680000100800 */
[----:B-12---:R-:W2:Y:S01]  /*f880*/  LDL R42, [R1] ;  /* 0x00000000012a7983 */ /* 0x006ea20000100800 */
[----:B------:R-:W-:-:S03]  /*f890*/  ISETP.GE.AND P5, PT, R16, UR4, PT ;  /* 0x0000000410007c0c */ /* 0x000fc6000bfa6270 */
[----:B------:R-:W2:Y:S10]  /*f8a0*/  LDL R11, [R1+0x4] ;  /* 0x00000400010b7983 */ /* 0x000eb40000100800 */
[----:B---3--:R-:W-:-:S05]  /*f8b0*/  @!P5 IADD3 R44, P3, R16, R43, RZ ;  /* 0x0000002b102cd210 */ /* 0x008fca0007f7e0ff */
[----:B----4-:R-:W-:Y:S01]  /*f8c0*/  @!P5 IMAD.X R45, R41, 0x1, R17, P3 ;  /* 0x00000001292dd824 */ /* 0x010fe200018e0611 */
[----:B------:R-:W-:-:S13]  /*f8d0*/  ISETP.GE.AND P3, PT, R23, UR4, PT ;  /* 0x0000000417007c0c */ /* 0x000fda000bf66270 */
[----:B------:R-:W-:-:S04]  /*f8e0*/  @!P3 IADD3 R38, P4, R23, R43, RZ ;  /* 0x0000002b1726b210 */ /* 0x000fc80007f9e0ff */
[----:B-----5:R-:W-:Y:S02]  /*f8f0*/  @!P3 IADD3.X R39, R41, R13, RZ, P4, !PT ;  /* 0x0000000d2927b210 */ /* 0x020fe400027fe4ff */
[----:B------:R-:W-:-:S13]  /*f900*/  ISETP.GE.AND P4, PT, R22, UR4, PT ;  /* 0x0000000416007c0c */ /* 0x000fda000bf86270 */
[----:B------:R-:W-:-:S05]  /*f910*/  @!P4 IADD3 R36, P6, R22, R43, RZ ;  /* 0x0000002b1624c210 */ /* 0x000fca0007fde0ff */
[----:B------:R-:W-:Y:S02]  /*f920*/  @!P4 IMAD.X R37, R41, 0x1, R12, P6 ;  /* 0x000000012925c824 */ /* 0x000fe400030e060c */
[----:B------:R-:W1:Y:S04]  /*f930*/  @!P5 LDS.128 R12, [R88+0x26200] ;  /* 0x02620000580cd984 */ /* 0x000e680000000c00 */
[----:B-1----:R-:W-:Y:S01]  /*f940*/  @!P5 ST.E.128 desc[UR50][R44.64], R12 ;  /* 0x0000000c2c00d985 */ /* 0x002fe2000c101d32 */
[----:B------:R-:W-:-:S13]  /*f950*/  ISETP.GE.AND P5, PT, R225, UR4, PT ;  /* 0x00000004e1007c0c */ /* 0x000fda000bfa6270 */
[----:B------:R-:W1:Y:S01]  /*f960*/  @!P5 LDS.128 R12, [R89+0x26200] ;  /* 0x02620000590cd984 */ /* 0x000e620000000c00 */
[----:B------:R-:W-:-:S05]  /*f970*/  @!P5 IMAD.SHL.U32 R40, R227, 0x10, RZ ;  /* 0x00000010e328d824 */ /* 0x000fca00078e00ff */
[----:B------:R-:W-:-:S04]  /*f980*/  @!P5 IADD3 R46, P6, R40, R43, RZ ;  /* 0x0000002b282ed210 */ /* 0x000fc80007fde0ff */
[----:B------:R-:W-:-:S05]  /*f990*/  @!P5 LEA.HI.X.SX32 R47, R40, R41, 0x1, P6 ;  /* 0x00000029282fd211 */ /* 0x000fca00030f0eff */
[----:B-1----:R-:W-:Y:S01]  /*f9a0*/  @!P5 ST.E.128 desc[UR50][R46.64], R12 ;  /* 0x0000000c2e00d985 */ /* 0x002fe2000c101d32 */
[----:B------:R-:W-:-:S13]  /*f9b0*/  ISETP.GE.AND P5, PT, R226, UR4, PT ;  /* 0x00000004e2007c0c */ /* 0x000fda000bfa6270 */
[----:B------:R-:W1:Y:S01]  /*f9c0*/  @!P5 LDS.128 R12, [R88+0x28a00] ;  /* 0x028a0000580cd984 */ /* 0x000e620000000c00 */
[----:B--2---:R-:W-:-:S05]  /*f9d0*/  @!P5 IMAD.SHL.U32 R40, R42, 0x10, RZ ;  /* 0x000000102a28d824 */ /* 0x004fca00078e00ff */
[----:B------:R-:W-:-:S04]  /*f9e0*/  @!P5 IADD3 R48, P6, R40, R43, RZ ;  /* 0x0000002b2830d210 */ /* 0x000fc80007fde0ff */
[----:B------:R-:W-:-:S05]  /*f9f0*/  @!P5 LEA.HI.X.SX32 R49, R40, R41, 0x1, P6 ;  /* 0x000000292831d211 */ /* 0x000fca00030f0eff */
[----:B-1----:R-:W-:Y:S01]  /*fa00*/  @!P5 ST.E.128 desc[UR50][R48.64], R12 ;  /* 0x0000000c3000d985 */ /* 0x002fe2000c101d32 */
[----:B------:R-:W-:-:S03]  /*fa10*/  ISETP.GE.AND P5, PT, R224, UR4, PT ;  /* 0x00000004e0007c0c */ /* 0x000fc6000bfa6270 */
[----:B------:R-:W1:Y:S10]  /*fa20*/  @!P3 LDS.128 R12, [R89+0x28a00] ;  /* 0x028a0000590cb984 */ /* 0x000e740000000c00 */
[----:B------:R-:W-:-:S05]  /*fa30*/  @!P5 IADD3 R40, P6, R224, R43, RZ ;  /* 0x0000002be028d210 */ /* 0x000fca0007fde0ff */
[----:B------:R-:W-:Y:S01]  /*fa40*/  @!P5 IMAD.X R41, R41, 0x1, R11, P6 ;  /* 0x000000012929d824 */ /* 0x000fe200030e060b */
[----:B-1----:R-:W-:Y:S04]  /*fa50*/  @!P3 ST.E.128 desc[UR50][R38.64], R12 ;  /* 0x0000000c2600b985 */ /* 0x002fe8000c101d32 */
[----:B------:R-:W1:Y:S04]  /*fa60*/  @!P4 LDS.128 R12, [R88+0x2b200] ;  /* 0x02b20000580cc984 */ /* 0x000e680000000c00 */
[----:B-1----:R-:W-:Y:S04]  /*fa70*/  @!P4 ST.E.128 desc[UR50][R36.64], R12 ;  /* 0x0000000c2400c985 */ /* 0x002fe8000c101d32 */
[----:B------:R-:W1:Y:S04]  /*fa80*/  @!P5 LDS.128 R12, [R89+0x2b200] ;  /* 0x02b20000590cd984 */ /* 0x000e680000000c00 */
[----:B-1----:R1:W-:Y:S02]  /*fa90*/  @!P5 ST.E.128 desc[UR50][R40.64], R12 ;  /* 0x0000000c2800d985 */ /* 0x0023e4000c101d32 */
.L_x_476:
[----:B------:R-:W-:Y:S05]  /*faa0*/  BSYNC B0 ;  /* 0x0000000000007941 */ /* 0x000fea0003800000 */
.L_x_440:
[----:B------:R-:W5:Y:S01]  /*fab0*/  S2R R11, SR_TID.X ;  /* 0x00000000000b7919 */ /* 0x000f620000002100 */
[----:B------:R-:W-:Y:S01]  /*fac0*/  @!PT LDS RZ, [RZ] ;  /* 0x00000000fffff984 */ /* 0x000fe20000000800 */
[----:B------:R-:W-:Y:S01]  /*fad0*/  @!PT LDS RZ, [RZ] ;  /* 0x00000000fffff984 */ /* 0x000fe20000000800 */
[----:B------:R-:W-:Y:S01]  /*fae0*/  @!PT LDS RZ, [RZ] ;  /* 0x00000000fffff984 */ /* 0x000fe20000000800 */
[----:B------:R-:W-:Y:S01]  /*faf0*/  @!PT LDS RZ, [RZ] ;  /* 0x00000000fffff984 */ /* 0x000fe20000000800 */
[----:B------:R3:W-:Y:S06]  /*fb00*/  MEMBAR.ALL.CTA ;  /* 0x0000000000007992 */ /* 0x0007ec0000008000 */
[----:B---3--:R-:W3:Y:S01]  /*fb10*/  FENCE.VIEW.ASYNC.S ;  /* 0x00000000000073c6 */ /* 0x008ee20000000000 */
[----:B------:R-:W-:Y:S05]  /*fb20*/  WARPSYNC.ALL ;  /* 0x0000000000007948 */ /* 0x000fea0003800000 */
[----:B------:R-:W-:Y:S01]  /*fb30*/  BSSY B0, `(.L_x_537) ;  /* 0x0000008000007945 */ /* 0x000fe20003800000 */
[----:B---3--:R3:W-:Y:S01]  /*fb40*/  BAR.SYNC.DEFER_BLOCKING R142, 0x80 ;  /* 0x0002008e0000751d */ /* 0x0087e20000010000 */
[----:B-----5:R-:W-:-:S13]  /*fb50*/  LOP3.LUT P3, RZ, R11, 0x7f, RZ, 0xc0, !PT ;  /* 0x0000007f0bff7812 */ /* 0x020fda000786c0ff */
[----:B------:R-:W-:-:S04]  /*fb60*/  @!P3 IADD3 R11, R93, 0x334a0, RZ ;  /* 0x000334a05d0bb810 */ /* 0x000fc80007ffe0ff */
[----:B------:R-:W-:-:S04]  /*fb70*/  @!P3 PRMT R11, RZ, 0x654, R11 ;  /* 0x00000654ff0bb816 */ /* 0x000fc8000000000b */
[----:B------:R3:W-:Y:S01]  /*fb80*/  @!P3 SYNCS.ARRIVE.TRANS64.RED.A1T0 RZ, [R11+URZ], RZ ;  /* 0x000000ff0bffb9a7 */ /* 0x0007e2000810043f */
[----:B------:R-:W-:Y:S05]  /*fb90*/  @!P2 BRA `(.L_x_538) ;  /* 0x000000000004a947 */ /* 0x000fea0003800000 */
[----:B------:R-:W-:Y:S01]  /*fba0*/  BPT.TRAP 0x1 ;  /* 0x000000040000795c */ /* 0x000fe20000300000 */
.L_x_538:
[----:B------:R-:W-:Y:S05]  /*fbb0*/  BSYNC B0 ;  /* 0x0000000000007941 */ /* 0x000fea0003800000 */
.L_x_537:
[----:B------:R-:W5:Y:S01]  /*fbc0*/  SYNCS.PHASECHK.TRANS64.TRYWAIT P2, [R93+URZ+0x334b0], R94 ;  /* 0x0334b05e5d0075a7 */ /* 0x000f62000804017f */
[----:B------:R-:W-:Y:S01]  /*fbd0*/  ULDC UR39, c[0x0][0x2f4] ;  /* 0x0000bd0000277ab9 */ /* 0x000fe20000000800 */
[----:B------:R-:W-:Y:S04]  /*fbe0*/  BSSY B0, `(.L_x_539) ;  /* 0x0000002000007945 */ /* 0x000fe80003800000 */
[----:B-----5:R-:W-:Y:S05]  /*fbf0*/  @!P2 BRA `(.L_x_540) ;  /* 0x000001b80010a947 */ /* 0x020fea0003800000 */
.L_x_802:
[----:B------:R-:W-:Y:S05]  /*fc00*/  BSYNC B0 ;  /* 0x0000000000007941 */ /* 0x000fea0003800000 */
.L_x_539:
[----:B------:R0:W5:Y:S01]  /*fc10*/  LDL R51, [R1+0xc] ;  /* 0x00000c0001337983 */ /* 0x0001620000100800 */
[----:B------:R-:W-:Y:S01]  /*fc20*/  ULDC.64 UR4, c[0x0][0x328] ;  /* 0x0000ca0000047ab9 */ /* 0x000fe20000000a00 */
[----:B------:R-:W-:Y:S02]  /*fc30*/  ULDC.64 UR6, c[0x0][0x318] ;  /* 0x0000c60000067ab9 */ /* 0x000fe40000000a00 */
[----:B-12---:R1:W5:Y:S04]  /*fc40*/  LDL R50, [R1+0x8] ;  /* 0x0000080001327983 */ /* 0x0063680000100800 */
[----:B0-----:R1:W5:Y:S01]  /*fc50*/  LDL R49, [R1] ;  /* 0x0000000001317983 */ /* 0x0013620000100800 */
[----:B------:R-:W-:Y:S02]  /*fc60*/  IMAD R90, R90, UR4, RZ ;  /* 0x000000045a5a7c24 */ /* 0x000fe4000f8e02ff */
[C---:B------:R-:W-:Y:S01]  /*fc70*/  IMAD.WIDE.U32 R12, R35.reuse, UR4, RZ ;  /* 0x00000004230c7c25 */ /* 0x040fe2000f8e00ff */
[----:B------:R1:W5:Y:S03]  /*fc80*/  LDL R48, [R1+0x4] ;  /* 0x0000040001307983 */ /* 0x0003660000100800 */
[----:B------:R-:W-:Y:S01]  /*fc90*/  IMAD R35, R35, UR5, R90 ;  /* 0x0000000523237c24 */ /* 0x000fe2000f8e025a */
[----:B------:R-:W0:Y:S01]  /*fca0*/  S2R R14, SR_TID.X ;  /* 0x00000000000e7919 */ /* 0x000e220000002100 */
[----:B------:R-:W-:-:S02]  /*fcb0*/  ULDC.64 UR4, c[0x0][0x338] ;  /* 0x0000ce0000047ab9 */ /* 0x000fc40000000a00 */
[----:B------:R-:W-:Y:S02]  /*fcc0*/  IMAD R91, R91, UR4, RZ ;  /* 0x000000045b5b7c24 */ /* 0x000fe4000f8e02ff */
[----:B------:R-:W-:Y:S02]  /*fcd0*/  IMAD.IADD R13, R13, 0x1, R35 ;  /* 0x000000010d0d7824 */ /* 0x000fe400078e0223 */
[C---:B------:R-:W-:Y:S02]  /*fce0*/  IMAD R91, R34.reuse, UR5, R91 ;  /* 0x00000005225b7c24 */ /* 0x040fe4000f8e025b */
[----:B------:R-:W-:Y:S01]  /*fcf0*/  IMAD.WIDE.U32 R34, R34, UR4, R12 ;  /* 0x0000000422227c25 */ /* 0x000fe2000f8e000c */
[----:B------:R-:W-:-:S03]  /*fd00*/  ULDC.64 UR4, c[0x0][0x330] ;  /* 0x0000cc0000047ab9 */ /* 0x000fc60000000a00 */
[----:B------:R-:W-:Y:S02]  /*fd10*/  IMAD.IADD R35, R35, 0x1, R91 ;  /* 0x0000000123237824 */ /* 0x000fe400078e025b */
[----:B---3--:R-:W-:Y:S02]  /*fd20*/  IMAD R11, R7, UR4, RZ ;  /* 0x00000004070b7c24 */ /* 0x008fe4000f8e02ff */
[----:B------:R-:W-:-:S04]  /*fd30*/  IMAD.WIDE.U32 R12, R222, UR4, R34 ;  /* 0x00000004de0c7c25 */ /* 0x000fc8000f8e0022 */
[----:B------:R-:W-:Y:S01]  /*fd40*/  IMAD R11, R222, UR5, R11 ;  /* 0x00000005de0b7c24 */ /* 0x000fe2000f8e020b */
[----:B------:R-:W-:-:S04]  /*fd50*/  IADD3 R44, P2, R12, UR6, RZ ;  /* 0x000000060c2c7c10 */ /* 0x000fc8000ff5e0ff */
[----:B------:R-:W-:Y:S01]  /*fd60*/  IADD3.X R11, R13, UR7, R11, P2, !PT ;  /* 0x000000070d0b7c10 */ /* 0x000fe200097fe40b */
[C---:B0-----:R-:W-:Y:S02]  /*fd70*/  VIADD R15, R14.reuse, 0xffffff80 ;  /* 0xffffff800e0f7836 */ /* 0x041fe40000000000 */
[----:B------:R-:W-:-:S05]  /*fd80*/  VIADD R14, R14, 0xffffff80 ;  /* 0xffffff800e0e7836 */ /* 0x000fca0000000000 */
[----:B------:R-:W-:-:S04]  /*fd90*/  LEA.HI R14, R14, R15, RZ, 0x1 ;  /* 0x0000000f0e0e7211 */ /* 0x000fc800078f08ff */
[----:B------:R-:W-:-:S04]  /*fda0*/  SHF.R.S32.HI R14, RZ, 0x1, R14 ;  /* 0x00000001ff0e7819 */ /* 0x000fc8000001140e */
[----:B------:R-:W-:-:S04]  /*fdb0*/  IADD3 R92, -R14, R92, RZ ;  /* 0x0000005c0e5c7210 */ /* 0x000fc80007ffe1ff */
[----:B------:R-:W-:Y:S01]  /*fdc0*/  ISETP.GE.AND P2, PT, R92, 0x1, PT ;  /* 0x000000015c00780c */ /* 0x000fe20003f46270 */
[----:B------:R1:W0:Y:S01]  /*fdd0*/  SHFL.IDX PT, R47, R44, RZ, 0x1e1f ;  /* 0x001e1fff2c2f7589 */ /* 0x00022200000e0000 */
[----:B------:R-:W-:Y:S03]  /*fde0*/  BSSY B0, `(.L_x_541) ;  /* 0x0000023000007945 */ /* 0x000fe60003800000 */
[----:B------:R1:W2:Y:S08]  /*fdf0*/  SHFL.IDX PT, R45, R11, RZ, 0x1e1f ;  /* 0x001e1fff0b2d7589 */ /* 0x0002b000000e0000 */
[----:B-1----:R-:W-:Y:S05]  /*fe00*/  @!P2 BRA `(.L_x_542) ;  /* 0x000000000080a947 */ /* 0x002fea0003800000 */
[----:B------:R-:W-:-:S13]  /*fe10*/  ISETP.GE.AND P5, PT, R16, UR39, PT ;  /* 0x0000002710007c0c */ /* 0x000fda000bfa6270 */
[----:B------:R-:W1:Y:S01]  /*fe20*/  @!P5 LDS.128 R12, [R88+0xf200] ;  /* 0x00f20000580cd984 */ /* 0x000e620000000c00 */
[----:B0-----:R-:W-:-:S05]  /*fe30*/  @!P5 IADD3 R38, P2, R16, R47, RZ ;  /* 0x0000002f1026d210 */ /* 0x001fca0007f5e0ff */
[----:B--2---:R-:W-:Y:S01]  /*fe40*/  @!P5 IMAD.X R39, R45, 0x1, R17, P2 ;  /* 0x000000012d27d824 */ /* 0x004fe200010e0611 */
[----:B------:R-:W-:-:S13]  /*fe50*/  ISETP.GE.AND P2, PT, R23, UR39, PT ;  /* 0x0000002717007c0c */ /* 0x000fda000bf46270 */
[----:B------:R-:W-:-:S05]  /*fe60*/  @!P2 IADD3 R36, P4, R23, R47, RZ ;  /* 0x0000002f1724a210 */ /* 0x000fca0007f9e0ff */
[----:B-----5:R-:W-:Y:S01]  /*fe70*/  @!P2 IMAD.X R37, R45, 0x1, R51, P4 ;  /* 0x000000012d25a824 */ /* 0x020fe200020e0633 */
[----:B------:R-:W-:-:S13]  /*fe80*/  ISETP.GE.AND P4, PT, R22, UR39, PT ;  /* 0x0000002716007c0c */ /* 0x000fda000bf86270 */
[----:B------:R-:W-:Y:S01]  /*fe90*/  @!P4 IADD3 R34, P6, R22, R47, RZ ;  /* 0x0000002f1622c210 */ /* 0x000fe20007fde0ff */
[----:B-1----:R-:W-:Y:S01]  /*fea0*/  @!P5 ST.E.128 desc[UR50][R38.64], R12 ;  /* 0x0000000c2600d985 */ /* 0x002fe2000c101d32 */
[----:B------:R-:W-:-:S03]  /*feb0*/  ISETP.GE.AND P5, PT, R225, UR39, PT ;  /* 0x00000027e1007c0c */ /* 0x000fc6000bfa6270 */
[----:B------:R-:W-:-:S10]  /*fec0*/  @!P4 IMAD.X R35, R45, 0x1, R50, P6 ;  /* 0x000000012d23c824 */ /* 0x000fd400030e0632 */
[----:B------:R-:W0:Y:S01]  /*fed0*/  @!P5 LDS.128 R12, [R89+0xf200] ;  /* 0x00f20000590cd984 */ /* 0x000e220000000c00 */
[----:B------:R-:W-:-:S05]  /*fee0*/  @!P5 IMAD.SHL.U32 R42, R227, 0x10, RZ ;  /* 0x00000010e32ad824 */ /* 0x000fca00078e00ff */
[----:B------:R-:W-:-:S04]  /*fef0*/  @!P5 IADD3 R40, P6, R42, R47, RZ ;  /* 0x0000002f2a28d210 */ /* 0x000fc80007fde0ff */
[----:B----4-:R-:W-:-:S05]  /*ff00*/  @!P5 LEA.HI.X.SX32 R41, R42, R45, 0x1, P6 ;  /* 0x0000002d2a29d211 */ /* 0x010fca00030f0eff */
[----:B0-----:R-:W-:Y:S01]  /*ff10*/  @!P5 ST.E.128 desc[UR50][R40.64], R12 ;  /* 0x0000000c2800d985 */ /* 0x001fe2000c101d32 */
[----:B------:R-:W-:-:S13]  /*ff20*/  ISETP.GE.AND P5, PT, R226, UR39, PT ;  /* 0x00000027e2007c0c */ /* 0x000fda000bfa6270 */
[----:B------:R-:W0:Y:S01]  /*ff30*/  @!P5 LDS.128 R12, [R88+0x11a00] ;  /* 0x011a0000580cd984 */ /* 0x000e220000000c00 */
[----:B------:R-:W-:-:S04]  /*ff40*/  @!P5 SHF.L.U32 R46, R49, 0x4, RZ ;  /* 0x00000004312ed819 */ /* 0x000fc800000006ff */
[----:B------:R-:W-:-:S04]  /*ff50*/  @!P5 IADD3 R42, P6, R46, R47, RZ ;  /* 0x0000002f2e2ad210 */ /* 0x000fc80007fde0ff */
[----:B------:R-:W-:-:S05]  /*ff60*/  @!P5 LEA.HI.X.SX32 R43, R46, R45, 0x1, P6 ;  /* 0x0000002d2e2bd211 */ /* 0x000fca00030f0eff */
[----:B0-----:R-:W-:Y:S01]  /*ff70*/  @!P5 ST.E.128 desc[UR50][R42.64], R12 ;  /* 0x0000000c2a00d985 */ /* 0x001fe2000c101d32 */
[----:B------:R-:W-:-:S03]  /*ff80*/  ISETP.GE.AND P5, PT, R224, UR39, PT ;  /* 0x00000027e0007c0c */ /* 0x000fc6000bfa6270 */
[----:B------:R-:W0:Y:S10]  /*ff90*/  @!P2 LDS.128 R12, [R89+0x11a00] ;  /* 0x011a0000590ca984 */ /* 0x000e340000000c00 */
[----:B------:R-:W-:-:S05]  /*ffa0*/  @!P5 IADD3 R38, P6, R224, R47, RZ ;  /* 0x0000002fe026d210 */ /* 0x000fca0007fde0ff */
[----:B------:R-:W-:Y:S01]  /*ffb0*/  @!P5 IMAD.X R39, R45, 0x1, R48, P6 ;  /* 0x000000012d27d824 */ /* 0x000fe200030e0630 */
[----:B0-----:R-:W-:Y:S04]  /*ffc0*/  @!P2 ST.E.128 desc[UR50][R36.64], R12 ;  /* 0x0000000c2400a985 */ /* 0x001fe8000c101d32 */
[----:B------:R-:W0:Y:S04]  /*ffd0*/  @!P4 LDS.128 R12, [R88+0x14200] ;  /* 0x01420000580cc984 */ /* 0x000e280000000c00 */
[----:B0-----:R-:W-:Y:S04]  /*ffe0*/  @!P4 ST.E.128 desc[UR50][R34.64], R12 ;  /* 0x0000000c2200c985 */ /* 0x001fe8000c101d32 */
[----:B------:R-:W0:Y:S04]  /*fff0*/  @!P5 LDS.128 R12, [R89+0x14200] ;  /* 0x01420000590cd984 */ /* 0x000e280000000c00 */
[----:B0-----:R1:W-:Y:S02]  /*10000*/  @!P5 ST.E.128 desc[UR50][R38.64], R12 ;  /* 0x0000000c2600d985 */ /* 0x0013e4000c101d32 */
.L_x_542:
[----:B------:R-:W-:Y:S05]  /*10010*/  BSYNC B0 ;  /* 0x0000000000007941 */ /* 0x000fea0003800000 */
.L_x_541:
[----:B------:R-:W-:Y:S01]  /*10020*/  ISETP.GE.AND P2, PT, R92, 0x81, PT ;  /* 0x000000815c00780c */ /* 0x000fe20003f46270 */
[----:B------:R-:W3:Y:S01]  /*10030*/  SHFL.IDX PT, R11, R11, 0x1, 0x1e1f ;  /* 0x003e1f000b0b7f89 */ /* 0x000ee200000e0000 */
[----:B------:R-:W-:Y:S03]  /*10040*/  BSSY B0, `(.L_x_543) ;  /* 0x0000023000007945 */ /* 0x000fe60003800000 */
[----:B--2---:R2:W0:Y:S08]  /*10050*/  SHFL.IDX PT, R45, R44, 0x1, 0x1e1f ;  /* 0x003e1f002c2d7f89 */ /* 0x00443000000e0000 */
[----:B--2---:R-:W-:Y:S05]  /*10060*/  @!P2 BRA `(.L_x_544) ;  /* 0x000000000080a947 */ /* 0x004fea0003800000 */
[----:B------:R-:W-:-:S13]  /*10070*/  ISETP.GE.AND P5, PT, R16, UR39, PT ;  /* 0x0000002710007c0c */ /* 0x000fda000bfa6270 */
[----:B-1----:R-:W1:Y:S01]  /*10080*/  @!P5 LDS.128 R12, [R88+0x11200] ;  /* 0x01120000580cd984 */ /* 0x002e620000000c00 */
[----:B0-----:R-:W-:-:S05]  /*10090*/  @!P5 IADD3 R38, P2, R16, R45, RZ ;  /* 0x0000002d1026d210 */ /* 0x001fca0007f5e0ff */
[----:B---3--:R-:W-:Y:S01]  /*100a0*/  @!P5 IMAD.X R39, R11, 0x1, R17, P2 ;  /* 0x000000010b27d824 */ /* 0x008fe200010e0611 */
        /* <DEDUP_REMOVED lines=9> */
[----:B------:R-:W-:-:S04]  /*10140*/  @!P5 SHF.L.U32 R42, R227, 0x4, RZ ;  /* 0x00000004e32ad819 */ /* 0x000fc800000006ff */
[----:B------:R-:W-:-:S04]  /*10150*/  @!P5 IADD3 R40, P6, R42, R45, RZ ;  /* 0x0000002d2a28d210 */ /* 0x000fc80007fde0ff */
[----:B----4-:R-:W-:-:S05]  /*10160*/  @!P5 LEA.HI.X.SX32 R41, R42, R11, 0x1, P6 ;  /* 0x0000000b2a29d211 */ /* 0x010fca00030f0eff */
[----:B0-----:R-:W-:Y:S01]  /*10170*/  @!P5 ST.E.128 desc[UR50][R40.64], R12 ;  /* 0x0000000c2800d985 */ /* 0x001fe2000c101d32 */
[----:B------:R-:W-:-:S13]  /*10180*/  ISETP.GE.AND P5, PT, R226, UR39, PT ;  /* 0x00000027e2007c0c */ /* 0x000fda000bfa6270 */
[----:B------:R-:W0:Y:S01]  /*10190*/  @!P5 LDS.128 R12, [R88+0x13a00] ;  /* 0x013a0000580cd984 */ /* 0x000e220000000c00 */
[----:B------:R-:W-:-:S05]  /*101a0*/  @!P5 IMAD.SHL.U32 R44, R49, 0x10, RZ ;  /* 0x00000010312cd824 */ /* 0x000fca00078e00ff */
        /* <DEDUP_REMOVED lines=12> */
.L_x_544:
[----:B------:R-:W-:Y:S05]  /*10270*/  BSYNC B0 ;  /* 0x0000000000007941 */ /* 0x000fea0003800000 */
.L_x_543:
[----:B-12---:R-:W2:Y:S01]  /*10280*/  LDL.LU R12, [R1+0x14] ;  /* 0x00001400010c7983 */ /* 0x006ea20000300800 */
[----:B------:R-:W-:Y:S01]  /*10290*/  VIADD R19, R19, 0x1 ;  /* 0x0000000113137836 */ /* 0x000fe20000000000 */
[----:B------:R-:W-:Y:S01]  /*102a0*/  ISETP.NE.AND P4, PT, R115, RZ, PT ;  /* 0x000000ff7300720c */ /* 0x000fe20003f85270 */
[----:B------:R-:W-:Y:S01]  /*102b0*/  @!P3 VIADD R93, R93, 0x334c0 ;  /* 0x000334c05d5db836 */ /* 0x000fe20000000000 */
[----:B------:R-:W-:Y:S01]  /*102c0*/  @!PT LDS RZ, [RZ] ;  /* 0x00000000fffff984 */ /* 0x000fe20000000800 */
[----:B------:R-:W-:Y:S01]  /*102d0*/  @!PT LDS RZ, [RZ] ;  /* 0x00000000fffff984 */ /* 0x000fe20000000800 */
[----:B------:R-:W-:Y:S01]  /*102e0*/  @!PT LDS RZ, [RZ] ;  /* 0x00000000fffff984 */ /* 0x000fe20000000800 */
[----:B------:R-:W-:Y:S01]  /*102f0*/  @!PT LDS RZ, [RZ] ;  /* 0x00000000fffff984 */ /* 0x000fe20000000800 */
[----:B------:R1:W-:Y:S06]  /*10300*/  MEMBAR.ALL.CTA ;  /* 0x0000000000007992 */ /* 0x0003ec0000008000 */
[----:B-1----:R-:W1:Y:S02]  /*10310*/  FENCE.VIEW.ASYNC.S ;  /* 0x00000000000073c6 */ /* 0x002e640000000000 */
[----:B-1----:R1:W-:Y:S01]  /*10320*/  BAR.SYNC.DEFER_BLOCKING R142, 0x80 ;  /* 0x0002008e0000751d */ /* 0x0023e20000010000 */
[----:B------:R-:W-:-:S02]  /*10330*/  ISETP.NE.AND P2, PT, R19, 0x2, PT ;  /* 0x000000021300780c */ /* 0x000fc40003f45270 */
[----:B------:R-:W-:Y:S02]  /*10340*/  @!P3 PRMT R93, RZ, 0x654, R93 ;  /* 0x00000654ff5db816 */ /* 0x000fe4000000005d */
[----:B---3--:R-:W-:Y:S02]  /*10350*/  SEL R11, RZ, 0x1, P2 ;  /* 0x00000001ff0b7807 */ /* 0x008fe40001000000 */
[----:B------:R-:W-:Y:S01]  /*10360*/  SEL R19, R19, RZ, P2 ;  /* 0x000000ff13137207 */ /* 0x000fe20001000000 */
[----:B------:R1:W-:Y:S01]  /*10370*/  @!P3 SYNCS.ARRIVE.TRANS64.RED.A1T0 RZ, [R93+URZ], RZ ;  /* 0x000000ff5dffb9a7 */ /* 0x0003e2000810043f */
[----:B--2---:R-:W-:-:S05]  /*10380*/  LOP3.LUT R12, R12, R11, RZ, 0x3c, !PT ;  /* 0x0000000b0c0c7212 */ /* 0x004fca00078e3cff */
[----:B------:R1:W-:Y:S01]  /*10390*/  STL [R1+0x14], R12 ;  /* 0x0000140c01007387 */ /* 0x0003e20000100800 */
[----:B------:R-:W-:Y:S05]  /*103a0*/  @P4 BRA `(.L_x_545) ;  /* 0xffffff20005c4947 */ /* 0x000fea000383ffff */
[----:B-1----:R-:W1:Y:S01]  /*103b0*/  S2R R12, SR_TID.X ;  /* 0x00000000000c7919 */ /* 0x002e620000002100 */
[----:B------:R-:W-:Y:S02]  /*103c0*/  PLOP3.LUT P0, PT, PT, PT, PT, 0x8, 0x0 ;  /* 0x000000000000781c */ /* 0x000fe40003f0e170 */
[----:B-1----:R-:W-:-:S04]  /*103d0*/  SHF.R.U32.HI R12, RZ, 0x7, R12 ;  /* 0x00000007ff0c7819 */ /* 0x002fc8000001160c */
[----:B------:R-:W-:-:S13]  /*103e0*/  ISETP.NE.AND P4, PT, R12, 0x1, PT ;  /* 0x000000010c00780c */ /* 0x000fda0003f85270 */
[----:B------:R-:W-:Y:S06]  /*103f0*/  @!P4 BAR.ARV 0x9, 0x100 ;  /* 0x024400000000cb1d */ /* 0x000fec0000002000 */
.L_x_435:
[----:B------:R-:W-:Y:S05]  /*10400*/  @P0 BRA `(.L_x_546) ;  /* 0x00000000000c0947 */ /* 0x000fea0003800000 */
[----:B------:R-:W1:Y:S01]  /*10410*/  FENCE.VIEW.ASYNC.G ;  /* 0x00000000000073c6 */ /* 0x000e620000000100 */
[----:B------:R-:W-:Y:S05]  /*10420*/  WARPSYNC.ALL ;  /* 0x0000000000007948 */ /* 0x000fea0003800000 */
[----:B-1----:R-:W-:Y:S06]  /*10430*/  BAR.ARV 0xc, 0x180 ;  /* 0x0306000000007b1d */ /* 0x002fec0000002000 */
.L_x_546:
[----:B------:R-:W2:Y:S01]  /*10440*/  LDL R0, [R1+0x50] ;  /* 0x0000500001007983 */ /* 0x000ea20000100800 */
[----:B------:R-:W-:Y:S01]  /*10450*/  ULDC.64 UR6, c[0x0][0x998] ;  /* 0x0002660000067ab9 */ /* 0x000fe20000000a00 */
[----:B------:R-:W-:Y:S02]  /*10460*/  ULDC.64 UR4, c[0x0][0x990] ;  /* 0x0002640000047ab9 */ /* 0x000fe40000000a00 */
[----:B------:R-:W3:Y:S01]  /*10470*/  LDL R3, [R1+0x48] ;  /* 0x0000480001037983 */ /* 0x000ee20000100800 */
[----:B------:R-:W-:Y:S02]  /*10480*/  ISETP.NE.U32.AND P1, PT, RZ, UR6, PT ;  /* 0x00000006ff007c0c */ /* 0x000fe4000bf25070 */
[----:B------:R-:W-:Y:S02]  /*10490*/  ISETP.NE.U32.AND P0, PT, RZ, UR4, PT ;  /* 0x00000004ff007c0c */ /* 0x000fe4000bf05070 */
[----:B------:R-:W-:Y:S02]  /*104a0*/  ISETP.NE.AND.EX P1, PT, RZ, UR7, PT, P1 ;  /* 0x00000007ff007c0c */ /* 0x000fe4000bf25310 */
[----:B------:R-:W-:-:S11]  /*104b0*/  ISETP.NE.AND.EX P0, PT, RZ, UR5, PT, P0 ;  /* 0x00000005ff007c0c */ /* 0x000fd6000bf05300 */
[----:B------:R-:W2:Y:S01]  /*104c0*/  @P1 LDC.64 R8, c[0x0][0x9b8] ;  /* 0x00026e00ff081b82 */ /* 0x000ea20000000a00 */
[----:B------:R-:W-:-:S07]  /*104d0*/  @P1 SHF.R.S32.HI R15, RZ, 0x1f, R222 ;  /* 0x0000001fff0f1819 */ /* 0x000fce00000114de */
[----:B------:R-:W1:Y:S08]  /*104e0*/  @P0 LDC.64 R6, c[0x0][0x9a8] ;  /* 0x00026a00ff060b82 */ /* 0x000e700000000a00 */
[----:B------:R-:W0:Y:S08]  /*104f0*/  @P1 LDC.64 R10, c[0x0][0x9c0] ;  /* 0x00027000ff0a1b82 */ /* 0x000e300000000a00 */
[----:B------:R-:W4:Y:S01]  /*10500*/  @P0 LDC.64 R12, c[0x0][0x9b0] ;  /* 0x00026c00ff0c0b82 */ /* 0x000f220000000a00 */
[----:B--2---:R-:W-:-:S02]  /*10510*/  @P1 IMAD R2, R0, R8, RZ ;  /* 0x0000000800021224 */ /* 0x004fc400078e02ff */
[----:B-1----:R-:W-:Y:S02]  /*10520*/  @P0 IMAD R0, R0, R6, RZ ;  /* 0x0000000600000224 */ /* 0x002fe400078e02ff */
[C---:B---3--:R-:W-:Y:S02]  /*10530*/  @P1 IMAD R9, R3.reuse, R9, R2 ;  /* 0x0000000903091224 */ /* 0x048fe400078e0202 */
[----:B------:R-:W-:-:S04]  /*10540*/  @P1 IMAD.WIDE.U32 R4, R3, R8, RZ ;  /* 0x0000000803041225 */ /* 0x000fc800078e00ff */
[----:B------:R-:W-:Y:S01]  /*10550*/  @P0 IMAD R7, R3, R7, R0 ;  /* 0x0000000703070224 */ /* 0x000fe200078e0200 */
[----:B------:R-:W-:Y:S01]  /*10560*/  @P1 IADD3 R5, R5, R9, RZ ;  /* 0x0000000905051210 */ /* 0x000fe20007ffe0ff */
[----:B------:R-:W-:Y:S01]  /*10570*/  @P0 IMAD.WIDE.U32 R2, R3, R6, RZ ;  /* 0x0000000603020225 */ /* 0x000fe200078e00ff */
[----:B------:R-:W-:-:S03]  /*10580*/  @P0 SHF.R.S32.HI R9, RZ, 0x1f, R222 ;  /* 0x0000001fff090819 */ /* 0x000fc600000114de */
[----:B0-----:R-:W-:Y:S02]  /*10590*/  @P1 IMAD R6, R15, R10, RZ ;  /* 0x0000000a0f061224 */ /* 0x001fe400078e02ff */
[----:B------:R-:W-:Y:S02]  /*105a0*/  @P0 IMAD.IADD R3, R3, 0x1, R7 ;  /* 0x0000000103030824 */ /* 0x000fe400078e0207 */
[----:B----4-:R-:W-:Y:S02]  /*105b0*/  @P0 IMAD R0, R9, R12, RZ ;  /* 0x0000000c09000224 */ /* 0x010fe400078e02ff */
[C---:B------:R-:W-:Y:S02]  /*105c0*/  @P1 IMAD R11, R222.reuse, R11, R6 ;  /* 0x0000000bde0b1224 */ /* 0x040fe400078e0206 */
[----:B------:R-:W-:-:S04]  /*105d0*/  @P1 IMAD.WIDE.U32 R6, R222, R10, R4 ;  /* 0x0000000ade061225 */ /* 0x000fc800078e0004 */
[----:B------:R-:W-:Y:S01]  /*105e0*/  @P0 IMAD R9, R222, R13, R0 ;  /* 0x0000000dde090224 */ /* 0x000fe200078e0200 */
[----:B------:R-:W-:Y:S01]  /*105f0*/  @P1 LEA R8, P3, R6, UR6, 0x2 ;  /* 0x0000000606081c11 */ /* 0x000fe2000f8610ff */
[----:B------:R-:W-:-:S04]  /*10600*/  @P0 IMAD.WIDE.U32 R2, R222, R12, R2 ;  /* 0x0000000cde020225 */ /* 0x000fc800078e0002 */
[----:B------:R-:W-:Y:S01]  /*10610*/  @P1 IMAD.IADD R5, R7, 0x1, R11 ;  /* 0x0000000107051824 */ /* 0x000fe200078e020b */
[----:B------:R-:W-:Y:S01]  /*10620*/  @P0 LEA R4, P2, R2, UR4, 0x2 ;  /* 0x0000000402040c11 */ /* 0x000fe2000f8410ff */
[----:B------:R-:W-:Y:S01]  /*10630*/  @P0 IMAD.IADD R3, R3, 0x1, R9 ;  /* 0x0000000103030824 */ /* 0x000fe200078e0209 */
[----:B------:R-:W-:Y:S01]  /*10640*/  ULDC UR4, c[0x0][0x988] ;  /* 0x0002620000047ab9 */ /* 0x000fe20000000800 */
[----:B------:R-:W-:Y:S01]  /*10650*/  IMAD.MOV.U32 R0, RZ, RZ, 0x3f800000 ;  /* 0x3f800000ff007424 */ /* 0x000fe200078e00ff */
[----:B------:R-:W-:Y:S02]  /*10660*/  @P1 LEA.HI.X R9, R6, UR7, R5, 0x2, P3 ;  /* 0x0000000706091c11 */ /* 0x000fe400098f1405 */
[----:B------:R-:W-:Y:S02]  /*10670*/  @P0 LEA.HI.X R5, R2, UR5, R3, 0x2, P2 ;  /* 0x0000000502050c11 */ /* 0x000fe400090f1403 */
[----:B------:R-:W-:Y:S01]  /*10680*/  MOV R3, 0x3f800000 ;  /* 0x3f80000000037802 */ /* 0x000fe20000000f00 */
[----:B------:R0:W2:Y:S05]  /*10690*/  @P1 LDG.E R0, desc[UR50][R8.64] ;  /* 0x0000003208001981 */ /* 0x0000aa000c1e1900 */
[----:B------:R1:W2:Y:S01]  /*106a0*/  @P0 LDG.E R3, desc[UR50][R4.64] ;  /* 0x0000003204030981 */ /* 0x0002a2000c1e1900 */
[----:B------:R-:W-:-:S02]  /*106b0*/  ISETP.GE.AND P1, PT, R141, 0x1, PT ;  /* 0x000000018d00780c */ /* 0x000fc40003f26270 */
[----:B------:R-:W-:Y:S02]  /*106c0*/  CS2R R120, SRZ ;  /* 0x0000000000787805 */ /* 0x000fe4000001ff00 */
[----:B------:R-:W-:Y:S01]  /*106d0*/  PLOP3.LUT P0, PT, PT, PT, PT, 0x80, 0x0 ;  /* 0x000000000000781c */ /* 0x000fe20003f0f070 */
[----:B------:R-:W-:Y:S01]  /*106e0*/  IMAD.MOV.U32 R119, RZ, RZ, RZ ;  /* 0x000000ffff777224 */ /* 0x000fe200078e00ff */
        /* <DEDUP_REMOVED lines=12> */
[----:B------:R-:W-:Y:S01]  /*107b0*/  CS2R R38, SRZ ;  /* 0x0000000000267805 */ /* 0x000fe2000001ff00 */
[----:B------:R-:W-:Y:S01]  /*107c0*/  IMAD.MOV.U32 R67, RZ, RZ, RZ ;  /* 0x000000ffff437224 */ /* 0x000fe200078e00ff */
[----:B-----5:R-:W-:Y:S02]  /*107d0*/  CS2R R50, SRZ ;  /* 0x0000000000327805 */ /* 0x020fe4000001ff00 */
        /* <DEDUP_REMOVED lines=19> */
[----:B------:R-:W-:Y:S01]  /*10910*/  IMAD.MOV.U32 R55, RZ, RZ, RZ ;  /* 0x000000ffff377224 */ /* 0x000fe200078e00ff */
[----:B0-----:R-:W-:-:S02]  /*10920*/  CS2R R8, SRZ ;  /* 0x0000000000087805 */ /* 0x001fc4000001ff00 */
        /* <DEDUP_REMOVED lines=10> */
[----:B------:R-:W-:Y:S02]  /*109d0*/  MOV R128, RZ ;  /* 0x000000ff00807202 */ /* 0x000fe40000000f00 */
[----:B------:R-:W-:Y:S02]  /*109e0*/  CS2R R28, SRZ ;  /* 0x00000000001c7805 */ /* 0x000fe4000001ff00 */
[----:B-1----:R-:W-:Y:S01]  /*109f0*/  CS2R R4, SRZ ;  /* 0x0000000000047805 */ /* 0x002fe2000001ff00 */
[----:B------:R-:W-:-:S02]  /*10a00*/  IMAD.MOV.U32 R130, RZ, RZ, RZ ;  /* 0x000000ffff827224 */ /* 0x000fc400078e00ff */
[----:B--2---:R-:W-:-:S04]  /*10a10*/  FMUL.FTZ R0, R3, R0 ;  /* 0x0000000003007220 */ /* 0x004fc80000410000 */
[----:B------:R-:W-:Y:S01]  /*10a20*/  FMUL.FTZ R2, R0, UR4 ;  /* 0x0000000400027c20 */ /* 0x000fe20008410000 */
[----:B------:R-:W-:Y:S06]  /*10a30*/  @!P1 BRA `(.L_x_547) ;  /* 0x000000ec00b49947 */ /* 0x000fec0003800000 */
[----:B------:R-:W0:Y:S01]  /*10a40*/  S2R R54, SR_TID.X ;  /* 0x0000000000367919 */ /* 0x000e220000002100 */
[----:B------:R-:W-:Y:S01]  /*10a50*/  UMOV UR4, 0xffffffff ;  /* 0xffffffff00047882 */ /* 0x000fe20000000000 */
[----:B0-----:R-:W-:-:S05]  /*10a60*/  VIADD R45, R54, 0xffffff80 ;  /* 0xffffff80362d7836 */ /* 0x001fca0000000000 */
[----:B------:R-:W-:-:S04]  /*10a70*/  SHF.R.S32.HI R56, RZ, 0x1f, R45 ;  /* 0x0000001fff387819 */ /* 0x000fc8000001142d */
[----:B------:R-:W-:-:S04]  /*10a80*/  LEA.HI R13, R56, R45, RZ, 0x7 ;  /* 0x0000002d380d7211 */ /* 0x000fc800078f38ff */
[----:B------:R-:W-:Y:S01]  /*10a90*/  SHF.R.S32.HI R13, RZ, 0x7, R13 ;  /* 0x00000007ff0d7819 */ /* 0x000fe2000001140d */
[----:B------:R-:W-:Y:S06]  /*10aa0*/  BRA.DIV UR4, `(.L_x_548) ;  /* 0x000001aa04787947 */ /* 0x000fec000b800000 */
[----:B------:R0:W1:Y:S02]  /*10ab0*/  SHFL.IDX PT, R220, R13, RZ, 0x1f ;  /* 0x00001fff0ddc7589 */ /* 0x00006400000e0000 */
.L_x_805:
[----:B-1----:R-:W-:Y:S01]  /*10ac0*/  LEA.HI R0, R220, R220, RZ, 0x1 ;  /* 0x000000dcdc007211 */ /* 0x002fe200078f08ff */
[----:B------:R-:W-:-:S03]  /*10ad0*/  ULOP3.LUT UP0, URZ, UR48, 0x9f, URZ, 0xc0, !UPT ;  /* 0x0000009f303f7892 */ /* 0x000fc6000f80c03f */
[----:B------:R-:W-:-:S03]  /*10ae0*/  LOP3.LUT R3, R0, 0x3e, RZ, 0xc0, !PT ;  /* 0x0000003e00037812 */ /* 0x000fc600078ec0ff */
[----:B------:R-:W-:Y:S02]  /*10af0*/  PLOP3.LUT P0, PT, PT, PT, UP0, 0x80, 0x0 ;  /* 0x000000000000781c */ /* 0x000fe40003f0f008 */
[----:B------:R-:W-:-:S05]  /*10b00*/  IMAD.IADD R3, R220, 0x1, -R3 ;  /* 0x00000001dc037824 */ /* 0x000fca00078e0a03 */
[----:B------:R-:W-:-:S04]  /*10b10*/  LEA R3, R3, UR48, 0xc ;  /* 0x0000003003037c11 */ /* 0x000fc8000f8e60ff */
[----:B------:R-:W-:-:S04]  /*10b20*/  SHF.R.U32.HI R3, RZ, 0x4, R3 ;  /* 0x00000004ff037819 */ /* 0x000fc80000011603 */
[----:B------:R-:W-:Y:S01]  /*10b30*/  LOP3.LUT R44, R3, 0x3fff, RZ, 0xc0, !PT ;  /* 0x00003fff032c7812 */ /* 0x000fe200078ec0ff */
[----:B------:R-:W-:Y:S06]  /*10b40*/  @!P0 BRA `(.L_x_549) ;  /* 0x0000000000408947 */ /* 0x000fec0003800000 */
[----:B------:R-:W-:Y:S01]  /*10b50*/  MOV R0, 0x0 ;  /* 0x0000000000007802 */ /* 0x000fe20000000f00 */
[----:B------:R-:W-:Y:S01]  /*10b60*/  ULDC.64 UR4, c[0x4][0xc0] ;  /* 0x0100300000047ab9 */ /* 0x000fe20000000a00 */
[----:B------:R-:W-:Y:S01]  /*10b70*/  ULDC.64 UR6, c[0x4][0xc8] ;  /* 0x0100320000067ab9 */ /* 0x000fe20000000a00 */
[----:B------:R-:W-:Y:S01]  /*10b80*/  IMAD.U32 R4, RZ, RZ, UR4 ;  /* 0x00000004ff047e24 */ /* 0x000fe2000f8e00ff */
[----:B------:R1:W2:Y:S01]  /*10b90*/  LDC.64 R14, c[0x4][R0] ;  /* 0x01000000000e7b82 */ /* 0x0002a20000000a00 */
[----:B------:R-:W-:Y:S01]  /*10ba0*/  MOV R5, UR5 ;  /* 0x0000000500057c02 */ /* 0x000fe20008000f00 */
[----:B------:R-:W-:Y:S01]  /*10bb0*/  ULDC.64 UR4, c[0x4][0x30] ;  /* 0x01000c0000047ab9 */ /* 0x000fe20000000a00 */
[----:B------:R-:W-:Y:S01]  /*10bc0*/  IMAD.U32 R6, RZ, RZ, UR6 ;  /* 0x00000006ff067e24 */ /* 0x000fe2000f8e00ff */
[----:B------:R-:W-:Y:S01]  /*10bd0*/  MOV R8, 0x70 ;  /* 0x0000007000087802 */ /* 0x000fe20000000f00 */
[----:B------:R-:W-:Y:S02]  /*10be0*/  IMAD.U32 R7, RZ, RZ, UR7 ;  /* 0x00000007ff077e24 */ /* 0x000fe4000f8e00ff */
[----:B------:R-:W-:-:S02]  /*10bf0*/  IMAD.U32 R10, RZ, RZ, UR4 ;  /* 0x00000004ff0a7e24 */ /* 0x000fc4000f8e00ff */
[----:B------:R-:W-:Y:S02]  /*10c00*/  IMAD.U32 R11, RZ, RZ, UR5 ;  /* 0x00000005ff0b7e24 */ /* 0x000fe4000f8e00ff */
[----:B------:R-:W-:Y:S02]  /*10c10*/  IMAD.MOV.U32 R12, RZ, RZ, 0x1 ;  /* 0x00000001ff0c7424 */ /* 0x000fe400078e00ff */
[----:B01----:R-:W-:-:S07]  /*10c20*/  IMAD.MOV.U32 R13, RZ, RZ, RZ ;  /* 0x000000ffff0d7224 */ /* 0x003fce00078e00ff */
[----:B------:R-:W-:-:S07]  /*10c30*/  LEPC R20, `(.L_x_549) ;  /* 0x000000001014794e */ /* 0x000fce0000000000 */
[----:B--2---:R-:W-:Y:S05]  /*10c40*/  CALL.ABS.NOINC R14 ;  /* 0x000000000e007343 */ /* 0x004fea0003c00000 */
.L_x_549:
[----:B------:R-:W-:Y:S02]  /*10c50*/  ULDC UR4, c[0x0][0x3f4] ;  /* 0x0000fd0000047ab9 */ /* 0x000fe40000000800 */
[----:B------:R-:W-:-:S13]  /*10c60*/  ISETP.LT.AND P0, PT, RZ, UR4, PT ;  /* 0x00000004ff007c0c */ /* 0x000fda000bf01270 */
[----:B------:R-:W-:Y:S05]  /*10c70*/  @P0 BRA `(.L_x_550) ;  /* 0x0000000000400947 */ /* 0x000fea0003800000 */
[----:B------:R-:W-:-:S04]  /*10c80*/  ULEA.HI UR4, UR37, UR37, URZ, 0x1 ;  /* 0x0000002525047291 */ /* 0x000fc8000f8f083f */
[----:B------:R-:W-:-:S04]  /*10c90*/  ULOP3.LUT UR4, UR4, 0xfffffffe, URZ, 0xc0, !UPT ;  /* 0xfffffffe04047892 */ /* 0x000fc8000f8ec03f */
[----:B------:R-:W-:-:S06]  /*10ca0*/  UIADD3 UR4, UR37, -UR4, URZ ;  /* 0x8000000425047290 */ /* 0x000fcc000fffe03f */
[----:B------:R-:W-:-:S05]  /*10cb0*/  IMAD.U32 R3, RZ, RZ, UR4 ;  /* 0x00000004ff037e24 */ /* 0x000fca000f8e00ff */
[----:B------:R-:W-:-:S04]  /*10cc0*/  SHF.L.U32 R3, R3, 0x1f, RZ ;  /* 0x0000001f03037819 */ /* 0x000fc800000006ff */
[----:B------:R1:W2:Y:S03]  /*10cd0*/  SYNCS.PHASECHK.TRANS64.TRYWAIT P0, [R18+URZ+0x33400], R3 ;  /* 0x03340003120075a7 */ /* 0x0002a6000800017f */
[----:B--2---:R-:W-:Y:S05]  /*10ce0*/  @!P0 NANOSLEEP.SYNCS 0x989680 ;  /* 0x009896800000895d */ /* 0x004fea0003900000 */
[----:B------:R-:W2:Y:S01]  /*10cf0*/  @!P0 SYNCS.PHASECHK.TRANS64 P0, [R18+URZ+0x33400], R3 ;  /* 0x03340003120085a7 */ /* 0x000ea2000800007f */
[----:B------:R-:W-:Y:S04]  /*10d00*/  BSSY B0, `(.L_x_551) ;  /* 0x0000006000007945 */ /* 0x000fe80003800000 */
[----:B--2---:R-:W-:Y:S05]  /*10d10*/  @P0 BRA `(.L_x_552) ;  /* 0x0000000000100947 */ /* 0x004fea0003800000 */
.L_x_553:
[----:B--2---:R2:W3:Y:S02]  /*10d20*/  SYNCS.PHASECHK.TRANS64.TRYWAIT P0, [R18+URZ+0x33400], R3 ;  /* 0x03340003120075a7 */ /* 0x0044e4000800017f */
[----:B---3--:R-:W-:Y:S05]  /*10d30*/  @!P0 NANOSLEEP.SYNCS 0x989680 ;  /* 0x009896800000895d */ /* 0x008fea0003900000 */
[----:B------:R-:W3:Y:S02]  /*10d40*/  @!P0 SYNCS.PHASECHK.TRANS64 P0, [R18+URZ+0x33400], R3 ;  /* 0x03340003120085a7 */ /* 0x000ee4000800007f */
[----:B---3--:R-:W-:Y:S05]  /*10d50*/  @!P0 BRA `(.L_x_553) ;  /* 0xfffffffc00f08947 */ /* 0x008fea000383ffff */
.L_x_552:
[----:B------:R-:W-:Y:S05]  /*10d60*/  BSYNC B0 ;  /* 0x0000000000007941 */ /* 0x000fea0003800000 */
.L_x_551:
[----:B------:R-:W-:Y:S05]  /*10d70*/  BRA `(.L_x_554) ;  /* 0x0000006c009c7947 */ /* 0x000fea0003800000 */
.L_x_550:
[----:B------:R-:W1:Y:S01]  /*10d80*/  LDC.64 R28, c[0x0][0x400] ;  /* 0x00010000ff1c7b82 */ /* 0x000e620000000a00 */
[----:B------:R-:W-:Y:S01]  /*10d90*/  ULOP3.LUT UP0, URZ, UR48, 0x1bf, URZ, 0xc0, !UPT ;  /* 0x000001bf303f7892 */ /* 0x000fe2000f80c03f */
[----:B------:R-:W-:Y:S01]  /*10da0*/  SHF.R.S32.HI R0, RZ, 0x1f, R134 ;  /* 0x0000001fff007819 */ /* 0x000fe20000011486 */
[----:B------:R-:W-:Y:S01]  /*10db0*/  ULDC.64 UR6, c[0x0][0x408] ;  /* 0x0001020000067ab9 */ /* 0x000fe20000000a00 */
[----:B------:R-:W-:-:S03]  /*10dc0*/  ULDC.64 UR4, c[0x0][0x3f8] ;  /* 0x0000fe0000047ab9 */ /* 0x000fc60000000a00 */
[----:B------:R-:W-:Y:S01]  /*10dd0*/  PLOP3.LUT P0, PT, PT, PT, UP0, 0x80, 0x0 ;  /* 0x000000000000781c */ /* 0x000fe20003f0f008 */
[----:B------:R-:W2:Y:S01]  /*10de0*/  LDC.64 R24, c[0x0][0x3e8] ;  /* 0x0000fa00ff187b82 */ /* 0x000ea20000000a00 */
[C---:B------:R-:W-:Y:S02]  /*10df0*/  IMAD R5, R0.reuse, UR6, RZ ;  /* 0x0000000600057c24 */ /* 0x040fe4000f8e02ff */
[----:B------:R-:W-:Y:S02]  /*10e00*/  IMAD R3, R0, UR4, RZ ;  /* 0x0000000400037c24 */ /* 0x000fe4000f8e02ff */
[C---:B------:R-:W-:Y:S02]  /*10e10*/  IMAD R5, R134.reuse, UR7, R5 ;  /* 0x0000000786057c24 */ /* 0x040fe4000f8e0205 */
[C---:B------:R-:W-:Y:S02]  /*10e20*/  IMAD R3, R134.reuse, UR5, R3 ;  /* 0x0000000586037c24 */ /* 0x040fe4000f8e0203 */
[----:B-1----:R-:W-:-:S05]  /*10e30*/  IMAD.WIDE.U32 R28, R134, UR6, R28 ;  /* 0x00000006861c7c25 */ /* 0x002fca000f8e001c */
[----:B------:R-:W-:Y:S01]  /*10e40*/  IADD3 R27, R5, R29, RZ ;  /* 0x0000001d051b7210 */ /* 0x000fe20007ffe0ff */
[----:B--2---:R-:W-:-:S04]  /*10e50*/  IMAD.WIDE.U32 R24, R134, UR4, R24 ;  /* 0x0000000486187c25 */ /* 0x004fc8000f8e0018 */
[----:B------:R-:W-:Y:S01]  /*10e60*/  IMAD.IADD R26, R3, 0x1, R25 ;  /* 0x00000001031a7824 */ /* 0x000fe200078e0219 */
[----:B------:R-:W-:Y:S06]  /*10e70*/  @!P0 BRA `(.L_x_555) ;  /* 0x0000000000408947 */ /* 0x000fec0003800000 */
[----:B------:R-:W-:Y:S01]  /*10e80*/  MOV R0, 0x0 ;  /* 0x0000000000007802 */ /* 0x000fe20000000f00 */
[----:B------:R-:W-:Y:S01]  /*10e90*/  ULDC.64 UR4, c[0x4][0xc0] ;  /* 0x0100300000047ab9 */ /* 0x000fe20000000a00 */
[----:B------:R-:W-:Y:S01]  /*10ea0*/  ULDC.64 UR6, c[0x4][0xc8] ;  /* 0x0100320000067ab9 */ /* 0x000fe20000000a00 */
[----:B------:R-:W-:Y:S01]  /*10eb0*/  IMAD.U32 R4, RZ, RZ, UR4 ;  /* 0x00000004ff047e24 */ /* 0x000fe2000f8e00ff */
[----:B------:R1:W2:Y:S01]  /*10ec0*/  LDC.64 R14, c[0x4][R0] ;  /* 0x01000000000e7b82 */ /* 0x0002a20000000a00 */
[----:B------:R-:W-:Y:S01]  /*10ed0*/  IMAD.U32 R5, RZ, RZ, UR5 ;  /* 0x00000005ff057e24 */ /* 0x000fe2000f8e00ff */
[----:B------:R-:W-:Y:S01]  /*10ee0*/  ULDC.64 UR4, c[0x4][0x28] ;  /* 0x01000a0000047ab9 */ /* 0x000fe20000000a00 */
[----:B------:R-:W-:Y:S01]  /*10ef0*/  IMAD.U32 R6, RZ, RZ, UR6 ;  /* 0x00000006ff067e24 */ /* 0x000fe2000f8e00ff */
[----:B------:R-:W-:Y:S01]  /*10f00*/  MOV R10, UR4 ;  /* 0x00000004000a7c02 */ /* 0x000fe20008000f00 */
[----:B------:R-:W-:Y:S02]  /*10f10*/  IMAD.U32 R7, RZ, RZ, UR7 ;  /* 0x00000007ff077e24 */ /* 0x000fe4000f8e00ff */
[----:B------:R-:W-:-:S02]  /*10f20*/  IMAD.U32 R11, RZ, RZ, UR5 ;  /* 0x00000005ff0b7e24 */ /* 0x000fc4000f8e00ff */
[----:B------:R-:W-:Y:S02]  /*10f30*/  IMAD.MOV.U32 R8, RZ, RZ, 0x70 ;  /* 0x00000070ff087424 */ /* 0x000fe400078e00ff */
[----:B------:R-:W-:Y:S02]  /*10f40*/  IMAD.MOV.U32 R12, RZ, RZ, 0x1 ;  /* 0x00000001ff0c7424 */ /* 0x000fe400078e00ff */
[----:B01----:R-:W-:-:S07]  /*10f50*/  IMAD.MOV.U32 R13, RZ, RZ, RZ ;  /* 0x000000ffff0d7224 */ /* 0x003fce00078e00ff */
[----:B------:R-:W-:-:S07]  /*10f60*/  LEPC R20, `(.L_x_555) ;  /* 0x000000001014794e */ /* 0x000fce0000000000 */
[----:B--2---:R-:W-:Y:S05]  /*10f70*/  CALL.ABS.NOINC R14 ;  /* 0x000000000e007343 */ /* 0x004fea0003c00000 */
.L_x_555:
[----:B------:R-:W1:Y:S01]  /*10f80*/  S2R R20, SR_TID.X ;  /* 0x0000000000147919 */ /* 0x000e620000002100 */
[----:B------:R-:W-:Y:S01]  /*10f90*/  ULDC.U8 UR4, c[0x0][0x410] ;  /* 0x0001040000047ab9 */ /* 0x000fe20000000000 */
[----:B------:R-:W-:Y:S01]  /*10fa0*/  BSSY B0, `(.L_x_556) ;  /* 0x00006bc000007945 */ /* 0x000fe20003800000 */
[----:B------:R-:W-:Y:S01]  /*10fb0*/  ISETP.NE.AND P0, PT, RZ, UR4, PT ;  /* 0x00000004ff007c0c */ /* 0x000fe2000bf05270 */
[C---:B-1----:R-:W-:Y:S01]  /*10fc0*/  VIADD R57, R20.reuse, 0xffffff80 ;  /* 0xffffff8014397836 */ /* 0x042fe20000000000 */
[----:B------:R-:W-:-:S04]  /*10fd0*/  IADD3 R58, R20, -0x80, RZ ;  /* 0xffffff80143a7810 */ /* 0x000fc80007ffe0ff */
[----:B------:R-:W-:-:S04]  /*10fe0*/  LEA.HI R57, R57, R58, RZ, 0x1 ;  /* 0x0000003a39397211 */ /* 0x000fc800078f08ff */
[----:B------:R-:W-:-:S05]  /*10ff0*/  SHF.R.S32.HI R57, RZ, 0x1, R57 ;  /* 0x00000001ff397819 */ /* 0x000fca0000011439 */
[----:B------:R-:W-:Y:S01]  /*11000*/  IMAD R6, R221, 0x80, R57 ;  /* 0x00000080dd067824 */ /* 0x000fe200078e0239 */
[----:B------:R-:W-:Y:S06]  /*11010*/  @!P0 BRA `(.L_x_557) ;  /* 0x0000003400908947 */ /* 0x000fec0003800000 */
[----:B------:R-:W-:-:S03]  /*11020*/  UMOV UR4, 0xffffffff ;  /* 0xffffffff00047882 */ /* 0x000fc60000000000 */
[----:B------:R-:W-:Y:S05]  /*11030*/  BRA.DIV UR4, `(.L_x_558) ;  /* 0x000001a6043c7947 */ /* 0x000fea000b800000 */
[----:B------:R1:W2:Y:S04]  /*11040*/  SHFL.IDX PT, R3, R24, RZ, 0x1e1f ;  /* 0x001e1fff18037589 */ /* 0x0002a800000e0000 */
[----:B------:R1:W3:Y:S04]  /*11050*/  SHFL.IDX PT, R14, R28, RZ, 0x1e1f ;  /* 0x001e1fff1c0e7589 */ /* 0x0002e800000e0000 */
[----:B------:R1:W4:Y:S04]  /*11060*/  SHFL.IDX PT, R0, R26, RZ, 0x1e1f ;  /* 0x001e1fff1a007589 */ /* 0x00032800000e0000 */
[----:B------:R1:W0:Y:S02]  /*11070*/  SHFL.IDX PT, R4, R27, RZ, 0x1e1f ;  /* 0x001e1fff1b047589 */ /* 0x00022400000e0000 */
.L_x_811:
[----:B------:R-:W-:Y:S01]  /*11080*/  ULDC UR4, c[0x0][0x448] ;  /* 0x0001120000047ab9 */ /* 0x000fe20000000800 */
[----:B------:R-:W-:Y:S01]  /*11090*/  BSSY B1, `(.L_x_559) ;  /* 0x0000052000017945 */ /* 0x000fe20003800000 */
[----:B------:R-:W-:Y:S01]  /*110a0*/  IMAD R135, R135, UR4, RZ ;  /* 0x0000000487877c24 */ /* 0x000fe2000f8e02ff */
[----:B------:R-:W-:Y:S02]  /*110b0*/  CS2R R8, SRZ ;  /* 0x0000000000087805 */ /* 0x000fe4000001ff00 */
[----:B------:R-:W-:Y:S02]  /*110c0*/  CS2R R10, SRZ ;  /* 0x00000000000a7805 */ /* 0x000fe4000001ff00 */
[----:B-1----:R-:W-:Y:S02]  /*110d0*/  CS2R R24, SRZ ;  /* 0x0000000000187805 */ /* 0x002fe4000001ff00 */
[----:B------:R-:W-:Y:S02]  /*110e0*/  CS2R R28, SRZ ;  /* 0x00000000001c7805 */ /* 0x000fe4000001ff00 */
[----:B------:R-:W-:-:S02]  /*110f0*/  ISETP.GE.AND P0, PT, R6, R135, PT ;  /* 0x000000870600720c */ /* 0x000fc40003f06270 */
[----:B------:R-:W-:Y:S02]  /*11100*/  CS2R R32, SRZ ;  /* 0x0000000000207805 */ /* 0x000fe4000001ff00 */
[----:B------:R-:W-:Y:S02]  /*11110*/  CS2R R36, SRZ ;  /* 0x0000000000247805 */ /* 0x000fe4000001ff00 */
[----:B0-----:R-:W-:Y:S02]  /*11120*/  CS2R R12, SRZ ;  /* 0x00000000000c7805 */ /* 0x001fe4000001ff00 */
[----:B------:R-:W-:Y:S02]  /*11130*/  CS2R R20, SRZ ;  /* 0x0000000000147805 */ /* 0x000fe4000001ff00 */
[----:B------:R-:W-:Y:S02]  /*11140*/  CS2R R26, SRZ ;  /* 0x00000000001a7805 */ /* 0x000fe4000001ff00 */
[----:B------:R-:W-:-:S02]  /*11150*/  CS2R R30, SRZ ;  /* 0x00000000001e7805 */ /* 0x000fc4000001ff00 */
[----:B------:R-:W-:Y:S02]  /*11160*/  CS2R R34, SRZ ;  /* 0x0000000000227805 */ /* 0x000fe4000001ff00 */
[----:B------:R-:W-:Y:S01]  /*11170*/  CS2R R38, SRZ ;  /* 0x0000000000267805 */ /* 0x000fe2000001ff00 */
[----:B------:R-:W-:Y:S06]  /*11180*/  @P0 BRA `(.L_x_560) ;  /* 0x0000000400080947 */ /* 0x000fec0003800000 */
[----:B------:R-:W2:Y:S01]  /*11190*/  LDL R42, [R1+0x18] ;  /* 0x00001800012a7983 */ /* 0x000ea20000100800 */
[----:B------:R-:W-:-:S03]  /*111a0*/  ULDC UR4, c[0x0][0x3f4] ;  /* 0x0000fd0000047ab9 */ /* 0x000fc60000000800 */
[----:B------:R-:W3:Y:S04]  /*111b0*/  LDL R15, [R1+0x20] ;  /* 0x00002000010f7983 */ /* 0x000ee80000100800 */
[----:B------:R-:W4:Y:S04]  /*111c0*/  LDL R41, [R1+0x24] ;  /* 0x0000240001297983 */ /* 0x000f280000100800 */
[----:B------:R-:W4:Y:S04]  /*111d0*/  LDL R40, [R1+0x1c] ;  /* 0x00001c0001287983 */ /* 0x000f280000100800 */
[----:B------:R-:W4:Y:S01]  /*111e0*/  LDL R58, [R1+0x28] ;  /* 0x00002800013a7983 */ /* 0x000f220000100800 */
        /* <DEDUP_REMOVED lines=9> */
[----:B--2---:R-:W-:Y:S02]  /*11280*/  ISETP.GE.AND P4, PT, R42, UR4, PT ;  /* 0x000000042a007c0c */ /* 0x004fe4000bf86270 */
[----:B------:R-:W-:Y:S02]  /*11290*/  SHF.R.S32.HI R5, RZ, 0x1f, R42 ;  /* 0x0000001fff057819 */ /* 0x000fe4000001142a */
[----:B---3--:R-:W-:Y:S02]  /*112a0*/  ISETP.GE.AND P3, PT, R15, UR4, PT ;  /* 0x000000040f007c0c */ /* 0x008fe4000bf66270 */
[----:B----4-:R-:W-:-:S07]  /*112b0*/  ISETP.GE.AND P2, PT, R41, UR4, PT ;  /* 0x0000000429007c0c */ /* 0x010fce000bf46270 */
[C---:B------:R-:W-:Y:S02]  /*112c0*/  @!P4 IADD3 R6, P0, R42.reuse, R3, RZ ;  /* 0x000000032a06c210 */ /* 0x040fe40007f1e0ff */
[----:B------:R-:W-:-:S03]  /*112d0*/  @!P4 IADD3 R8, P1, R42, R14, RZ ;  /* 0x0000000e2a08c210 */ /* 0x000fc60007f3e0ff */
[--C-:B------:R-:W-:Y:S02]  /*112e0*/  @!P4 IMAD.X R7, R0, 0x1, R5.reuse, P0 ;  /* 0x000000010007c824 */ /* 0x100fe400000e0605 */
[----:B------:R-:W-:Y:S01]  /*112f0*/  @!P4 IMAD.X R9, R4, 0x1, R5, P1 ;  /* 0x000000010409c824 */ /* 0x000fe200008e0605 */
[----:B------:R-:W-:Y:S02]  /*11300*/  ISETP.GE.AND P1, PT, R40, UR4, PT ;  /* 0x0000000428007c0c */ /* 0x000fe4000bf26270 */
[----:B------:R-:W5:Y:S01]  /*11310*/  @!P4 LD.E.64 R32, desc[UR50][R6.64] ;  /* 0x000000320620c980 */ /* 0x000f62000c101b00 */
[----:B------:R-:W-:-:S03]  /*11320*/  SHF.R.S32.HI R5, RZ, 0x1f, R15 ;  /* 0x0000001fff057819 */ /* 0x000fc6000001140f */
[----:B------:R0:W5:Y:S01]  /*11330*/  @!P4 LD.E.64 R34, desc[UR50][R8.64] ;  /* 0x000000320822c980 */ /* 0x000162000c101b00 */
[C---:B------:R-:W-:Y:S02]  /*11340*/  @!P3 IADD3 R12, P4, R15.reuse, R3, RZ ;  /* 0x000000030f0cb210 */ /* 0x040fe40007f9e0ff */
[----:B------:R-:W-:Y:S02]  /*11350*/  @!P3 IADD3 R42, P5, R15, R14, RZ ;  /* 0x0000000e0f2ab210 */ /* 0x000fe40007fbe0ff */
[----:B------:R-:W-:Y:S02]  /*11360*/  @!P3 IADD3.X R13, R0, R5, RZ, P4, !PT ;  /* 0x00000005000db210 */ /* 0x000fe400027fe4ff */
[----:B------:R-:W-:Y:S01]  /*11370*/  SHF.R.S32.HI R11, RZ, 0x1f, R41 ;  /* 0x0000001fff0b7819 */ /* 0x000fe20000011429 */
[----:B------:R-:W-:Y:S01]  /*11380*/  @!P3 IMAD.X R43, R4, 0x1, R5, P5 ;  /* 0x00000001042bb824 */ /* 0x000fe200028e0605 */
[----:B------:R-:W-:Y:S01]  /*11390*/  ISETP.GE.AND P0, PT, R228, UR4, PT ;  /* 0x00000004e4007c0c */ /* 0x000fe2000bf06270 */
[----:B------:R1:W5:Y:S01]  /*113a0*/  @!P3 LD.E.64 R28, desc[UR50][R12.64] ;  /* 0x000000320c1cb980 */ /* 0x000362000c101b00 */
[----:B------:R-:W-:-:S02]  /*113b0*/  @!P2 IADD3 R46, P4, R41, R3, RZ ;  /* 0x00000003292ea210 */ /* 0x000fc40007f9e0ff */
[-C--:B------:R-:W-:Y:S01]  /*113c0*/  @!P2 IADD3 R48, P5, R41, R14.reuse, RZ ;  /* 0x0000000e2930a210 */ /* 0x080fe20007fbe0ff */
[----:B------:R2:W5:Y:S01]  /*113d0*/  @!P3 LD.E.64 R30, desc[UR50][R42.64] ;  /* 0x000000322a1eb980 */ /* 0x000562000c101b00 */
[----:B------:R-:W-:Y:S01]  /*113e0*/  SHF.R.S32.HI R15, RZ, 0x1f, R40 ;  /* 0x0000001fff0f7819 */ /* 0x000fe20000011428 */
[--C-:B------:R-:W-:Y:S01]  /*113f0*/  @!P2 IMAD.X R47, R0, 0x1, R11.reuse, P4 ;  /* 0x00000001002fa824 */ /* 0x100fe200020e060b */
[----:B------:R-:W-:Y:S01]  /*11400*/  @!P1 IADD3 R50, P4, R40, R3, RZ ;  /* 0x0000000328329210 */ /* 0x000fe20007f9e0ff */
[----:B------:R-:W-:Y:S01]  /*11410*/  @!P2 IMAD.X R49, R4, 0x1, R11, P5 ;  /* 0x000000010431a824 */ /* 0x000fe200028e060b */
[----:B------:R-:W-:Y:S02]  /*11420*/  @!P1 IADD3 R52, P5, R40, R14, RZ ;  /* 0x0000000e28349210 */ /* 0x000fe40007fbe0ff */
[----:B0-----:R-:W-:Y:S01]  /*11430*/  SHF.R.S32.HI R9, RZ, 0x1f, R58 ;  /* 0x0000001fff097819 */ /* 0x001fe2000001143a */
[----:B------:R-:W-:Y:S01]  /*11440*/  @!P1 IMAD.X R51, R0, 0x1, R15, P4 ;  /* 0x0000000100339824 */ /* 0x000fe200020e060f */
[----:B------:R-:W-:-:S02]  /*11450*/  ISETP.GE.AND P4, PT, R58, UR4, PT ;  /* 0x000000043a007c0c */ /* 0x000fc4000bf86270 */
[----:B------:R-:W-:Y:S02]  /*11460*/  @!P0 SHF.R.S32.HI R5, RZ, 0x1f, R228 ;  /* 0x0000001fff058819 */ /* 0x000fe400000114e4 */
[----:B------:R-:W-:Y:S02]  /*11470*/  CS2R R10, SRZ ;  /* 0x00000000000a7805 */ /* 0x000fe4000001ff00 */
[----:B------:R-:W-:Y:S02]  /*11480*/  @!P1 IADD3.X R53, R4, R15, RZ, P5, !PT ;  /* 0x0000000f04359210 */ /* 0x000fe40002ffe4ff */
[----:B-1----:R-:W-:Y:S02]  /*11490*/  CS2R R12, SRZ ;  /* 0x00000000000c7805 */ /* 0x002fe4000001ff00 */
[-C--:B------:R-:W-:Y:S01]  /*114a0*/  @!P0 IADD3 R6, P5, R228, R3.reuse, RZ ;  /* 0x00000003e4068210 */ /* 0x080fe20007fbe0ff */
[----:B------:R2:W5:Y:S04]  /*114b0*/  @!P2 LD.E.64 R24, desc[UR50][R46.64] ;  /* 0x000000322e18a980 */ /* 0x000568000c101b00 */
[--C-:B------:R-:W-:Y:S01]  /*114c0*/  @!P0 IMAD.X R7, R0, 0x1, R5.reuse, P5 ;  /* 0x0000000100078824 */ /* 0x100fe200028e0605 */
[-C--:B------:R-:W-:Y:S01]  /*114d0*/  @!P0 IADD3 R40, P5, R228, R14.reuse, RZ ;  /* 0x0000000ee4288210 */ /* 0x080fe20007fbe0ff */
[----:B------:R2:W5:Y:S04]  /*114e0*/  @!P2 LD.E.64 R26, desc[UR50][R48.64] ;  /* 0x00000032301aa980 */ /* 0x000568000c101b00 */
[----:B------:R-:W-:Y:S01]  /*114f0*/  @!P0 IMAD.X R41, R4, 0x1, R5, P5 ;  /* 0x0000000104298824 */ /* 0x000fe200028e0605 */
[----:B------:R-:W-:Y:S01]  /*11500*/  @!P4 IADD3 R54, P5, R58, R3, RZ ;  /* 0x000000033a36c210 */ /* 0x000fe20007fbe0ff */
[----:B------:R2:W5:Y:S04]  /*11510*/  @!P1 LD.E.64 R10, desc[UR50][R50.64] ;  /* 0x00000032320a9980 */ /* 0x000568000c101b00 */
[--C-:B------:R-:W-:Y:S01]  /*11520*/  @!P4 IMAD.X R55, R0, 0x1, R9.reuse, P5 ;  /* 0x000000010037c824 */ /* 0x100fe200028e0609 */
[----:B------:R-:W-:Y:S01]  /*11530*/  @!P4 IADD3 R14, P5, R58, R14, RZ ;  /* 0x0000000e3a0ec210 */ /* 0x000fe20007fbe0ff */
[----:B------:R2:W5:Y:S04]  /*11540*/  @!P1 LD.E.64 R20, desc[UR50][R52.64] ;  /* 0x0000003234149980 */ /* 0x000568000c101b00 */
[----:B------:R-:W-:Y:S01]  /*11550*/  @!P4 IMAD.X R15, R4, 0x1, R9, P5 ;  /* 0x00000001040fc824 */ /* 0x000fe200028e0609 */
[----:B------:R-:W-:Y:S01]  /*11560*/  CS2R R8, SRZ ;  /* 0x0000000000087805 */ /* 0x000fe2000001ff00 */
[----:B------:R2:W5:Y:S04]  /*11570*/  @!P0 LD.E.64 R36, desc[UR50][R6.64] ;  /* 0x0000003206248980 */ /* 0x000568000c101b00 */
[----:B------:R2:W5:Y:S04]  /*11580*/  @!P0 LD.E.64 R38, desc[UR50][R40.64] ;  /* 0x0000003228268980 */ /* 0x000568000c101b00 */
[----:B------:R2:W5:Y:S04]  /*11590*/  @!P4 LD.E.64 R8, desc[UR50][R54.64] ;  /* 0x000000323608c980 */ /* 0x000568000c101b00 */
[----:B------:R2:W5:Y:S02]  /*115a0*/  @!P4 LD.E.64 R12, desc[UR50][R14.64] ;  /* 0x000000320e0cc980 */ /* 0x000564000c101b00 */
.L_x_560:
[----:B------:R-:W-:Y:S05]  /*115b0*/  BSYNC B1 ;  /* 0x0000000000017941 */ /* 0x000fea0003800000 */
.L_x_559:
[----:B------:R-:W-:Y:S01]  /*115c0*/  ULEA.HI UR4, UR37, UR37, URZ, 0x1 ;  /* 0x0000002525047291 */ /* 0x000fe2000f8f083f */
[----:B----4-:R-:W-:Y:S01]  /*115d0*/  IMAD R0, R221, -0x80, R135 ;  /* 0xffffff80dd007824 */ /* 0x010fe200078e0287 */
[----:B------:R-:W-:Y:S02]  /*115e0*/  BSSY B1, `(.L_x_561) ;  /* 0x0000009000017945 */ /* 0x000fe40003800000 */
[----:B------:R-:W-:Y:S02]  /*115f0*/  ULOP3.LUT UR4, UR4, 0xfffffffe, URZ, 0xc0, !UPT ;  /* 0xfffffffe04047892 */ /* 0x000fe4000f8ec03f */
[----:B------:R-:W-:Y:S02]  /*11600*/  VIMNMX R0, R0, 0x80, PT ;  /* 0x0000008000007848 */ /* 0x000fe40003fe0100 */
[----:B------:R-:W-:Y:S02]  /*11610*/  UIADD3 UR4, UR37, -UR4, URZ ;  /* 0x8000000425047290 */ /* 0x000fe4000fffe03f */
[----:B------:R-:W-:-:S04]  /*11620*/  ISETP.GE.AND P1, PT, R57, R0, PT ;  /* 0x000000003900720c */ /* 0x000fc80003f26270 */
[----:B--2---:R-:W-:-:S04]  /*11630*/  MOV R3, UR4 ;  /* 0x0000000400037c02 */ /* 0x004fc80008000f00 */
[----:B------:R-:W-:-:S04]  /*11640*/  SHF.L.U32 R3, R3, 0x1f, RZ ;  /* 0x0000001f03037819 */ /* 0x000fc800000006ff */
[----:B------:R-:W0:Y:S02]  /*11650*/  SYNCS.PHASECHK.TRANS64.TRYWAIT P0, [R18+URZ+0x33400], R3 ;  /* 0x03340003120075a7 */ /* 0x000e24000800017f */
[----:B0-----:R-:W-:Y:S05]  /*11660*/  @!P0 BRA `(.L_x_562) ;  /* 0x000001a000208947 */ /* 0x001fea0003800000 */
.L_x_812:
[----:B------:R-:W-:Y:S05]  /*11670*/  BSYNC B1 ;  /* 0x0000000000017941 */ /* 0x000fea0003800000 */
.L_x_561:
[----:B------:R-:W-:Y:S05]  /*11680*/  @P1 BRA `(.L_x_563) ;  /* 0x0000006400341947 */ /* 0x000fea0003800000 */
[----:B------:R-:W2:Y:S01]  /*11690*/  LDL R43, [R1+0x30] ;  /* 0x00003000012b7983 */ /* 0x000ea20000100800 */
[----:B------:R-:W1:Y:S03]  /*116a0*/  LDC R5, c[0x0][0x3f4] ;  /* 0x0000fd00ff057b82 */ /* 0x000e660000000800 */
[----:B------:R-:W4:Y:S04]  /*116b0*/  LDL R42, [R1+0x34] ;  /* 0x00003400012a7983 */ /* 0x000f280000100800 */
[----:B------:R-:W4:Y:S04]  /*116c0*/  LDL R41, [R1+0x38] ;  /* 0x0000380001297983 */ /* 0x000f280000100800 */
[----:B------:R-:W4:Y:S04]  /*116d0*/  LDL R40, [R1+0x18] ;  /* 0x0000180001287983 */ /* 0x000f280000100800 */
[----:B------:R-:W4:Y:S04]  /*116e0*/  LDL R15, [R1+0x20] ;  /* 0x00002000010f7983 */ /* 0x000f280000100800 */
[----:B---3--:R-:W3:Y:S04]  /*116f0*/  LDL R14, [R1+0x24] ;  /* 0x00002400010e7983 */ /* 0x008ee80000100800 */
[----:B------:R-:W3:Y:S04]  /*11700*/  LDL R7, [R1+0x1c] ;  /* 0x00001c0001077983 */ /* 0x000ee80000100800 */
[----:B------:R-:W3:Y:S01]  /*11710*/  LDL R6, [R1+0x28] ;  /* 0x0000280001067983 */ /* 0x000ee20000100800 */
[----:B------:R-:W-:Y:S01]  /*11720*/  LEA.HI R45, R56, R45, RZ, 0x2 ;  /* 0x0000002d382d7211 */ /* 0x000fe200078f10ff */
[----:B------:R-:W-:Y:S01]  /*11730*/  BSSY B1, `(.L_x_564) ;  /* 0x0000089000017945 */ /* 0x000fe20003800000 */
[----:B-1----:R-:W-:-:S02]  /*11740*/  ISETP.GE.AND P6, PT, R228, R5, PT ;  /* 0x00000005e400720c */ /* 0x002fc40003fc6270 */
[--C-:B0-----:R-:W-:Y:S02]  /*11750*/  SHF.R.S32.HI R3, RZ, 0x2, R45.reuse ;  /* 0x00000002ff037819 */ /* 0x101fe4000001142d */
[----:B------:R-:W-:-:S04]  /*11760*/  SHF.R.S32.HI R0, RZ, 0x1f, R45 ;  /* 0x0000001fff007819 */ /* 0x000fc8000001142d */
[----:B------:R-:W-:-:S04]  /*11770*/  LEA.HI R4, R0, R3, RZ, 0x2 ;  /* 0x0000000300047211 */ /* 0x000fc800078f10ff */
[----:B------:R-:W-:-:S05]  /*11780*/  LOP3.LUT R4, R4, 0xfffffffc, RZ, 0xc0, !PT ;  /* 0xfffffffc04047812 */ /* 0x000fca00078ec0ff */
[----:B------:R-:W-:-:S05]  /*11790*/  IMAD.IADD R4, R3, 0x1, -R4 ;  /* 0x0000000103047824 */ /* 0x000fca00078e0a04 */
[----:B------:R-:W-:Y:S02]  /*117a0*/  LOP3.LUT P0, RZ, R4, 0x2, RZ, 0xc0, !PT ;  /* 0x0000000204ff7812 */ /* 0x000fe4000780c0ff */
[----:B--2---:R-:W-:-:S04]  /*117b0*/  LOP3.LUT R0, R43, 0x10, R16, 0xf8, !PT ;  /* 0x000000102b007812 */ /* 0x004fc800078ef810 */
[----:B----4-:R-:W-:-:S05]  /*117c0*/  LOP3.LUT R0, R0, R42, RZ, 0x3c, !PT ;  /* 0x0000002a00007212 */ /* 0x010fca00078e3cff */
[----:B------:R-:W-:Y:S01]  /*117d0*/  IMAD.IADD R3, R41, 0x1, R0 ;  /* 0x0000000129037824 */ /* 0x000fe200078e0200 */
[----:B------:R-:W-:-:S03]  /*117e0*/  ISETP.GE.AND P1, PT, R40, R5, PT ;  /* 0x000000052800720c */ /* 0x000fc60003f26270 */
[----:B------:R-:W-:Y:S01]  /*117f0*/  IMAD.IADD R3, R18, 0x1, R3 ;  /* 0x0000000112037824 */ /* 0x000fe200078e0203 */
[----:B------:R-:W-:-:S03]  /*11800*/  ISETP.GE.AND P2, PT, R15, R5, PT ;  /* 0x000000050f00720c */ /* 0x000fc60003f46270 */
[----:B------:R-:W-:Y:S01]  /*11810*/  VIADD R0, R3, 0x20 ;  /* 0x0000002003007836 */ /* 0x000fe20000000000 */
[-C--:B---3--:R-:W-:Y:S02]  /*11820*/  ISETP.GE.AND P3, PT, R14, R5.reuse, PT ;  /* 0x000000050e00720c */ /* 0x088fe40003f66270 */
[-C--:B------:R-:W-:Y:S02]  /*11830*/  ISETP.GE.AND P4, PT, R7, R5.reuse, PT ;  /* 0x000000050700720c */ /* 0x080fe40003f86270 */
[----:B------:R-:W-:Y:S01]  /*11840*/  ISETP.GE.AND P5, PT, R6, R5, PT ;  /* 0x000000050600720c */ /* 0x000fe20003fa6270 */
[----:B------:R-:W-:-:S12]  /*11850*/  @P6 BRA `(.L_x_565) ;  /* 0x0000000400d86947 */ /* 0x000fd80003800000 */
[----:B------:R-:W0:Y:S01]  /*11860*/  LDS.128 R4, [R3+0x1e200] ;  /* 0x01e2000003047984 */ /* 0x000e220000000c00 */
[----:B-----5:R-:W-:Y:S02]  /*11870*/  SHF.R.U32.HI R41, RZ, 0x8, R37 ;  /* 0x00000008ff297819 */ /* 0x020fe40000011625 */
[----:B------:R-:W-:Y:S02]  /*11880*/  LOP3.LUT R40, R37, 0xff, RZ, 0xc0, !PT ;  /* 0x000000ff25287812 */ /* 0x000fe400078ec0ff */
[----:B------:R-:W-:Y:S02]  /*11890*/  LOP3.LUT R41, R41, 0xff, RZ, 0xc0, !PT ;  /* 0x000000ff29297812 */ /* 0x000fe400078ec0ff */
[----:B------:R-:W-:Y:S02]  /*118a0*/  SHF.R.U32.HI R45, RZ, 0x8, R39 ;  /* 0x00000008ff2d7819 */ /* 0x000fe40000011627 */
[----:B------:R-:W-:Y:S02]  /*118b0*/  PRMT R40, R41, 0x7604, R40 ;  /* 0x0000760429287816 */ /* 0x000fe40000000028 */
[----:B------:R-:W-:-:S02]  /*118c0*/  LOP3.LUT R42, R39, 0xff, RZ, 0xc0, !PT ;  /* 0x000000ff272a7812 */ /* 0x000fc400078ec0ff */
[----:B------:R-:W-:Y:S02]  /*118d0*/  LOP3.LUT R45, R45, 0xff, RZ, 0xc0, !PT ;  /* 0x000000ff2d2d7812 */ /* 0x000fe400078ec0ff */
[----:B------:R-:W-:Y:S02]  /*118e0*/  SHF.R.U32.HI R46, RZ, 0x10, R39 ;  /* 0x00000010ff2e7819 */ /* 0x000fe40000011627 */
[----:B------:R-:W-:Y:S02]  /*118f0*/  SHF.R.U32.HI R41, RZ, 0x8, R38 ;  /* 0x00000008ff297819 */ /* 0x000fe40000011626 */
[----:B------:R-:W-:Y:S02]  /*11900*/  SHF.R.U32.HI R47, RZ, 0x10, R37 ;  /* 0x00000010ff2f7819 */ /* 0x000fe40000011625 */
[----:B------:R-:W-:Y:S02]  /*11910*/  SHF.R.U32.HI R15, RZ, 0x8, R36 ;  /* 0x00000008ff0f7819 */ /* 0x000fe40000011624 */
[----:B------:R-:W-:Y:S01]  /*11920*/  PRMT R42, R45, 0x7604, R42 ;  /* 0x000076042d2a7816 */ /* 0x000fe2000000002a */
[----:B------:R-:W-:Y:S01]  /*11930*/  IMAD.U32 R45, R46, 0x10000, RZ ;  /* 0x000100002e2d7824 */ /* 0x000fe200078e00ff */
[----:B------:R-:W-:-:S02]  /*11940*/  LOP3.LUT R43, R41, 0xff, RZ, 0xc0, !PT ;  /* 0x000000ff292b7812 */ /* 0x000fc400078ec0ff */
[----:B------:R-:W-:Y:S02]  /*11950*/  SHF.L.U32 R41, R47, 0x10, RZ ;  /* 0x000000102f297819 */ /* 0x000fe400000006ff */
[----:B------:R-:W-:Y:S02]  /*11960*/  LOP3.LUT R14, R36, 0xff, RZ, 0xc0, !PT ;  /* 0x000000ff240e7812 */ /* 0x000fe400078ec0ff */
[----:B------:R-:W-:Y:S02]  /*11970*/  LOP3.LUT R15, R15, 0xff, RZ, 0xc0, !PT ;  /* 0x000000ff0f0f7812 */ /* 0x000fe400078ec0ff */
[----:B------:R-:W-:Y:S02]  /*11980*/  LOP3.LUT R41, R40, 0xff0000, R41, 0xf8, !PT ;  /* 0x00ff000028297812 */ /* 0x000fe400078ef829 */
[----:B------:R-:W-:Y:S02]  /*11990*/  LOP3.LUT R45, R42, 0xff0000, R45, 0xf8, !PT ;  /* 0x00ff00002a2d7812 */ /* 0x000fe400078ef82d */
[----:B------:R-:W-:-:S02]  /*119a0*/  PRMT R15, R15, 0x7604, R14 ;  /* 0x000076040f0f7816 */ /* 0x000fc4000000000e */
[----:B------:R-:W-:Y:S02]  /*119b0*/  LOP3.LUT R14, R38, 0xff, RZ, 0xc0, !PT ;  /* 0x000000ff260e7812 */ /* 0x000fe400078ec0ff */
[----:B------:R-:W-:Y:S02]  /*119c0*/  LOP3.LUT R45, R45, 0xff000000, R39, 0xf8, !PT ;  /* 0xff0000002d2d7812 */ /* 0x000fe400078ef827 */
[----:B------:R-:W-:Y:S02]  /*119d0*/  LOP3.LUT R41, R41, 0xff000000, R37, 0xf8, !PT ;  /* 0xff00000029297812 */ /* 0x000fe400078ef825 */
[----:B------:R-:W-:Y:S02]  /*119e0*/  PRMT R43, R43, 0x7604, R14 ;  /* 0x000076042b2b7816 */ /* 0x000fe4000000000e */
[----:B0-----:R-:W-:Y:S02]  /*119f0*/  F2FP.F16.E4M3.UNPACK_B R14, R6.H1 ;  /* 0x00000006ff0e723e */ /* 0x001fe400030006ff */
[----:B------:R-:W-:-:S02]  /*11a00*/  F2FP.F16.E4M3.UNPACK_B R46, R45 ;  /* 0x0000002dff2e723e */ /* 0x000fc400020006ff */
[----:B------:R-:W-:Y:S01]  /*11a10*/  F2FP.F16.E4M3.UNPACK_B R39, R41 ;  /* 0x00000029ff27723e */ /* 0x000fe200020006ff */
[--C-:B------:R-:W-:Y:S01]  /*11a20*/  HADD2.F32 R37, -RZ, R14.reuse.H0_H0 ;  /* 0x2000000eff257230 */ /* 0x100fe20000004100 */
[----:B------:R-:W-:Y:S01]  /*11a30*/  LOP3.LUT R15, R15, 0xff0000, R36, 0xf8, !PT ;  /* 0x00ff00000f0f7812 */ /* 0x000fe200078ef824 */
[----:B------:R-:W-:Y:S01]  /*11a40*/  HADD2.F32 R14, -RZ, R14.H1_H1 ;  /* 0x3000000eff0e7230 */ /* 0x000fe20000004100 */
[----:B------:R-:W-:Y:S01]  /*11a50*/  LOP3.LUT R43, R43, 0xff0000, R38, 0xf8, !PT ;  /* 0x00ff00002b2b7812 */ /* 0x000fe200078ef826 */
[--C-:B------:R-:W-:Y:S01]  /*11a60*/  HADD2.F32 R47, -RZ, R46.reuse.H1_H1 ;  /* 0x3000002eff2f7230 */ /* 0x100fe20000004100 */
[----:B------:R-:W-:Y:S01]  /*11a70*/  LOP3.LUT R40, R15, 0xff000000, R36, 0xf8, !PT ;  /* 0xff0000000f287812 */ /* 0x000fe200078ef824 */
[--C-:B------:R-:W-:Y:S01]  /*11a80*/  HADD2.F32 R42, -RZ, R39.reuse.H1_H1 ;  /* 0x30000027ff2a7230 */ /* 0x100fe20000004100 */
[----:B------:R-:W-:Y:S01]  /*11a90*/  F2FP.F16.E4M3.UNPACK_B R36, R6 ;  /* 0x00000006ff24723e */ /* 0x000fe200020006ff */
[----:B------:R-:W-:Y:S02]  /*11aa0*/  HADD2.F32 R46, -RZ, R46.H0_H0 ;  /* 0x2000002eff2e7230 */ /* 0x000fe40000004100 */
[C---:B------:R-:W-:Y:S01]  /*11ab0*/  FMUL.FTZ R48, R14.reuse, R47 ;  /* 0x0000002f0e307220 */ /* 0x040fe20000410000 */
[-C--:B------:R-:W-:Y:S01]  /*11ac0*/  F2FP.F16.E4M3.UNPACK_B R15, R5.reuse.H1 ;  /* 0x00000005ff0f723e */ /* 0x080fe200030006ff */
[-C--:B------:R-:W-:Y:S01]  /*11ad0*/  FMUL.FTZ R52, R14, R42.reuse ;  /* 0x0000002a0e347220 */ /* 0x080fe20000410000 */
[----:B------:R-:W-:Y:S01]  /*11ae0*/  F2FP.F16.E4M3.UNPACK_B R14, R5 ;  /* 0x00000005ff0e723e */ /* 0x000fe200020006ff */
[--C-:B------:R-:W-:Y:S01]  /*11af0*/  HADD2.F32 R5, -RZ, R36.reuse.H1_H1 ;  /* 0x30000024ff057230 */ /* 0x100fe20000004100 */
[----:B------:R-:W-:Y:S01]  /*11b00*/  LOP3.LUT R43, R43, 0xff000000, R38, 0xf8, !PT ;  /* 0xff0000002b2b7812 */ /* 0x000fe200078ef826 */
[C---:B------:R-:W-:Y:S01]  /*11b10*/  FFMA.FTZ R50, R37.reuse, R42, -R48 ;  /* 0x0000002a25327223 */ /* 0x040fe20000010830 */
[----:B------:R-:W-:Y:S01]  /*11b20*/  FFMA.FTZ R51, R37, R47, R52 ;  /* 0x0000002f25337223 */ /* 0x000fe20000010034 */
[----:B------:R-:W-:Y:S01]  /*11b30*/  HADD2.F32 R39, -RZ, R39.H0_H0 ;  /* 0x20000027ff277230 */ /* 0x000fe20000004100 */
[----:B------:R-:W-:Y:S01]  /*11b40*/  F2FP.F16.E4M3.UNPACK_B R38, R7 ;  /* 0x00000007ff26723e */ /* 0x000fe200020006ff */
[----:B------:R-:W-:Y:S01]  /*11b50*/  HADD2.F32 R36, -RZ, R36.H0_H0 ;  /* 0x20000024ff247230 */ /* 0x000fe20000004100 */
[----:B------:R-:W-:Y:S01]  /*11b60*/  F2FP.F16.E4M3.UNPACK_B R45, R45.H1 ;  /* 0x0000002dff2d723e */ /* 0x000fe200030006ff */
[C---:B------:R-:W-:Y:S01]  /*11b70*/  FMUL.FTZ R37, R5.reuse, R46 ;  /* 0x0000002e05257220 */ /* 0x040fe20000410000 */
[----:B------:R-:W-:Y:S01]  /*11b80*/  F2FP.F16.E4M3.UNPACK_B R41, R41.H1 ;  /* 0x00000029ff29723e */ /* 0x000fe200030006ff */
[----:B------:R-:W-:Y:S01]  /*11b90*/  FMUL.FTZ R49, R5, R39 ;  /* 0x0000002705317220 */ /* 0x000fe20000410000 */
[----:B------:R-:W-:Y:S01]  /*11ba0*/  F2FP.F16.E4M3.UNPACK_B R7, R7.H1 ;  /* 0x00000007ff07723e */ /* 0x000fe200030006ff */
[----:B------:R-:W-:Y:S01]  /*11bb0*/  FFMA.FTZ R47, R36, R39, -R37 ;  /* 0x00000027242f7223 */ /* 0x000fe20000010825 */
[----:B------:R-:W-:-:S02]  /*11bc0*/  HADD2.F32 R5, -RZ, R38.H1_H1 ;  /* 0x30000026ff057230 */ /* 0x000fc40000004100 */
[----:B------:R-:W-:Y:S01]  /*11bd0*/  FFMA.FTZ R48, R36, R46, R49 ;  /* 0x0000002e24307223 */ /* 0x000fe20000010031 */
[----:B------:R-:W-:Y:S01]  /*11be0*/  HADD2.F32 R42, -RZ, R45.H0_H0 ;  /* 0x2000002dff2a7230 */ /* 0x000fe20000004100 */
[-C--:B------:R-:W-:Y:S01]  /*11bf0*/  F2FP.F16.E4M3.UNPACK_B R6, R4.reuse ;  /* 0x00000004ff06723e */ /* 0x080fe200020006ff */
[----:B------:R-:W-:Y:S01]  /*11c00*/  HADD2.F32 R37, -RZ, R41.H0_H0 ;  /* 0x20000029ff257230 */ /* 0x000fe20000004100 */
[----:B------:R-:W-:Y:S01]  /*11c10*/  F2FP.F16.E4M3.UNPACK_B R4, R4.H1 ;  /* 0x00000004ff04723e */ /* 0x000fe200030006ff */
[----:B------:R-:W-:Y:S02]  /*11c20*/  HADD2.F32 R38, -RZ, R38.H0_H0 ;  /* 0x20000026ff267230 */ /* 0x000fe40000004100 */
[C---:B------:R-:W-:Y:S01]  /*11c30*/  FMUL.FTZ R39, R5.reuse, R42 ;  /* 0x0000002a05277220 */ /* 0x040fe20000410000 */
[----:B------:R-:W-:Y:S02]  /*11c40*/  HADD2.F32 R45, -RZ, R45.H1_H1 ;  /* 0x3000002dff2d7230 */ /* 0x000fe40000004100 */
[----:B------:R-:W-:Y:S01]  /*11c50*/  FMUL.FTZ R53, R5, R37 ;  /* 0x0000002505357220 */ /* 0x000fe20000410000 */
[----:B------:R-:W-:-:S02]  /*11c60*/  HADD2.F32 R36, -RZ, R7.H1_H1 ;  /* 0x30000007ff247230 */ /* 0x000fc40000004100 */
[C---:B------:R-:W-:Y:S01]  /*11c70*/  FFMA.FTZ R49, R38.reuse, R37, -R39 ;  /* 0x0000002526317223 */ /* 0x040fe20000010827 */
[----:B------:R-:W-:Y:S02]  /*11c80*/  HADD2.F32 R41, -RZ, R41.H1_H1 ;  /* 0x30000029ff297230 */ /* 0x000fe40000004100 */
[----:B------:R-:W-:Y:S01]  /*11c90*/  FFMA.FTZ R52, R38, R42, R53 ;  /* 0x0000002a26347223 */ /* 0x000fe20000010035 */
[----:B------:R-:W-:Y:S02]  /*11ca0*/  HADD2.F32 R5, -RZ, R7.H0_H0 ;  /* 0x20000007ff057230 */ /* 0x000fe40000004100 */
[C---:B------:R-:W-:Y:S01]  /*11cb0*/  FMUL.FTZ R46, R36.reuse, R45 ;  /* 0x0000002d242e7220 */ /* 0x040fe20000410000 */
[----:B------:R-:W-:Y:S01]  /*11cc0*/  F2FP.F16.E4M3.UNPACK_B R37, R43 ;  /* 0x0000002bff25723e */ /* 0x000fe200020006ff */
[-C--:B------:R-:W-:Y:S01]  /*11cd0*/  FMUL.FTZ R38, R36, R41.reuse ;  /* 0x0000002924267220 */ /* 0x080fe20000410000 */
[----:B------:R-:W-:Y:S01]  /*11ce0*/  F2FP.F16.E4M3.UNPACK_B R36, R40 ;  /* 0x00000028ff24723e */ /* 0x000fe200020006ff */
[----:B------:R-:W-:Y:S01]  /*11cf0*/  FFMA.FTZ R53, R5, R41, -R46 ;  /* 0x0000002905357223 */ /* 0x000fe2000001082e */
[----:B------:R-:W-:-:S02]  /*11d00*/  HADD2.F32 R7, -RZ, R4.H1_H1 ;  /* 0x30000004ff077230 */ /* 0x000fc40000004100 */
[----:B------:R-:W-:Y:S01]  /*11d10*/  FFMA.FTZ R54, R5, R45, R38 ;  /* 0x0000002d05367223 */ /* 0x000fe20000010026 */
[--C-:B------:R-:W-:Y:S01]  /*11d20*/  HADD2.F32 R42, -RZ, R37.reuse.H1_H1 ;  /* 0x30000025ff2a7230 */ /* 0x100fe20000004100 */
[----:B------:R-:W-:Y:S01]  /*11d30*/  F2FP.F16.E4M3.UNPACK_B R40, R40.H1 ;  /* 0x00000028ff28723e */ /* 0x000fe200030006ff */
[----:B------:R-:W-:Y:S01]  /*11d40*/  HADD2.F32 R38, -RZ, R36.H1_H1 ;  /* 0x30000024ff267230 */ /* 0x000fe20000004100 */
[----:B------:R-:W-:Y:S01]  /*11d50*/  F2FP.F16.E4M3.UNPACK_B R43, R43.H1 ;  /* 0x0000002bff2b723e */ /* 0x000fe200030006ff */
[----:B------:R-:W-:Y:S02]  /*11d60*/  HADD2.F32 R5, -RZ, R4.H0_H0 ;  /* 0x20000004ff057230 */ /* 0x000fe40000004100 */
[----:B------:R-:W-:Y:S01]  /*11d70*/  FMUL.FTZ R46, R7, R42 ;  /* 0x0000002a072e7220 */ /* 0x000fe20000410000 */
[----:B------:R-:W-:Y:S02]  /*11d80*/  HADD2.F32 R39, -RZ, R37.H0_H0 ;  /* 0x20000025ff277230 */ /* 0x000fe40000004100 */
[----:B------:R-:W-:-:S02]  /*11d90*/  HADD2.F32 R4, -RZ, R6.H1_H1 ;  /* 0x30000006ff047230 */ /* 0x000fc40000004100 */
[-C--:B------:R-:W-:Y:S01]  /*11da0*/  FFMA.FTZ R46, R5, R38.reuse, -R46 ;  /* 0x00000026052e7223 */ /* 0x080fe2000001082e */
[----:B------:R-:W-:Y:S02]  /*11db0*/  HADD2.F32 R37, -RZ, R36.H0_H0 ;  /* 0x20000024ff257230 */ /* 0x000fe40000004100 */
[----:B------:R-:W-:Y:S01]  /*11dc0*/  FMUL.FTZ R36, R7, R38 ;  /* 0x0000002607247220 */ /* 0x000fe20000410000 */
[----:B------:R-:W-:Y:S02]  /*11dd0*/  HADD2.F32 R6, -RZ, R6.H0_H0 ;  /* 0x20000006ff067230 */ /* 0x000fe40000004100 */
[C---:B------:R-:W-:Y:S01]  /*11de0*/  FMUL.FTZ R7, R4.reuse, R39 ;  /* 0x0000002704077220 */ /* 0x040fe20000410000 */
[-C--:B------:R-:W-:Y:S01]  /*11df0*/  FMUL.FTZ R4, R4, R37.reuse ;  /* 0x0000002504047220 */ /* 0x080fe20000410000 */
[----:B------:R-:W-:Y:S02]  /*11e00*/  FFMA.FTZ R41, R5, R42, R36 ;  /* 0x0000002a05297223 */ /* 0x000fe40000010024 */
[----:B------:R-:W-:Y:S01]  /*11e10*/  FFMA.FTZ R37, R6, R37, -R7 ;  /* 0x0000002506257223 */ /* 0x000fe20000010807 */
[----:B------:R-:W-:-:S02]  /*11e20*/  HADD2.F32 R5, -RZ, R15.H1_H1 ;  /* 0x3000000fff057230 */ /* 0x000fc40000004100 */
[----:B------:R-:W-:Y:S01]  /*11e30*/  FFMA.FTZ R38, R6, R39, R4 ;  /* 0x0000002706267223 */ /* 0x000fe20000010004 */
[----:B------:R-:W-:Y:S02]  /*11e40*/  HADD2.F32 R6, -RZ, R40.H1_H1 ;  /* 0x30000028ff067230 */ /* 0x000fe40000004100 */
[--C-:B------:R-:W-:Y:S02]  /*11e50*/  HADD2.F32 R36, -RZ, R43.reuse.H1_H1 ;  /* 0x3000002bff247230 */ /* 0x100fe40000004100 */
[----:B------:R-:W-:Y:S02]  /*11e60*/  HADD2.F32 R43, -RZ, R43.H0_H0 ;  /* 0x2000002bff2b7230 */ /* 0x000fe40000004100 */
[----:B------:R-:W-:Y:S01]  /*11e70*/  FMUL.FTZ R39, R5, R6 ;  /* 0x0000000605277220 */ /* 0x000fe20000410000 */
[----:B------:R-:W-:Y:S02]  /*11e80*/  HADD2.F32 R4, -RZ, R14.H1_H1 ;  /* 0x3000000eff047230 */ /* 0x000fe40000004100 */
[----:B------:R-:W-:-:S02]  /*11e90*/  HADD2.F32 R7, -RZ, R40.H0_H0 ;  /* 0x20000028ff077230 */ /* 0x000fc40000004100 */
[----:B------:R-:W-:Y:S01]  /*11ea0*/  FMUL.FTZ R40, R5, R36 ;  /* 0x0000002405287220 */ /* 0x000fe20000410000 */
[----:B------:R-:W-:Y:S02]  /*11eb0*/  HADD2.F32 R15, -RZ, R15.H0_H0 ;  /* 0x2000000fff0f7230 */ /* 0x000fe40000004100 */
[C---:B------:R-:W-:Y:S01]  /*11ec0*/  FMUL.FTZ R5, R4.reuse, R43 ;  /* 0x0000002b04057220 */ /* 0x040fe20000410000 */
[----:B------:R-:W-:Y:S02]  /*11ed0*/  HADD2.F32 R14, -RZ, R14.H0_H0 ;  /* 0x2000000eff0e7230 */ /* 0x000fe40000004100 */
[-C--:B------:R-:W-:Y:S01]  /*11ee0*/  FMUL.FTZ R4, R4, R7.reuse ;  /* 0x0000000704047220 */ /* 0x080fe20000410000 */
[C---:B------:R-:W-:Y:S01]  /*11ef0*/  FFMA.FTZ R40, R15.reuse, R6, -R40 ;  /* 0x000000060f287223 */ /* 0x040fe20000010828 */
[----:B------:R-:W-:Y:S01]  /*11f00*/  FFMA.FTZ R39, R15, R36, R39 ;  /* 0x000000240f277223 */ /* 0x000fe20000010027 */
[C---:B------:R-:W-:Y:S01]  /*11f10*/  FFMA.FTZ R5, R14.reuse, R7, -R5 ;  /* 0x000000070e057223 */ /* 0x040fe20000010805 */
[----:B------:R-:W-:Y:S01]  /*11f20*/  FFMA.FTZ R14, R14, R43, R4 ;  /* 0x0000002b0e0e7223 */ /* 0x000fe20000010004 */
[----:B------:R-:W-:-:S02]  /*11f30*/  F2FP.SATFINITE.E4M3.F32.PACK_AB_MERGE_C R6, R51, R50, RZ ;  /* 0x000000323306723e */ /* 0x000fc400048070ff */
[----:B------:R-:W-:Y:S02]  /*11f40*/  F2FP.SATFINITE.E4M3.F32.PACK_AB_MERGE_C R7, R54, R53, RZ ;  /* 0x000000353607723e */ /* 0x000fe400048070ff */
[----:B------:R-:W-:Y:S02]  /*11f50*/  F2FP.SATFINITE.E4M3.F32.PACK_AB_MERGE_C R4, R41, R46, RZ ;  /* 0x0000002e2904723e */ /* 0x000fe400048070ff */
[----:B------:R-:W-:Y:S02]  /*11f60*/  F2FP.SATFINITE.E4M3.F32.PACK_AB_MERGE_C R39, R39, R40, RZ ;  /* 0x000000282727723e */ /* 0x000fe400048070ff */
[----:B------:R-:W-:Y:S02]  /*11f70*/  F2FP.SATFINITE.E4M3.F32.PACK_AB_MERGE_C R6, R48, R47, R6 ;  /* 0x0000002f3006723e */ /* 0x000fe40004807006 */
[----:B------:R-:W-:Y:S02]  /*11f80*/  F2FP.SATFINITE.E4M3.F32.PACK_AB_MERGE_C R7, R52, R49, R7 ;  /* 0x000000313407723e */ /* 0x000fe40004807007 */
[----:B------:R-:W-:-:S02]  /*11f90*/  F2FP.SATFINITE.E4M3.F32.PACK_AB_MERGE_C R4, R38, R37, R4 ;  /* 0x000000252604723e */ /* 0x000fc40004807004 */
[----:B------:R-:W-:-:S05]  /*11fa0*/  F2FP.SATFINITE.E4M3.F32.PACK_AB_MERGE_C R5, R14, R5, R39 ;  /* 0x000000050e05723e */ /* 0x000fca0004807027 */
[----:B------:R0:W-:Y:S02]  /*11fb0*/  STS.128 [R3+0x1e200], R4 ;  /* 0x01e2000403007388 */ /* 0x0001e40000000c00 */
.L_x_565:
[----:B------:R-:W-:Y:S05]  /*11fc0*/  BSYNC B1 ;  /* 0x0000000000017941 */ /* 0x000fea0003800000 */
.L_x_564:
[----:B------:R-:W-:Y:S01]  /*11fd0*/  BSSY B1, `(.L_x_566) ;  /* 0x000007d000017945 */ /* 0x000fe20003800000 */
[----:B------:R-:W-:-:S03]  /*11fe0*/  @P0 VIADD R0, R3, 0xffffffe0 ;  /* 0xffffffe003000836 */ /* 0x000fc60000000000 */
[----:B------:R-:W-:Y:S05]  /*11ff0*/  @P1 BRA `(.L_x_567) ;  /* 0x0000000400e81947 */ /* 0x000fea0003800000 */
[----:B0-----:R-:W0:Y:S01]  /*12000*/  LDS.128 R4, [R0+0x1e200] ;  /* 0x01e2000000047984 */ /* 0x001e220000000c00 */
[----:B-----5:R-:W-:Y:S02]  /*12010*/  SHF.R.U32.HI R36, RZ, 0x8, R33 ;  /* 0x00000008ff247819 */ /* 0x020fe40000011621 */
[----:B------:R-:W-:Y:S02]  /*12020*/  SHF.R.U32.HI R40, RZ, 0x8, R35 ;  /* 0x00000008ff287819 */ /* 0x000fe40000011623 */
[----:B------:R-:W-:Y:S02]  /*12030*/  LOP3.LUT R37, R33, 0xff, RZ, 0xc0, !PT ;  /* 0x000000ff21257812 */ /* 0x000fe400078ec0ff */
[----:B------:R-:W-:Y:S02]  /*12040*/  LOP3.LUT R41, R35, 0xff, RZ, 0xc0, !PT ;  /* 0x000000ff23297812 */ /* 0x000fe400078ec0ff */
[----:B------:R-:W-:Y:S02]  /*12050*/  LOP3.LUT R36, R36, 0xff, RZ, 0xc0, !PT ;  /* 0x000000ff24247812 */ /* 0x000fe400078ec0ff */
[----:B------:R-:W-:-:S02]  /*12060*/  LOP3.LUT R40, R40, 0xff, RZ, 0xc0, !PT ;  /* 0x000000ff28287812 */ /* 0x000fc400078ec0ff */
[----:B------:R-:W-:Y:S02]  /*12070*/  SHF.R.U32.HI R14, RZ, 0x8, R32 ;  /* 0x00000008ff0e7819 */ /* 0x000fe40000011620 */
[----:B------:R-:W-:Y:S02]  /*12080*/  PRMT R37, R36, 0x7604, R37 ;  /* 0x0000760424257816 */ /* 0x000fe40000000025 */
[----:B------:R-:W-:Y:S02]  /*12090*/  PRMT R41, R40, 0x7604, R41 ;  /* 0x0000760428297816 */ /* 0x000fe40000000029 */
[----:B------:R-:W-:Y:S02]  /*120a0*/  SHF.R.U32.HI R36, RZ, 0x10, R33 ;  /* 0x00000010ff247819 */ /* 0x000fe40000011621 */
[----:B------:R-:W-:Y:S02]  /*120b0*/  SHF.R.U32.HI R40, RZ, 0x10, R35 ;  /* 0x00000010ff287819 */ /* 0x000fe40000011623 */
[----:B------:R-:W-:-:S02]  /*120c0*/  LOP3.LUT R15, R32, 0xff, RZ, 0xc0, !PT ;  /* 0x000000ff200f7812 */ /* 0x000fc400078ec0ff */
[----:B------:R-:W-:Y:S02]  /*120d0*/  LOP3.LUT R14, R14, 0xff, RZ, 0xc0, !PT ;  /* 0x000000ff0e0e7812 */ /* 0x000fe400078ec0ff */
[----:B------:R-:W-:Y:S02]  /*120e0*/  SHF.R.U32.HI R38, RZ, 0x8, R34 ;  /* 0x00000008ff267819 */ /* 0x000fe40000011622 */
[----:B------:R-:W-:Y:S02]  /*120f0*/  LOP3.LUT R36, R36, 0xff, RZ, 0xc0, !PT ;  /* 0x000000ff24247812 */ /* 0x000fe400078ec0ff */
[----:B------:R-:W-:Y:S02]  /*12100*/  LOP3.LUT R40, R40, 0xff, RZ, 0xc0, !PT ;  /* 0x000000ff28287812 */ /* 0x000fe400078ec0ff */
[----:B------:R-:W-:Y:S02]  /*12110*/  PRMT R15, R14, 0x7604, R15 ;  /* 0x000076040e0f7816 */ /* 0x000fe4000000000f */
[----:B------:R-:W-:-:S02]  /*12120*/  SHF.R.U32.HI R14, RZ, 0x10, R32 ;  /* 0x00000010ff0e7819 */ /* 0x000fc40000011620 */
[----:B------:R-:W-:Y:S02]  /*12130*/  LOP3.LUT R39, R34, 0xff, RZ, 0xc0, !PT ;  /* 0x000000ff22277812 */ /* 0x000fe400078ec0ff */
[----:B------:R-:W-:Y:S02]  /*12140*/  LOP3.LUT R38, R38, 0xff, RZ, 0xc0, !PT ;  /* 0x000000ff26267812 */ /* 0x000fe400078ec0ff */
[----:B------:R-:W-:Y:S02]  /*12150*/  PRMT R37, R36, 0x7054, R37 ;  /* 0x0000705424257816 */ /* 0x000fe40000000025 */
[----:B------:R-:W-:Y:S02]  /*12160*/  PRMT R41, R40, 0x7054, R41 ;  /* 0x0000705428297816 */ /* 0x000fe40000000029 */
[----:B------:R-:W-:Y:S02]  /*12170*/  LOP3.LUT R14, R14, 0xff, RZ, 0xc0, !PT ;  /* 0x000000ff0e0e7812 */ /* 0x000fe400078ec0ff */
[----:B------:R-:W-:-:S02]  /*12180*/  PRMT R39, R38, 0x7604, R39 ;  /* 0x0000760426277816 */ /* 0x000fc40000000027 */
[----:B------:R-:W-:Y:S02]  /*12190*/  SHF.R.U32.HI R38, RZ, 0x10, R34 ;  /* 0x00000010ff267819 */ /* 0x000fe40000011622 */
[----:B------:R-:W-:Y:S02]  /*121a0*/  LOP3.LUT R41, R41, 0xff000000, R35, 0xf8, !PT ;  /* 0xff00000029297812 */ /* 0x000fe400078ef823 */
[----:B------:R-:W-:Y:S02]  /*121b0*/  LOP3.LUT R37, R37, 0xff000000, R33, 0xf8, !PT ;  /* 0xff00000025257812 */ /* 0x000fe400078ef821 */
[----:B------:R-:W-:Y:S02]  /*121c0*/  PRMT R15, R14, 0x7054, R15 ;  /* 0x000070540e0f7816 */ /* 0x000fe4000000000f */
[----:B0-----:R-:W-:Y:S02]  /*121d0*/  F2FP.F16.E4M3.UNPACK_B R14, R6.H1 ;  /* 0x00000006ff0e723e */ /* 0x001fe400030006ff */
[----:B------:R-:W-:-:S02]  /*121e0*/  LOP3.LUT R38, R38, 0xff, RZ, 0xc0, !PT ;  /* 0x000000ff26267812 */ /* 0x000fc400078ec0ff */
[----:B------:R-:W-:Y:S01]  /*121f0*/  F2FP.F16.E4M3.UNPACK_B R40, R41 ;  /* 0x00000029ff28723e */ /* 0x000fe200020006ff */
[--C-:B------:R-:W-:Y:S01]  /*12200*/  HADD2.F32 R33, -RZ, R14.reuse.H0_H0 ;  /* 0x2000000eff217230 */ /* 0x100fe20000004100 */
[----:B------:R-:W-:Y:S01]  /*12210*/  F2FP.F16.E4M3.UNPACK_B R35, R37 ;  /* 0x00000025ff23723e */ /* 0x000fe200020006ff */
[----:B------:R-:W-:Y:S01]  /*12220*/  HADD2.F32 R14, -RZ, R14.H1_H1 ;  /* 0x3000000eff0e7230 */ /* 0x000fe20000004100 */
[----:B------:R-:W-:Y:S01]  /*12230*/  PRMT R39, R38, 0x7054, R39 ;  /* 0x0000705426277816 */ /* 0x000fe20000000027 */
        /* <DEDUP_REMOVED lines=86> */
.L_x_567:
[----:B------:R-:W-:Y:S05]  /*127a0*/  BSYNC B1 ;  /* 0x0000000000017941 */ /* 0x000fea0003800000 */
.L_x_566:
[----:B------:R-:W-:Y:S04]  /*127b0*/  BSSY B1, `(.L_x_568) ;  /* 0x0000078000017945 */ /* 0x000fe80003800000 */
[----:B------:R-:W-:Y:S05]  /*127c0*/  @P2 BRA `(.L_x_569) ;  /* 0x0000000400d82947 */ /* 0x000fea0003800000 */
[----:B01----:R-:W0:Y:S01]  /*127d0*/  LDS.128 R4, [R3+0x20200] ;  /* 0x0202000003047984 */ /* 0x003e220000000c00 */
[----:B-----5:R-:W-:Y:S02]  /*127e0*/  SHF.R.U32.HI R33, RZ, 0x8, R29 ;  /* 0x00000008ff217819 */ /* 0x020fe4000001161d */
[----:B------:R-:W-:Y:S02]  /*127f0*/  LOP3.LUT R32, R29, 0xff, RZ, 0xc0, !PT ;  /* 0x000000ff1d207812 */ /* 0x000fe400078ec0ff */
[----:B------:R-:W-:Y:S02]  /*12800*/  LOP3.LUT R33, R33, 0xff, RZ, 0xc0, !PT ;  /* 0x000000ff21217812 */ /* 0x000fe400078ec0ff */
[----:B------:R-:W-:Y:S02]  /*12810*/  SHF.R.U32.HI R37, RZ, 0x8, R31 ;  /* 0x00000008ff257819 */ /* 0x000fe4000001161f */
[----:B------:R-:W-:Y:S02]  /*12820*/  PRMT R32, R33, 0x7604, R32 ;  /* 0x0000760421207816 */ /* 0x000fe40000000020 */
[----:B------:R-:W-:-:S02]  /*12830*/  SHF.R.U32.HI R38, RZ, 0x10, R29 ;  /* 0x00000010ff267819 */ /* 0x000fc4000001161d */
[----:B------:R-:W-:Y:S02]  /*12840*/  SHF.R.U32.HI R33, RZ, 0x8, R30 ;  /* 0x00000008ff217819 */ /* 0x000fe4000001161e */
[----:B------:R-:W-:Y:S02]  /*12850*/  LOP3.LUT R34, R31, 0xff, RZ, 0xc0, !PT ;  /* 0x000000ff1f227812 */ /* 0x000fe400078ec0ff */
[----:B------:R-:W-:Y:S02]  /*12860*/  LOP3.LUT R37, R37, 0xff, RZ, 0xc0, !PT ;  /* 0x000000ff25257812 */ /* 0x000fe400078ec0ff */
[----:B------:R-:W-:Y:S02]  /*12870*/  SHF.R.U32.HI R36, RZ, 0x10, R31 ;  /* 0x00000010ff247819 */ /* 0x000fe4000001161f */
[----:B------:R-:W-:Y:S02]  /*12880*/  SHF.R.U32.HI R15, RZ, 0x8, R28 ;  /* 0x00000008ff0f7819 */ /* 0x000fe4000001161c */
[----:B------:R-:W-:Y:S01]  /*12890*/  LOP3.LUT R35, R33, 0xff, RZ, 0xc0, !PT ;  /* 0x000000ff21237812 */ /* 0x000fe200078ec0ff */
[----:B------:R-:W-:Y:S01]  /*128a0*/  IMAD.U32 R33, R38, 0x10000, RZ ;  /* 0x0001000026217824 */ /* 0x000fe200078e00ff */
[----:B------:R-:W-:Y:S01]  /*128b0*/  PRMT R34, R37, 0x7604, R34 ;  /* 0x0000760425227816 */ /* 0x000fe20000000022 */
[----:B------:R-:W-:Y:S01]  /*128c0*/  IMAD.U32 R37, R36, 0x10000, RZ ;  /* 0x0001000024257824 */ /* 0x000fe200078e00ff */
[----:B------:R-:W-:-:S02]  /*128d0*/  LOP3.LUT R14, R28, 0xff, RZ, 0xc0, !PT ;  /* 0x000000ff1c0e7812 */ /* 0x000fc400078ec0ff */
[----:B------:R-:W-:Y:S02]  /*128e0*/  LOP3.LUT R15, R15, 0xff, RZ, 0xc0, !PT ;  /* 0x000000ff0f0f7812 */ /* 0x000fe400078ec0ff */
[----:B------:R-:W-:Y:S02]  /*128f0*/  LOP3.LUT R33, R32, 0xff0000, R33, 0xf8, !PT ;  /* 0x00ff000020217812 */ /* 0x000fe400078ef821 */
[----:B------:R-:W-:Y:S02]  /*12900*/  LOP3.LUT R37, R34, 0xff0000, R37, 0xf8, !PT ;  /* 0x00ff000022257812 */ /* 0x000fe400078ef825 */
[----:B------:R-:W-:Y:S02]  /*12910*/  PRMT R15, R15, 0x7604, R14 ;  /* 0x000076040f0f7816 */ /* 0x000fe4000000000e */
[----:B------:R-:W-:Y:S02]  /*12920*/  LOP3.LUT R14, R30, 0xff, RZ, 0xc0, !PT ;  /* 0x000000ff1e0e7812 */ /* 0x000fe400078ec0ff */
[----:B------:R-:W-:-:S02]  /*12930*/  LOP3.LUT R37, R37, 0xff000000, R31, 0xf8, !PT ;  /* 0xff00000025257812 */ /* 0x000fc400078ef81f */
[----:B------:R-:W-:Y:S02]  /*12940*/  LOP3.LUT R33, R33, 0xff000000, R29, 0xf8, !PT ;  /* 0xff00000021217812 */ /* 0x000fe400078ef81d */
[----:B------:R-:W-:Y:S02]  /*12950*/  PRMT R35, R35, 0x7604, R14 ;  /* 0x0000760423237816 */ /* 0x000fe4000000000e */
[-C--:B0-----:R-:W-:Y:S02]  /*12960*/  F2FP.F16.E4M3.UNPACK_B R14, R6.reuse.H1 ;  /* 0x00000006ff0e723e */ /* 0x081fe400030006ff */
[----:B------:R-:W-:Y:S02]  /*12970*/  F2FP.F16.E4M3.UNPACK_B R36, R37 ;  /* 0x00000025ff24723e */ /* 0x000fe400020006ff */
[----:B------:R-:W-:Y:S01]  /*12980*/  F2FP.F16.E4M3.UNPACK_B R31, R33 ;  /* 0x00000021ff1f723e */ /* 0x000fe200020006ff */
[--C-:B------:R-:W-:Y:S01]  /*12990*/  HADD2.F32 R29, -RZ, R14.reuse.H0_H0 ;  /* 0x2000000eff1d7230 */ /* 0x100fe20000004100 */
[----:B------:R-:W-:Y:S01]  /*129a0*/  LOP3.LUT R15, R15, 0xff0000, R28, 0xf8, !PT ;  /* 0x00ff00000f0f7812 */ /* 0x000fe200078ef81c */
[----:B------:R-:W-:Y:S01]  /*129b0*/  HADD2.F32 R14, -RZ, R14.H1_H1 ;  /* 0x3000000eff0e7230 */ /* 0x000fe20000004100 */
[----:B------:R-:W-:Y:S01]  /*129c0*/  LOP3.LUT R35, R35, 0xff0000, R30, 0xf8, !PT ;  /* 0x00ff000023237812 */ /* 0x000fe200078ef81e */
[--C-:B------:R-:W-:Y:S01]  /*129d0*/  HADD2.F32 R38, -RZ, R36.reuse.H1_H1 ;  /* 0x30000024ff267230 */ /* 0x100fe20000004100 */
[----:B------:R-:W-:Y:S01]  /*129e0*/  LOP3.LUT R32, R15, 0xff000000, R28, 0xf8, !PT ;  /* 0xff0000000f207812 */ /* 0x000fe200078ef81c */
[----:B------:R-:W-:Y:S01]  /*129f0*/  HADD2.F32 R34, -RZ, R31.H1_H1 ;  /* 0x3000001fff227230 */ /* 0x000fe20000004100 */
[----:B------:R-:W-:Y:S01]  /*12a00*/  F2FP.F16.E4M3.UNPACK_B R28, R6 ;  /* 0x00000006ff1c723e */ /* 0x000fe200020006ff */
[----:B------:R-:W-:-:S02]  /*12a10*/  HADD2.F32 R36, -RZ, R36.H0_H0 ;  /* 0x20000024ff247230 */ /* 0x000fc40000004100 */
        /* <DEDUP_REMOVED lines=81> */
.L_x_569:
[----:B------:R-:W-:Y:S05]  /*12f30*/  BSYNC B1 ;  /* 0x0000000000017941 */ /* 0x000fea0003800000 */
.L_x_568:
[----:B------:R-:W-:Y:S04]  /*12f40*/  BSSY B1, `(.L_x_570) ;  /* 0x000007c000017945 */ /* 0x000fe80003800000 */
[----:B------:R-:W-:Y:S05]  /*12f50*/  @P3 BRA `(.L_x_571) ;  /* 0x0000000400e83947 */ /* 0x000fea0003800000 */
[----:B012---:R-:W0:Y:S01]  /*12f60*/  LDS.128 R4, [R0+0x20200] ;  /* 0x0202000000047984 */ /* 0x007e220000000c00 */
        /* <DEDUP_REMOVED lines=121> */
.L_x_571:
[----:B------:R-:W-:Y:S05]  /*13700*/  BSYNC B1 ;  /* 0x0000000000017941 */ /* 0x000fea0003800000 */
.L_x_570:
[----:B------:R-:W-:Y:S04]  /*13710*/  BSSY B1, `(.L_x_572) ;  /* 0x0000078000017945 */ /* 0x000fe80003800000 */
[----:B------:R-:W-:Y:S05]  /*13720*/  @P4 BRA `(.L_x_573) ;  /* 0x0000000400d84947 */ /* 0x000fea0003800000 */
[----:B0123--:R-:W0:Y:S01]  /*13730*/  LDS.128 R4, [R3+0x22200] ;  /* 0x0222000003047984 */ /* 0x00fe220000000c00 */
        /* <DEDUP_REMOVED lines=24> */
[----:B------:R-:W-:Y:S02]  /*138c0*/  LOP3.LUT R15, R15, 0xff0000, R10, 0xf8, !PT ;  /* 0x00ff00000f0f7812 */ /* 0x000fe400078ef80a */
[----:B0-----:R-:W-:-:S02]  /*138d0*/  F2FP.F16.E4M3.UNPACK_B R14, R6.H1 ;  /* 0x00000006ff0e723e */ /* 0x001fc400030006ff */
[----:B------:R-:W-:Y:S02]  /*138e0*/  F2FP.F16.E4M3.UNPACK_B R28, R29 ;  /* 0x0000001dff1c723e */ /* 0x000fe400020006ff */
[----:B------:R-:W-:Y:S02]  /*138f0*/  F2FP.F16.E4M3.UNPACK_B R21, R25 ;  /* 0x00000019ff15723e */ /* 0x000fe400020006ff */
[----:B------:R-:W-:Y:S01]  /*13900*/  LOP3.LUT R24, R15, 0xff000000, R10, 0xf8, !PT ;  /* 0xff0000000f187812 */ /* 0x000fe200078ef80a */
[----:B------:R-:W-:Y:S01]  /*13910*/  HADD2.F32 R10, -RZ, R14.H1_H1 ;  /* 0x3000000eff0a7230 */ /* 0x000fe20000004100 */
[----:B------:R-:W-:Y:S01]  /*13920*/  F2FP.F16.E4M3.UNPACK_B R11, R5.H1 ;  /* 0x00000005ff0b723e */ /* 0x000fe200030006ff */
[----:B------:R-:W-:Y:S01]  /*13930*/  HADD2.F32 R30, -RZ, R28.H1_H1 ;  /* 0x3000001cff1e7230 */ /* 0x000fe20000004100 */
[--C-:B------:R-:W-:Y:S01]  /*13940*/  LOP3.LUT R27, R27, 0xff0000, R20.reuse, 0xf8, !PT ;  /* 0x00ff00001b1b7812 */ /* 0x100fe200078ef814 */
[----:B------:R-:W-:Y:S01]  /*13950*/  HADD2.F32 R26, -RZ, R21.H1_H1 ;  /* 0x30000015ff1a7230 */ /* 0x000fe20000004100 */
[----:B------:R-:W-:Y:S01]  /*13960*/  F2FP.F16.E4M3.UNPACK_B R29, R29.H1 ;  /* 0x0000001dff1d723e */ /* 0x000fe200030006ff */
[----:B------:R-:W-:Y:S01]  /*13970*/  HADD2.F32 R15, -RZ, R14.H0_H0 ;  /* 0x2000000eff0f7230 */ /* 0x000fe20000004100 */
[----:B------:R-:W-:Y:S01]  /*13980*/  F2FP.F16.E4M3.UNPACK_B R14, R6 ;  /* 0x00000006ff0e723e */ /* 0x000fe200020006ff */
[C---:B------:R-:W-:Y:S01]  /*13990*/  FMUL.FTZ R32, R10.reuse, R30 ;  /* 0x0000001e0a207220 */ /* 0x040fe20000410000 */
[----:B------:R-:W-:Y:S01]  /*139a0*/  FMUL.FTZ R31, R10, R26 ;  /* 0x0000001a0a1f7220 */ /* 0x000fe20000410000 */
[----:B------:R-:W-:Y:S01]  /*139b0*/  F2FP.F16.E4M3.UNPACK_B R10, R5 ;  /* 0x00000005ff0a723e */ /* 0x000fe200020006ff */
[----:B------:R-:W-:Y:S01]  /*139c0*/  HADD2.F32 R28, -RZ, R28.H0_H0 ;  /* 0x2000001cff1c7230 */ /* 0x000fe20000004100 */
[----:B------:R-:W-:Y:S01]  /*139d0*/  LOP3.LUT R27, R27, 0xff000000, R20, 0xf8, !PT ;  /* 0xff0000001b1b7812 */ /* 0x000fe200078ef814 */
[----:B------:R-:W-:-:S02]  /*139e0*/  HADD2.F32 R5, -RZ, R14.H1_H1 ;  /* 0x3000000eff057230 */ /* 0x000fc40000004100 */
[C---:B------:R-:W-:Y:S01]  /*139f0*/  FFMA.FTZ R32, R15.reuse, R26, -R32 ;  /* 0x0000001a0f207223 */ /* 0x040fe20000010820 */
[----:B------:R-:W-:Y:S01]  /*13a00*/  FFMA.FTZ R33, R15, R30, R31 ;  /* 0x0000001e0f217223 */ /* 0x000fe2000001001f */
[----:B------:R-:W-:Y:S01]  /*13a10*/  HADD2.F32 R21, -RZ, R21.H0_H0 ;  /* 0x20000015ff157230 */ /* 0x000fe20000004100 */
[----:B------:R-:W-:Y:S01]  /*13a20*/  F2FP.F16.E4M3.UNPACK_B R20, R7 ;  /* 0x00000007ff14723e */ /* 0x000fe200020006ff */
[----:B------:R-:W-:Y:S01]  /*13a30*/  HADD2.F32 R14, -RZ, R14.H0_H0 ;  /* 0x2000000eff0e7230 */ /* 0x000fe20000004100 */
[----:B------:R-:W-:Y:S01]  /*13a40*/  F2FP.F16.E4M3.UNPACK_B R25, R25.H1 ;  /* 0x00000019ff19723e */ /* 0x000fe200030006ff */
[C---:B------:R-:W-:Y:S01]  /*13a50*/  FMUL.FTZ R15, R5.reuse, R28 ;  /* 0x0000001c050f7220 */ /* 0x040fe20000410000 */
[----:B------:R-:W-:Y:S01]  /*13a60*/  FMUL.FTZ R31, R5, R21 ;  /* 0x00000015051f7220 */ /* 0x000fe20000410000 */
[----:B------:R-:W-:Y:S01]  /*13a70*/  F2FP.F16.E4M3.UNPACK_B R7, R7.H1 ;  /* 0x00000007ff07723e */ /* 0x000fe200030006ff */
[----:B------:R-:W-:Y:S02]  /*13a80*/  HADD2.F32 R5, -RZ, R20.H1_H1 ;  /* 0x30000014ff057230 */ /* 0x000fe40000004100 */
[----:B------:R-:W-:Y:S01]  /*13a90*/  FFMA.FTZ R30, R14, R21, -R15 ;  /* 0x000000150e1e7223 */ /* 0x000fe2000001080f */
[----:B------:R-:W-:-:S02]  /*13aa0*/  HADD2.F32 R26, -RZ, R29.H0_H0 ;  /* 0x2000001dff1a7230 */ /* 0x000fc40000004100 */
[----:B------:R-:W-:Y:S01]  /*13ab0*/  FFMA.FTZ R31, R14, R28, R31 ;  /* 0x0000001c0e1f7223 */ /* 0x000fe2000001001f */
[----:B------:R-:W-:Y:S01]  /*13ac0*/  HADD2.F32 R15, -RZ, R25.H0_H0 ;  /* 0x20000019ff0f7230 */ /* 0x000fe20000004100 */
[----:B------:R-:W-:Y:S01]  /*13ad0*/  F2FP.F16.E4M3.UNPACK_B R6, R4 ;  /* 0x00000004ff06723e */ /* 0x000fe200020006ff */
[----:B------:R-:W-:Y:S02]  /*13ae0*/  HADD2.F32 R20, -RZ, R20.H0_H0 ;  /* 0x20000014ff147230 */ /* 0x000fe40000004100 */
[C---:B------:R-:W-:Y:S01]  /*13af0*/  FMUL.FTZ R21, R5.reuse, R26 ;  /* 0x0000001a05157220 */ /* 0x040fe20000410000 */
[----:B------:R-:W-:Y:S02]  /*13b00*/  HADD2.F32 R29, -RZ, R29.H1_H1 ;  /* 0x3000001dff1d7230 */ /* 0x000fe40000004100 */
[-C--:B------:R-:W-:Y:S01]  /*13b10*/  FMUL.FTZ R35, R5, R15.reuse ;  /* 0x0000000f05237220 */ /* 0x080fe20000410000 */
[----:B------:R-:W-:Y:S02]  /*13b20*/  HADD2.F32 R14, -RZ, R7.H1_H1 ;  /* 0x30000007ff0e7230 */ /* 0x000fe40000004100 */
[----:B------:R-:W-:Y:S01]  /*13b30*/  FFMA.FTZ R34, R20, R15, -R21 ;  /* 0x0000000f14227223 */ /* 0x000fe20000010815 */
[----:B------:R-:W-:-:S02]  /*13b40*/  HADD2.F32 R25, -RZ, R25.H1_H1 ;  /* 0x30000019ff197230 */ /* 0x000fc40000004100 */
[----:B------:R-:W-:Y:S01]  /*13b50*/  FFMA.FTZ R35, R20, R26, R35 ;  /* 0x0000001a14237223 */ /* 0x000fe20000010023 */
[----:B------:R-:W-:Y:S02]  /*13b60*/  HADD2.F32 R5, -RZ, R7.H0_H0 ;  /* 0x20000007ff057230 */ /* 0x000fe40000004100 */
[C---:B------:R-:W-:Y:S01]  /*13b70*/  FMUL.FTZ R28, R14.reuse, R29 ;  /* 0x0000001d0e1c7220 */ /* 0x040fe20000410000 */
[----:B------:R-:W-:Y:S01]  /*13b80*/  F2FP.F16.E4M3.UNPACK_B R4, R4.H1 ;  /* 0x00000004ff04723e */ /* 0x000fe200030006ff */
[----:B------:R-:W-:Y:S01]  /*13b90*/  FMUL.FTZ R20, R14, R25 ;  /* 0x000000190e147220 */ /* 0x000fe20000410000 */
[----:B------:R-:W-:Y:S01]  /*13ba0*/  F2FP.F16.E4M3.UNPACK_B R15, R27 ;  /* 0x0000001bff0f723e */ /* 0x000fe200020006ff */
[C---:B------:R-:W-:Y:S01]  /*13bb0*/  FFMA.FTZ R36, R5.reuse, R25, -R28 ;  /* 0x0000001905247223 */ /* 0x040fe2000001081c */
[-C--:B------:R-:W-:Y:S01]  /*13bc0*/  F2FP.F16.E4M3.UNPACK_B R14, R24.reuse ;  /* 0x00000018ff0e723e */ /* 0x080fe200020006ff */
[----:B------:R-:W-:Y:S01]  /*13bd0*/  FFMA.FTZ R29, R5, R29, R20 ;  /* 0x0000001d051d7223 */ /* 0x000fe20000010014 */
[----:B------:R-:W-:Y:S01]  /*13be0*/  HADD2.F32 R7, -RZ, R4.H1_H1 ;  /* 0x30000004ff077230 */ /* 0x000fe20000004100 */
[----:B------:R-:W-:Y:S01]  /*13bf0*/  F2FP.F16.E4M3.UNPACK_B R24, R24.H1 ;  /* 0x00000018ff18723e */ /* 0x000fe200030006ff */
[----:B------:R-:W-:Y:S01]  /*13c00*/  HADD2.F32 R26, -RZ, R15.H1_H1 ;  /* 0x3000000fff1a7230 */ /* 0x000fe20000004100 */
[----:B------:R-:W-:Y:S01]  /*13c10*/  F2FP.F16.E4M3.UNPACK_B R27, R27.H1 ;  /* 0x0000001bff1b723e */ /* 0x000fe200030006ff */
[----:B------:R-:W-:-:S02]  /*13c20*/  HADD2.F32 R20, -RZ, R14.H1_H1 ;  /* 0x3000000eff147230 */ /* 0x000fc40000004100 */
[----:B------:R-:W-:Y:S02]  /*13c30*/  HADD2.F32 R5, -RZ, R4.H0_H0 ;  /* 0x20000004ff057230 */ /* 0x000fe40000004100 */
[----:B------:R-:W-:Y:S01]  /*13c40*/  FMUL.FTZ R28, R7, R26 ;  /* 0x0000001a071c7220 */ /* 0x000fe20000410000 */
[----:B------:R-:W-:Y:S02]  /*13c50*/  HADD2.F32 R21, -RZ, R15.H0_H0 ;  /* 0x2000000fff157230 */ /* 0x000fe40000004100 */
[----:B------:R-:W-:Y:S02]  /*13c60*/  HADD2.F32 R4, -RZ, R6.H1_H1 ;  /* 0x30000006ff047230 */ /* 0x000fe40000004100 */
[-C--:B------:R-:W-:Y:S01]  /*13c70*/  FFMA.FTZ R28, R5, R20.reuse, -R28 ;  /* 0x00000014051c7223 */ /* 0x080fe2000001081c */
[----:B------:R-:W-:Y:S02]  /*13c80*/  HADD2.F32 R15, -RZ, R14.H0_H0 ;  /* 0x2000000eff0f7230 */ /* 0x000fe40000004100 */
[----:B------:R-:W-:Y:S01]  /*13c90*/  FMUL.FTZ R14, R7, R20 ;  /* 0x00000014070e7220 */ /* 0x000fe20000410000 */
[----:B------:R-:W-:-:S02]  /*13ca0*/  HADD2.F32 R6, -RZ, R6.H0_H0 ;  /* 0x20000006ff067230 */ /* 0x000fc40000004100 */
[C---:B------:R-:W-:Y:S01]  /*13cb0*/  FMUL.FTZ R7, R4.reuse, R21 ;  /* 0x0000001504077220 */ /* 0x040fe20000410000 */
[-C--:B------:R-:W-:Y:S01]  /*13cc0*/  FMUL.FTZ R4, R4, R15.reuse ;  /* 0x0000000f04047220 */ /* 0x080fe20000410000 */
[----:B------:R-:W-:Y:S02]  /*13cd0*/  FFMA.FTZ R25, R5, R26, R14 ;  /* 0x0000001a05197223 */ /* 0x000fe4000001000e */
[C---:B------:R-:W-:Y:S01]  /*13ce0*/  FFMA.FTZ R15, R6.reuse, R15, -R7 ;  /* 0x0000000f060f7223 */ /* 0x040fe20000010807 */
[----:B------:R-:W-:Y:S02]  /*13cf0*/  HADD2.F32 R5, -RZ, R11.H1_H1 ;  /* 0x3000000bff057230 */ /* 0x000fe40000004100 */
[----:B------:R-:W-:Y:S01]  /*13d00*/  FFMA.FTZ R20, R6, R21, R4 ;  /* 0x0000001506147223 */ /* 0x000fe20000010004 */
[----:B------:R-:W-:Y:S02]  /*13d10*/  HADD2.F32 R6, -RZ, R24.H1_H1 ;  /* 0x30000018ff067230 */ /* 0x000fe40000004100 */
[----:B------:R-:W-:-:S02]  /*13d20*/  HADD2.F32 R14, -RZ, R27.H1_H1 ;  /* 0x3000001bff0e7230 */ /* 0x000fc40000004100 */
[----:B------:R-:W-:Y:S02]  /*13d30*/  HADD2.F32 R27, -RZ, R27.H0_H0 ;  /* 0x2000001bff1b7230 */ /* 0x000fe40000004100 */
[C---:B------:R-:W-:Y:S01]  /*13d40*/  FMUL.FTZ R21, R5.reuse, R6 ;  /* 0x0000000605157220 */ /* 0x040fe20000410000 */
[----:B------:R-:W-:Y:S02]  /*13d50*/  HADD2.F32 R4, -RZ, R10.H1_H1 ;  /* 0x3000000aff047230 */ /* 0x000fe40000004100 */
[----:B------:R-:W-:Y:S02]  /*13d60*/  HADD2.F32 R7, -RZ, R24.H0_H0 ;  /* 0x20000018ff077230 */ /* 0x000fe40000004100 */
[----:B------:R-:W-:Y:S01]  /*13d70*/  FMUL.FTZ R24, R5, R14 ;  /* 0x0000000e05187220 */ /* 0x000fe20000410000 */
[----:B------:R-:W-:Y:S02]  /*13d80*/  HADD2.F32 R11, -RZ, R11.H0_H0 ;  /* 0x2000000bff0b7230 */ /* 0x000fe40000004100 */
[----:B------:R-:W-:Y:S01]  /*13d90*/  FMUL.FTZ R5, R4, R27 ;  /* 0x0000001b04057220 */ /* 0x000fe20000410000 */
[----:B------:R-:W-:-:S02]  /*13da0*/  HADD2.F32 R10, -RZ, R10.H0_H0 ;  /* 0x2000000aff0a7230 */ /* 0x000fc40000004100 */
[-C--:B------:R-:W-:Y:S01]  /*13db0*/  FMUL.FTZ R4, R4, R7.reuse ;  /* 0x0000000704047220 */ /* 0x080fe20000410000 */
[C---:B------:R-:W-:Y:S01]  /*13dc0*/  FFMA.FTZ R24, R11.reuse, R6, -R24 ;  /* 0x000000060b187223 */ /* 0x040fe20000010818 */
[----:B------:R-:W-:Y:S01]  /*13dd0*/  FFMA.FTZ R21, R11, R14, R21 ;  /* 0x0000000e0b157223 */ /* 0x000fe20000010015 */
[C---:B------:R-:W-:Y:S01]  /*13de0*/  FFMA.FTZ R5, R10.reuse, R7, -R5 ;  /* 0x000000070a057223 */ /* 0x040fe20000010805 */
[----:B------:R-:W-:Y:S01]  /*13df0*/  FFMA.FTZ R10, R10, R27, R4 ;  /* 0x0000001b0a0a7223 */ /* 0x000fe20000010004 */
[----:B------:R-:W-:Y:S02]  /*13e00*/  F2FP.SATFINITE.E4M3.F32.PACK_AB_MERGE_C R6, R33, R32, RZ ;  /* 0x000000202106723e */ /* 0x000fe400048070ff */
[----:B------:R-:W-:Y:S02]  /*13e10*/  F2FP.SATFINITE.E4M3.F32.PACK_AB_MERGE_C R7, R29, R36, RZ ;  /* 0x000000241d07723e */ /* 0x000fe400048070ff */
[----:B------:R-:W-:Y:S02]  /*13e20*/  F2FP.SATFINITE.E4M3.F32.PACK_AB_MERGE_C R4, R25, R28, RZ ;  /* 0x0000001c1904723e */ /* 0x000fe400048070ff */
[----:B------:R-:W-:-:S02]  /*13e30*/  F2FP.SATFINITE.E4M3.F32.PACK_AB_MERGE_C R21, R21, R24, RZ ;  /* 0x000000181515723e */ /* 0x000fc400048070ff */
[----:B------:R-:W-:Y:S02]  /*13e40*/  F2FP.SATFINITE.E4M3.F32.PACK_AB_MERGE_C R6, R31, R30, R6 ;  /* 0x0000001e1f06723e */ /* 0x000fe40004807006 */
[----:B------:R-:W-:Y:S02]  /*13e50*/  F2FP.SATFINITE.E4M3.F32.PACK_AB_MERGE_C R7, R35, R34, R7 ;  /* 0x000000222307723e */ /* 0x000fe40004807007 */
[----:B------:R-:W-:Y:S02]  /*13e60*/  F2FP.SATFINITE.E4M3.F32.PACK_AB_MERGE_C R4, R20, R15, R4 ;  /* 0x0000000f1404723e */ /* 0x000fe40004807004 */
[----:B------:R-:W-:-:S05]  /*13e70*/  F2FP.SATFINITE.E4M3.F32.PACK_AB_MERGE_C R5, R10, R5, R21 ;  /* 0x000000050a05723e */ /* 0x000fca0004807015 */
[----:B------:R4:W-:Y:S02]  /*13e80*/  STS.128 [R3+0x22200], R4 ;  /* 0x0222000403007388 */ /* 0x0009e40000000c00 */
.L_x_573:
[----:B------:R-:W-:Y:S05]  /*13e90*/  BSYNC B1 ;  /* 0x0000000000017941 */ /* 0x000fea0003800000 */
.L_x_572:
[----:B------:R-:W-:Y:S05]  /*13ea0*/  @P5 BRA `(.L_x_563) ;  /* 0x0000003c002c5947 */ /* 0x000fea0003800000 */
[----:B01234-:R-:W0:Y:S01]  /*13eb0*/  LDS.128 R4, [R0+0x22200] ;  /* 0x0222000000047984 */ /* 0x01fe220000000c00 */
[----:B-----5:R-:W-:Y:S02]  /*13ec0*/  SHF.R.U32.HI R11, RZ, 0x8, R9 ;  /* 0x00000008ff0b7819 */ /* 0x020fe40000011609 */
[----:B------:R-:W-:Y:S02]  /*13ed0*/  SHF.R.U32.HI R24, RZ, 0x8, R13 ;  /* 0x00000008ff187819 */ /* 0x000fe4000001160d */
[----:B------:R-:W-:Y:S02]  /*13ee0*/  SHF.R.U32.HI R15, RZ, 0x8, R12 ;  /* 0x00000008ff0f7819 */ /* 0x000fe4000001160c */
[----:B------:R-:W-:Y:S02]  /*13ef0*/  LOP3.LUT R14, R9, 0xff, RZ, 0xc0, !PT ;  /* 0x000000ff090e7812 */ /* 0x000fe400078ec0ff */
[----:B------:R-:W-:Y:S02]  /*13f00*/  LOP3.LUT R25, R13, 0xff, RZ, 0xc0, !PT ;  /* 0x000000ff0d197812 */ /* 0x000fe400078ec0ff */
[----:B------:R-:W-:-:S02]  /*13f10*/  LOP3.LUT R11, R11, 0xff, RZ, 0xc0, !PT ;  /* 0x000000ff0b0b7812 */ /* 0x000fc400078ec0ff */
[----:B------:R-:W-:Y:S02]  /*13f20*/  LOP3.LUT R24, R24, 0xff, RZ, 0xc0, !PT ;  /* 0x000000ff18187812 */ /* 0x000fe400078ec0ff */
[----:B------:R-:W-:Y:S02]  /*13f30*/  SHF.R.U32.HI R3, RZ, 0x8, R8 ;  /* 0x00000008ff037819 */ /* 0x000fe40000011608 */
[----:B------:R-:W-:Y:S02]  /*13f40*/  LOP3.LUT R20, R15, 0xff, RZ, 0xc0, !PT ;  /* 0x000000ff0f147812 */ /* 0x000fe400078ec0ff */
[----:B------:R-:W-:Y:S02]  /*13f50*/  PRMT R15, R11, 0x7604, R14 ;  /* 0x000076040b0f7816 */ /* 0x000fe4000000000e */
[----:B------:R-:W-:Y:S02]  /*13f60*/  PRMT R25, R24, 0x7604, R25 ;  /* 0x0000760418197816 */ /* 0x000fe40000000019 */
[----:B------:R-:W-:-:S02]  /*13f70*/  SHF.R.U32.HI R14, RZ, 0x10, R9 ;  /* 0x00000010ff0e7819 */ /* 0x000fc40000011609 */
[----:B------:R-:W-:Y:S02]  /*13f80*/  SHF.R.U32.HI R24, RZ, 0x10, R13 ;  /* 0x00000010ff187819 */ /* 0x000fe4000001160d */
[----:B------:R-:W-:Y:S02]  /*13f90*/  LOP3.LUT R10, R8, 0xff, RZ, 0xc0, !PT ;  /* 0x000000ff080a7812 */ /* 0x000fe400078ec0ff */
[----:B------:R-:W-:Y:S02]  /*13fa0*/  LOP3.LUT R21, R12, 0xff, RZ, 0xc0, !PT ;  /* 0x000000ff0c157812 */ /* 0x000fe400078ec0ff */
[----:B------:R-:W-:Y:S02]  /*13fb0*/  LOP3.LUT R3, R3, 0xff, RZ, 0xc0, !PT ;  /* 0x000000ff03037812 */ /* 0x000fe400078ec0ff */
[----:B------:R-:W-:Y:S02]  /*13fc0*/  SHF.R.U32.HI R11, RZ, 0x10, R12 ;  /* 0x00000010ff0b7819 */ /* 0x000fe4000001160c */
[----:B------:R-:W-:-:S02]  /*13fd0*/  LOP3.LUT R14, R14, 0xff, RZ, 0xc0, !PT ;  /* 0x000000ff0e0e7812 */ /* 0x000fc400078ec0ff */
[----:B------:R-:W-:Y:S02]  /*13fe0*/  LOP3.LUT R24, R24, 0xff, RZ, 0xc0, !PT ;  /* 0x000000ff18187812 */ /* 0x000fe400078ec0ff */
[----:B------:R-:W-:Y:S02]  /*13ff0*/  PRMT R10, R3, 0x7604, R10 ;  /* 0x00007604030a7816 */ /* 0x000fe4000000000a */
[----:B------:R-:W-:Y:S02]  /*14000*/  PRMT R21, R20, 0x7604, R21 ;  /* 0x0000760414157816 */ /* 0x000fe40000000015 */
[----:B------:R-:W-:Y:S02]  /*14010*/  SHF.R.U32.HI R3, RZ, 0x10, R8 ;  /* 0x00000010ff037819 */ /* 0x000fe40000011608 */
[----:B------:R-:W-:Y:S02]  /*14020*/  LOP3.LUT R20, R11, 0xff, RZ, 0xc0, !PT ;  /* 0x000000ff0b147812 */ /* 0x000fe400078ec0ff */
[----:B------:R-:W-:-:S02]  /*14030*/  PRMT R15, R14, 0x7054, R15 ;  /* 0x000070540e0f7816 */ /* 0x000fc4000000000f */
[----:B------:R-:W-:Y:S02]  /*14040*/  PRMT R25, R24, 0x7054, R25 ;  /* 0x0000705418197816 */ /* 0x000fe40000000019 */
[----:B------:R-:W-:Y:S02]  /*14050*/  LOP3.LUT R3, R3, 0xff, RZ, 0xc0, !PT ;  /* 0x000000ff03037812 */ /* 0x000fe400078ec0ff */
[----:B------:R-:W-:Y:S02]  /*14060*/  PRMT R21, R20, 0x7054, R21 ;  /* 0x0000705414157816 */ /* 0x000fe40000000015 */
[----:B------:R-:W-:Y:S02]  /*14070*/  LOP3.LUT R25, R25, 0xff000000, R13, 0xf8, !PT ;  /* 0xff00000019197812 */ /* 0x000fe400078ef80d */
[----:B------:R-:W-:Y:S02]  /*14080*/  LOP3.LUT R15, R15, 0xff000000, R9, 0xf8, !PT ;  /* 0xff0000000f0f7812 */ /* 0x000fe400078ef809 */
[----:B------:R-:W-:-:S02]  /*14090*/  PRMT R11, R3, 0x7054, R10 ;  /* 0x00007054030b7816 */ /* 0x000fc4000000000a */
[----:B------:R-:W-:Y:S02]  /*140a0*/  LOP3.LUT R21, R21, 0xff000000, R12, 0xf8, !PT ;  /* 0xff00000015157812 */ /* 0x000fe400078ef80c */
[-C--:B0-----:R-:W-:Y:S02]  /*140b0*/  F2FP.F16.E4M3.UNPACK_B R3, R6.reuse.H1 ;  /* 0x00000006ff03723e */ /* 0x081fe400030006ff */
[----:B------:R-:W-:Y:S02]  /*140c0*/  F2FP.F16.E4M3.UNPACK_B R20, R25 ;  /* 0x00000019ff14723e */ /* 0x000fe400020006ff */
[----:B------:R-:W-:Y:S01]  /*140d0*/  F2FP.F16.E4M3.UNPACK_B R12, R15 ;  /* 0x0000000fff0c723e */ /* 0x000fe200020006ff */
[--C-:B------:R-:W-:Y:S01]  /*140e0*/  HADD2.F32 R9, -RZ, R3.reuse.H0_H0 ;  /* 0x20000003ff097230 */ /* 0x100fe20000004100 */
[----:B------:R-:W-:Y:S01]  /*140f0*/  LOP3.LUT R14, R11, 0xff000000, R8, 0xf8, !PT ;  /* 0xff0000000b0e7812 */ /* 0x000fe200078ef808 */
[----:B------:R-:W-:Y:S01]  /*14100*/  HADD2.F32 R8, -RZ, R3.H1_H1 ;  /* 0x30000003ff087230 */ /* 0x000fe20000004100 */
[----:B------:R-:W-:Y:S01]  /*14110*/  F2FP.F16.E4M3.UNPACK_B R6, R6 ;  /* 0x00000006ff06723e */ /* 0x000fe200020006ff */
[----:B------:R-:W-:Y:S01]  /*14120*/  HADD2.F32 R24, -RZ, R20.H1_H1 ;  /* 0x30000014ff187230 */ /* 0x000fe20000004100 */
[-C--:B------:R-:W-:Y:S01]  /*14130*/  F2FP.F16.E4M3.UNPACK_B R10, R7.reuse ;  /* 0x00000007ff0a723e */ /* 0x080fe200020006ff */
[----:B------:R-:W-:Y:S01]  /*14140*/  HADD2.F32 R13, -RZ, R12.H1_H1 ;  /* 0x3000000cff0d7230 */ /* 0x000fe20000004100 */
[----:B------:R-:W-:Y:S01]  /*14150*/  F2FP.F16.E4M3.UNPACK_B R11, R7.H1 ;  /* 0x00000007ff0b723e */ /* 0x000fe200030006ff */
[----:B------:R-:W-:-:S02]  /*14160*/  HADD2.F32 R20, -RZ, R20.H0_H0 ;  /* 0x20000014ff147230 */ /* 0x000fc40000004100 */
[CC--:B------:R-:W-:Y:S01]  /*14170*/  FMUL.FTZ R26, R8.reuse, R24.reuse ;  /* 0x00000018081a7220 */ /* 0x0c0fe20000410000 */
[----:B------:R-:W-:Y:S01]  /*14180*/  F2FP.F16.E4M3.UNPACK_B R7, R5 ;  /* 0x00000005ff07723e */ /* 0x000fe200020006ff */
[----:B------:R-:W-:Y:S01]  /*14190*/  FMUL.FTZ R27, R8, R13 ;  /* 0x0000000d081b7220 */ /* 0x000fe20000410000 */
[----:B------:R-:W-:Y:S01]  /*141a0*/  F2FP.F16.E4M3.UNPACK_B R8, R5.H1 ;  /* 0x00000005ff08723e */ /* 0x000fe200030006ff */
[----:B------:R-:W-:Y:S02]  /*141b0*/  HADD2.F32 R5, -RZ, R6.H1_H1 ;  /* 0x30000006ff057230 */ /* 0x000fe40000004100 */
[C---:B------:R-:W-:Y:S01]  /*141c0*/  FFMA.FTZ R28, R9.reuse, R13, -R26 ;  /* 0x0000000d091c7223 */ /* 0x040fe2000001081a */
[----:B------:R-:W-:Y:S02]  /*141d0*/  HADD2.F32 R12, -RZ, R12.H0_H0 ;  /* 0x2000000cff0c7230 */ /* 0x000fe40000004100 */
[----:B------:R-:W-:Y:S01]  /*141e0*/  FFMA.FTZ R29, R9, R24, R27 ;  /* 0x00000018091d7223 */ /* 0x000fe2000001001b */
[----:B------:R-:W-:Y:S01]  /*141f0*/  HADD2.F32 R6, -RZ, R6.H0_H0 ;  /* 0x20000006ff067230 */ /* 0x000fe20000004100 */
[----:B------:R-:W-:Y:S01]  /*14200*/  F2FP.F16.E4M3.UNPACK_B R25, R25.H1 ;  /* 0x00000019ff19723e */ /* 0x000fe200030006ff */
[C---:B------:R-:W-:Y:S01]  /*14210*/  FMUL.FTZ R9, R5.reuse, R20 ;  /* 0x0000001405097220 */ /* 0x040fe20000410000 */
[----:B------:R-:W-:Y:S01]  /*14220*/  F2FP.F16.E4M3.UNPACK_B R15, R15.H1 ;  /* 0x0000000fff0f723e */ /* 0x000fe200030006ff */
[----:B------:R-:W-:Y:S01]  /*14230*/  FMUL.FTZ R27, R5, R12 ;  /* 0x0000000c051b7220 */ /* 0x000fe20000410000 */
[----:B------:R-:W-:-:S02]  /*14240*/  HADD2.F32 R5, -RZ, R10.H1_H1 ;  /* 0x3000000aff057230 */ /* 0x000fc40000004100 */
[C---:B------:R-:W-:Y:S01]  /*14250*/  FFMA.FTZ R26, R6.reuse, R12, -R9 ;  /* 0x0000000c061a7223 */ /* 0x040fe20000010809 */
[----:B------:R-:W-:Y:S02]  /*14260*/  HADD2.F32 R13, -RZ, R25.H0_H0 ;  /* 0x20000019ff0d7230 */ /* 0x000fe40000004100 */
[----:B------:R-:W-:Y:S01]  /*14270*/  FFMA.FTZ R27, R6, R20, R27 ;  /* 0x00000014061b7223 */ /* 0x000fe2000001001b */
[----:B------:R-:W-:Y:S01]  /*14280*/  HADD2.F32 R9, -RZ, R15.H0_H0 ;  /* 0x2000000fff097230 */ /* 0x000fe20000004100 */
[----:B------:R-:W-:Y:S01]  /*14290*/  F2FP.F16.E4M3.UNPACK_B R3, R4 ;  /* 0x00000004ff03723e */ /* 0x000fe200020006ff */
        /* <DEDUP_REMOVED lines=12> */
[----:B------:R-:W-:Y:S01]  /*14360*/  F2FP.F16.E4M3.UNPACK_B R4, R4.H1 ;  /* 0x00000004ff04723e */ /* 0x000fe200030006ff */
[C---:B------:R-:W-:Y:S01]  /*14370*/  FFMA.FTZ R32, R11.reuse, R15, -R12 ;  /* 0x0000000f0b207223 */ /* 0x040fe2000001080c */
[-C--:B------:R-:W-:Y:S01]  /*14380*/  F2FP.F16.E4M3.UNPACK_B R9, R14.reuse ;  /* 0x0000000eff09723e */ /* 0x080fe200020006ff */
[----:B------:R-:W-:Y:S01]  /*14390*/  FFMA.FTZ R25, R11, R25, R10 ;  /* 0x000000190b197223 */ /* 0x000fe2000001000a */
[--C-:B------:R-:W-:Y:S01]  /*143a0*/  HADD2.F32 R12, -RZ, R5.reuse.H1_H1 ;  /* 0x30000005ff0c7230 */ /* 0x100fe20000004100 */
[----:B------:R-:W-:Y:S01]  /*143b0*/  F2FP.F16.E4M3.UNPACK_B R14, R14.H1 ;  /* 0x0000000eff0e723e */ /* 0x000fe200030006ff */
[----:B------:R-:W-:Y:S01]  /*143c0*/  HADD2.F32 R11, -RZ, R5.H0_H0 ;  /* 0x20000005ff0b7230 */ /* 0x000fe20000004100 */
[----:B------:R-:W-:Y:S01]  /*143d0*/  F2FP.F16.E4M3.UNPACK_B R21, R21.H1 ;  /* 0x00000015ff15723e */ /* 0x000fe200030006ff */
[----:B------:R-:W-:-:S02]  /*143e0*/  HADD2.F32 R6, -RZ, R4.H1_H1 ;  /* 0x30000004ff067230 */ /* 0x000fc40000004100 */
[----:B------:R-:W-:Y:S02]  /*143f0*/  HADD2.F32 R10, -RZ, R9.H1_H1 ;  /* 0x30000009ff0a7230 */ /* 0x000fe40000004100 */
[----:B------:R-:W-:Y:S02]  /*14400*/  HADD2.F32 R5, -RZ, R4.H0_H0 ;  /* 0x20000004ff057230 */ /* 0x000fe40000004100 */
[C---:B------:R-:W-:Y:S01]  /*14410*/  FMUL.FTZ R20, R6.reuse, R12 ;  /* 0x0000000c06147220 */ /* 0x040fe20000410000 */
[----:B------:R-:W-:Y:S02]  /*14420*/  HADD2.F32 R4, -RZ, R3.H1_H1 ;  /* 0x30000003ff047230 */ /* 0x000fe40000004100 */
[-C--:B------:R-:W-:Y:S01]  /*14430*/  FMUL.FTZ R24, R6, R10.reuse ;  /* 0x0000000a06187220 */ /* 0x080fe20000410000 */
[----:B------:R-:W-:Y:S02]  /*14440*/  HADD2.F32 R9, -RZ, R9.H0_H0 ;  /* 0x20000009ff097230 */ /* 0x000fe40000004100 */
[----:B------:R-:W-:Y:S01]  /*14450*/  FFMA.FTZ R20, R5, R10, -R20 ;  /* 0x0000000a05147223 */ /* 0x000fe20000010814 */
[----:B------:R-:W-:-:S02]  /*14460*/  HADD2.F32 R3, -RZ, R3.H0_H0 ;  /* 0x20000003ff037230 */ /* 0x000fc40000004100 */
[C---:B------:R-:W-:Y:S01]  /*14470*/  FMUL.FTZ R6, R4.reuse, R11 ;  /* 0x0000000b04067220 */ /* 0x040fe20000410000 */
[----:B------:R-:W-:Y:S01]  /*14480*/  FFMA.FTZ R13, R5, R12, R24 ;  /* 0x0000000c050d7223 */ /* 0x000fe20000010018 */
[-C--:B------:R-:W-:Y:S01]  /*14490*/  FMUL.FTZ R4, R4, R9.reuse ;  /* 0x0000000904047220 */ /* 0x080fe20000410000 */
[----:B------:R-:W-:Y:S02]  /*144a0*/  HADD2.F32 R5, -RZ, R14.H1_H1 ;  /* 0x3000000eff057230 */ /* 0x000fe40000004100 */
[C---:B------:R-:W-:Y:S01]  /*144b0*/  FFMA.FTZ R10, R3.reuse, R9, -R6 ;  /* 0x00000009030a7223 */ /* 0x040fe20000010806 */
[--C-:B------:R-:W-:Y:S02]  /*144c0*/  HADD2.F32 R9, -RZ, R21.reuse.H1_H1 ;  /* 0x30000015ff097230 */ /* 0x100fe40000004100 */
[----:B------:R-:W-:Y:S01]  /*144d0*/  FFMA.FTZ R11, R3, R11, R4 ;  /* 0x0000000b030b7223 */ /* 0x000fe20000010004 */
[----:B------:R-:W-:Y:S02]  /*144e0*/  HADD2.F32 R4, -RZ, R8.H1_H1 ;  /* 0x30000008ff047230 */ /* 0x000fe40000004100 */
[----:B------:R-:W-:-:S02]  /*144f0*/  HADD2.F32 R6, -RZ, R21.H0_H0 ;  /* 0x20000015ff067230 */ /* 0x000fc40000004100 */
[--C-:B------:R-:W-:Y:S02]  /*14500*/  HADD2.F32 R3, -RZ, R7.reuse.H1_H1 ;  /* 0x30000007ff037230 */ /* 0x100fe40000004100 */
[C---:B------:R-:W-:Y:S01]  /*14510*/  FMUL.FTZ R15, R4.reuse, R9 ;  /* 0x00000009040f7220 */ /* 0x040fe20000410000 */
[----:B------:R-:W-:Y:S02]  /*14520*/  HADD2.F32 R14, -RZ, R14.H0_H0 ;  /* 0x2000000eff0e7230 */ /* 0x000fe40000004100 */
[-C--:B------:R-:W-:Y:S01]  /*14530*/  FMUL.FTZ R12, R4, R5.reuse ;  /* 0x00000005040c7220 */ /* 0x080fe20000410000 */
        /* <DEDUP_REMOVED lines=16> */
[----:B------:R0:W-:Y:S01]  /*14640*/  STS.128 [R0+0x22200], R4 ;  /* 0x0222000400007388 */ /* 0x0001e20000000c00 */
[----:B------:R-:W-:Y:S05]  /*14650*/  BRA `(.L_x_563) ;  /* 0x0000003400407947 */ /* 0x000fea0003800000 */
.L_x_557:
[----:B------:R-:W-:-:S03]  /*14660*/  UMOV UR4, 0xffffffff ;  /* 0xffffffff00047882 */ /* 0x000fc60000000000 */
[----:B------:R-:W-:Y:S05]  /*14670*/  BRA.DIV UR4, `(.L_x_574) ;  /* 0x0000017204307947 */ /* 0x000fea000b800000 */
[----:B------:R1:W2:Y:S04]  /*14680*/  SHFL.IDX PT, R5, R24, RZ, 0x1e1f ;  /* 0x001e1fff18057589 */ /* 0x0002a800000e0000 */
[----:B------:R1:W3:Y:S04]  /*14690*/  SHFL.IDX PT, R14, R28, RZ, 0x1e1f ;  /* 0x001e1fff1c0e7589 */ /* 0x0002e800000e0000 */
[----:B------:R1:W4:Y:S04]  /*146a0*/  SHFL.IDX PT, R3, R26, RZ, 0x1e1f ;  /* 0x001e1fff1a037589 */ /* 0x00032800000e0000 */
[----:B------:R1:W0:Y:S02]  /*146b0*/  SHFL.IDX PT, R7, R27, RZ, 0x1e1f ;  /* 0x001e1fff1b077589 */ /* 0x00022400000e0000 */
.L_x_818:
[----:B------:R-:W-:Y:S01]  /*146c0*/  ULDC UR4, c[0x0][0x448] ;  /* 0x0001120000047ab9 */ /* 0x000fe20000000800 */
[----:B------:R-:W-:Y:S01]  /*146d0*/  BSSY B1, `(.L_x_575) ;  /* 0x0000037000017945 */ /* 0x000fe20003800000 */
[----:B------:R-:W-:Y:S01]  /*146e0*/  IMAD R0, R135, UR4, RZ ;  /* 0x0000000487007c24 */ /* 0x000fe2000f8e02ff */
[----:B------:R-:W-:Y:S02]  /*146f0*/  CS2R R36, SRZ ;  /* 0x0000000000247805 */ /* 0x000fe4000001ff00 */
[----:B------:R-:W-:Y:S02]  /*14700*/  CS2R R38, SRZ ;  /* 0x0000000000267805 */ /* 0x000fe4000001ff00 */
[----:B------:R-:W-:Y:S02]  /*14710*/  CS2R R8, SRZ ;  /* 0x0000000000087805 */ /* 0x000fe4000001ff00 */
[----:B------:R-:W-:Y:S02]  /*14720*/  CS2R R10, SRZ ;  /* 0x00000000000a7805 */ /* 0x000fe4000001ff00 */
[----:B------:R-:W-:-:S02]  /*14730*/  ISETP.GE.AND P0, PT, R6, R0, PT ;  /* 0x000000000600720c */ /* 0x000fc40003f06270 */
[----:B-1----:R-:W-:Y:S02]  /*14740*/  CS2R R24, SRZ ;  /* 0x0000000000187805 */ /* 0x002fe4000001ff00 */
[----:B------:R-:W-:Y:S02]  /*14750*/  CS2R R26, SRZ ;  /* 0x00000000001a7805 */ /* 0x000fe4000001ff00 */
[----:B------:R-:W-:Y:S02]  /*14760*/  CS2R R40, SRZ ;  /* 0x0000000000287805 */ /* 0x000fe4000001ff00 */
[----:B------:R-:W-:Y:S02]  /*14770*/  CS2R R42, SRZ ;  /* 0x00000000002a7805 */ /* 0x000fe4000001ff00 */
[----:B------:R-:W-:Y:S02]  /*14780*/  CS2R R28, SRZ ;  /* 0x00000000001c7805 */ /* 0x000fe4000001ff00 */
[----:B------:R-:W-:-:S02]  /*14790*/  CS2R R30, SRZ ;  /* 0x00000000001e7805 */ /* 0x000fc4000001ff00 */
[----:B------:R-:W-:Y:S02]  /*147a0*/  CS2R R32, SRZ ;  /* 0x0000000000207805 */ /* 0x000fe4000001ff00 */
[----:B------:R-:W-:Y:S01]  /*147b0*/  CS2R R34, SRZ ;  /* 0x0000000000227805 */ /* 0x000fe2000001ff00 */
[----:B------:R-:W-:Y:S06]  /*147c0*/  @P0 BRA `(.L_x_576) ;  /* 0x00000000009c0947 */ /* 0x000fec0003800000 */
[----:B------:R-:W3:Y:S01]  /*147d0*/  LDL R4, [R1] ;  /* 0x0000000001047983 */ /* 0x000ee20000100800 */
[----:B------:R-:W-:Y:S01]  /*147e0*/  ULDC UR4, c[0x0][0x3f4] ;  /* 0x0000fd0000047ab9 */ /* 0x000fe20000000800 */
[----:B------:R-:W-:Y:S02]  /*147f0*/  CS2R R40, SRZ ;  /* 0x0000000000287805 */ /* 0x000fe4000001ff00 */
[----:B------:R-:W-:Y:S02]  /*14800*/  ISETP.GE.AND P1, PT, R225, UR4, PT ;  /* 0x00000004e1007c0c */ /* 0x000fe4000bf26270 */
[----:B------:R-:W-:Y:S02]  /*14810*/  CS2R R42, SRZ ;  /* 0x00000000002a7805 */ /* 0x000fe4000001ff00 */
[----:B------:R-:W-:Y:S02]  /*14820*/  ISETP.GE.AND P2, PT, R16, UR4, PT ;  /* 0x0000000410007c0c */ /* 0x000fe4000bf46270 */
[----:B------:R-:W-:-:S02]  /*14830*/  CS2R R36, SRZ ;  /* 0x0000000000247805 */ /* 0x000fc4000001ff00 */
[----:B------:R-:W-:Y:S02]  /*14840*/  ISETP.GE.AND P0, PT, R226, UR4, PT ;  /* 0x00000004e2007c0c */ /* 0x000fe4000bf06270 */
[----:B------:R-:W-:Y:S02]  /*14850*/  CS2R R38, SRZ ;  /* 0x0000000000267805 */ /* 0x000fe4000001ff00 */
[----:B------:R-:W-:Y:S02]  /*14860*/  CS2R R28, SRZ ;  /* 0x00000000001c7805 */ /* 0x000fe4000001ff00 */
[----:B------:R-:W-:Y:S01]  /*14870*/  CS2R R30, SRZ ;  /* 0x00000000001e7805 */ /* 0x000fe2000001ff00 */
[----:B------:R-:W-:Y:S02]  /*14880*/  @!P1 IMAD.SHL.U32 R20, R227, 0x10, RZ ;  /* 0x00000010e3149824 */ /* 0x000fe400078e00ff */
[----:B--2---:R-:W-:-:S03]  /*14890*/  @!P2 IADD3 R12, P3, R16, R5, RZ ;  /* 0x00000005100ca210 */ /* 0x004fc60007f7e0ff */
[----:B------:R-:W-:Y:S02]  /*148a0*/  @!P1 SHF.R.S32.HI R6, RZ, 0x1f, R20 ;  /* 0x0000001fff069819 */ /* 0x000fe40000011414 */
[----:B0---4-:R-:W-:Y:S01]  /*148b0*/  @!P2 IMAD.X R13, R3, 0x1, R17, P3 ;  /* 0x00000001030da824 */ /* 0x011fe200018e0611 */
[----:B------:R-:W-:Y:S02]  /*148c0*/  CS2R R10, SRZ ;  /* 0x00000000000a7805 */ /* 0x000fe4000001ff00 */
[----:B------:R-:W-:Y:S02]  /*148d0*/  CS2R R32, SRZ ;  /* 0x0000000000207805 */ /* 0x000fe4000001ff00 */
[----:B------:R-:W-:Y:S02]  /*148e0*/  CS2R R34, SRZ ;  /* 0x0000000000227805 */ /* 0x000fe4000001ff00 */
[----:B------:R-:W-:Y:S02]  /*148f0*/  CS2R R24, SRZ ;  /* 0x0000000000187805 */ /* 0x000fe4000001ff00 */
[----:B------:R-:W-:Y:S01]  /*14900*/  CS2R R26, SRZ ;  /* 0x00000000001a7805 */ /* 0x000fe2000001ff00 */
[----:B------:R1:W5:Y:S01]  /*14910*/  @!P2 LD.E.128 R40, desc[UR50][R12.64] ;  /* 0x000000320c28a980 */ /* 0x000362000c101d00 */
[----:B---3--:R-:W-:Y:S01]  /*14920*/  @!P0 IMAD.SHL.U32 R48, R4, 0x10, RZ ;  /* 0x0000001004308824 */ /* 0x008fe200078e00ff */
[----:B------:R-:W-:-:S02]  /*14930*/  @!P1 IADD3 R4, P5, R20, R5, RZ ;  /* 0x0000000514049210 */ /* 0x000fc40007fbe0ff */
[----:B------:R-:W-:Y:S02]  /*14940*/  @!P1 IADD3 R20, P4, R20, R14, RZ ;  /* 0x0000000e14149210 */ /* 0x000fe40007f9e0ff */
[C---:B------:R-:W-:Y:S02]  /*14950*/  @!P0 IADD3 R46, P3, R48.reuse, R5, RZ ;  /* 0x00000005302e8210 */ /* 0x040fe40007f7e0ff */
[----:B------:R-:W-:Y:S01]  /*14960*/  @!P0 SHF.R.S32.HI R8, RZ, 0x1f, R48 ;  /* 0x0000001fff088819 */ /* 0x000fe20000011430 */
[----:B------:R-:W-:Y:S01]  /*14970*/  @!P1 IMAD.X R21, R7, 0x1, R6, P4 ;  /* 0x0000000107159824 */ /* 0x000fe200020e0606 */
[C---:B------:R-:W-:Y:S02]  /*14980*/  @!P1 IADD3.X R5, R3.reuse, R6, RZ, P5, !PT ;  /* 0x0000000603059210 */ /* 0x040fe40002ffe4ff */
[-C--:B------:R-:W-:Y:S01]  /*14990*/  @!P0 IADD3 R48, P5, R48, R14.reuse, RZ ;  /* 0x0000000e30308210 */ /* 0x080fe20007fbe0ff */
[--C-:B------:R-:W-:Y:S01]  /*149a0*/  @!P0 IMAD.X R47, R3, 0x1, R8.reuse, P3 ;  /* 0x00000001032f8824 */ /* 0x100fe200018e0608 */
[----:B------:R-:W-:Y:S01]  /*149b0*/  @!P2 IADD3 R14, P4, R16, R14, RZ ;  /* 0x0000000e100ea210 */ /* 0x000fe20007f9e0ff */
[----:B------:R1:W5:Y:S02]  /*149c0*/  @!P1 LD.E.128 R28, desc[UR50][R4.64] ;  /* 0x00000032041c9980 */ /* 0x000364000c101d00 */
[C---:B------:R-:W-:Y:S01]  /*149d0*/  @!P0 IMAD.X R49, R7.reuse, 0x1, R8, P5 ;  /* 0x0000000107318824 */ /* 0x040fe200028e0608 */
[----:B------:R-:W-:Y:S01]  /*149e0*/  CS2R R8, SRZ ;  /* 0x0000000000087805 */ /* 0x000fe2000001ff00 */
[----:B------:R-:W-:Y:S01]  /*149f0*/  @!P2 IMAD.X R15, R7, 0x1, R17, P4 ;  /* 0x00000001070fa824 */ /* 0x000fe200020e0611 */
[----:B------:R1:W5:Y:S04]  /*14a00*/  @!P0 LD.E.128 R32, desc[UR50][R46.64] ;  /* 0x000000322e208980 */ /* 0x000368000c101d00 */
[----:B------:R1:W5:Y:S04]  /*14a10*/  @!P2 LD.E.128 R36, desc[UR50][R14.64] ;  /* 0x000000320e24a980 */ /* 0x000368000c101d00 */
[----:B------:R1:W5:Y:S04]  /*14a20*/  @!P1 LD.E.128 R8, desc[UR50][R20.64] ;  /* 0x0000003214089980 */ /* 0x000368000c101d00 */
[----:B------:R1:W5:Y:S02]  /*14a30*/  @!P0 LD.E.128 R24, desc[UR50][R48.64] ;  /* 0x0000003230188980 */ /* 0x000364000c101d00 */
.L_x_576:
[----:B------:R-:W-:Y:S05]  /*14a40*/  BSYNC B1 ;  /* 0x0000000000017941 */ /* 0x000fea0003800000 */
.L_x_575:
[----:B------:R-:W-:Y:S01]  /*14a50*/  ULEA.HI UR4, UR37, UR37, URZ, 0x1 ;  /* 0x0000002525047291 */ /* 0x000fe2000f8f083f */
[----:B-1----:R-:W2:Y:S01]  /*14a60*/  S2R R4, SR_TID.X ;  /* 0x0000000000047919 */ /* 0x002ea20000002100 */
[----:B------:R-:W-:Y:S01]  /*14a70*/  IMAD R0, R221, -0x80, R0 ;  /* 0xffffff80dd007824 */ /* 0x000fe200078e0200 */
[----:B------:R-:W-:Y:S01]  /*14a80*/  BSSY B1, `(.L_x_577) ;  /* 0x000000d000017945 */ /* 0x000fe20003800000 */
[----:B------:R-:W-:-:S03]  /*14a90*/  ULOP3.LUT UR4, UR4, 0xfffffffe, URZ, 0xc0, !UPT ;  /* 0xfffffffe04047892 */ /* 0x000fc6000f8ec03f */
[----:B------:R-:W-:Y:S01]  /*14aa0*/  VIMNMX R0, R0, 0x80, PT ;  /* 0x0000008000007848 */ /* 0x000fe20003fe0100 */
[----:B------:R-:W-:-:S06]  /*14ab0*/  UIADD3 UR4, UR37, -UR4, URZ ;  /* 0x8000000425047290 */ /* 0x000fcc000fffe03f */
[----:B----4-:R-:W-:-:S04]  /*14ac0*/  MOV R3, UR4 ;  /* 0x0000000400037c02 */ /* 0x010fc80008000f00 */
[----:B------:R-:W-:-:S04]  /*14ad0*/  SHF.L.U32 R3, R3, 0x1f, RZ ;  /* 0x0000001f03037819 */ /* 0x000fc800000006ff */
[----:B------:R-:W1:Y:S01]  /*14ae0*/  SYNCS.PHASECHK.TRANS64.TRYWAIT P0, [R18+URZ+0x33400], R3 ;  /* 0x03340003120075a7 */ /* 0x000e62000800017f */
[C---:B--2---:R-:W-:Y:S02]  /*14af0*/  VIADD R5, R4.reuse, 0xffffff80 ;  /* 0xffffff8004057836 */ /* 0x044fe40000000000 */
[----:B------:R-:W-:-:S05]  /*14b00*/  VIADD R4, R4, 0xffffff80 ;  /* 0xffffff8004047836 */ /* 0x000fca0000000000 */
[----:B------:R-:W-:-:S04]  /*14b10*/  LEA.HI R4, R4, R5, RZ, 0x1 ;  /* 0x0000000504047211 */ /* 0x000fc800078f08ff */
[----:B------:R-:W-:-:S04]  /*14b20*/  SHF.R.S32.HI R4, RZ, 0x1, R4 ;  /* 0x00000001ff047819 */ /* 0x000fc80000011404 */
[----:B------:R-:W-:Y:S01]  /*14b30*/  ISETP.GE.AND P1, PT, R4, R0, PT ;  /* 0x000000000400720c */ /* 0x000fe20003f26270 */
[----:B-1----:R-:W-:-:S12]  /*14b40*/  @!P0 BRA `(.L_x_578) ;  /* 0x0000016c006c8947 */ /* 0x002fd80003800000 */
.L_x_819:
[----:B------:R-:W-:Y:S05]  /*14b50*/  BSYNC B1 ;  /* 0x0000000000017941 */ /* 0x000fea0003800000 */
.L_x_577:
[----:B------:R-:W-:Y:S05]  /*14b60*/  @P1 BRA `(.L_x_563) ;  /* 0x0000002c00fc1947 */ /* 0x000fea0003800000 */
[----:B------:R2:W5:Y:S01]  /*14b70*/  LDL R69, [R1+0x30] ;  /* 0x0000300001457983 */ /* 0x0005620000100800 */
[----:B------:R-:W4:Y:S03]  /*14b80*/  LDC R0, c[0x0][0x3f4] ;  /* 0x0000fd00ff007b82 */ /* 0x000f260000000800 */
[----:B------:R2:W5:Y:S04]  /*14b90*/  LDL R68, [R1+0x34] ;  /* 0x0000340001447983 */ /* 0x0005680000100800 */
[----:B------:R2:W5:Y:S01]  /*14ba0*/  LDL R67, [R1+0x38] ;  /* 0x0000380001437983 */ /* 0x0005620000100800 */
[----:B------:R-:W-:Y:S01]  /*14bb0*/  BSSY B1, `(.L_x_579) ;  /* 0x00000ff000017945 */ /* 0x000fe20003800000 */
[----:B----4-:R-:W-:-:S02]  /*14bc0*/  ISETP.GE.AND P0, PT, R16, R0, PT ;  /* 0x000000001000720c */ /* 0x010fc40003f06270 */
[-C--:B------:R-:W-:Y:S02]  /*14bd0*/  ISETP.GE.AND P1, PT, R225, R0.reuse, PT ;  /* 0x00000000e100720c */ /* 0x080fe40003f26270 */
[----:B------:R-:W-:-:S09]  /*14be0*/  ISETP.GE.AND P2, PT, R226, R0, PT ;  /* 0x00000000e200720c */ /* 0x000fd20003f46270 */
[----:B--2---:R-:W-:Y:S05]  /*14bf0*/  @P0 BRA `(.L_x_580) ;  /* 0x0000000c00e80947 */ /* 0x004fea0003800000 */
[----:B------:R-:W2:Y:S01]  /*14c00*/  LDL R70, [R1+0x60] ;  /* 0x0000600001467983 */ /* 0x000ea20000100800 */
[----:B-1----:R-:W-:Y:S02]  /*14c10*/  LEA.HI R3, R45, R45, RZ, 0x1 ;  /* 0x0000002d2d037211 */ /* 0x002fe400078f08ff */
[----:B-----5:R-:W-:Y:S02]  /*14c20*/  LOP3.LUT R4, R40, 0xff, RZ, 0xc0, !PT ;  /* 0x000000ff28047812 */ /* 0x020fe400078ec0ff */
[----:B------:R-:W-:Y:S02]  /*14c30*/  LOP3.LUT R6, R3, 0xfffffffe, RZ, 0xc0, !PT ;  /* 0xfffffffe03067812 */ /* 0x000fe400078ec0ff */
[----:B------:R-:W-:Y:S02]  /*14c40*/  SHF.R.U32.HI R3, RZ, 0x8, R40 ;  /* 0x00000008ff037819 */ /* 0x000fe40000011628 */
[----:B0-----:R-:W-:Y:S01]  /*14c50*/  SHF.R.U32.HI R13, RZ, 0x8, R42 ;  /* 0x00000008ff0d7819 */ /* 0x001fe2000001162a */
[----:B------:R-:W-:Y:S01]  /*14c60*/  IMAD.IADD R45, R45, 0x1, -R6 ;  /* 0x000000012d2d7824 */ /* 0x000fe200078e0a06 */
[----:B------:R-:W-:-:S02]  /*14c70*/  LOP3.LUT R5, R3, 0xff, RZ, 0xc0, !PT ;  /* 0x000000ff03057812 */ /* 0x000fc400078ec0ff */
[----:B------:R-:W-:Y:S02]  /*14c80*/  LOP3.LUT R12, R42, 0xff, RZ, 0xc0, !PT ;  /* 0x000000ff2a0c7812 */ /* 0x000fe400078ec0ff */
[----:B------:R-:W-:Y:S02]  /*14c90*/  LEA.HI R3, R0, R45, RZ, 0x1c ;  /* 0x0000002d00037211 */ /* 0x000fe400078fe0ff */
[----:B------:R-:W-:Y:S02]  /*14ca0*/  PRMT R21, R5, 0x7604, R4 ;  /* 0x0000760405157816 */ /* 0x000fe40000000004 */
[----:B------:R-:W-:Y:S02]  /*14cb0*/  SHF.R.S32.HI R4, RZ, 0x1f, R3 ;  /* 0x0000001fff047819 */ /* 0x000fe40000011403 */
[----:B------:R-:W-:Y:S02]  /*14cc0*/  LOP3.LUT R13, R13, 0xff, RZ, 0xc0, !PT ;  /* 0x000000ff0d0d7812 */ /* 0x000fe400078ec0ff */
[----:B------:R-:W-:Y:S01]  /*14cd0*/  LEA.HI R4, R4, R3, RZ, 0x2 ;  /* 0x0000000304047211 */ /* 0x000fe200078f10ff */
[----:B------:R-:W-:Y:S01]  /*14ce0*/  IMAD.SHL.U32 R3, R3, 0x10, RZ ;  /* 0x0000001003037824 */ /* 0x000fe200078e00ff */
[----:B------:R-:W-:-:S02]  /*14cf0*/  PRMT R47, R13, 0x7604, R12 ;  /* 0x000076040d2f7816 */ /* 0x000fc4000000000c */
[----:B------:R-:W-:Y:S02]  /*14d00*/  SHF.R.U32.HI R12, RZ, 0x8, R36 ;  /* 0x00000008ff0c7819 */ /* 0x000fe40000011624 */
[----:B------:R-:W-:Y:S02]  /*14d10*/  LOP3.LUT R3, R69, 0x30, R3, 0xf8, !PT ;  /* 0x0000003045037812 */ /* 0x000fe400078ef803 */
[----:B------:R-:W-:Y:S02]  /*14d20*/  SHF.L.U32 R4, R4, 0xb, RZ ;  /* 0x0000000b04047819 */ /* 0x000fe400000006ff */
[----:B---3--:R-:W-:Y:S02]  /*14d30*/  LOP3.LUT R14, R12, 0xff, RZ, 0xc0, !PT ;  /* 0x000000ff0c0e7812 */ /* 0x008fe400078ec0ff */
[----:B------:R-:W-:Y:S02]  /*14d40*/  SHF.R.U32.HI R7, RZ, 0x8, R41 ;  /* 0x00000008ff077819 */ /* 0x000fe40000011629 */
[----:B------:R-:W-:-:S02]  /*14d50*/  LOP3.LUT R12, R3, R68, RZ, 0x3c, !PT ;  /* 0x00000044030c7212 */ /* 0x000fc400078e3cff */
[----:B------:R-:W-:Y:S02]  /*14d60*/  LOP3.LUT R3, R4, 0xffffe000, RZ, 0xc0, !PT ;  /* 0xffffe00004037812 */ /* 0x000fe400078ec0ff */
[----:B------:R-:W-:Y:S02]  /*14d70*/  LOP3.LUT R6, R41, 0xff, RZ, 0xc0, !PT ;  /* 0x000000ff29067812 */ /* 0x000fe400078ec0ff */
[----:B------:R-:W-:Y:S02]  /*14d80*/  LOP3.LUT R7, R7, 0xff, RZ, 0xc0, !PT ;  /* 0x000000ff07077812 */ /* 0x000fe400078ec0ff */
[----:B------:R-:W-:Y:S02]  /*14d90*/  IADD3 R3, R12, R67, R3 ;  /* 0x000000430c037210 */ /* 0x000fe40007ffe003 */
[----:B------:R-:W-:Y:S02]  /*14da0*/  PRMT R20, R7, 0x7604, R6 ;  /* 0x0000760407147816 */ /* 0x000fe40000000006 */
[----:B------:R-:W-:Y:S01]  /*14db0*/  SHF.R.U32.HI R6, RZ, 0x8, R43 ;  /* 0x00000008ff067819 */ /* 0x000fe2000001162b */
[----:B------:R-:W-:Y:S01]  /*14dc0*/  IMAD.IADD R3, R18, 0x1, R3 ;  /* 0x0000000112037824 */ /* 0x000fe200078e0203 */
[----:B------:R-:W-:-:S02]  /*14dd0*/  LOP3.LUT R7, R36, 0xff, RZ, 0xc0, !PT ;  /* 0x000000ff24077812 */ /* 0x000fc400078ec0ff */
[----:B------:R-:W-:Y:S02]  /*14de0*/  LOP3.LUT R5, R43, 0xff, RZ, 0xc0, !PT ;  /* 0x000000ff2b057812 */ /* 0x000fe400078ec0ff */
[----:B------:R-:W-:Y:S02]  /*14df0*/  LOP3.LUT R6, R6, 0xff, RZ, 0xc0, !PT ;  /* 0x000000ff06067812 */ /* 0x000fe400078ec0ff */
[----:B------:R-:W-:Y:S02]  /*14e00*/  PRMT R53, R14, 0x7604, R7 ;  /* 0x000076040e357816 */ /* 0x000fe40000000007 */
[----:B------:R-:W0:Y:S01]  /*14e10*/  LDS.128 R12, [R3+0x1e200] ;  /* 0x01e20000030c7984 */ /* 0x000e220000000c00 */
[----:B------:R-:W-:Y:S02]  /*14e20*/  PRMT R46, R6, 0x7604, R5 ;  /* 0x00007604062e7816 */ /* 0x000fe40000000005 */
[----:B------:R-:W-:Y:S02]  /*14e30*/  SHF.R.U32.HI R48, RZ, 0x8, R37 ;  /* 0x00000008ff307819 */ /* 0x000fe40000011625 */
[----:B------:R-:W-:-:S02]  /*14e40*/  SHF.R.U32.HI R50, RZ, 0x8, R38 ;  /* 0x00000008ff327819 */ /* 0x000fc40000011626 */
[----:B------:R-:W-:Y:S02]  /*14e50*/  LOP3.LUT R45, R37, 0xff, RZ, 0xc0, !PT ;  /* 0x000000ff252d7812 */ /* 0x000fe400078ec0ff */
[----:B------:R-:W-:Y:S02]  /*14e60*/  LOP3.LUT R48, R48, 0xff, RZ, 0xc0, !PT ;  /* 0x000000ff30307812 */ /* 0x000fe400078ec0ff */
[----:B------:R-:W-:Y:S02]  /*14e70*/  LOP3.LUT R49, R38, 0xff, RZ, 0xc0, !PT ;  /* 0x000000ff26317812 */ /* 0x000fe400078ec0ff */
[----:B------:R-:W-:Y:S02]  /*14e80*/  LOP3.LUT R50, R50, 0xff, RZ, 0xc0, !PT ;  /* 0x000000ff32327812 */ /* 0x000fe400078ec0ff */
[----:B------:R-:W-:Y:S02]  /*14e90*/  PRMT R48, R48, 0x7604, R45 ;  /* 0x0000760430307816 */ /* 0x000fe4000000002d */
[----:B------:R-:W-:-:S02]  /*14ea0*/  SHF.R.U32.HI R55, RZ, 0x10, R37 ;  /* 0x00000010ff377819 */ /* 0x000fc40000011625 */
[----:B------:R-:W-:Y:S02]  /*14eb0*/  SHF.R.U32.HI R45, RZ, 0x10, R41 ;  /* 0x00000010ff2d7819 */ /* 0x000fe40000011629 */
[----:B------:R-:W-:Y:S01]  /*14ec0*/  PRMT R57, R50, 0x7604, R49 ;  /* 0x0000760432397816 */ /* 0x000fe20000000031 */
[----:B------:R-:W-:Y:S01]  /*14ed0*/  IMAD.U32 R55, R55, 0x10000, RZ ;  /* 0x0001000037377824 */ /* 0x000fe200078e00ff */
[----:B------:R-:W-:Y:S01]  /*14ee0*/  SHF.R.U32.HI R49, RZ, 0x10, R43 ;  /* 0x00000010ff317819 */ /* 0x000fe2000001162b */
[----:B------:R-:W-:Y:S01]  /*14ef0*/  IMAD.U32 R45, R45, 0x10000, RZ ;  /* 0x000100002d2d7824 */ /* 0x000fe200078e00ff */
[----:B------:R-:W-:Y:S02]  /*14f00*/  SHF.R.U32.HI R52, RZ, 0x8, R39 ;  /* 0x00000008ff347819 */ /* 0x000fe40000011627 */
[----:B------:R-:W-:Y:S01]  /*14f10*/  LOP3.LUT R51, R39, 0xff, RZ, 0xc0, !PT ;  /* 0x000000ff27337812 */ /* 0x000fe200078ec0ff */
[----:B------:R-:W-:Y:S01]  /*14f20*/  IMAD.U32 R49, R49, 0x10000, RZ ;  /* 0x0001000031317824 */ /* 0x000fe200078e00ff */
[----:B------:R-:W-:-:S02]  /*14f30*/  LOP3.LUT R52, R52, 0xff, RZ, 0xc0, !PT ;  /* 0x000000ff34347812 */ /* 0x000fc400078ec0ff */
[----:B------:R-:W-:Y:S02]  /*14f40*/  LOP3.LUT R55, R48, 0xff0000, R55, 0xf8, !PT ;  /* 0x00ff000030377812 */ /* 0x000fe400078ef837 */
[----:B------:R-:W-:Y:S02]  /*14f50*/  SHF.R.U32.HI R59, RZ, 0x10, R39 ;  /* 0x00000010ff3b7819 */ /* 0x000fe40000011627 */
[----:B------:R-:W-:Y:S02]  /*14f60*/  LOP3.LUT R45, R20, 0xff0000, R45, 0xf8, !PT ;  /* 0x00ff0000142d7812 */ /* 0x000fe400078ef82d */
[----:B------:R-:W-:Y:S02]  /*14f70*/  PRMT R52, R52, 0x7604, R51 ;  /* 0x0000760434347816 */ /* 0x000fe40000000033 */
[----:B------:R-:W-:Y:S02]  /*14f80*/  LOP3.LUT R51, R46, 0xff0000, R49, 0xf8, !PT ;  /* 0x00ff00002e337812 */ /* 0x000fe400078ef831 */
[----:B------:R-:W-:-:S02]  /*14f90*/  LOP3.LUT R55, R55, 0xff000000, R37, 0xf8, !PT ;  /* 0xff00000037377812 */ /* 0x000fc400078ef825 */
[----:B------:R-:W-:Y:S02]  /*14fa0*/  SHF.L.U32 R59, R59, 0x10, RZ ;  /* 0x000000103b3b7819 */ /* 0x000fe400000006ff */
[----:B------:R-:W-:Y:S02]  /*14fb0*/  LOP3.LUT R49, R45, 0xff000000, R41, 0xf8, !PT ;  /* 0xff0000002d317812 */ /* 0x000fe400078ef829 */
[----:B------:R-:W-:Y:S02]  /*14fc0*/  LOP3.LUT R53, R53, 0xff0000, R36, 0xf8, !PT ;  /* 0x00ff000035357812 */ /* 0x000fe400078ef824 */
[----:B------:R-:W-:Y:S02]  /*14fd0*/  F2FP.F16.E4M3.UNPACK_B R54, R55 ;  /* 0x00000037ff36723e */ /* 0x000fe400020006ff */
[----:B0-----:R-:W-:Y:S02]  /*14fe0*/  F2FP.F16.E4M3.UNPACK_B R41, R13 ;  /* 0x0000000dff29723e */ /* 0x001fe400020006ff */
[----:B------:R-:W-:Y:S01]  /*14ff0*/  LOP3.LUT R21, R21, 0xff0000, R40, 0xf8, !PT ;  /* 0x00ff000015157812 */ /* 0x000fe200078ef828 */
[--C-:B------:R-:W-:Y:S01]  /*15000*/  HADD2.F32 R56, -RZ, R54.reuse.H0_H0 ;  /* 0x20000036ff387230 */ /* 0x100fe20000004100 */
[----:B------:R-:W-:Y:S01]  /*15010*/  LOP3.LUT R59, R52, 0xff0000, R59, 0xf8, !PT ;  /* 0x00ff0000343b7812 */ /* 0x000fe200078ef83b */
[----:B------:R-:W-:Y:S01]  /*15020*/  HADD2.F32 R54, -RZ, R54.H1_H1 ;  /* 0x30000036ff367230 */ /* 0x000fe20000004100 */
[----:B------:R-:W-:-:S02]  /*15030*/  F2FP.F16.E4M3.UNPACK_B R50, R49 ;  /* 0x00000031ff32723e */ /* 0x000fc400020006ff */
[----:B------:R-:W-:Y:S02]  /*15040*/  LOP3.LUT R57, R57, 0xff0000, R38, 0xf8, !PT ;  /* 0x00ff000039397812 */ /* 0x000fe400078ef826 */
[----:B------:R-:W-:Y:S02]  /*15050*/  LOP3.LUT R53, R53, 0xff000000, R36, 0xf8, !PT ;  /* 0xff00000035357812 */ /* 0x000fe400078ef824 */
[----:B------:R-:W-:Y:S02]  /*15060*/  LOP3.LUT R47, R47, 0xff0000, R42, 0xf8, !PT ;  /* 0x00ff00002f2f7812 */ /* 0x000fe400078ef82a */
[----:B------:R-:W-:Y:S02]  /*15070*/  LOP3.LUT R48, R21, 0xff000000, R40, 0xf8, !PT ;  /* 0xff00000015307812 */ /* 0x000fe400078ef828 */
[----:B------:R-:W-:Y:S01]  /*15080*/  LOP3.LUT R52, R51, 0xff000000, R43, 0xf8, !PT ;  /* 0xff00000033347812 */ /* 0x000fe200078ef82b */
[--C-:B------:R-:W-:Y:S01]  /*15090*/  HADD2.F32 R51, -RZ, R50.reuse.H0_H0 ;  /* 0x20000032ff337230 */ /* 0x100fe20000004100 */
[----:B------:R-:W-:Y:S01]  /*150a0*/  LOP3.LUT R59, R59, 0xff000000, R39, 0xf8, !PT ;  /* 0xff0000003b3b7812 */ /* 0x000fe200078ef827 */
[----:B------:R-:W-:Y:S01]  /*150b0*/  HADD2.F32 R50, -RZ, R50.H1_H1 ;  /* 0x30000032ff327230 */ /* 0x000fe20000004100 */
[----:B------:R-:W-:-:S02]  /*150c0*/  LOP3.LUT R58, R57, 0xff000000, R38, 0xf8, !PT ;  /* 0xff000000393a7812 */ /* 0x000fc400078ef826 */
[----:B------:R-:W-:Y:S02]  /*150d0*/  LOP3.LUT R20, R47, 0xff000000, R42, 0xf8, !PT ;  /* 0xff0000002f147812 */ /* 0x000fe400078ef82a */
[----:B------:R-:W-:Y:S02]  /*150e0*/  F2FP.F16.E4M3.UNPACK_B R42, R13.H1 ;  /* 0x0000000dff2a723e */ /* 0x000fe400030006ff */
[----:B------:R-:W-:Y:S02]  /*150f0*/  F2FP.F16.E4M3.UNPACK_B R55, R55.H1 ;  /* 0x00000037ff37723e */ /* 0x000fe400030006ff */
[----:B------:R-:W-:Y:S02]  /*15100*/  F2FP.F16.E4M3.UNPACK_B R49, R49.H1 ;  /* 0x00000031ff31723e */ /* 0x000fe400030006ff */
[-C--:B------:R-:W-:Y:S02]  /*15110*/  F2FP.F16.E4M3.UNPACK_B R43, R14.reuse ;  /* 0x0000000eff2b723e */ /* 0x080fe400020006ff */
[----:B------:R-:W-:Y:S01]  /*15120*/  F2FP.F16.E4M3.UNPACK_B R45, R14.H1 ;  /* 0x0000000eff2d723e */ /* 0x000fe200030006ff */
[--C-:B------:R-:W-:Y:S01]  /*15130*/  HADD2.F32 R14, -RZ, R42.reuse.H0_H0 ;  /* 0x2000002aff0e7230 */ /* 0x100fe20000004100 */
[-C--:B------:R-:W-:Y:S01]  /*15140*/  F2FP.F16.E4M3.UNPACK_B R46, R15.reuse ;  /* 0x0000000fff2e723e */ /* 0x080fe200020006ff */
[----:B------:R-:W-:Y:S01]  /*15150*/  HADD2.F32 R42, -RZ, R42.H1_H1 ;  /* 0x3000002aff2a7230 */ /* 0x000fe20000004100 */
[----:B------:R-:W-:-:S02]  /*15160*/  F2FP.F16.E4M3.UNPACK_B R47, R15.H1 ;  /* 0x0000000fff2f723e */ /* 0x000fc400030006ff */
[-C--:B------:R-:W-:Y:S02]  /*15170*/  F2FP.F16.E4M3.UNPACK_B R15, R12.reuse ;  /* 0x0000000cff0f723e */ /* 0x080fe400020006ff */
[----:B------:R-:W-:Y:S01]  /*15180*/  F2FP.F16.E4M3.UNPACK_B R12, R12.H1 ;  /* 0x0000000cff0c723e */ /* 0x000fe200030006ff */
[----:B--2---:R-:W0:Y:S02]  /*15190*/  LDS.128 R4, [R70+0x1e200] ;  /* 0x01e2000046047984 */ /* 0x004e240000000c00 */
[-C--:B0-----:R-:W-:Y:S02]  /*151a0*/  F2FP.F16.E4M3.UNPACK_B R36, R5.reuse ;  /* 0x00000005ff24723e */ /* 0x081fe400020006ff */
[----:B------:R-:W-:Y:S01]  /*151b0*/  F2FP.F16.E4M3.UNPACK_B R37, R5.H1 ;  /* 0x00000005ff25723e */ /* 0x000fe200030006ff */
[--C-:B------:R-:W-:Y:S01]  /*151c0*/  HADD2.F32 R5, -RZ, R41.reuse.H0_H0 ;  /* 0x20000029ff057230 */ /* 0x100fe20000004100 */
[-C--:B------:R-:W-:Y:S01]  /*151d0*/  F2FP.F16.E4M3.UNPACK_B R39, R7.reuse ;  /* 0x00000007ff27723e */ /* 0x080fe200020006ff */
[----:B------:R-:W-:Y:S01]  /*151e0*/  HADD2.F32 R41, -RZ, R41.H1_H1 ;  /* 0x30000029ff297230 */ /* 0x000fe20000004100 */
[----:B------:R-:W-:-:S02]  /*151f0*/  F2FP.F16.E4M3.UNPACK_B R40, R7.H1 ;  /* 0x00000007ff28723e */ /* 0x000fc400030006ff */
[----:B------:R-:W-:Y:S01]  /*15200*/  F2FP.F16.E4M3.UNPACK_B R7, R4 ;  /* 0x00000004ff07723e */ /* 0x000fe200020006ff */
[C---:B------:R-:W-:Y:S01]  /*15210*/  FMUL.FTZ R13, R5.reuse, R56 ;  /* 0x00000038050d7220 */ /* 0x040fe20000410000 */
[----:B------:R-:W-:Y:S01]  /*15220*/  F2FP.F16.E4M3.UNPACK_B R21, R4.H1 ;  /* 0x00000004ff15723e */ /* 0x000fe200030006ff */
[----:B------:R-:W-:Y:S01]  /*15230*/  FMUL.FTZ R57, R5, R51 ;  /* 0x0000003305397220 */ /* 0x000fe20000410000 */
[----:B------:R-:W-:Y:S01]  /*15240*/  F2FP.F16.E4M3.UNPACK_B R4, R6 ;  /* 0x00000006ff04723e */ /* 0x000fe200020006ff */
[C---:B------:R-:W-:Y:S01]  /*15250*/  FMUL.FTZ R61, R41.reuse, R54 ;  /* 0x00000036293d7220 */ /* 0x040fe20000410000 */
[----:B------:R-:W-:Y:S01]  /*15260*/  F2FP.F16.E4M3.UNPACK_B R38, R6.H1 ;  /* 0x00000006ff26723e */ /* 0x000fe200030006ff */
[--C-:B------:R-:W-:Y:S02]  /*15270*/  HADD2.F32 R6, -RZ, R36.reuse.H0_H0 ;  /* 0x20000024ff067230 */ /* 0x100fe40000004100 */
[----:B------:R-:W-:Y:S01]  /*15280*/  FMUL.FTZ R41, R41, R50 ;  /* 0x0000003229297220 */ /* 0x000fe20000410000 */
[----:B------:R-:W-:-:S02]  /*15290*/  HADD2.F32 R36, -RZ, R36.H1_H1 ;  /* 0x30000024ff247230 */ /* 0x000fc40000004100 */
[C---:B------:R-:W-:Y:S01]  /*152a0*/  FFMA.FTZ R5, R6.reuse, R51, -R13 ;  /* 0x0000003306057223 */ /* 0x040fe2000001080d */
[----:B------:R-:W-:Y:S01]  /*152b0*/  FFMA.FTZ R13, R6, R56, R57 ;  /* 0x00000038060d7223 */ /* 0x000fe20000010039 */
[----:B------:R-:W-:Y:S02]  /*152c0*/  HADD2.F32 R57, -RZ, R55.H0_H0 ;  /* 0x20000037ff397230 */ /* 0x000fe40000004100 */
[C---:B------:R-:W-:Y:S01]  /*152d0*/  FFMA.FTZ R56, R36.reuse, R50, -R61 ;  /* 0x0000003224387223 */ /* 0x040fe2000001083d */
[----:B------:R-:W-:Y:S02]  /*152e0*/  HADD2.F32 R51, -RZ, R49.H0_H0 ;  /* 0x20000031ff337230 */ /* 0x000fe40000004100 */
        /* <DEDUP_REMOVED lines=9> */
[----:B------:R-:W-:Y:S01]  /*15380*/  HADD2.F32 R49, -RZ, R49.H1_H1 ;  /* 0x30000031ff317230 */ /* 0x000fe20000004100 */
[----:B------:R-:W-:Y:S01]  /*15390*/  F2FP.F16.E4M3.UNPACK_B R59, R59.H1 ;  /* 0x0000003bff3b723e */ /* 0x000fe200030006ff */
[----:B------:R-:W-:Y:S02]  /*153a0*/  HADD2.F32 R51, -RZ, R50.H0_H0 ;  /* 0x20000032ff337230 */ /* 0x000fe40000004100 */
[C---:B------:R-:W-:Y:S01]  /*153b0*/  FMUL.FTZ R60, R42.reuse, R55 ;  /* 0x000000372a3c7220 */ /* 0x040fe20000410000 */
[----:B------:R-:W-:Y:S02]  /*153c0*/  HADD2.F32 R14, -RZ, R46.H0_H0 ;  /* 0x2000002eff0e7230 */ /* 0x000fe40000004100 */
[----:B------:R-:W-:Y:S01]  /*153d0*/  FMUL.FTZ R42, R42, R49 ;  /* 0x000000312a2a7220 */ /* 0x000fe20000410000 */
[----:B------:R-:W-:Y:S01]  /*153e0*/  HADD2.F32 R41, -RZ, R36.H0_H0 ;  /* 0x20000024ff297230 */ /* 0x000fe20000004100 */
[----:B------:R-:W-:Y:S01]  /*153f0*/  F2FP.F16.E4M3.UNPACK_B R52, R52.H1 ;  /* 0x00000034ff34723e */ /* 0x000fe200030006ff */
[----:B------:R-:W-:-:S02]  /*15400*/  HADD2.F32 R37, -RZ, R37.H1_H1 ;  /* 0x30000025ff257230 */ /* 0x000fc40000004100 */
[C---:B------:R-:W-:Y:S01]  /*15410*/  FMUL.FTZ R61, R14.reuse, R51 ;  /* 0x000000330e3d7220 */ /* 0x040fe20000410000 */
[----:B------:R-:W-:Y:S02]  /*15420*/  HADD2.F32 R6, -RZ, R39.H0_H0 ;  /* 0x20000027ff067230 */ /* 0x000fe40000004100 */
[----:B------:R-:W-:Y:S01]  /*15430*/  FMUL.FTZ R14, R14, R41 ;  /* 0x000000290e0e7220 */ /* 0x000fe20000410000 */
[----:B------:R-:W-:Y:S02]  /*15440*/  HADD2.F32 R36, -RZ, R36.H1_H1 ;  /* 0x30000024ff247230 */ /* 0x000fe40000004100 */
[----:B------:R-:W-:Y:S01]  /*15450*/  FFMA.FTZ R62, R37, R55, R42 ;  /* 0x00000037253e7223 */ /* 0x000fe2000001002a */
[----:B------:R-:W-:Y:S02]  /*15460*/  HADD2.F32 R50, -RZ, R50.H1_H1 ;  /* 0x30000032ff327230 */ /* 0x000fe40000004100 */
[----:B------:R-:W-:Y:S01]  /*15470*/  FFMA.FTZ R61, R6, R41, -R61 ;  /* 0x00000029063d7223 */ /* 0x000fe2000001083d */
[----:B------:R-:W-:-:S02]  /*15480*/  HADD2.F32 R46, -RZ, R46.H1_H1 ;  /* 0x3000002eff2e7230 */ /* 0x000fc40000004100 */
[----:B------:R-:W-:Y:S01]  /*15490*/  FFMA.FTZ R55, R6, R51, R14 ;  /* 0x0000003306377223 */ /* 0x000fe2000001000e */
[----:B------:R-:W-:Y:S01]  /*154a0*/  FFMA.FTZ R60, R37, R49, -R60 ;  /* 0x00000031253c7223 */ /* 0x000fe2000001083c */
[----:B------:R-:W-:Y:S01]  /*154b0*/  HADD2.F32 R39, -RZ, R39.H1_H1 ;  /* 0x30000027ff277230 */ /* 0x000fe20000004100 */
[----:B------:R-:W-:Y:S01]  /*154c0*/  F2FP.SATFINITE.E4M3.F32.PACK_AB_MERGE_C R57, R62, R57, RZ ;  /* 0x000000393e39723e */ /* 0x000fe200048070ff */
[----:B------:R-:W-:Y:S02]  /*154d0*/  HADD2.F32 R41, -RZ, R59.H0_H0 ;  /* 0x2000003bff297230 */ /* 0x000fe40000004100 */
[C---:B------:R-:W-:Y:S01]  /*154e0*/  FMUL.FTZ R42, R46.reuse, R50 ;  /* 0x000000322e2a7220 */ /* 0x040fe20000410000 */
[----:B------:R-:W-:Y:S02]  /*154f0*/  HADD2.F32 R14, -RZ, R47.H0_H0 ;  /* 0x2000002fff0e7230 */ /* 0x000fe40000004100 */
[----:B------:R-:W-:Y:S01]  /*15500*/  FMUL.FTZ R49, R46, R36 ;  /* 0x000000242e317220 */ /* 0x000fe20000410000 */
[----:B------:R-:W-:-:S02]  /*15510*/  HADD2.F32 R37, -RZ, R52.H0_H0 ;  /* 0x20000034ff257230 */ /* 0x000fc40000004100 */
[C---:B------:R-:W-:Y:S01]  /*15520*/  FFMA.FTZ R64, R39.reuse, R36, -R42 ;  /* 0x0000002427407223 */ /* 0x040fe2000001082a */
[----:B------:R-:W-:Y:S02]  /*15530*/  HADD2.F32 R6, -RZ, R40.H0_H0 ;  /* 0x20000028ff067230 */ /* 0x000fe40000004100 */
[C---:B------:R-:W-:Y:S01]  /*15540*/  FMUL.FTZ R51, R14.reuse, R41 ;  /* 0x000000290e337220 */ /* 0x040fe20000410000 */
[----:B------:R-:W-:Y:S01]  /*15550*/  FFMA.FTZ R50, R39, R50, R49 ;  /* 0x0000003227327223 */ /* 0x000fe20000010031 */
[----:B------:R-:W-:Y:S01]  /*15560*/  FMUL.FTZ R14, R14, R37 ;  /* 0x000000250e0e7220 */ /* 0x000fe20000410000 */
[----:B------:R-:W-:Y:S01]  /*15570*/  F2FP.F16.E4M3.UNPACK_B R39, R53.H1 ;  /* 0x00000035ff27723e */ /* 0x000fe200030006ff */
[----:B------:R-:W-:Y:S01]  /*15580*/  HADD2.F32 R52, -RZ, R52.H1_H1 ;  /* 0x30000034ff347230 */ /* 0x000fe20000004100 */
[----:B------:R-:W-:Y:S01]  /*15590*/  F2FP.F16.E4M3.UNPACK_B R36, R48.H1 ;  /* 0x00000030ff24723e */ /* 0x000fe200030006ff */
[----:B------:R-:W-:Y:S01]  /*155a0*/  FFMA.FTZ R66, R6, R41, R14 ;  /* 0x0000002906427223 */ /* 0x000fe2000001000e */
[----:B------:R-:W-:-:S02]  /*155b0*/  HADD2.F32 R59, -RZ, R59.H1_H1 ;  /* 0x3000003bff3b7230 */ /* 0x000fc40000004100 */
[----:B------:R-:W-:Y:S01]  /*155c0*/  FFMA.FTZ R65, R6, R37, -R51 ;  /* 0x0000002506417223 */ /* 0x000fe20000010833 */
[----:B------:R-:W-:Y:S01]  /*155d0*/  HADD2.F32 R47, -RZ, R47.H1_H1 ;  /* 0x3000002fff2f7230 */ /* 0x000fe20000004100 */
[----:B------:R-:W-:Y:S01]  /*155e0*/  F2FP.F16.E4M3.UNPACK_B R53, R53 ;  /* 0x00000035ff35723e */ /* 0x000fe200020006ff */
[----:B------:R-:W-:Y:S01]  /*155f0*/  HADD2.F32 R41, -RZ, R39.H0_H0 ;  /* 0x20000027ff297230 */ /* 0x000fe20000004100 */
[----:B------:R-:W-:Y:S01]  /*15600*/  F2FP.F16.E4M3.UNPACK_B R48, R48 ;  /* 0x00000030ff30723e */ /* 0x000fe200020006ff */
[----:B------:R-:W-:Y:S02]  /*15610*/  HADD2.F32 R14, -RZ, R12.H0_H0 ;  /* 0x2000000cff0e7230 */ /* 0x000fe40000004100 */
[C---:B------:R-:W-:Y:S01]  /*15620*/  FMUL.FTZ R49, R47.reuse, R59 ;  /* 0x0000003b2f317220 */ /* 0x040fe20000410000 */
[----:B------:R-:W-:Y:S02]  /*15630*/  HADD2.F32 R37, -RZ, R36.H0_H0 ;  /* 0x20000024ff257230 */ /* 0x000fe40000004100 */
[----:B------:R-:W-:Y:S01]  /*15640*/  FMUL.FTZ R42, R47, R52 ;  /* 0x000000342f2a7220 */ /* 0x000fe20000410000 */
[----:B------:R-:W-:-:S02]  /*15650*/  HADD2.F32 R40, -RZ, R40.H1_H1 ;  /* 0x30000028ff287230 */ /* 0x000fc40000004100 */
[C---:B------:R-:W-:Y:S01]  /*15660*/  FMUL.FTZ R47, R14.reuse, R41 ;  /* 0x000000290e2f7220 */ /* 0x040fe20000410000 */
[----:B------:R-:W-:Y:S02]  /*15670*/  HADD2.F32 R6, -RZ, R21.H0_H0 ;  /* 0x20000015ff067230 */ /* 0x000fe40000004100 */
[----:B------:R-:W-:Y:S01]  /*15680*/  FMUL.FTZ R14, R14, R37 ;  /* 0x000000250e0e7220 */ /* 0x000fe20000410000 */
[----:B------:R-:W-:Y:S02]  /*15690*/  HADD2.F32 R39, -RZ, R39.H1_H1 ;  /* 0x30000027ff277230 */ /* 0x000fe40000004100 */
[C---:B------:R-:W-:Y:S01]  /*156a0*/  FFMA.FTZ R52, R40.reuse, R52, -R49 ;  /* 0x0000003428347223 */ /* 0x040fe20000010831 */
[----:B------:R-:W-:Y:S02]  /*156b0*/  HADD2.F32 R12, -RZ, R12.H1_H1 ;  /* 0x3000000cff0c7230 */ /* 0x000fe40000004100 */
[----:B------:R-:W-:Y:S01]  /*156c0*/  FFMA.FTZ R59, R40, R59, R42 ;  /* 0x0000003b283b7223 */ /* 0x000fe2000001002a */
[----:B------:R-:W-:-:S02]  /*156d0*/  HADD2.F32 R36, -RZ, R36.H1_H1 ;  /* 0x30000024ff247230 */ /* 0x000fc40000004100 */
[C---:B------:R-:W-:Y:S01]  /*156e0*/  FFMA.FTZ R47, R6.reuse, R37, -R47 ;  /* 0x00000025062f7223 */ /* 0x040fe2000001082f */
[----:B------:R-:W-:Y:S01]  /*156f0*/  FFMA.FTZ R40, R6, R41, R14 ;  /* 0x0000002906287223 */ /* 0x000fe2000001000e */
[----:B------:R-:W-:Y:S02]  /*15700*/  HADD2.F32 R21, -RZ, R21.H1_H1 ;  /* 0x30000015ff157230 */ /* 0x000fe40000004100 */
[C---:B------:R-:W-:Y:S01]  /*15710*/  FMUL.FTZ R6, R12.reuse, R39 ;  /* 0x000000270c067220 */ /* 0x040fe20000410000 */
[-C--:B------:R-:W-:Y:S01]  /*15720*/  FMUL.FTZ R14, R12, R36.reuse ;  /* 0x000000240c0e7220 */ /* 0x080fe20000410000 */
[----:B------:R-:W-:Y:S01]  /*15730*/  HADD2.F32 R37, -RZ, R53.H0_H0 ;  /* 0x20000035ff257230 */ /* 0x000fe20000004100 */
[----:B------:R-:W-:Y:S01]  /*15740*/  F2FP.SATFINITE.E4M3.F32.PACK_AB_MERGE_C R60, R60, R63, RZ ;  /* 0x0000003f3c3c723e */ /* 0x000fe200048070ff */
[----:B------:R-:W-:Y:S02]  /*15750*/  HADD2.F32 R12, -RZ, R15.H0_H0 ;  /* 0x2000000fff0c7230 */ /* 0x000fe40000004100 */
[C---:B------:R-:W-:Y:S01]  /*15760*/  FFMA.FTZ R42, R21.reuse, R36, -R6 ;  /* 0x00000024152a7223 */ /* 0x040fe20000010806 */
[----:B------:R-:W-:Y:S01]  /*15770*/  FFMA.FTZ R49, R21, R39, R14 ;  /* 0x0000002715317223 */ /* 0x000fe2000001000e */
[----:B------:R-:W-:Y:S01]  /*15780*/  HADD2.F32 R21, -RZ, R48.H0_H0 ;  /* 0x20000030ff157230 */ /* 0x000fe20000004100 */
[----:B------:R-:W-:Y:S01]  /*15790*/  F2FP.SATFINITE.E4M3.F32.PACK_AB_MERGE_C R5, R56, R5, R60 ;  /* 0x000000053805723e */ /* 0x000fe2000480703c */
[----:B------:R-:W-:-:S02]  /*157a0*/  HADD2.F32 R6, -RZ, R7.H0_H0 ;  /* 0x20000007ff067230 */ /* 0x000fc40000004100 */
[C---:B------:R-:W-:Y:S01]  /*157b0*/  FMUL.FTZ R39, R12.reuse, R37 ;  /* 0x000000250c277220 */ /* 0x040fe20000410000 */
[----:B------:R-:W-:Y:S02]  /*157c0*/  HADD2.F32 R14, -RZ, R53.H1_H1 ;  /* 0x30000035ff0e7230 */ /* 0x000fe40000004100 */
[-C--:B------:R-:W-:Y:S01]  /*157d0*/  FMUL.FTZ R41, R12, R21.reuse ;  /* 0x000000150c297220 */ /* 0x080fe20000410000 */
[----:B------:R-:W-:Y:S02]  /*157e0*/  HADD2.F32 R15, -RZ, R15.H1_H1 ;  /* 0x3000000fff0f7230 */ /* 0x000fe40000004100 */
[C---:B------:R-:W-:Y:S01]  /*157f0*/  FFMA.FTZ R39, R6.reuse, R21, -R39 ;  /* 0x0000001506277223 */ /* 0x040fe20000010827 */
[----:B------:R-:W-:Y:S01]  /*15800*/  HADD2.F32 R48, -RZ, R48.H1_H1 ;  /* 0x30000030ff307230 */ /* 0x000fe20000004100 */
[----:B------:R-:W-:Y:S01]  /*15810*/  F2FP.F16.E4M3.UNPACK_B R21, R58.H1 ;  /* 0x0000003aff15723e */ /* 0x000fe200030006ff */
[----:B------:R-:W-:Y:S02]  /*15820*/  HADD2.F32 R7, -RZ, R7.H1_H1 ;  /* 0x30000007ff077230 */ /* 0x000fe40000004100 */
[C---:B------:R-:W-:Y:S01]  /*15830*/  FMUL.FTZ R12, R15.reuse, R14 ;  /* 0x0000000e0f0c7220 */ /* 0x040fe20000410000 */
[----:B------:R-:W-:Y:S01]  /*15840*/  FFMA.FTZ R41, R6, R37, R41 ;  /* 0x0000002506297223 */ /* 0x000fe20000010029 */
[----:B------:R-:W-:Y:S01]  /*15850*/  F2FP.F16.E4M3.UNPACK_B R6, R20.H1 ;  /* 0x00000014ff06723e */ /* 0x000fe200030006ff */
[-C--:B------:R-:W-:Y:S01]  /*15860*/  FMUL.FTZ R37, R15, R48.reuse ;  /* 0x000000300f257220 */ /* 0x080fe20000410000 */
[----:B------:R-:W-:Y:S01]  /*15870*/  FFMA.FTZ R48, R7, R48, -R12 ;  /* 0x0000003007307223 */ /* 0x000fe2000001080c */
[----:B------:R-:W-:Y:S01]  /*15880*/  HADD2.F32 R15, -RZ, R21.H0_H0 ;  /* 0x20000015ff0f7230 */ /* 0x000fe20000004100 */
[----:B------:R-:W-:Y:S01]  /*15890*/  F2FP.F16.E4M3.UNPACK_B R58, R58 ;  /* 0x0000003aff3a723e */ /* 0x000fe200020006ff */
[----:B------:R-:W-:-:S02]  /*158a0*/  HADD2.F32 R12, -RZ, R45.H0_H0 ;  /* 0x2000002dff0c7230 */ /* 0x000fc40000004100 */
[----:B------:R-:W-:Y:S01]  /*158b0*/  FFMA.FTZ R36, R7, R14, R37 ;  /* 0x0000000e07247223 */ /* 0x000fe20000010025 */
[--C-:B------:R-:W-:Y:S01]  /*158c0*/  HADD2.F32 R7, -RZ, R6.reuse.H0_H0 ;  /* 0x20000006ff077230 */ /* 0x100fe20000004100 */
[----:B------:R-:W-:Y:S01]  /*158d0*/  F2FP.F16.E4M3.UNPACK_B R20, R20 ;  /* 0x00000014ff14723e */ /* 0x000fe200020006ff */
[----:B------:R-:W-:Y:S02]  /*158e0*/  HADD2.F32 R14, -RZ, R6.H1_H1 ;  /* 0x30000006ff0e7230 */ /* 0x000fe40000004100 */
[C---:B------:R-:W-:Y:S01]  /*158f0*/  FMUL.FTZ R37, R12.reuse, R15 ;  /* 0x0000000f0c257220 */ /* 0x040fe20000410000 */
[----:B------:R-:W-:Y:S02]  /*15900*/  HADD2.F32 R6, -RZ, R38.H0_H0 ;  /* 0x20000026ff067230 */ /* 0x000fe40000004100 */
[----:B------:R-:W-:Y:S01]  /*15910*/  FMUL.FTZ R51, R12, R7 ;  /* 0x000000070c337220 */ /* 0x000fe20000410000 */
[----:B------:R-:W-:Y:S01]  /*15920*/  HADD2.F32 R21, -RZ, R21.H1_H1 ;  /* 0x30000015ff157230 */ /* 0x000fe20000004100 */
[----:B------:R-:W-:Y:S01]  /*15930*/  F2FP.SATFINITE.E4M3.F32.PACK_AB_MERGE_C R13, R54, R13, R57 ;  /* 0x0000000d360d723e */ /* 0x000fe20004807039 */
[----:B------:R-:W-:-:S02]  /*15940*/  HADD2.F32 R45, -RZ, R45.H1_H1 ;  /* 0x3000002dff2d7230 */ /* 0x000fc40000004100 */
[C---:B------:R-:W-:Y:S01]  /*15950*/  FFMA.FTZ R46, R6.reuse, R7, -R37 ;  /* 0x00000007062e7223 */ /* 0x040fe20000010825 */
[----:B------:R-:W-:Y:S02]  /*15960*/  HADD2.F32 R38, -RZ, R38.H1_H1 ;  /* 0x30000026ff267230 */ /* 0x000fe40000004100 */
[----:B------:R-:W-:Y:S01]  /*15970*/  FFMA.FTZ R51, R6, R15, R51 ;  /* 0x0000000f06337223 */ /* 0x000fe20000010033 */
[--C-:B------:R-:W-:Y:S02]  /*15980*/  HADD2.F32 R6, -RZ, R4.reuse.H0_H0 ;  /* 0x20000004ff067230 */ /* 0x100fe40000004100 */
[CC--:B------:R-:W-:Y:S01]  /*15990*/  FMUL.FTZ R7, R45.reuse, R21.reuse ;  /* 0x000000152d077220 */ /* 0x0c0fe20000410000 */
[-C--:B------:R-:W-:Y:S01]  /*159a0*/  FMUL.FTZ R12, R45, R14.reuse ;  /* 0x0000000e2d0c7220 */ /* 0x080fe20000410000 */
[----:B------:R-:W-:Y:S02]  /*159b0*/  HADD2.F32 R4, -RZ, R4.H1_H1 ;  /* 0x30000004ff047230 */ /* 0x000fe40000004100 */
[C---:B------:R-:W-:Y:S01]  /*159c0*/  FFMA.FTZ R45, R38.reuse, R14, -R7 ;  /* 0x0000000e262d7223 */ /* 0x040fe20000010807 */
[----:B------:R-:W-:Y:S01]  /*159d0*/  FFMA.FTZ R38, R38, R21, R12 ;  /* 0x0000001526267223 */ /* 0x000fe2000001000c */
[----:B------:R-:W-:-:S02]  /*159e0*/  HADD2.F32 R14, -RZ, R58.H0_H0 ;  /* 0x2000003aff0e7230 */ /* 0x000fc40000004100 */
[--C-:B------:R-:W-:Y:S01]  /*159f0*/  HADD2.F32 R7, -RZ, R43.reuse.H0_H0 ;  /* 0x2000002bff077230 */ /* 0x100fe20000004100 */
[----:B------:R-:W-:Y:S01]  /*15a00*/  F2FP.SATFINITE.E4M3.F32.PACK_AB_MERGE_C R45, R45, R46, RZ ;  /* 0x0000002e2d2d723e */ /* 0x000fe200048070ff */
[----:B------:R-:W-:Y:S01]  /*15a10*/  HADD2.F32 R12, -RZ, R20.H0_H0 ;  /* 0x20000014ff0c7230 */ /* 0x000fe20000004100 */
[----:B------:R-:W-:Y:S01]  /*15a20*/  F2FP.SATFINITE.E4M3.F32.PACK_AB_MERGE_C R38, R38, R51, RZ ;  /* 0x000000332626723e */ /* 0x000fe200048070ff */
[----:B------:R-:W-:Y:S02]  /*15a30*/  HADD2.F32 R58, -RZ, R58.H1_H1 ;  /* 0x3000003aff3a7230 */ /* 0x000fe40000004100 */
[C---:B------:R-:W-:Y:S01]  /*15a40*/  FMUL.FTZ R15, R7.reuse, R14 ;  /* 0x0000000e070f7220 */ /* 0x040fe20000410000 */
[----:B------:R-:W-:Y:S02]  /*15a50*/  HADD2.F32 R43, -RZ, R43.H1_H1 ;  /* 0x3000002bff2b7230 */ /* 0x000fe40000004100 */
[----:B------:R-:W-:Y:S01]  /*15a60*/  FMUL.FTZ R7, R7, R12 ;  /* 0x0000000c07077220 */ /* 0x000fe20000410000 */
[----:B------:R-:W-:-:S02]  /*15a70*/  HADD2.F32 R20, -RZ, R20.H1_H1 ;  /* 0x30000014ff147230 */ /* 0x000fc40000004100 */
[C---:B------:R-:W-:Y:S01]  /*15a80*/  FFMA.FTZ R21, R6.reuse, R12, -R15 ;  /* 0x0000000c06157223 */ /* 0x040fe2000001080f */
[----:B------:R-:W-:Y:S01]  /*15a90*/  F2FP.SATFINITE.E4M3.F32.PACK_AB_MERGE_C R15, R59, R66, RZ ;  /* 0x000000423b0f723e */ /* 0x000fe200048070ff */
[C---:B------:R-:W-:Y:S01]  /*15aa0*/  FMUL.FTZ R37, R43.reuse, R58 ;  /* 0x0000003a2b257220 */ /* 0x040fe20000410000 */
[----:B------:R-:W-:Y:S01]  /*15ab0*/  FFMA.FTZ R14, R6, R14, R7 ;  /* 0x0000000e060e7223 */ /* 0x000fe20000010007 */
[-C--:B------:R-:W-:Y:S01]  /*15ac0*/  FMUL.FTZ R43, R43, R20.reuse ;  /* 0x000000142b2b7220 */ /* 0x080fe20000410000 */
[----:B------:R-:W-:Y:S01]  /*15ad0*/  F2FP.SATFINITE.E4M3.F32.PACK_AB_MERGE_C R7, R52, R65, RZ ;  /* 0x000000413407723e */ /* 0x000fe200048070ff */
[C---:B------:R-:W-:Y:S01]  /*15ae0*/  FFMA.FTZ R6, R4.reuse, R20, -R37 ;  /* 0x0000001404067223 */ /* 0x040fe20000010825 */
[----:B------:R-:W-:Y:S01]  /*15af0*/  F2FP.SATFINITE.E4M3.F32.PACK_AB_MERGE_C R12, R49, R40, RZ ;  /* 0x00000028310c723e */ /* 0x000fe200048070ff */
[----:B------:R-:W-:Y:S01]  /*15b00*/  FFMA.FTZ R43, R4, R58, R43 ;  /* 0x0000003a042b7223 */ /* 0x000fe2000001002b */
[----:B------:R-:W-:Y:S02]  /*15b10*/  F2FP.SATFINITE.E4M3.F32.PACK_AB_MERGE_C R4, R42, R47, RZ ;  /* 0x0000002f2a04723e */ /* 0x000fe400048070ff */
[----:B------:R-:W-:-:S02]  /*15b20*/  F2FP.SATFINITE.E4M3.F32.PACK_AB_MERGE_C R7, R64, R61, R7 ;  /* 0x0000003d4007723e */ /* 0x000fc40004807007 */
[----:B------:R-:W-:Y:S02]  /*15b30*/  F2FP.SATFINITE.E4M3.F32.PACK_AB_MERGE_C R4, R48, R39, R4 ;  /* 0x000000273004723e */ /* 0x000fe40004807004 */
[----:B------:R-:W-:Y:S02]  /*15b40*/  F2FP.SATFINITE.E4M3.F32.PACK_AB_MERGE_C R6, R6, R21, R45 ;  /* 0x000000150606723e */ /* 0x000fe4000480702d */
[----:B------:R-:W-:Y:S02]  /*15b50*/  F2FP.SATFINITE.E4M3.F32.PACK_AB_MERGE_C R15, R50, R55, R15 ;  /* 0x00000037320f723e */ /* 0x000fe4000480700f */
[----:B------:R-:W-:Y:S01]  /*15b60*/  F2FP.SATFINITE.E4M3.F32.PACK_AB_MERGE_C R12, R36, R41, R12 ;  /* 0x00000029240c723e */ /* 0x000fe2000480700c */
[----:B------:R2:W-:Y:S01]  /*15b70*/  STS.128 [R70+0x1e200], R4 ;  /* 0x01e2000446007388 */ /* 0x0005e20000000c00 */
[----:B------:R-:W-:-:S05]  /*15b80*/  F2FP.SATFINITE.E4M3.F32.PACK_AB_MERGE_C R14, R43, R14, R38 ;  /* 0x0000000e2b0e723e */ /* 0x000fca0004807026 */
[----:B------:R2:W-:Y:S02]  /*15b90*/  STS.128 [R3+0x1e200], R12 ;  /* 0x01e2000c03007388 */ /* 0x0005e40000000c00 */
.L_x_580:
[----:B------:R-:W-:Y:S05]  /*15ba0*/  BSYNC B1 ;  /* 0x0000000000017941 */ /* 0x000fea0003800000 */
.L_x_579:
[----:B------:R-:W-:Y:S04]  /*15bb0*/  BSSY B1, `(.L_x_581) ;  /* 0x0000101000017945 */ /* 0x000fe80003800000 */
[----:B------:R-:W-:Y:S05]  /*15bc0*/  @P1 BRA `(.L_x_582) ;  /* 0x0000000c00fc1947 */ /* 0x000fea0003800000 */
[----:B------:R-:W4:Y:S01]  /*15bd0*/  LDL R62, [R1+0x5c] ;  /* 0x00005c00013e7983 */ /* 0x000f220000100800 */
[----:B-12--5:R-:W-:Y:S02]  /*15be0*/  SHF.R.U32.HI R3, RZ, 0x8, R28 ;  /* 0x00000008ff037819 */ /* 0x026fe4000001161c */
[----:B------:R-:W-:Y:S02]  /*15bf0*/  LOP3.LUT R5, R28, 0xff, RZ, 0xc0, !PT ;  /* 0x000000ff1c057812 */ /* 0x000fe400078ec0ff */
[----:B------:R-:W-:Y:S02]  /*15c00*/  LOP3.LUT R4, R3, 0xff, RZ, 0xc0, !PT ;  /* 0x000000ff03047812 */ /* 0x000fe400078ec0ff */
[----:B------:R-:W-:Y:S02]  /*15c10*/  LEA.HI R3, R0, R227, RZ, 0x1c ;  /* 0x000000e300037211 */ /* 0x000fe400078fe0ff */
[----:B------:R-:W-:Y:S02]  /*15c20*/  PRMT R21, R4, 0x7604, R5 ;  /* 0x0000760404157816 */ /* 0x000fe40000000005 */
[----:B------:R-:W-:-:S02]  /*15c30*/  SHF.R.U32.HI R6, RZ, 0x8, R29 ;  /* 0x00000008ff067819 */ /* 0x000fc4000001161d */
[----:B------:R-:W-:Y:S02]  /*15c40*/  SHF.R.S32.HI R4, RZ, 0x1f, R3 ;  /* 0x0000001fff047819 */ /* 0x000fe40000011403 */
[----:B0-----:R-:W-:Y:S02]  /*15c50*/  LOP3.LUT R7, R29, 0xff, RZ, 0xc0, !PT ;  /* 0x000000ff1d077812 */ /* 0x001fe400078ec0ff */
[----:B------:R-:W-:Y:S02]  /*15c60*/  LOP3.LUT R6, R6, 0xff, RZ, 0xc0, !PT ;  /* 0x000000ff06067812 */ /* 0x000fe400078ec0ff */
[----:B------:R-:W-:Y:S01]  /*15c70*/  LEA.HI R4, R4, R3, RZ, 0x2 ;  /* 0x0000000304047211 */ /* 0x000fe200078f10ff */
[----:B------:R-:W-:Y:S01]  /*15c80*/  IMAD.SHL.U32 R3, R3, 0x10, RZ ;  /* 0x0000001003037824 */ /* 0x000fe200078e00ff */
[----:B------:R-:W-:Y:S02]  /*15c90*/  PRMT R37, R6, 0x7604, R7 ;  /* 0x0000760406257816 */ /* 0x000fe40000000007 */
[----:B------:R-:W-:Y:S01]  /*15ca0*/  SHF.R.U32.HI R7, RZ, 0x8, R31 ;  /* 0x00000008ff077819 */ /* 0x000fe2000001161f */
[----:B------:R-:W-:Y:S01]  /*15cb0*/  IMAD.SHL.U32 R4, R4, 0x800, RZ ;  /* 0x0000080004047824 */ /* 0x000fe200078e00ff */
[----:B------:R-:W-:-:S02]  /*15cc0*/  SHF.R.U32.HI R13, RZ, 0x8, R8 ;  /* 0x00000008ff0d7819 */ /* 0x000fc40000011608 */
[----:B------:R-:W-:Y:S02]  /*15cd0*/  LOP3.LUT R3, R69, 0x30, R3, 0xf8, !PT ;  /* 0x0000003045037812 */ /* 0x000fe400078ef803 */
[----:B------:R-:W-:Y:S02]  /*15ce0*/  LOP3.LUT R12, R31, 0xff, RZ, 0xc0, !PT ;  /* 0x000000ff1f0c7812 */ /* 0x000fe400078ec0ff */
[----:B---3--:R-:W-:Y:S02]  /*15cf0*/  LOP3.LUT R14, R8, 0xff, RZ, 0xc0, !PT ;  /* 0x000000ff080e7812 */ /* 0x008fe400078ec0ff */
[----:B------:R-:W-:Y:S02]  /*15d00*/  LOP3.LUT R7, R7, 0xff, RZ, 0xc0, !PT ;  /* 0x000000ff07077812 */ /* 0x000fe400078ec0ff */
[----:B------:R-:W-:Y:S02]  /*15d10*/  LOP3.LUT R13, R13, 0xff, RZ, 0xc0, !PT ;  /* 0x000000ff0d0d7812 */ /* 0x000fe400078ec0ff */
[----:B------:R-:W-:-:S02]  /*15d20*/  LOP3.LUT R3, R3, R68, RZ, 0x3c, !PT ;  /* 0x0000004403037212 */ /* 0x000fc400078e3cff */
[----:B------:R-:W-:Y:S02]  /*15d30*/  LOP3.LUT R4, R4, 0xffffe000, RZ, 0xc0, !PT ;  /* 0xffffe00004047812 */ /* 0x000fe400078ec0ff */
[----:B------:R-:W-:Y:S02]  /*15d40*/  SHF.R.U32.HI R5, RZ, 0x8, R30 ;  /* 0x00000008ff057819 */ /* 0x000fe4000001161e */
[----:B------:R-:W-:Y:S02]  /*15d50*/  PRMT R43, R7, 0x7604, R12 ;  /* 0x00007604072b7816 */ /* 0x000fe4000000000c */
[----:B------:R-:W-:Y:S02]  /*15d60*/  PRMT R47, R13, 0x7604, R14 ;  /* 0x000076040d2f7816 */ /* 0x000fe4000000000e */
[----:B------:R-:W-:Y:S02]  /*15d70*/  IADD3 R3, R3, R67, R4 ;  /* 0x0000004303037210 */ /* 0x000fe40007ffe004 */
[----:B------:R-:W-:-:S02]  /*15d80*/  SHF.R.U32.HI R12, RZ, 0x8, R9 ;  /* 0x00000008ff0c7819 */ /* 0x000fc40000011609 */
[----:B------:R-:W-:Y:S01]  /*15d90*/  SHF.R.U32.HI R14, RZ, 0x8, R10 ;  /* 0x00000008ff0e7819 */ /* 0x000fe2000001160a */
[----:B------:R-:W-:Y:S01]  /*15da0*/  IMAD.IADD R3, R18, 0x1, R3 ;  /* 0x0000000112037824 */ /* 0x000fe200078e0203 */
[----:B------:R-:W-:Y:S02]  /*15db0*/  LOP3.LUT R6, R30, 0xff, RZ, 0xc0, !PT ;  /* 0x000000ff1e067812 */ /* 0x000fe400078ec0ff */
[----:B------:R-:W-:Y:S02]  /*15dc0*/  LOP3.LUT R5, R5, 0xff, RZ, 0xc0, !PT ;  /* 0x000000ff05057812 */ /* 0x000fe400078ec0ff */
[----:B------:R-:W-:Y:S02]  /*15dd0*/  LOP3.LUT R13, R9, 0xff, RZ, 0xc0, !PT ;  /* 0x000000ff090d7812 */ /* 0x000fe400078ec0ff */
[----:B------:R-:W-:Y:S02]  /*15de0*/  LOP3.LUT R15, R10, 0xff, RZ, 0xc0, !PT ;  /* 0x000000ff0a0f7812 */ /* 0x000fe400078ec0ff */
[----:B------:R-:W-:-:S02]  /*15df0*/  LOP3.LUT R12, R12, 0xff, RZ, 0xc0, !PT ;  /* 0x000000ff0c0c7812 */ /* 0x000fc400078ec0ff */
[----:B------:R-:W-:Y:S02]  /*15e00*/  LOP3.LUT R14, R14, 0xff, RZ, 0xc0, !PT ;  /* 0x000000ff0e0e7812 */ /* 0x000fe400078ec0ff */
[----:B------:R-:W-:Y:S02]  /*15e10*/  PRMT R39, R5, 0x7604, R6 ;  /* 0x0000760405277816 */ /* 0x000fe40000000006 */
[----:B------:R-:W-:Y:S02]  /*15e20*/  PRMT R49, R12, 0x7604, R13 ;  /* 0x000076040c317816 */ /* 0x000fe4000000000d */
[----:B------:R-:W-:Y:S02]  /*15e30*/  PRMT R51, R14, 0x7604, R15 ;  /* 0x000076040e337816 */ /* 0x000fe4000000000f */
[----:B------:R-:W0:Y:S01]  /*15e40*/  LDS.128 R12, [R3+0x1e200] ;  /* 0x01e20000030c7984 */ /* 0x000e220000000c00 */
[----:B------:R-:W-:Y:S02]  /*15e50*/  SHF.R.U32.HI R20, RZ, 0x8, R11 ;  /* 0x00000008ff147819 */ /* 0x000fe4000001160b */
[----:B------:R-:W-:-:S02]  /*15e60*/  SHF.R.U32.HI R36, RZ, 0x10, R29 ;  /* 0x00000010ff247819 */ /* 0x000fc4000001161d */
[----:B------:R-:W-:Y:S02]  /*15e70*/  LOP3.LUT R41, R11, 0xff, RZ, 0xc0, !PT ;  /* 0x000000ff0b297812 */ /* 0x000fe400078ec0ff */
[----:B------:R-:W-:Y:S02]  /*15e80*/  LOP3.LUT R20, R20, 0xff, RZ, 0xc0, !PT ;  /* 0x000000ff14147812 */ /* 0x000fe400078ec0ff */
[----:B------:R-:W-:Y:S02]  /*15e90*/  SHF.R.U32.HI R38, RZ, 0x10, R30 ;  /* 0x00000010ff267819 */ /* 0x000fe4000001161e */
[----:B------:R-:W-:Y:S02]  /*15ea0*/  LOP3.LUT R36, R36, 0xff, RZ, 0xc0, !PT ;  /* 0x000000ff24247812 */ /* 0x000fe400078ec0ff */
[----:B------:R-:W-:Y:S02]  /*15eb0*/  PRMT R42, R20, 0x7604, R41 ;  /* 0x00007604142a7816 */ /* 0x000fe40000000029 */
[----:B------:R-:W-:-:S02]  /*15ec0*/  SHF.R.U32.HI R20, RZ, 0x10, R28 ;  /* 0x00000010ff147819 */ /* 0x000fc4000001161c */
[----:B------:R-:W-:Y:S02]  /*15ed0*/  LOP3.LUT R38, R38, 0xff, RZ, 0xc0, !PT ;  /* 0x000000ff26267812 */ /* 0x000fe400078ec0ff */
[----:B------:R-:W-:Y:S02]  /*15ee0*/  PRMT R37, R36, 0x7054, R37 ;  /* 0x0000705424257816 */ /* 0x000fe40000000025 */
        /* <DEDUP_REMOVED lines=8> */
[----:B------:R-:W-:Y:S02]  /*15f70*/  SHF.R.U32.HI R38, RZ, 0x10, R10 ;  /* 0x00000010ff267819 */ /* 0x000fe4000001160a */
[----:B------:R-:W-:-:S02]  /*15f80*/  SHF.R.U32.HI R40, RZ, 0x10, R31 ;  /* 0x00000010ff287819 */ /* 0x000fc4000001161f */
[----:B------:R-:W-:Y:S02]  /*15f90*/  PRMT R49, R36, 0x7054, R49 ;  /* 0x0000705424317816 */ /* 0x000fe40000000031 */
[----:B------:R-:W-:Y:S02]  /*15fa0*/  LOP3.LUT R20, R20, 0xff, RZ, 0xc0, !PT ;  /* 0x000000ff14147812 */ /* 0x000fe400078ec0ff */
[----:B------:R-:W-:Y:S02]  /*15fb0*/  PRMT R53, R39, 0x7054, R42 ;  /* 0x0000705427357816 */ /* 0x000fe4000000002a */
[----:B------:R-:W-:Y:S02]  /*15fc0*/  LOP3.LUT R38, R38, 0xff, RZ, 0xc0, !PT ;  /* 0x000000ff26267812 */ /* 0x000fe400078ec0ff */
[----:B------:R-:W-:Y:S02]  /*15fd0*/  LOP3.LUT R40, R40, 0xff, RZ, 0xc0, !PT ;  /* 0x000000ff28287812 */ /* 0x000fe400078ec0ff */
[----:B------:R-:W-:-:S02]  /*15fe0*/  LOP3.LUT R49, R49, 0xff000000, R9, 0xf8, !PT ;  /* 0xff00000031317812 */ /* 0x000fc400078ef809 */
[----:B------:R-:W-:Y:S02]  /*15ff0*/  LOP3.LUT R39, R37, 0xff000000, R29, 0xf8, !PT ;  /* 0xff00000025277812 */ /* 0x000fe400078ef81d */
[----:B------:R-:W-:Y:S02]  /*16000*/  PRMT R47, R20, 0x7054, R47 ;  /* 0x00007054142f7816 */ /* 0x000fe4000000002f */
[----:B------:R-:W-:Y:S02]  /*16010*/  LOP3.LUT R53, R53, 0xff000000, R11, 0xf8, !PT ;  /* 0xff00000035357812 */ /* 0x000fe400078ef80b */
[----:B------:R-:W-:Y:S02]  /*16020*/  PRMT R51, R38, 0x7054, R51 ;  /* 0x0000705426337816 */ /* 0x000fe40000000033 */
[----:B------:R-:W-:Y:S02]  /*16030*/  PRMT R45, R40, 0x7054, R43 ;  /* 0x00007054282d7816 */ /* 0x000fe4000000002b */
[----:B------:R-:W-:-:S02]  /*16040*/  F2FP.F16.E4M3.UNPACK_B R46, R49 ;  /* 0x00000031ff2e723e */ /* 0x000fc400020006ff */
[----:B------:R-:W-:Y:S02]  /*16050*/  F2FP.F16.E4M3.UNPACK_B R40, R39 ;  /* 0x00000027ff28723e */ /* 0x000fe400020006ff */
[----:B------:R-:W-:Y:S01]  /*16060*/  LOP3.LUT R47, R47, 0xff000000, R8, 0xf8, !PT ;  /* 0xff0000002f2f7812 */ /* 0x000fe200078ef808 */
[----:B------:R-:W-:Y:S01]  /*16070*/  HADD2.F32 R48, -RZ, R46.H0_H0 ;  /* 0x2000002eff307230 */ /* 0x000fe20000004100 */
[----:B------:R-:W-:Y:S01]  /*16080*/  LOP3.LUT R50, R51, 0xff000000, R10, 0xf8, !PT ;  /* 0xff00000033327812 */ /* 0x000fe200078ef80a */
[----:B------:R-:W-:Y:S01]  /*16090*/  HADD2.F32 R42, -RZ, R40.H0_H0 ;  /* 0x20000028ff2a7230 */ /* 0x000fe20000004100 */
[-C--:B0-----:R-:W-:Y:S01]  /*160a0*/  F2FP.F16.E4M3.UNPACK_B R36, R15.reuse ;  /* 0x0000000fff24723e */ /* 0x081fe200020006ff */
[----:B------:R-:W-:Y:S01]  /*160b0*/  HADD2.F32 R51, -RZ, R46.H1_H1 ;  /* 0x3000002eff337230 */ /* 0x000fe20000004100 */
[----:B------:R-:W-:Y:S02]  /*160c0*/  F2FP.F16.E4M3.UNPACK_B R37, R15.H1 ;  /* 0x0000000fff25723e */ /* 0x000fe400030006ff */
[----:B------:R-:W-:-:S02]  /*160d0*/  F2FP.F16.E4M3.UNPACK_B R29, R13.H1 ;  /* 0x0000000dff1d723e */ /* 0x000fc400030006ff */
[----:B------:R-:W-:Y:S02]  /*160e0*/  F2FP.F16.E4M3.UNPACK_B R49, R49.H1 ;  /* 0x00000031ff31723e */ /* 0x000fe400030006ff */
[----:B------:R-:W-:Y:S01]  /*160f0*/  LOP3.LUT R43, R41, 0xff000000, R30, 0xf8, !PT ;  /* 0xff000000292b7812 */ /* 0x000fe200078ef81e */
[----:B------:R-:W-:Y:S01]  /*16100*/  HADD2.F32 R41, -RZ, R40.H1_H1 ;  /* 0x30000028ff297230 */ /* 0x000fe20000004100 */
[----:B------:R-:W-:Y:S02]  /*16110*/  LOP3.LUT R45, R45, 0xff000000, R31, 0xf8, !PT ;  /* 0xff0000002d2d7812 */ /* 0x000fe400078ef81f */
[-C--:B------:R-:W-:Y:S02]  /*16120*/  F2FP.F16.E4M3.UNPACK_B R30, R14.reuse ;  /* 0x0000000eff1e723e */ /* 0x080fe400020006ff */
[----:B------:R-:W-:Y:S02]  /*16130*/  F2FP.F16.E4M3.UNPACK_B R31, R14.H1 ;  /* 0x0000000eff1f723e */ /* 0x000fe400030006ff */
[----:B------:R-:W-:-:S02]  /*16140*/  F2FP.F16.E4M3.UNPACK_B R39, R39.H1 ;  /* 0x00000027ff27723e */ /* 0x000fc400030006ff */
[----:B------:R-:W-:-:S03]  /*16150*/  LOP3.LUT R38, R21, 0xff000000, R28, 0xf8, !PT ;  /* 0xff00000015267812 */ /* 0x000fc600078ef81c */
[--C-:B------:R-:W-:Y:S02]  /*16160*/  HADD2.F32 R40, -RZ, R39.reuse.H0_H0 ;  /* 0x20000027ff287230 */ /* 0x100fe40000004100 */
[----:B------:R-:W-:Y:S01]  /*16170*/  HADD2.F32 R39, -RZ, R39.H1_H1 ;  /* 0x30000027ff277230 */ /* 0x000fe20000004100 */
[----:B----4-:R-:W0:Y:S02]  /*16180*/  LDS.128 R4, [R62+0x1e200] ;  /* 0x01e200003e047984 */ /* 0x010e240000000c00 */
[-C--:B0-----:R-:W-:Y:S02]  /*16190*/  F2FP.F16.E4M3.UNPACK_B R11, R6.reuse ;  /* 0x00000006ff0b723e */ /* 0x081fe400020006ff */
[----:B------:R-:W-:Y:S02]  /*161a0*/  F2FP.F16.E4M3.UNPACK_B R20, R6.H1 ;  /* 0x00000006ff14723e */ /* 0x000fe400030006ff */
[----:B------:R-:W-:Y:S02]  /*161b0*/  F2FP.F16.E4M3.UNPACK_B R6, R13 ;  /* 0x0000000dff06723e */ /* 0x000fe400020006ff */
[----:B------:R-:W-:-:S02]  /*161c0*/  F2FP.F16.E4M3.UNPACK_B R8, R5 ;  /* 0x00000005ff08723e */ /* 0x000fc400020006ff */
[----:B------:R-:W-:Y:S01]  /*161d0*/  F2FP.F16.E4M3.UNPACK_B R10, R5.H1 ;  /* 0x00000005ff0a723e */ /* 0x000fe200030006ff */
[----:B------:R-:W-:Y:S01]  /*161e0*/  HADD2.F32 R5, -RZ, R6.H0_H0 ;  /* 0x20000006ff057230 */ /* 0x000fe20000004100 */
[-C--:B------:R-:W-:Y:S01]  /*161f0*/  F2FP.F16.E4M3.UNPACK_B R21, R7.reuse ;  /* 0x00000007ff15723e */ /* 0x080fe200020006ff */
[----:B------:R-:W-:Y:S01]  /*16200*/  HADD2.F32 R9, -RZ, R8.H0_H0 ;  /* 0x20000008ff097230 */ /* 0x000fe20000004100 */
[----:B------:R-:W-:Y:S01]  /*16210*/  F2FP.F16.E4M3.UNPACK_B R28, R7.H1 ;  /* 0x00000007ff1c723e */ /* 0x000fe200030006ff */
[----:B------:R-:W-:Y:S02]  /*16220*/  HADD2.F32 R14, -RZ, R6.H1_H1 ;  /* 0x30000006ff0e7230 */ /* 0x000fe40000004100 */
[C---:B------:R-:W-:Y:S01]  /*16230*/  FMUL.FTZ R52, R5.reuse, R48 ;  /* 0x0000003005347220 */ /* 0x040fe20000410000 */
[----:B------:R-:W-:Y:S01]  /*16240*/  FMUL.FTZ R15, R5, R42 ;  /* 0x0000002a050f7220 */ /* 0x000fe20000410000 */
[----:B------:R-:W-:Y:S01]  /*16250*/  HADD2.F32 R6, -RZ, R10.H0_H0 ;  /* 0x2000000aff067230 */ /* 0x000fe20000004100 */
[----:B------:R-:W-:Y:S01]  /*16260*/  F2FP.F16.E4M3.UNPACK_B R13, R12 ;  /* 0x0000000cff0d723e */ /* 0x000fe200020006ff */
[C---:B------:R-:W-:Y:S01]  /*16270*/  FFMA.FTZ R5, R9.reuse, R42, -R52 ;  /* 0x0000002a09057223 */ /* 0x040fe20000010834 */
[----:B------:R-:W-:Y:S01]  /*16280*/  FFMA.FTZ R9, R9, R48, R15 ;  /* 0x0000003009097223 */ /* 0x000fe2000001000f */
[----:B------:R-:W-:-:S02]  /*16290*/  HADD2.F32 R42, -RZ, R49.H0_H0 ;  /* 0x20000031ff2a7230 */ /* 0x000fc40000004100 */
[C---:B------:R-:W-:Y:S01]  /*162a0*/  FMUL.FTZ R55, R14.reuse, R51 ;  /* 0x000000330e377220 */ /* 0x040fe20000410000 */
[----:B------:R-:W-:Y:S02]  /*162b0*/  HADD2.F32 R15, -RZ, R29.H0_H0 ;  /* 0x2000001dff0f7230 */ /* 0x000fe40000004100 */
[----:B------:R-:W-:Y:S01]  /*162c0*/  FMUL.FTZ R14, R14, R41 ;  /* 0x000000290e0e7220 */ /* 0x000fe20000410000 */
[----:B------:R-:W-:Y:S01]  /*162d0*/  HADD2.F32 R8, -RZ, R8.H1_H1 ;  /* 0x30000008ff087230 */ /* 0x000fe20000004100 */
[----:B------:R-:W-:Y:S01]  /*162e0*/  F2FP.F16.E4M3.UNPACK_B R12, R12.H1 ;  /* 0x0000000cff0c723e */ /* 0x000fe200030006ff */
[----:B------:R-:W-:Y:S02]  /*162f0*/  HADD2.F32 R49, -RZ, R49.H1_H1 ;  /* 0x30000031ff317230 */ /* 0x000fe40000004100 */
[C---:B------:R-:W-:Y:S01]  /*16300*/  FMUL.FTZ R57, R15.reuse, R42 ;  /* 0x0000002a0f397220 */ /* 0x040fe20000410000 */
[-C--:B------:R-:W-:Y:S01]  /*16310*/  FMUL.FTZ R15, R15, R40.reuse ;  /* 0x000000280f0f7220 */ /* 0x080fe20000410000 */
[----:B------:R-:W-:Y:S01]  /*16320*/  FFMA.FTZ R48, R8, R51, R14 ;  /* 0x0000003308307223 */ /* 0x000fe2000001000e */
[----:B------:R-:W-:Y:S01]  /*16330*/  F2FP.F16.E4M3.UNPACK_B R14, R45 ;  /* 0x0000002dff0e723e */ /* 0x000fe200020006ff */
[----:B------:R-:W-:Y:S01]  /*16340*/  FFMA.FTZ R57, R6, R40, -R57 ;  /* 0x0000002806397223 */ /* 0x000fe20000010839 */
[----:B------:R-:W-:Y:S01]  /*16350*/  F2FP.F16.E4M3.UNPACK_B R40, R53 ;  /* 0x00000035ff28723e */ /* 0x000fe200020006ff */
[----:B------:R-:W-:Y:S01]  /*16360*/  FFMA.FTZ R46, R8, R41, -R55 ;  /* 0x00000029082e7223 */ /* 0x000fe20000010837 */
[----:B------:R-:W-:-:S02]  /*16370*/  HADD2.F32 R29, -RZ, R29.H1_H1 ;  /* 0x3000001dff1d7230 */ /* 0x000fc40000004100 */
[----:B------:R-:W-:Y:S01]  /*16380*/  FFMA.FTZ R42, R6, R42, R15 ;  /* 0x0000002a062a7223 */ /* 0x000fe2000001000f */
[----:B------:R-:W-:Y:S01]  /*16390*/  HADD2.F32 R8, -RZ, R36.H0_H0 ;  /* 0x20000024ff087230 */ /* 0x000fe20000004100 */
[----:B------:R-:W-:Y:S01]  /*163a0*/  F2FP.F16.E4M3.UNPACK_B R53, R53.H1 ;  /* 0x00000035ff35723e */ /* 0x000fe200030006ff */
[----:B------:R-:W-:Y:S02]  /*163b0*/  HADD2.F32 R41, -RZ, R40.H0_H0 ;  /* 0x20000028ff297230 */ /* 0x000fe40000004100 */
[C---:B------:R-:W-:Y:S01]  /*163c0*/  FMUL.FTZ R51, R29.reuse, R49 ;  /* 0x000000311d337220 */ /* 0x040fe20000410000 */
[----:B------:R-:W-:Y:S02]  /*163d0*/  HADD2.F32 R15, -RZ, R14.H0_H0 ;  /* 0x2000000eff0f7230 */ /* 0x000fe40000004100 */
[----:B------:R-:W-:Y:S01]  /*163e0*/  FMUL.FTZ R54, R29, R39 ;  /* 0x000000271d367220 */ /* 0x000fe20000410000 */
[----:B------:R-:W-:Y:S02]  /*163f0*/  HADD2.F32 R10, -RZ, R10.H1_H1 ;  /* 0x3000000aff0a7230 */ /* 0x000fe40000004100 */
[----:B------:R-:W-:Y:S01]  /*16400*/  FMUL.FTZ R29, R8, R41 ;  /* 0x00000029081d7220 */ /* 0x000fe20000410000 */
[----:B------:R-:W-:-:S02]  /*16410*/  HADD2.F32 R6, -RZ, R21.H0_H0 ;  /* 0x20000015ff067230 */ /* 0x000fc40000004100 */
[----:B------:R-:W-:Y:S01]  /*16420*/  FMUL.FTZ R8, R8, R15 ;  /* 0x0000000f08087220 */ /* 0x000fe20000410000 */
[----:B------:R-:W-:Y:S01]  /*16430*/  HADD2.F32 R40, -RZ, R40.H1_H1 ;  /* 0x30000028ff287230 */ /* 0x000fe20000004100 */
[----:B------:R-:W-:Y:S01]  /*16440*/  F2FP.F16.E4M3.UNPACK_B R45, R45.H1 ;  /* 0x0000002dff2d723e */ /* 0x000fe200030006ff */
[----:B------:R-:W-:Y:S02]  /*16450*/  HADD2.F32 R36, -RZ, R36.H1_H1 ;  /* 0x30000024ff247230 */ /* 0x000fe40000004100 */
[C---:B------:R-:W-:Y:S01]  /*16460*/  FFMA.FTZ R52, R10.reuse, R39, -R51 ;  /* 0x000000270a347223 */ /* 0x040fe20000010833 */
[----:B------:R-:W-:Y:S01]  /*16470*/  FFMA.FTZ R49, R10, R49, R54 ;  /* 0x000000310a317223 */ /* 0x000fe20000010036 */
[C---:B------:R-:W-:Y:S01]  /*16480*/  FFMA.FTZ R51, R6.reuse, R15, -R29 ;  /* 0x0000000f06337223 */ /* 0x040fe2000001081d */
[----:B------:R-:W-:Y:S01]  /*16490*/  FFMA.FTZ R54, R6, R41, R8 ;  /* 0x0000002906367223 */ /* 0x000fe20000010008 */
[----:B------:R-:W-:Y:S02]  /*164a0*/  HADD2.F32 R14, -RZ, R14.H1_H1 ;  /* 0x3000000eff0e7230 */ /* 0x000fe40000004100 */
[----:B------:R-:W-:Y:S01]  /*164b0*/  FMUL.FTZ R10, R36, R40 ;  /* 0x00000028240a7220 */ /* 0x000fe20000410000 */
[----:B------:R-:W-:Y:S01]  /*164c0*/  HADD2.F32 R21, -RZ, R21.H1_H1 ;  /* 0x30000015ff157230 */ /* 0x000fe20000004100 */
[----:B------:R-:W-:Y:S01]  /*164d0*/  F2FP.F16.E4M3.UNPACK_B R7, R4 ;  /* 0x00000004ff07723e */ /* 0x000fe200020006ff */
[----:B------:R-:W-:-:S02]  /*164e0*/  HADD2.F32 R29, -RZ, R53.H0_H0 ;  /* 0x20000035ff1d7230 */ /* 0x000fc40000004100 */
[-C--:B------:R-:W-:Y:S01]  /*164f0*/  FMUL.FTZ R39, R36, R14.reuse ;  /* 0x0000000e24277220 */ /* 0x080fe20000410000 */
[----:B------:R-:W-:Y:S02]  /*16500*/  HADD2.F32 R8, -RZ, R37.H0_H0 ;  /* 0x20000025ff087230 */ /* 0x000fe40000004100 */
[C---:B------:R-:W-:Y:S01]  /*16510*/  FFMA.FTZ R56, R21.reuse, R14, -R10 ;  /* 0x0000000e15387223 */ /* 0x040fe2000001080a */
[--C-:B------:R-:W-:Y:S01]  /*16520*/  HADD2.F32 R15, -RZ, R45.reuse.H0_H0 ;  /* 0x2000002dff0f7230 */ /* 0x100fe20000004100 */
[----:B------:R-:W-:Y:S01]  /*16530*/  F2FP.F16.E4M3.UNPACK_B R14, R47.H1 ;  /* 0x0000002fff0e723e */ /* 0x000fe200030006ff */
[----:B------:R-:W-:Y:S02]  /*16540*/  HADD2.F32 R6, -RZ, R28.H0_H0 ;  /* 0x2000001cff067230 */ /* 0x000fe40000004100 */
[C---:B------:R-:W-:Y:S01]  /*16550*/  FMUL.FTZ R41, R8.reuse, R29 ;  /* 0x0000001d08297220 */ /* 0x040fe20000410000 */
[----:B------:R-:W-:Y:S01]  /*16560*/  F2FP.F16.E4M3.UNPACK_B R4, R4.H1 ;  /* 0x00000004ff04723e */ /* 0x000fe200030006ff */
[----:B------:R-:W-:Y:S01]  /*16570*/  FMUL.FTZ R8, R8, R15 ;  /* 0x0000000f08087220 */ /* 0x000fe20000410000 */
[----:B------:R-:W-:Y:S01]  /*16580*/  FFMA.FTZ R55, R21, R40, R39 ;  /* 0x0000002815377223 */ /* 0x000fe20000010027 */
        /* <DEDUP_REMOVED lines=11> */
[----:B------:R-:W-:Y:S02]  /*16640*/  HADD2.F32 R28, -RZ, R28.H1_H1 ;  /* 0x3000001cff1c7230 */ /* 0x000fe40000004100 */
[----:B------:R-:W-:Y:S01]  /*16650*/  FMUL.FTZ R36, R37, R45 ;  /* 0x0000002d25247220 */ /* 0x000fe20000410000 */
[----:B------:R-:W-:-:S02]  /*16660*/  HADD2.F32 R15, -RZ, R10.H0_H0 ;  /* 0x2000000aff0f7230 */ /* 0x000fc40000004100 */
[----:B------:R-:W-:Y:S01]  /*16670*/  FMUL.FTZ R29, R8, R21 ;  /* 0x00000015081d7220 */ /* 0x000fe20000410000 */
[----:B------:R-:W-:Y:S02]  /*16680*/  HADD2.F32 R6, -RZ, R4.H0_H0 ;  /* 0x20000004ff067230 */ /* 0x000fe40000004100 */
[C---:B------:R-:W-:Y:S01]  /*16690*/  FFMA.FTZ R61, R28.reuse, R45, -R39 ;  /* 0x0000002d1c3d7223 */ /* 0x040fe20000010827 */
[----:B------:R-:W-:Y:S01]  /*166a0*/  FFMA.FTZ R60, R28, R53, R36 ;  /* 0x000000351c3c7223 */ /* 0x000fe20000010024 */
[----:B------:R-:W-:Y:S02]  /*166b0*/  HADD2.F32 R12, -RZ, R12.H1_H1 ;  /* 0x3000000cff0c7230 */ /* 0x000fe40000004100 */
[-C--:B------:R-:W-:Y:S01]  /*166c0*/  FMUL.FTZ R8, R8, R15.reuse ;  /* 0x0000000f08087220 */ /* 0x080fe20000410000 */
[----:B------:R-:W-:Y:S01]  /*166d0*/  FFMA.FTZ R28, R6, R15, -R29 ;  /* 0x0000000f061c7223 */ /* 0x000fe2000001081d */
[----:B------:R-:W-:Y:S01]  /*166e0*/  HADD2.F32 R29, -RZ, R14.H1_H1 ;  /* 0x3000000eff1d7230 */ /* 0x000fe20000004100 */
[----:B------:R-:W-:Y:S01]  /*166f0*/  F2FP.SATFINITE.E4M3.F32.PACK_AB_MERGE_C R52, R52, R57, RZ ;  /* 0x000000393434723e */ /* 0x000fe200048070ff */
[----:B------:R-:W-:-:S02]  /*16700*/  HADD2.F32 R15, -RZ, R10.H1_H1 ;  /* 0x3000000aff0f7230 */ /* 0x000fc40000004100 */
[----:B------:R-:W-:Y:S01]  /*16710*/  FFMA.FTZ R36, R6, R21, R8 ;  /* 0x0000001506247223 */ /* 0x000fe20000010008 */
[----:B------:R-:W-:Y:S02]  /*16720*/  HADD2.F32 R4, -RZ, R4.H1_H1 ;  /* 0x30000004ff047230 */ /* 0x000fe40000004100 */
[C---:B------:R-:W-:Y:S01]  /*16730*/  FMUL.FTZ R37, R12.reuse, R29 ;  /* 0x0000001d0c257220 */ /* 0x040fe20000410000 */
[----:B------:R-:W-:Y:S02]  /*16740*/  HADD2.F32 R21, -RZ, R47.H0_H0 ;  /* 0x2000002fff157230 */ /* 0x000fe40000004100 */
[-C--:B------:R-:W-:Y:S01]  /*16750*/  FMUL.FTZ R12, R12, R15.reuse ;  /* 0x0000000f0c0c7220 */ /* 0x080fe20000410000 */
[----:B------:R-:W-:Y:S02]  /*16760*/  HADD2.F32 R6, -RZ, R13.H0_H0 ;  /* 0x2000000dff067230 */ /* 0x000fe40000004100 */
[----:B------:R-:W-:Y:S01]  /*16770*/  FFMA.FTZ R39, R4, R15, -R37 ;  /* 0x0000000f04277223 */ /* 0x000fe20000010825 */
[----:B------:R-:W-:-:S02]  /*16780*/  HADD2.F32 R15, -RZ, R38.H0_H0 ;  /* 0x20000026ff0f7230 */ /* 0x000fc40000004100 */
[----:B------:R-:W-:Y:S01]  /*16790*/  FFMA.FTZ R41, R4, R29, R12 ;  /* 0x0000001d04297223 */ /* 0x000fe2000001000c */
[----:B------:R-:W-:Y:S02]  /*167a0*/  HADD2.F32 R8, -RZ, R47.H1_H1 ;  /* 0x3000002fff087230 */ /* 0x000fe40000004100 */
[C---:B------:R-:W-:Y:S01]  /*167b0*/  FMUL.FTZ R29, R6.reuse, R21 ;  /* 0x00000015061d7220 */ /* 0x040fe20000410000 */
[----:B------:R-:W-:Y:S02]  /*167c0*/  HADD2.F32 R13, -RZ, R13.H1_H1 ;  /* 0x3000000dff0d7230 */ /* 0x000fe40000004100 */
[----:B------:R-:W-:Y:S01]  /*167d0*/  FMUL.FTZ R37, R6, R15 ;  /* 0x0000000f06257220 */ /* 0x000fe20000410000 */
[--C-:B------:R-:W-:Y:S01]  /*167e0*/  HADD2.F32 R4, -RZ, R7.reuse.H0_H0 ;  /* 0x20000007ff047230 */ /* 0x100fe20000004100 */
[----:B------:R-:W-:Y:S01]  /*167f0*/  F2FP.F16.E4M3.UNPACK_B R10, R50.H1 ;  /* 0x00000032ff0a723e */ /* 0x000fe200030006ff */
[----:B------:R-:W-:Y:S02]  /*16800*/  HADD2.F32 R38, -RZ, R38.H1_H1 ;  /* 0x30000026ff267230 */ /* 0x000fe40000004100 */
[----:B------:R-:W-:Y:S01]  /*16810*/  FMUL.FTZ R6, R13, R8 ;  /* 0x000000080d067220 */ /* 0x000fe20000410000 */
[----:B------:R-:W-:-:S02]  /*16820*/  HADD2.F32 R7, -RZ, R7.H1_H1 ;  /* 0x30000007ff077230 */ /* 0x000fc40000004100 */
[C---:B------:R-:W-:Y:S01]  /*16830*/  FFMA.FTZ R29, R4.reuse, R15, -R29 ;  /* 0x0000000f041d7223 */ /* 0x040fe2000001081d */
[----:B------:R-:W-:Y:S01]  /*16840*/  FFMA.FTZ R37, R4, R21, R37 ;  /* 0x0000001504257223 */ /* 0x000fe20000010025 */
[-C--:B------:R-:W-:Y:S01]  /*16850*/  F2FP.F16.E4M3.UNPACK_B R4, R43.reuse.H1 ;  /* 0x0000002bff04723e */ /* 0x080fe200030006ff */
[-C--:B------:R-:W-:Y:S01]  /*16860*/  FMUL.FTZ R15, R13, R38.reuse ;  /* 0x000000260d0f7220 */ /* 0x080fe20000410000 */
[C---:B------:R-:W-:Y:S01]  /*16870*/  FFMA.FTZ R38, R7.reuse, R38, -R6 ;  /* 0x0000002607267223 */ /* 0x040fe20000010806 */
[----:B------:R-:W-:Y:S01]  /*16880*/  HADD2.F32 R13, -RZ, R10.H0_H0 ;  /* 0x2000000aff0d7230 */ /* 0x000fe20000004100 */
[----:B------:R-:W-:Y:S01]  /*16890*/  F2FP.F16.E4M3.UNPACK_B R50, R50 ;  /* 0x00000032ff32723e */ /* 0x000fe200020006ff */
[----:B------:R-:W-:Y:S02]  /*168a0*/  HADD2.F32 R6, -RZ, R31.H0_H0 ;  /* 0x2000001fff067230 */ /* 0x000fe40000004100 */
[----:B------:R-:W-:Y:S01]  /*168b0*/  FFMA.FTZ R12, R7, R8, R15 ;  /* 0x00000008070c7223 */ /* 0x000fe2000001000f */
[--C-:B------:R-:W-:Y:S01]  /*168c0*/  HADD2.F32 R7, -RZ, R4.reuse.H0_H0 ;  /* 0x20000004ff077230 */ /* 0x100fe20000004100 */
[----:B------:R-:W-:Y:S01]  /*168d0*/  F2FP.F16.E4M3.UNPACK_B R43, R43 ;  /* 0x0000002bff2b723e */ /* 0x000fe200020006ff */
[----:B------:R-:W-:-:S02]  /*168e0*/  HADD2.F32 R8, -RZ, R4.H1_H1 ;  /* 0x30000004ff087230 */ /* 0x000fc40000004100 */
[C---:B------:R-:W-:Y:S01]  /*168f0*/  FMUL.FTZ R15, R6.reuse, R13 ;  /* 0x0000000d060f7220 */ /* 0x040fe20000410000 */
[----:B------:R-:W-:Y:S02]  /*16900*/  HADD2.F32 R4, -RZ, R20.H0_H0 ;  /* 0x20000014ff047230 */ /* 0x000fe40000004100 */
[-C--:B------:R-:W-:Y:S01]  /*16910*/  FMUL.FTZ R21, R6, R7.reuse ;  /* 0x0000000706157220 */ /* 0x080fe20000410000 */
[----:B------:R-:W-:Y:S01]  /*16920*/  HADD2.F32 R10, -RZ, R10.H1_H1 ;  /* 0x3000000aff0a7230 */ /* 0x000fe20000004100 */
[----:B------:R-:W-:Y:S01]  /*16930*/  F2FP.SATFINITE.E4M3.F32.PACK_AB_MERGE_C R42, R49, R42, RZ ;  /* 0x0000002a312a723e */ /* 0x000fe200048070ff */
[----:B------:R-:W-:Y:S02]  /*16940*/  HADD2.F32 R31, -RZ, R31.H1_H1 ;  /* 0x3000001fff1f7230 */ /* 0x000fe40000004100 */
[----:B------:R-:W-:Y:S01]  /*16950*/  FFMA.FTZ R40, R4, R7, -R15 ;  /* 0x0000000704287223 */ /* 0x000fe2000001080f */
[----:B------:R-:W-:Y:S01]  /*16960*/  HADD2.F32 R20, -RZ, R20.H1_H1 ;  /* 0x30000014ff147230 */ /* 0x000fe20000004100 */
[----:B------:R-:W-:Y:S01]  /*16970*/  F2FP.SATFINITE.E4M3.F32.PACK_AB_MERGE_C R5, R46, R5, R52 ;  /* 0x000000052e05723e */ /* 0x000fe20004807034 */
[----:B------:R-:W-:-:S02]  /*16980*/  HADD2.F32 R6, -RZ, R30.H0_H0 ;  /* 0x2000001eff067230 */ /* 0x000fc40000004100 */
[C---:B------:R-:W-:Y:S01]  /*16990*/  FMUL.FTZ R7, R31.reuse, R10 ;  /* 0x0000000a1f077220 */ /* 0x040fe20000410000 */
[-C--:B------:R-:W-:Y:S01]  /*169a0*/  FMUL.FTZ R15, R31, R8.reuse ;  /* 0x000000081f0f7220 */ /* 0x080fe20000410000 */
[----:B------:R-:W-:Y:S01]  /*169b0*/  FFMA.FTZ R31, R4, R13, R21 ;  /* 0x0000000d041f7223 */ /* 0x000fe20000010015 */
[--C-:B------:R-:W-:Y:S02]  /*169c0*/  HADD2.F32 R13, -RZ, R50.reuse.H0_H0 ;  /* 0x20000032ff0d7230 */ /* 0x100fe40000004100 */
[C---:B------:R-:W-:Y:S01]  /*169d0*/  FFMA.FTZ R45, R20.reuse, R8, -R7 ;  /* 0x00000008142d7223 */ /* 0x040fe20000010807 */
[----:B------:R-:W-:Y:S02]  /*169e0*/  HADD2.F32 R7, -RZ, R43.H0_H0 ;  /* 0x2000002bff077230 */ /* 0x000fe40000004100 */
[----:B------:R-:W-:Y:S01]  /*169f0*/  FFMA.FTZ R20, R20, R10, R15 ;  /* 0x0000000a14147223 */ /* 0x000fe2000001000f */
[----:B------:R-:W-:Y:S02]  /*16a00*/  HADD2.F32 R50, -RZ, R50.H1_H1 ;  /* 0x30000032ff327230 */ /* 0x000fe40000004100 */
[----:B------:R-:W-:Y:S01]  /*16a10*/  FMUL.FTZ R15, R6, R13 ;  /* 0x0000000d060f7220 */ /* 0x000fe20000410000 */
[----:B------:R-:W-:-:S02]  /*16a20*/  HADD2.F32 R30, -RZ, R30.H1_H1 ;  /* 0x3000001eff1e7230 */ /* 0x000fc40000004100 */
[----:B------:R-:W-:Y:S01]  /*16a30*/  FMUL.FTZ R8, R6, R7 ;  /* 0x0000000706087220 */ /* 0x000fe20000410000 */
[----:B------:R-:W-:Y:S01]  /*16a40*/  HADD2.F32 R43, -RZ, R43.H1_H1 ;  /* 0x3000002bff2b7230 */ /* 0x000fe20000004100 */
[----:B------:R-:W-:Y:S01]  /*16a50*/  F2FP.SATFINITE.E4M3.F32.PACK_AB_MERGE_C R40, R45, R40, RZ ;  /* 0x000000282d28723e */ /* 0x000fe200048070ff */
[--C-:B------:R-:W-:Y:S02]  /*16a60*/  HADD2.F32 R4, -RZ, R11.reuse.H0_H0 ;  /* 0x2000000bff047230 */ /* 0x100fe40000004100 */
[CC--:B------:R-:W-:Y:S01]  /*16a70*/  FMUL.FTZ R14, R30.reuse, R50.reuse ;  /* 0x000000321e0e7220 */ /* 0x0c0fe20000410000 */
[----:B------:R-:W-:Y:S02]  /*16a80*/  HADD2.F32 R11, -RZ, R11.H1_H1 ;  /* 0x3000000bff0b7230 */ /* 0x000fe40000004100 */
[----:B------:R-:W-:Y:S01]  /*16a90*/  FMUL.FTZ R21, R30, R43 ;  /* 0x0000002b1e157220 */ /* 0x000fe20000410000 */
[----:B------:R-:W-:Y:S01]  /*16aa0*/  F2FP.SATFINITE.E4M3.F32.PACK_AB_MERGE_C R20, R20, R31, RZ ;  /* 0x0000001f1414723e */ /* 0x000fe200048070ff */
        /* <DEDUP_REMOVED lines=11> */
[----:B------:R-:W-:Y:S02]  /*16b60*/  F2FP.SATFINITE.E4M3.F32.PACK_AB_MERGE_C R9, R48, R9, R42 ;  /* 0x000000093009723e */ /* 0x000fe4000480702a */
[----:B------:R-:W-:Y:S01]  /*16b70*/  F2FP.SATFINITE.E4M3.F32.PACK_AB_MERGE_C R11, R55, R54, R11 ;  /* 0x00000036370b723e */ /* 0x000fe2000480700b */
[----:B------:R4:W-:Y:S01]  /*16b80*/  STS.128 [R62+0x1e200], R4 ;  /* 0x01e200043e007388 */ /* 0x0009e20000000c00 */
[----:B------:R-:W-:Y:S02]  /*16b90*/  F2FP.SATFINITE.E4M3.F32.PACK_AB_MERGE_C R8, R12, R37, R8 ;  /* 0x000000250c08723e */ /* 0x000fe40004807008 */
[----:B------:R-:W-:-:S05]  /*16ba0*/  F2FP.SATFINITE.E4M3.F32.PACK_AB_MERGE_C R10, R21, R10, R20 ;  /* 0x0000000a150a723e */ /* 0x000fca0004807014 */
[----:B------:R4:W-:Y:S02]  /*16bb0*/  STS.128 [R3+0x1e200], R8 ;  /* 0x01e2000803007388 */ /* 0x0009e40000000c00 */
.L_x_582:
[----:B------:R-:W-:Y:S05]  /*16bc0*/  BSYNC B1 ;  /* 0x0000000000017941 */ /* 0x000fea0003800000 */
.L_x_581:
[----:B------:R-:W-:Y:S05]  /*16bd0*/  @P2 BRA `(.L_x_563) ;  /* 0x0000000c00e02947 */ /* 0x000fea0003800000 */
[----:B-12-4-:R-:W2:Y:S04]  /*16be0*/  LDL R3, [R1] ;  /* 0x0000000001037983 */ /* 0x016ea80000100800 */
[----:B------:R-:W4:Y:S01]  /*16bf0*/  LDL R53, [R1+0x58] ;  /* 0x0000580001357983 */ /* 0x000f220000100800 */
[----:B-----5:R-:W-:Y:S02]  /*16c00*/  SHF.R.U32.HI R4, RZ, 0x8, R32 ;  /* 0x00000008ff047819 */ /* 0x020fe40000011620 */
[----:B------:R-:W-:Y:S02]  /*16c10*/  SHF.R.U32.HI R6, RZ, 0x8, R33 ;  /* 0x00000008ff067819 */ /* 0x000fe40000011621 */
[----:B------:R-:W-:Y:S02]  /*16c20*/  LOP3.LUT R4, R4, 0xff, RZ, 0xc0, !PT ;  /* 0x000000ff04047812 */ /* 0x000fe400078ec0ff */
[----:B------:R-:W-:-:S02]  /*16c30*/  SHF.R.U32.HI R8, RZ, 0x8, R34 ;  /* 0x00000008ff087819 */ /* 0x000fc40000011622 */
[----:B------:R-:W-:Y:S02]  /*16c40*/  LOP3.LUT R5, R33, 0xff, RZ, 0xc0, !PT ;  /* 0x000000ff21057812 */ /* 0x000fe400078ec0ff */
[----:B0-----:R-:W-:Y:S02]  /*16c50*/  LOP3.LUT R7, R34, 0xff, RZ, 0xc0, !PT ;  /* 0x000000ff22077812 */ /* 0x001fe400078ec0ff */
[----:B------:R-:W-:Y:S02]  /*16c60*/  LOP3.LUT R6, R6, 0xff, RZ, 0xc0, !PT ;  /* 0x000000ff06067812 */ /* 0x000fe400078ec0ff */
[----:B------:R-:W-:Y:S02]  /*16c70*/  LOP3.LUT R8, R8, 0xff, RZ, 0xc0, !PT ;  /* 0x000000ff08087812 */ /* 0x000fe400078ec0ff */
[----:B------:R-:W-:Y:S02]  /*16c80*/  PRMT R12, R6, 0x7604, R5 ;  /* 0x00007604060c7816 */ /* 0x000fe40000000005 */
[----:B------:R-:W-:-:S02]  /*16c90*/  PRMT R15, R8, 0x7604, R7 ;  /* 0x00007604080f7816 */ /* 0x000fc40000000007 */
[----:B------:R-:W-:Y:S02]  /*16ca0*/  SHF.R.U32.HI R5, RZ, 0x8, R35 ;  /* 0x00000008ff057819 */ /* 0x000fe40000011623 */
[----:B------:R-:W-:Y:S02]  /*16cb0*/  SHF.R.U32.HI R7, RZ, 0x8, R24 ;  /* 0x00000008ff077819 */ /* 0x000fe40000011618 */
[----:B------:R-:W-:Y:S02]  /*16cc0*/  SHF.R.U32.HI R8, RZ, 0x8, R25 ;  /* 0x00000008ff087819 */ /* 0x000fe40000011619 */
[----:B------:R-:W-:Y:S02]  /*16cd0*/  LOP3.LUT R6, R24, 0xff, RZ, 0xc0, !PT ;  /* 0x000000ff18067812 */ /* 0x000fe400078ec0ff */
[----:B------:R-:W-:Y:S02]  /*16ce0*/  LOP3.LUT R5, R5, 0xff, RZ, 0xc0, !PT ;  /* 0x000000ff05057812 */ /* 0x000fe400078ec0ff */
[----:B------:R-:W-:-:S02]  /*16cf0*/  LOP3.LUT R7, R7, 0xff, RZ, 0xc0, !PT ;  /* 0x000000ff07077812 */ /* 0x000fc400078ec0ff */
[----:B------:R-:W-:Y:S02]  /*16d00*/  SHF.R.U32.HI R31, RZ, 0x8, R27 ;  /* 0x00000008ff1f7819 */ /* 0x000fe4000001161b */
[----:B------:R-:W-:Y:S02]  /*16d10*/  PRMT R29, R7, 0x7604, R6 ;  /* 0x00007604071d7816 */ /* 0x000fe40000000006 */
[----:B------:R-:W-:Y:S02]  /*16d20*/  LOP3.LUT R20, R25, 0xff, RZ, 0xc0, !PT ;  /* 0x000000ff19147812 */ /* 0x000fe400078ec0ff */
[----:B------:R-:W-:Y:S02]  /*16d30*/  LOP3.LUT R30, R27, 0xff, RZ, 0xc0, !PT ;  /* 0x000000ff1b1e7812 */ /* 0x000fe400078ec0ff */
[----:B------:R-:W-:Y:S02]  /*16d40*/  LOP3.LUT R31, R31, 0xff, RZ, 0xc0, !PT ;  /* 0x000000ff1f1f7812 */ /* 0x000fe400078ec0ff */
[----:B------:R-:W-:-:S02]  /*16d50*/  SHF.R.U32.HI R28, RZ, 0x8, R26 ;  /* 0x00000008ff1c7819 */ /* 0x000fc4000001161a */
[----:B------:R-:W-:Y:S02]  /*16d60*/  PRMT R30, R31, 0x7604, R30 ;  /* 0x000076041f1e7816 */ /* 0x000fe4000000001e */
[----:B------:R-:W-:Y:S02]  /*16d70*/  SHF.R.U32.HI R31, RZ, 0x10, R25 ;  /* 0x00000010ff1f7819 */ /* 0x000fe40000011619 */
[----:B------:R-:W-:Y:S02]  /*16d80*/  SHF.R.U32.HI R41, RZ, 0x10, R27 ;  /* 0x00000010ff297819 */ /* 0x000fe4000001161b */
[----:B------:R-:W-:Y:S01]  /*16d90*/  LOP3.LUT R21, R26, 0xff, RZ, 0xc0, !PT ;  /* 0x000000ff1a157812 */ /* 0x000fe200078ec0ff */
[----:B------:R-:W-:Y:S01]  /*16da0*/  IMAD.U32 R31, R31, 0x10000, RZ ;  /* 0x000100001f1f7824 */ /* 0x000fe200078e00ff */
[----:B------:R-:W-:Y:S02]  /*16db0*/  LOP3.LUT R28, R28, 0xff, RZ, 0xc0, !PT ;  /* 0x000000ff1c1c7812 */ /* 0x000fe400078ec0ff */
[----:B------:R-:W-:-:S02]  /*16dc0*/  SHF.L.U32 R41, R41, 0x10, RZ ;  /* 0x0000001029297819 */ /* 0x000fc400000006ff */
[----:B------:R-:W-:Y:S02]  /*16dd0*/  PRMT R39, R28, 0x7604, R21 ;  /* 0x000076041c277816 */ /* 0x000fe40000000015 */
[----:B------:R-:W-:Y:S02]  /*16de0*/  SHF.R.U32.HI R21, RZ, 0x10, R35 ;  /* 0x00000010ff157819 */ /* 0x000fe40000011623 */
[----:B------:R-:W-:Y:S02]  /*16df0*/  LOP3.LUT R41, R30, 0xff0000, R41, 0xf8, !PT ;  /* 0x00ff00001e297812 */ /* 0x000fe400078ef829 */
[----:B------:R-:W-:Y:S01]  /*16e00*/  LOP3.LUT R29, R29, 0xff0000, R24, 0xf8, !PT ;  /* 0x00ff00001d1d7812 */ /* 0x000fe200078ef818 */
[----:B------:R-:W-:Y:S01]  /*16e10*/  IMAD.U32 R21, R21, 0x10000, RZ ;  /* 0x0001000015157824 */ /* 0x000fe200078e00ff */
[----:B------:R-:W-:Y:S02]  /*16e20*/  LOP3.LUT R41, R41, 0xff000000, R27, 0xf8, !PT ;  /* 0xff00000029297812 */ /* 0x000fe400078ef81b */
[----:B------:R-:W-:-:S02]  /*16e30*/  LOP3.LUT R15, R15, 0xff0000, R34, 0xf8, !PT ;  /* 0x00ff00000f0f7812 */ /* 0x000fc400078ef822 */
[----:B------:R-:W-:Y:S02]  /*16e40*/  LOP3.LUT R39, R39, 0xff0000, R26, 0xf8, !PT ;  /* 0x00ff000027277812 */ /* 0x000fe400078ef81a */
[----:B------:R-:W-:Y:S02]  /*16e50*/  LOP3.LUT R30, R15, 0xff000000, R34, 0xf8, !PT ;  /* 0xff0000000f1e7812 */ /* 0x000fe400078ef822 */
[----:B------:R-:W-:Y:S02]  /*16e60*/  LOP3.LUT R39, R39, 0xff000000, R26, 0xf8, !PT ;  /* 0xff00000027277812 */ /* 0x000fe400078ef81a */
[----:B--2---:R-:W-:Y:S02]  /*16e70*/  LEA.HI R0, R0, R3, RZ, 0x1c ;  /* 0x0000000300007211 */ /* 0x004fe400078fe0ff */
[----:B------:R-:W-:-:S04]  /*16e80*/  LOP3.LUT R3, R32, 0xff, RZ, 0xc0, !PT ;  /* 0x000000ff20037812 */ /* 0x000fc800078ec0ff */
[----:B------:R-:W-:Y:S02]  /*16e90*/  PRMT R13, R4, 0x7604, R3 ;  /* 0x00007604040d7816 */ /* 0x000fe40000000003 */
[----:B------:R-:W-:Y:S02]  /*16ea0*/  SHF.R.S32.HI R3, RZ, 0x1f, R0 ;  /* 0x0000001fff037819 */ /* 0x000fe40000011400 */
[----:B------:R-:W-:Y:S02]  /*16eb0*/  LOP3.LUT R4, R35, 0xff, RZ, 0xc0, !PT ;  /* 0x000000ff23047812 */ /* 0x000fe400078ec0ff */
[----:B------:R-:W-:Y:S01]  /*16ec0*/  LEA.HI R3, R3, R0, RZ, 0x2 ;  /* 0x0000000003037211 */ /* 0x000fe200078f10ff */
[----:B------:R-:W-:Y:S01]  /*16ed0*/  IMAD.SHL.U32 R0, R0, 0x10, RZ ;  /* 0x0000001000007824 */ /* 0x000fe200078e00ff */
[----:B---3--:R-:W-:Y:S02]  /*16ee0*/  PRMT R14, R5, 0x7604, R4 ;  /* 0x00007604050e7816 */ /* 0x008fe40000000004 */
[----:B------:R-:W-:Y:S01]  /*16ef0*/  SHF.L.U32 R3, R3, 0xb, RZ ;  /* 0x0000000b03037819 */ /* 0x000fe200000006ff */
[----:B----4-:R-:W0:Y:S01]  /*16f00*/  LDS.128 R4, [R53+0x1e200] ;  /* 0x01e2000035047984 */ /* 0x010e220000000c00 */
[----:B------:R-:W-:-:S02]  /*16f10*/  LOP3.LUT R0, R69, 0x30, R0, 0xf8, !PT ;  /* 0x0000003045007812 */ /* 0x000fc400078ef800 */
[----:B------:R-:W-:Y:S02]  /*16f20*/  LOP3.LUT R3, R3, 0xffffe000, RZ, 0xc0, !PT ;  /* 0xffffe00003037812 */ /* 0x000fe400078ec0ff */
[----:B------:R-:W-:Y:S02]  /*16f30*/  LOP3.LUT R0, R0, R68, RZ, 0x3c, !PT ;  /* 0x0000004400007212 */ /* 0x000fe400078e3cff */
[--C-:B------:R-:W-:Y:S02]  /*16f40*/  LOP3.LUT R13, R13, 0xff0000, R32.reuse, 0xf8, !PT ;  /* 0x00ff00000d0d7812 */ /* 0x100fe400078ef820 */
[----:B------:R-:W-:Y:S02]  /*16f50*/  IADD3 R3, R0, R67, R3 ;  /* 0x0000004300037210 */ /* 0x000fe40007ffe003 */
[----:B------:R-:W-:Y:S02]  /*16f60*/  LOP3.LUT R28, R13, 0xff000000, R32, 0xf8, !PT ;  /* 0xff0000000d1c7812 */ /* 0x000fe400078ef820 */
[----:B------:R-:W-:Y:S01]  /*16f70*/  LOP3.LUT R21, R14, 0xff0000, R21, 0xf8, !PT ;  /* 0x00ff00000e157812 */ /* 0x000fe200078ef815 */
[----:B------:R-:W-:Y:S01]  /*16f80*/  IMAD.IADD R0, R18, 0x1, R3 ;  /* 0x0000000112007824 */ /* 0x000fe200078e0203 */
[----:B------:R-:W-:-:S02]  /*16f90*/  LOP3.LUT R3, R8, 0xff, RZ, 0xc0, !PT ;  /* 0x000000ff08037812 */ /* 0x000fc400078ec0ff */
[----:B------:R-:W-:Y:S02]  /*16fa0*/  LOP3.LUT R34, R21, 0xff000000, R35, 0xf8, !PT ;  /* 0xff00000015227812 */ /* 0x000fe400078ef823 */
[----:B------:R-:W1:Y:S01]  /*16fb0*/  LDS.128 R8, [R0+0x1e200] ;  /* 0x01e2000000087984 */ /* 0x000e620000000c00 */
[----:B------:R-:W-:Y:S02]  /*16fc0*/  PRMT R20, R3, 0x7604, R20 ;  /* 0x0000760403147816 */ /* 0x000fe40000000014 */
[----:B------:R-:W-:Y:S02]  /*16fd0*/  SHF.R.U32.HI R3, RZ, 0x10, R33 ;  /* 0x00000010ff037819 */ /* 0x000fe40000011621 */
[----:B------:R-:W-:Y:S02]  /*16fe0*/  LOP3.LUT R37, R20, 0xff0000, R31, 0xf8, !PT ;  /* 0x00ff000014257812 */ /* 0x000fe400078ef81f */
[----:B------:R-:W-:Y:S01]  /*16ff0*/  LOP3.LUT R31, R29, 0xff000000, R24, 0xf8, !PT ;  /* 0xff0000001d1f7812 */ /* 0x000fe200078ef818 */
[----:B------:R-:W-:Y:S01]  /*17000*/  IMAD.U32 R3, R3, 0x10000, RZ ;  /* 0x0001000003037824 */ /* 0x000fe200078e00ff */
[----:B------:R-:W-:-:S04]  /*17010*/  LOP3.LUT R37, R37, 0xff000000, R25, 0xf8, !PT ;  /* 0xff00000025257812 */ /* 0x000fc800078ef819 */
[----:B------:R-:W-:-:S04]  /*17020*/  LOP3.LUT R3, R12, 0xff0000, R3, 0xf8, !PT ;  /* 0x00ff00000c037812 */ /* 0x000fc800078ef803 */
[----:B------:R-:W-:Y:S02]  /*17030*/  LOP3.LUT R32, R3, 0xff000000, R33, 0xf8, !PT ;  /* 0xff00000003207812 */ /* 0x000fe400078ef821 */
[----:B------:R-:W-:Y:S02]  /*17040*/  F2FP.F16.E4M3.UNPACK_B R33, R37 ;  /* 0x00000025ff21723e */ /* 0x000fe400020006ff */
[----:B------:R-:W-:Y:S02]  /*17050*/  F2FP.F16.E4M3.UNPACK_B R27, R32 ;  /* 0x00000020ff1b723e */ /* 0x000fe400020006ff */
[----:B0-----:R-:W-:Y:S01]  /*17060*/  F2FP.F16.E4M3.UNPACK_B R12, R5 ;  /* 0x00000005ff0c723e */ /* 0x001fe200020006ff */
[----:B------:R-:W-:Y:S01]  /*17070*/  HADD2.F32 R35, -RZ, R33.H0_H0 ;  /* 0x20000021ff237230 */ /* 0x000fe20000004100 */
[-C--:B------:R-:W-:Y:S01]  /*17080*/  F2FP.F16.E4M3.UNPACK_B R14, R7.reuse ;  /* 0x00000007ff0e723e */ /* 0x080fe200020006ff */
[----:B------:R-:W-:Y:S01]  /*17090*/  HADD2.F32 R29, -RZ, R27.H0_H0 ;  /* 0x2000001bff1d7230 */ /* 0x000fe20000004100 */
[----:B------:R-:W-:Y:S01]  /*170a0*/  F2FP.F16.E4M3.UNPACK_B R15, R7.H1 ;  /* 0x00000007ff0f723e */ /* 0x000fe200030006ff */
[----:B------:R-:W-:Y:S01]  /*170b0*/  HADD2.F32 R33, -RZ, R33.H1_H1 ;  /* 0x30000021ff217230 */ /* 0x000fe20000004100 */
[-C--:B------:R-:W-:Y:S01]  /*170c0*/  F2FP.F16.E4M3.UNPACK_B R7, R6.reuse ;  /* 0x00000006ff07723e */ /* 0x080fe200020006ff */
[----:B------:R-:W-:Y:S01]  /*170d0*/  HADD2.F32 R27, -RZ, R27.H1_H1 ;  /* 0x3000001bff1b7230 */ /* 0x000fe20000004100 */
[----:B------:R-:W-:Y:S01]  /*170e0*/  F2FP.F16.E4M3.UNPACK_B R13, R6.H1 ;  /* 0x00000006ff0d723e */ /* 0x000fe200030006ff */
[--C-:B------:R-:W-:Y:S01]  /*170f0*/  HADD2.F32 R6, -RZ, R12.reuse.H0_H0 ;  /* 0x2000000cff067230 */ /* 0x100fe20000004100 */
[----:B------:R-:W-:Y:S01]  /*17100*/  F2FP.F16.E4M3.UNPACK_B R37, R37.H1 ;  /* 0x00000025ff25723e */ /* 0x000fe200030006ff */
[----:B------:R-:W-:Y:S01]  /*17110*/  HADD2.F32 R12, -RZ, R12.H1_H1 ;  /* 0x3000000cff0c7230 */ /* 0x000fe20000004100 */
[----:B------:R-:W-:-:S02]  /*17120*/  F2FP.F16.E4M3.UNPACK_B R5, R5.H1 ;  /* 0x00000005ff05723e */ /* 0x000fc400030006ff */
[----:B------:R-:W-:Y:S02]  /*17130*/  F2FP.F16.E4M3.UNPACK_B R32, R32.H1 ;  /* 0x00000020ff20723e */ /* 0x000fe400030006ff */
[----:B------:R-:W-:Y:S02]  /*17140*/  F2FP.F16.E4M3.UNPACK_B R3, R4 ;  /* 0x00000004ff03723e */ /* 0x000fe400020006ff */
[-C--:B-1----:R-:W-:Y:S02]  /*17150*/  F2FP.F16.E4M3.UNPACK_B R20, R9.reuse ;  /* 0x00000009ff14723e */ /* 0x082fe400020006ff */
[----:B------:R-:W-:Y:S02]  /*17160*/  F2FP.F16.E4M3.UNPACK_B R21, R9.H1 ;  /* 0x00000009ff15723e */ /* 0x000fe400030006ff */
[-C--:B------:R-:W-:Y:S01]  /*17170*/  F2FP.F16.E4M3.UNPACK_B R25, R11.reuse ;  /* 0x0000000bff19723e */ /* 0x080fe200020006ff */
[--C-:B------:R-:W-:Y:S01]  /*17180*/  HADD2.F32 R24, -RZ, R20.reuse.H0_H0 ;  /* 0x20000014ff187230 */ /* 0x100fe20000004100 */
[----:B------:R-:W-:Y:S01]  /*17190*/  F2FP.F16.E4M3.UNPACK_B R26, R11.H1 ;  /* 0x0000000bff1a723e */ /* 0x000fe200030006ff */
[----:B------:R-:W-:Y:S01]  /*171a0*/  HADD2.F32 R20, -RZ, R20.H1_H1 ;  /* 0x30000014ff147230 */ /* 0x000fe20000004100 */
[----:B------:R-:W-:-:S02]  /*171b0*/  F2FP.F16.E4M3.UNPACK_B R11, R10 ;  /* 0x0000000aff0b723e */ /* 0x000fc400020006ff */
[C---:B------:R-:W-:Y:S01]  /*171c0*/  FMUL.FTZ R36, R24.reuse, R29 ;  /* 0x0000001d18247220 */ /* 0x040fe20000410000 */
[-C--:B------:R-:W-:Y:S01]  /*171d0*/  FMUL.FTZ R43, R24, R35.reuse ;  /* 0x00000023182b7220 */ /* 0x080fe20000410000 */
[----:B------:R-:W-:Y:S01]  /*171e0*/  F2FP.F16.E4M3.UNPACK_B R24, R10.H1 ;  /* 0x0000000aff18723e */ /* 0x000fe200030006ff */
[----:B------:R-:W-:Y:S02]  /*171f0*/  HADD2.F32 R10, -RZ, R21.H0_H0 ;  /* 0x20000015ff0a7230 */ /* 0x000fe40000004100 */
[C---:B------:R-:W-:Y:S01]  /*17200*/  FFMA.FTZ R36, R6.reuse, R35, R36 ;  /* 0x0000002306247223 */ /* 0x040fe20000010024 */
[----:B------:R-:W-:Y:S02]  /*17210*/  HADD2.F32 R35, -RZ, R37.H0_H0 ;  /* 0x20000025ff237230 */ /* 0x000fe40000004100 */
[----:B------:R-:W-:Y:S01]  /*17220*/  FFMA.FTZ R43, R6, R29, -R43 ;  /* 0x0000001d062b7223 */ /* 0x000fe2000001082b */
[----:B------:R-:W-:Y:S02]  /*17230*/  HADD2.F32 R29, -RZ, R32.H0_H0 ;  /* 0x20000020ff1d7230 */ /* 0x000fe40000004100 */
[----:B------:R-:W-:Y:S01]  /*17240*/  FMUL.FTZ R45, R20, R33 ;  /* 0x00000021142d7220 */ /* 0x000fe20000410000 */
[----:B------:R-:W-:-:S02]  /*17250*/  HADD2.F32 R6, -RZ, R5.H0_H0 ;  /* 0x20000005ff067230 */ /* 0x000fc40000004100 */
[----:B------:R-:W-:Y:S01]  /*17260*/  FMUL.FTZ R47, R10, R35 ;  /* 0x000000230a2f7220 */ /* 0x000fe20000410000 */
[----:B------:R-:W-:Y:S01]  /*17270*/  FMUL.FTZ R20, R20, R27 ;  /* 0x0000001b14147220 */ /* 0x000fe20000410000 */
[----:B------:R-:W-:Y:S01]  /*17280*/  FMUL.FTZ R10, R10, R29 ;  /* 0x0000001d0a0a7220 */ /* 0x000fe20000410000 */
[----:B------:R-:W-:Y:S01]  /*17290*/  FFMA.FTZ R38, R12, R27, -R45 ;  /* 0x0000001b0c267223 */ /* 0x000fe2000001082d */
[----:B------:R-:W-:Y:S01]  /*172a0*/  FFMA.FTZ R47, R6, R29, -R47 ;  /* 0x0000001d062f7223 */ /* 0x000fe2000001082f */
[----:B------:R-:W-:Y:S01]  /*172b0*/  FFMA.FTZ R45, R12, R33, R20 ;  /* 0x000000210c2d7223 */ /* 0x000fe20000010014 */
[----:B------:R-:W-:Y:S01]  /*172c0*/  F2FP.F16.E4M3.UNPACK_B R29, R41 ;  /* 0x00000029ff1d723e */ /* 0x000fe200020006ff */
[----:B------:R-:W-:Y:S01]  /*172d0*/  FFMA.FTZ R35, R6, R35, R10 ;  /* 0x0000002306237223 */ /* 0x000fe2000001000a */
[-C--:B------:R-:W-:Y:S01]  /*172e0*/  F2FP.F16.E4M3.UNPACK_B R12, R34.reuse ;  /* 0x00000022ff0c723e */ /* 0x080fe200020006ff */
[----:B------:R-:W-:Y:S01]  /*172f0*/  HADD2.F32 R20, -RZ, R37.H1_H1 ;  /* 0x30000025ff147230 */ /* 0x000fe20000004100 */
[----:B------:R-:W-:Y:S01]  /*17300*/  F2FP.F16.E4M3.UNPACK_B R41, R41.H1 ;  /* 0x00000029ff29723e */ /* 0x000fe200030006ff */
[----:B------:R-:W-:Y:S01]  /*17310*/  HADD2.F32 R21, -RZ, R21.H1_H1 ;  /* 0x30000015ff157230 */ /* 0x000fe20000004100 */
[----:B------:R-:W-:Y:S01]  /*17320*/  F2FP.F16.E4M3.UNPACK_B R34, R34.H1 ;  /* 0x00000022ff22723e */ /* 0x000fe200030006ff */
[----:B------:R-:W-:Y:S01]  /*17330*/  HADD2.F32 R33, -RZ, R29.H0_H0 ;  /* 0x2000001dff217230 */ /* 0x000fe20000004100 */
[----:B------:R-:W-:Y:S01]  /*17340*/  F2FP.F16.E4M3.UNPACK_B R9, R8 ;  /* 0x00000008ff09723e */ /* 0x000fe200020006ff */
[----:B------:R-:W-:-:S02]  /*17350*/  HADD2.F32 R10, -RZ, R25.H0_H0 ;  /* 0x20000019ff0a7230 */ /* 0x000fc40000004100 */
[C---:B------:R-:W-:Y:S01]  /*17360*/  FMUL.FTZ R40, R21.reuse, R20 ;  /* 0x0000001415287220 */ /* 0x040fe20000410000 */
[----:B------:R-:W-:Y:S01]  /*17370*/  HADD2.F32 R32, -RZ, R32.H1_H1 ;  /* 0x30000020ff207230 */ /* 0x000fe20000004100 */
[----:B------:R-:W-:Y:S01]  /*17380*/  F2FP.F16.E4M3.UNPACK_B R8, R8.H1 ;  /* 0x00000008ff08723e */ /* 0x000fe200030006ff */
[----:B------:R-:W-:Y:S02]  /*17390*/  HADD2.F32 R27, -RZ, R12.H0_H0 ;  /* 0x2000000cff1b7230 */ /* 0x000fe40000004100 */
[C---:B------:R-:W-:Y:S01]  /*173a0*/  FMUL.FTZ R37, R10.reuse, R33 ;  /* 0x000000210a257220 */ /* 0x040fe20000410000 */
[----:B------:R-:W-:Y:S02]  /*173b0*/  HADD2.F32 R5, -RZ, R5.H1_H1 ;  /* 0x30000005ff057230 */ /* 0x000fe40000004100 */
[----:B------:R-:W-:Y:S01]  /*173c0*/  FMUL.FTZ R21, R21, R32 ;  /* 0x0000002015157220 */ /* 0x000fe20000410000 */
[----:B------:R-:W-:Y:S02]  /*173d0*/  HADD2.F32 R6, -RZ, R14.H0_H0 ;  /* 0x2000000eff067230 */ /* 0x000fe40000004100 */
[----:B------:R-:W-:Y:S01]  /*173e0*/  FMUL.FTZ R10, R10, R27 ;  /* 0x0000001b0a0a7220 */ /* 0x000fe20000410000 */
[----:B------:R-:W-:-:S02]  /*173f0*/  HADD2.F32 R12, -RZ, R12.H1_H1 ;  /* 0x3000000cff0c7230 */ /* 0x000fc40000004100 */
[C---:B------:R-:W-:Y:S01]  /*17400*/  FFMA.FTZ R40, R5.reuse, R32, -R40 ;  /* 0x0000002005287223 */ /* 0x040fe20000010828 */
[----:B------:R-:W-:Y:S01]  /*17410*/  FFMA.FTZ R32, R5, R20, R21 ;  /* 0x0000001405207223 */ /* 0x000fe20000010015 */
[C---:B------:R-:W-:Y:S01]  /*17420*/  FFMA.FTZ R37, R6.reuse, R27, -R37 ;  /* 0x0000001b06257223 */ /* 0x040fe20000010825 */
[----:B------:R-:W-:Y:S01]  /*17430*/  FFMA.FTZ R33, R6, R33, R10 ;  /* 0x0000002106217223 */ /* 0x000fe2000001000a */
[----:B------:R-:W-:Y:S01]  /*17440*/  HADD2.F32 R20, -RZ, R41.H0_H0 ;  /* 0x20000029ff147230 */ /* 0x000fe20000004100 */
[----:B------:R-:W-:Y:S01]  /*17450*/  F2FP.F16.E4M3.UNPACK_B R4, R4.H1 ;  /* 0x00000004ff04723e */ /* 0x000fe200030006ff */
[----:B------:R-:W-:Y:S02]  /*17460*/  HADD2.F32 R6, -RZ, R26.H0_H0 ;  /* 0x2000001aff067230 */ /* 0x000fe40000004100 */
[----:B------:R-:W-:Y:S02]  /*17470*/  HADD2.F32 R29, -RZ, R29.H1_H1 ;  /* 0x3000001dff1d7230 */ /* 0x000fe40000004100 */
[----:B------:R-:W-:-:S02]  /*17480*/  HADD2.F32 R25, -RZ, R25.H1_H1 ;  /* 0x30000019ff197230 */ /* 0x000fc40000004100 */
[C---:B------:R-:W-:Y:S01]  /*17490*/  FMUL.FTZ R48, R6.reuse, R20 ;  /* 0x0000001406307220 */ /* 0x040fe20000410000 */
[----:B------:R-:W-:Y:S02]  /*174a0*/  HADD2.F32 R10, -RZ, R34.H0_H0 ;  /* 0x20000022ff0a7230 */ /* 0x000fe40000004100 */
[----:B------:R-:W-:Y:S02]  /*174b0*/  HADD2.F32 R5, -RZ, R15.H0_H0 ;  /* 0x2000000fff057230 */ /* 0x000fe40000004100 */
[CC--:B------:R-:W-:Y:S01]  /*174c0*/  FMUL.FTZ R21, R25.reuse, R29.reuse ;  /* 0x0000001d19157220 */ /* 0x0c0fe20000410000 */
[----:B------:R-:W-:Y:S02]  /*174d0*/  HADD2.F32 R14, -RZ, R14.H1_H1 ;  /* 0x3000000eff0e7230 */ /* 0x000fe40000004100 */
[----:B------:R-:W-:Y:S01]  /*174e0*/  FMUL.FTZ R46, R25, R12 ;  /* 0x0000000c192e7220 */ /* 0x000fe20000410000 */
[-C--:B------:R-:W-:Y:S01]  /*174f0*/  FMUL.FTZ R25, R6, R10.reuse ;  /* 0x0000000a06197220 */ /* 0x080fe20000410000 */
[----:B------:R-:W-:Y:S01]  /*17500*/  FFMA.FTZ R48, R5, R10, -R48 ;  /* 0x0000000a05307223 */ /* 0x000fe20000010830 */
[----:B------:R-:W-:Y:S01]  /*17510*/  F2FP.F16.E4M3.UNPACK_B R10, R28.H1 ;  /* 0x0000001cff0a723e */ /* 0x000fe200030006ff */
[C---:B------:R-:W-:Y:S01]  /*17520*/  FFMA.FTZ R42, R14.reuse, R12, -R21 ;  /* 0x0000000c0e2a7223 */ /* 0x040fe20000010815 */
[----:B------:R-:W-:Y:S01]  /*17530*/  FFMA.FTZ R46, R14, R29, R46 ;  /* 0x0000001d0e2e7223 */ /* 0x000fe2000001002e */
[----:B------:R-:W-:Y:S01]  /*17540*/  HADD2.F32 R34, -RZ, R34.H1_H1 ;  /* 0x30000022ff227230 */ /* 0x000fe20000004100 */
[----:B------:R-:W-:Y:S01]  /*17550*/  F2FP.F16.E4M3.UNPACK_B R14, R31.H1 ;  /* 0x0000001fff0e723e */ /* 0x000fe200030006ff */
[----:B------:R-:W-:-:S02]  /*17560*/  HADD2.F32 R41, -RZ, R41.H1_H1 ;  /* 0x30000029ff297230 */ /* 0x000fc40000004100 */
[----:B------:R-:W-:Y:S01]  /*17570*/  FFMA.FTZ R49, R5, R20, R25 ;  /* 0x0000001405317223 */ /* 0x000fe20000010019 */
        /* <DEDUP_REMOVED lines=9> */
[C---:B------:R-:W-:Y:S01]  /*17610*/  FMUL.FTZ R21, R6.reuse, R12 ;  /* 0x0000000c06157220 */ /* 0x040fe20000410000 */
[----:B------:R-:W-:Y:S02]  /*17620*/  HADD2.F32 R5, -RZ, R4.H0_H0 ;  /* 0x20000004ff057230 */ /* 0x000fe40000004100 */
[C---:B------:R-:W-:Y:S01]  /*17630*/  FFMA.FTZ R51, R15.reuse, R34, -R50 ;  /* 0x000000220f337223 */ /* 0x040fe20000010832 */
[----:B------:R-:W-:Y:S01]  /*17640*/  FFMA.FTZ R52, R15, R41, R52 ;  /* 0x000000290f347223 */ /* 0x000fe20000010034 */
[----:B------:R-:W-:Y:S02]  /*17650*/  HADD2.F32 R8, -RZ, R8.H1_H1 ;  /* 0x30000008ff087230 */ /* 0x000fe40000004100 */
[-C--:B------:R-:W-:Y:S01]  /*17660*/  FMUL.FTZ R26, R6, R20.reuse ;  /* 0x00000014061a7220 */ /* 0x080fe20000410000 */
[----:B------:R-:W-:Y:S02]  /*17670*/  HADD2.F32 R15, -RZ, R10.H1_H1 ;  /* 0x3000000aff0f7230 */ /* 0x000fe40000004100 */
[----:B------:R-:W-:Y:S01]  /*17680*/  FFMA.FTZ R20, R5, R20, R21 ;  /* 0x0000001405147223 */ /* 0x000fe20000010015 */
[----:B------:R-:W-:-:S02]  /*17690*/  HADD2.F32 R21, -RZ, R14.H1_H1 ;  /* 0x3000000eff157230 */ /* 0x000fc40000004100 */
[----:B------:R-:W-:Y:S01]  /*176a0*/  FFMA.FTZ R26, R5, R12, -R26 ;  /* 0x0000000c051a7223 */ /* 0x000fe2000001081a */
[----:B------:R-:W-:Y:S02]  /*176b0*/  HADD2.F32 R4, -RZ, R4.H1_H1 ;  /* 0x30000004ff047230 */ /* 0x000fe40000004100 */
[C---:B------:R-:W-:Y:S01]  /*176c0*/  FMUL.FTZ R6, R8.reuse, R15 ;  /* 0x0000000f08067220 */ /* 0x040fe20000410000 */
[----:B------:R-:W-:Y:S02]  /*176d0*/  HADD2.F32 R5, -RZ, R9.H0_H0 ;  /* 0x20000009ff057230 */ /* 0x000fe40000004100 */
[-C--:B------:R-:W-:Y:S01]  /*176e0*/  FMUL.FTZ R25, R8, R21.reuse ;  /* 0x0000001508197220 */ /* 0x080fe20000410000 */
[----:B------:R-:W-:Y:S02]  /*176f0*/  HADD2.F32 R8, -RZ, R31.H0_H0 ;  /* 0x2000001fff087230 */ /* 0x000fe40000004100 */
[----:B------:R-:W-:Y:S01]  /*17700*/  FFMA.FTZ R27, R4, R21, R6 ;  /* 0x00000015041b7223 */ /* 0x000fe20000010006 */
[----:B------:R-:W-:-:S02]  /*17710*/  HADD2.F32 R6, -RZ, R28.H0_H0 ;  /* 0x2000001cff067230 */ /* 0x000fc40000004100 */
[----:B------:R-:W-:Y:S01]  /*17720*/  FFMA.FTZ R25, R4, R15, -R25 ;  /* 0x0000000f04197223 */ /* 0x000fe20000010819 */
[----:B------:R-:W-:Y:S02]  /*17730*/  HADD2.F32 R4, -RZ, R3.H0_H0 ;  /* 0x20000003ff047230 */ /* 0x000fe40000004100 */
[C---:B------:R-:W-:Y:S01]  /*17740*/  FMUL.FTZ R15, R5.reuse, R8 ;  /* 0x00000008050f7220 */ /* 0x040fe20000410000 */
[----:B------:R-:W-:Y:S02]  /*17750*/  HADD2.F32 R10, -RZ, R31.H1_H1 ;  /* 0x3000001fff0a7230 */ /* 0x000fe40000004100 */
[-C--:B------:R-:W-:Y:S01]  /*17760*/  FMUL.FTZ R5, R5, R6.reuse ;  /* 0x0000000605057220 */ /* 0x080fe20000410000 */
[----:B------:R-:W-:Y:S01]  /*17770*/  HADD2.F32 R9, -RZ, R9.H1_H1 ;  /* 0x30000009ff097230 */ /* 0x000fe20000004100 */
[----:B------:R-:W-:Y:S01]  /*17780*/  F2FP.F16.E4M3.UNPACK_B R12, R39.H1 ;  /* 0x00000027ff0c723e */ /* 0x000fe200030006ff */
[----:B------:R-:W-:Y:S02]  /*17790*/  HADD2.F32 R28, -RZ, R28.H1_H1 ;  /* 0x3000001cff1c7230 */ /* 0x000fe40000004100 */
[----:B------:R-:W-:Y:S01]  /*177a0*/  FFMA.FTZ R15, R4, R6, -R15 ;  /* 0x00000006040f7223 */ /* 0x000fe2000001080f */
[----:B------:R-:W-:-:S02]  /*177b0*/  HADD2.F32 R3, -RZ, R3.H1_H1 ;  /* 0x30000003ff037230 */ /* 0x000fc40000004100 */
[C---:B------:R-:W-:Y:S01]  /*177c0*/  FMUL.FTZ R6, R9.reuse, R10 ;  /* 0x0000000a09067220 */ /* 0x040fe20000410000 */
[----:B------:R-:W-:Y:S01]  /*177d0*/  FFMA.FTZ R14, R4, R8, R5 ;  /* 0x00000008040e7223 */ /* 0x000fe20000010005 */
[----:B------:R-:W-:Y:S01]  /*177e0*/  F2FP.F16.E4M3.UNPACK_B R5, R30.H1 ;  /* 0x0000001eff05723e */ /* 0x000fe200030006ff */
[-C--:B------:R-:W-:Y:S01]  /*177f0*/  FMUL.FTZ R9, R9, R28.reuse ;  /* 0x0000001c09097220 */ /* 0x080fe20000410000 */
[----:B------:R-:W-:Y:S02]  /*17800*/  HADD2.F32 R8, -RZ, R12.H0_H0 ;  /* 0x2000000cff087230 */ /* 0x000fe40000004100 */
[C---:B------:R-:W-:Y:S01]  /*17810*/  FFMA.FTZ R28, R3.reuse, R28, -R6 ;  /* 0x0000001c031c7223 */ /* 0x040fe20000010806 */
[----:B------:R-:W-:Y:S02]  /*17820*/  HADD2.F32 R4, -RZ, R24.H0_H0 ;  /* 0x20000018ff047230 */ /* 0x000fe40000004100 */
[----:B------:R-:W-:Y:S01]  /*17830*/  FFMA.FTZ R21, R3, R10, R9 ;  /* 0x0000000a03157223 */ /* 0x000fe20000010009 */
[----:B------:R-:W-:Y:S01]  /*17840*/  HADD2.F32 R6, -RZ, R5.H0_H0 ;  /* 0x20000005ff067230 */ /* 0x000fe20000004100 */
[----:B------:R-:W-:Y:S01]  /*17850*/  F2FP.F16.E4M3.UNPACK_B R30, R30 ;  /* 0x0000001eff1e723e */ /* 0x000fe200020006ff */
[----:B------:R-:W-:-:S02]  /*17860*/  HADD2.F32 R3, -RZ, R13.H0_H0 ;  /* 0x2000000dff037230 */ /* 0x000fc40000004100 */
[C---:B------:R-:W-:Y:S01]  /*17870*/  FMUL.FTZ R10, R4.reuse, R8 ;  /* 0x00000008040a7220 */ /* 0x040fe20000410000 */
[----:B------:R-:W-:Y:S02]  /*17880*/  HADD2.F32 R12, -RZ, R12.H1_H1 ;  /* 0x3000000cff0c7230 */ /* 0x000fe40000004100 */
[-C--:B------:R-:W-:Y:S01]  /*17890*/  FMUL.FTZ R4, R4, R6.reuse ;  /* 0x0000000604047220 */ /* 0x080fe20000410000 */
[----:B------:R-:W-:Y:S02]  /*178a0*/  HADD2.F32 R24, -RZ, R24.H1_H1 ;  /* 0x30000018ff187230 */ /* 0x000fe40000004100 */
[C---:B------:R-:W-:Y:S01]  /*178b0*/  FFMA.FTZ R29, R3.reuse, R6, -R10 ;  /* 0x00000006031d7223 */ /* 0x040fe2000001080a */
[----:B------:R-:W-:Y:S01]  /*178c0*/  HADD2.F32 R5, -RZ, R5.H1_H1 ;  /* 0x30000005ff057230 */ /* 0x000fe20000004100 */
[----:B------:R-:W-:Y:S01]  /*178d0*/  F2FP.F16.E4M3.UNPACK_B R39, R39 ;  /* 0x00000027ff27723e */ /* 0x000fe200020006ff */
[----:B------:R-:W-:Y:S02]  /*178e0*/  HADD2.F32 R13, -RZ, R13.H1_H1 ;  /* 0x3000000dff0d7230 */ /* 0x000fe40000004100 */
[C---:B------:R-:W-:Y:S01]  /*178f0*/  FMUL.FTZ R6, R24.reuse, R12 ;  /* 0x0000000c18067220 */ /* 0x040fe20000410000 */
[----:B------:R-:W-:Y:S01]  /*17900*/  FMUL.FTZ R9, R24, R5 ;  /* 0x0000000518097220 */ /* 0x000fe20000410000 */
[----:B------:R-:W-:-:S02]  /*17910*/  FFMA.FTZ R24, R3, R8, R4 ;  /* 0x0000000803187223 */ /* 0x000fc40000010004 */
[C---:B------:R-:W-:Y:S01]  /*17920*/  FFMA.FTZ R34, R13.reuse, R5, -R6 ;  /* 0x000000050d227223 */ /* 0x040fe20000010806 */
[----:B------:R-:W-:Y:S02]  /*17930*/  HADD2.F32 R5, -RZ, R30.H0_H0 ;  /* 0x2000001eff057230 */ /* 0x000fe40000004100 */
[----:B------:R-:W-:Y:S01]  /*17940*/  FFMA.FTZ R31, R13, R12, R9 ;  /* 0x0000000c0d1f7223 */ /* 0x000fe20000010009 */
[----:B------:R-:W-:Y:S02]  /*17950*/  HADD2.F32 R6, -RZ, R39.H0_H0 ;  /* 0x20000027ff067230 */ /* 0x000fe40000004100 */
[----:B------:R-:W-:Y:S02]  /*17960*/  HADD2.F32 R4, -RZ, R11.H0_H0 ;  /* 0x2000000bff047230 */ /* 0x000fe40000004100 */
[----:B------:R-:W-:Y:S01]  /*17970*/  HADD2.F32 R8, -RZ, R39.H1_H1 ;  /* 0x30000027ff087230 */ /* 0x000fe20000004100 */
[----:B------:R-:W-:Y:S01]  /*17980*/  F2FP.SATFINITE.E4M3.F32.PACK_AB_MERGE_C R24, R31, R24, RZ ;  /* 0x000000181f18723e */ /* 0x000fe200048070ff */
[----:B------:R-:W-:-:S02]  /*17990*/  HADD2.F32 R11, -RZ, R11.H1_H1 ;  /* 0x3000000bff0b7230 */ /* 0x000fc40000004100 */
[C---:B------:R-:W-:Y:S01]  /*179a0*/  FMUL.FTZ R10, R4.reuse, R6 ;  /* 0x00000006040a7220 */ /* 0x040fe20000410000 */
[----:B------:R-:W-:Y:S02]  /*179b0*/  HADD2.F32 R30, -RZ, R30.H1_H1 ;  /* 0x3000001eff1e7230 */ /* 0x000fe40000004100 */
[-C--:B------:R-:W-:Y:S01]  /*179c0*/  FMUL.FTZ R9, R4, R5.reuse ;  /* 0x0000000504097220 */ /* 0x080fe20000410000 */
[--C-:B------:R-:W-:Y:S02]  /*179d0*/  HADD2.F32 R3, -RZ, R7.reuse.H0_H0 ;  /* 0x20000007ff037230 */ /* 0x100fe40000004100 */
[C---:B------:R-:W-:Y:S01]  /*179e0*/  FMUL.FTZ R4, R11.reuse, R8 ;  /* 0x000000080b047220 */ /* 0x040fe20000410000 */
[----:B------:R-:W-:Y:S02]  /*179f0*/  HADD2.F32 R7, -RZ, R7.H1_H1 ;  /* 0x30000007ff077230 */ /* 0x000fe40000004100 */
[----:B------:R-:W-:Y:S01]  /*17a00*/  FMUL.FTZ R11, R11, R30 ;  /* 0x0000001e0b0b7220 */ /* 0x000fe20000410000 */
        /* <DEDUP_REMOVED lines=8> */
[----:B------:R-:W-:Y:S02]  /*17a90*/  F2FP.SATFINITE.E4M3.F32.PACK_AB_MERGE_C R9, R32, R35, RZ ;  /* 0x000000232009723e */ /* 0x000fe400048070ff */
[----:B------:R-:W-:Y:S02]  /*17aa0*/  F2FP.SATFINITE.E4M3.F32.PACK_AB_MERGE_C R11, R52, R49, RZ ;  /* 0x00000031340b723e */ /* 0x000fe400048070ff */
[----:B------:R-:W-:-:S02]  /*17ab0*/  F2FP.SATFINITE.E4M3.F32.PACK_AB_MERGE_C R8, R27, R20, RZ ;  /* 0x000000141b08723e */ /* 0x000fc400048070ff */
[----:B------:R-:W-:Y:S02]  /*17ac0*/  F2FP.SATFINITE.E4M3.F32.PACK_AB_MERGE_C R5, R38, R43, R5 ;  /* 0x0000002b2605723e */ /* 0x000fe40004807005 */
[----:B------:R-:W-:Y:S02]  /*17ad0*/  F2FP.SATFINITE.E4M3.F32.PACK_AB_MERGE_C R7, R42, R37, R7 ;  /* 0x000000252a07723e */ /* 0x000fe40004807007 */
[----:B------:R-:W-:Y:S02]  /*17ae0*/  F2FP.SATFINITE.E4M3.F32.PACK_AB_MERGE_C R4, R28, R15, R4 ;  /* 0x0000000f1c04723e */ /* 0x000fe40004807004 */
[----:B------:R-:W-:Y:S02]  /*17af0*/  F2FP.SATFINITE.E4M3.F32.PACK_AB_MERGE_C R6, R13, R10, R6 ;  /* 0x0000000a0d06723e */ /* 0x000fe40004807006 */
[----:B------:R-:W-:Y:S02]  /*17b00*/  F2FP.SATFINITE.E4M3.F32.PACK_AB_MERGE_C R9, R45, R36, R9 ;  /* 0x000000242d09723e */ /* 0x000fe40004807009 */
[----:B------:R-:W-:Y:S01]  /*17b10*/  F2FP.SATFINITE.E4M3.F32.PACK_AB_MERGE_C R11, R46, R33, R11 ;  /* 0x000000212e0b723e */ /* 0x000fe2000480700b */
[----:B------:R0:W-:Y:S01]  /*17b20*/  STS.128 [R53+0x1e200], R4 ;  /* 0x01e2000435007388 */ /* 0x0001e20000000c00 */
[----:B------:R-:W-:-:S02]  /*17b30*/  F2FP.SATFINITE.E4M3.F32.PACK_AB_MERGE_C R8, R21, R14, R8 ;  /* 0x0000000e1508723e */ /* 0x000fc40004807008 */
[----:B------:R-:W-:-:S05]  /*17b40*/  F2FP.SATFINITE.E4M3.F32.PACK_AB_MERGE_C R10, R12, R3, R24 ;  /* 0x000000030c0a723e */ /* 0x000fca0004807018 */
[----:B------:R0:W-:Y:S02]  /*17b50*/  STS.128 [R0+0x1e200], R8 ;  /* 0x01e2000800007388 */ /* 0x0001e40000000c00 */
.L_x_563:
[----:B------:R-:W-:Y:S05]  /*17b60*/  BSYNC B0 ;  /* 0x0000000000007941 */ /* 0x000fea0003800000 */
.L_x_556:
[----:B------:R-:W-:Y:S01]  /*17b70*/  @!PT LDS RZ, [RZ] ;  /* 0x00000000fffff984 */ /* 0x000fe20000000800 */
[----:B------:R-:W-:Y:S01]  /*17b80*/  @!PT LDS RZ, [RZ] ;  /* 0x00000000fffff984 */ /* 0x000fe20000000800 */
[----:B------:R-:W-:Y:S01]  /*17b90*/  @!PT LDS RZ, [RZ] ;  /* 0x00000000fffff984 */ /* 0x000fe20000000800 */
[----:B------:R-:W-:Y:S01]  /*17ba0*/  @!PT LDS RZ, [RZ] ;  /* 0x00000000fffff984 */ /* 0x000fe20000000800 */
[----:B------:R1:W-:Y:S06]  /*17bb0*/  MEMBAR.ALL.CTA ;  /* 0x0000000000007992 */ /* 0x0003ec0000008000 */
[----:B-1----:R-:W1:Y:S01]  /*17bc0*/  FENCE.VIEW.ASYNC.S ;  /* 0x00000000000073c6 */ /* 0x002e620000000000 */
[----:B------:R-:W-:Y:S05]  /*17bd0*/  WARPSYNC.ALL ;  /* 0x0000000000007948 */ /* 0x000fea0003800000 */
[----:B-1----:R-:W-:Y:S06]  /*17be0*/  BAR.SYNC.DEFER_BLOCKING 0xd, 0x100 ;  /* 0x0344000000007b1d */ /* 0x002fec0000010000 */
.L_x_554:
[----:B0--3--:R-:W-:-:S05]  /*17bf0*/  IMAD.U32 R0, RZ, RZ, UR49 ;  /* 0x00000031ff007e24 */ /* 0x009fca000f8e00ff */
[----:B------:R-:W-:-:S13]  /*17c00*/  ISETP.NE.AND P0, PT, R0, 0x3, PT ;  /* 0x000000030000780c */ /* 0x000fda0003f05270 */
[----:B------:R-:W-:Y:S05]  /*17c10*/  @!P0 BRA `(.L_x_583) ;  /* 0x0000000000048947 */ /* 0x000fea0003800000 */
[----:B------:R-:W-:Y:S01]  /*17c20*/  BPT.TRAP 0x1 ;  /* 0x000000040000795c */ /* 0x000fe20000300000 */
.L_x_583:
[----:B------:R-:W3:Y:S04]  /*17c30*/  LDL R0, [R1+0x2c] ;  /* 0x00002c0001007983 */ /* 0x000ee80000100800 */
[----:B-12-4-:R-:W2:Y:S01]  /*17c40*/  LDL R3, [R1+0x3c] ;  /* 0x00003c0001037983 */ /* 0x016ea20000100800 */
[----:B---3--:R-:W-:Y:S01]  /*17c50*/  IMAD R0, R0, 0x8, R18 ;  /* 0x0000000800007824 */ /* 0x008fe200078e0212 */
[----:B--2---:R-:W-:-:S04]  /*17c60*/  SHF.L.U32 R3, R3, 0x1f, RZ ;  /* 0x0000001f03037819 */ /* 0x004fc800000006ff */
[----:B------:R0:W1:Y:S01]  /*17c70*/  SYNCS.PHASECHK.TRANS64.TRYWAIT P1, [R0+URZ+0x33430], R3 ;  /* 0x03343003000075a7 */ /* 0x000062000802017f */
[----:B------:R-:W-:Y:S05]  /*17c80*/  @!P0 BRA `(.L_x_584) ;  /* 0x0000000000048947 */ /* 0x000fea0003800000 */
[----:B------:R-:W-:Y:S01]  /*17c90*/  BPT.TRAP 0x1 ;  /* 0x000000040000795c */ /* 0x000fe20000300000 */
.L_x_584:
[----:B------:R-:W-:Y:S01]  /*17ca0*/  IMAD.MOV.U32 R119, RZ, RZ, RZ ;  /* 0x000000ffff777224 */ /* 0x000fe200078e00ff */
[----:B-1----:R-:W-:Y:S06]  /*17cb0*/  @P1 BRA `(.L_x_585) ;  /* 0x0000000000081947 */ /* 0x002fec0003800000 */
[----:B------:R-:W1:Y:S02]  /*17cc0*/  SYNCS.PHASECHK.TRANS64.TRYWAIT P1, [R0+URZ+0x33430], R3 ;  /* 0x03343003000075a7 */ /* 0x000e64000802017f */
[----:B-1----:R-:W-:Y:S05]  /*17cd0*/  @!P1 BRA `(.L_x_586) ;  /* 0x0000013c001c9947 */ /* 0x002fea0003800000 */
.L_x_585:
[----:B------:R-:W-:Y:S05]  /*17ce0*/  WARPSYNC.ALL ;  /* 0x0000000000007948 */ /* 0x000fea0003800000 */
[----:B------:R-:W2:Y:S01]  /*17cf0*/  LDL R120, [R1+0x2c] ;  /* 0x00002c0001787983 */ /* 0x000ea20000100800 */
[----:B01----:R-:W-:Y:S01]  /*17d00*/  VIADD R3, R18, 0x24200 ;  /* 0x0002420012037836 */ /* 0x003fe20000000000 */
[----:B------:R-:W-:Y:S01]  /*17d10*/  R2UR UR28, R44 ;  /* 0x000000002c1c72ca */ /* 0x000fe200000e0000 */
[----:B------:R-:W-:Y:S01]  /*17d20*/  IMAD.MOV.U32 R5, RZ, RZ, -0x7fffffe0 ;  /* 0x80000020ff057424 */ /* 0x000fe200078e00ff */
[----:B------:R-:W-:Y:S01]  /*17d30*/  WARPGROUP.ARRIVE ;  /* 0x00000000000079c5 */ /* 0x000fe20000000000 */
[----:B------:R-:W-:Y:S01]  /*17d40*/  UMOV UR29, 0x80000020 ;  /* 0x80000020001d7882 */ /* 0x000fe20000000000 */
[----:B------:R-:W-:Y:S01]  /*17d50*/  SHF.R.U32.HI R3, RZ, 0x4, R3 ;  /* 0x00000004ff037819 */ /* 0x000fe20000011603 */
[----:B------:R-:W-:Y:S01]  /*17d60*/  IMAD.MOV.U32 R7, RZ, RZ, -0x7fffffe0 ;  /* 0x80000020ff077424 */ /* 0x000fe200078e00ff */
[----:B------:R-:W-:Y:S01]  /*17d70*/  R2UR UR31, R5 ;  /* 0x00000000051f72ca */ /* 0x000fe200000e0000 */
[----:B------:R-:W-:Y:S01]  /*17d80*/  UMOV UR5, UR29 ;  /* 0x0000001d00057c82 */ /* 0x000fe20008000000 */
[----:B------:R-:W-:Y:S01]  /*17d90*/  LOP3.LUT R3, R3, 0x3fff, RZ, 0xc0, !PT ;  /* 0x00003fff03037812 */ /* 0x000fe200078ec0ff */
[----:B------:R-:W-:Y:S01]  /*17da0*/  UMOV UR9, UR29 ;  /* 0x0000001d00097c82 */ /* 0x000fe20008000000 */
[----:B------:R-:W-:Y:S01]  /*17db0*/  R2UR UR7, R7 ;  /* 0x00000000070772ca */ /* 0x000fe200000e0000 */
[----:B------:R-:W-:Y:S01]  /*17dc0*/  UMOV UR13, UR29 ;  /* 0x0000001d000d7c82 */ /* 0x000fe20008000000 */
[----:B-----5:R-:W-:Y:S01]  /*17dd0*/  LOP3.LUT R13, R3, 0x10000, RZ, 0xfc, !PT ;  /* 0x00010000030d7812 */ /* 0x020fe200078efcff */
[----:B------:R-:W-:Y:S01]  /*17de0*/  ULOP3.LUT UR28, UR28, 0x10000, URZ, 0xfc, !UPT ;  /* 0x000100001c1c7892 */ /* 0x000fe2000f8efc3f */
[----:B------:R-:W-:Y:S01]  /*17df0*/  MOV R9, 0x80000020 ;  /* 0x8000002000097802 */ /* 0x000fe20000000f00 */
[----:B------:R-:W-:Y:S01]  /*17e00*/  UMOV UR17, UR29 ;  /* 0x0000001d00117c82 */ /* 0x000fe20008000000 */
[----:B------:R-:W-:Y:S01]  /*17e10*/  R2UR UR15, R7 ;  /* 0x00000000070f72ca */ /* 0x000fe200000e0000 */
[----:B------:R-:W-:Y:S01]  /*17e20*/  UIADD3 UR44, UR28, 0x2, URZ ;  /* 0x000000021c2c7890 */ /* 0x000fe2000fffe03f */
[C---:B------:R-:W-:Y:S01]  /*17e30*/  R2UR UR11, R9.reuse ;  /* 0x00000000090b72ca */ /* 0x040fe200000e0000 */
[----:B------:R-:W-:Y:S01]  /*17e40*/  UMOV UR45, 0x80000020 ;  /* 0x80000020002d7882 */ /* 0x000fe20000000000 */
[----:B------:R-:W-:Y:S01]  /*17e50*/  UMOV UR4, UR28 ;  /* 0x0000001c00047c82 */ /* 0x000fe20008000000 */
[----:B------:R-:W-:Y:S01]  /*17e60*/  UMOV UR8, UR28 ;  /* 0x0000001c00087c82 */ /* 0x000fe20008000000 */
[----:B------:R-:W-:Y:S01]  /*17e70*/  UMOV UR12, UR28 ;  /* 0x0000001c000c7c82 */ /* 0x000fe20008000000 */
[----:B------:R-:W-:Y:S01]  /*17e80*/  R2UR UR19, R9 ;  /* 0x00000000091372ca */ /* 0x000fe200000e0000 */
[----:B------:R-:W-:Y:S01]  /*17e90*/  UMOV UR16, UR28 ;  /* 0x0000001c00107c82 */ /* 0x000fe20008000000 */
[----:B------:R-:W-:Y:S01]  /*17ea0*/  MOV R7, 0x80000020 ;  /* 0x8000002000077802 */ /* 0x000fe20000000f00 */
[----:B------:R-:W-:-:S02]  /*17eb0*/  IMAD.MOV.U32 R9, RZ, RZ, -0x7fffffe0 ;  /* 0x80000020ff097424 */ /* 0x000fc400078e00ff */
[----:B------:R-:W-:Y:S01]  /*17ec0*/  IMAD.MOV.U32 R11, RZ, RZ, -0x7fffffe0 ;  /* 0x80000020ff0b7424 */ /* 0x000fe200078e00ff */
[----:B------:R-:W-:Y:S01]  /*17ed0*/  R2UR UR47, R7 ;  /* 0x00000000072f72ca */ /* 0x000fe200000e0000 */
[----:B------:R-:W-:Y:S01]  /*17ee0*/  IMAD.MOV.U32 R5, RZ, RZ, -0x7fffffe0 ;  /* 0x80000020ff057424 */ /* 0x000fe200078e00ff */
[----:B------:R-:W-:-:S04]  /*17ef0*/  MOV R7, 0x80000020 ;  /* 0x8000002000077802 */ /* 0x000fc80000000f00 */
[----:B------:R-:W-:Y:S01]  /*17f00*/  R2UR UR43, R5 ;  /* 0x00000000052b72ca */ /* 0x000fe200000e0000 */
[----:B--2---:R-:W-:-:S04]  /*17f10*/  IMAD R4, R120, 0x780, R13 ;  /* 0x0000078078047824 */ /* 0x004fc800078e020d */
[C---:B------:R-:W-:Y:S01]  /*17f20*/  VIADD R8, R4.reuse, 0x100 ;  /* 0x0000010004087836 */ /* 0x040fe20000000000 */
[C---:B------:R-:W-:Y:S01]  /*17f30*/  R2UR UR30, R4.reuse ;  /* 0x00000000041e72ca */ /* 0x040fe200000e0000 */
[C---:B------:R-:W-:Y:S01]  /*17f40*/  VIADD R10, R4.reuse, 0x102 ;  /* 0x00000102040a7836 */ /* 0x040fe20000000000 */
[----:B------:R-:W-:Y:S02]  /*17f50*/  IADD3 R6, R4, 0x80, RZ ;  /* 0x0000008004067810 */ /* 0x000fe40007ffe0ff */
[----:B------:R-:W-:Y:S01]  /*17f60*/  R2UR UR10, R8 ;  /* 0x00000000080a72ca */ /* 0x000fe200000e0000 */
[----:B------:R-:W-:Y:S01]  /*17f70*/  VIADD R8, R4, 0x200 ;  /* 0x0000020004087836 */ /* 0x000fe20000000000 */
[----:B------:R-:W-:Y:S01]  /*17f80*/  R2UR UR6, R6 ;  /* 0x00000000060672ca */ /* 0x000fe200000e0000 */
[----:B------:R-:W-:-:S03]  /*17f90*/  VIADD R6, R4, 0x180 ;  /* 0x0000018004067836 */ /* 0x000fc60000000000 */
[----:B------:R-:W-:Y:S01]  /*17fa0*/  R2UR UR18, R8 ;  /* 0x00000000081272ca */ /* 0x000fe200000e0000 */
[----:B------:R-:W-:Y:S01]  /*17fb0*/  VIADD R8, R4, 0x82 ;  /* 0x0000008204087836 */ /* 0x000fe20000000000 */
[----:B------:R-:W-:Y:S01]  /*17fc0*/  R2UR UR14, R6 ;  /* 0x00000000060e72ca */ /* 0x000fe200000e0000 */
[----:B------:R-:W-:Y:S01]  /*17fd0*/  QGMMA.64x32x32.F32.E4M3.E4M3 R88, gdesc[UR28], RZ, !UPT, gsb0 ;  /* 0x006000001c5879f3 */ /* 0x000fe2000c0008ff */
[----:B------:R-:W-:-:S05]  /*17fe0*/  VIADD R6, R4, 0x2 ;  /* 0x0000000204067836 */ /* 0x000fca0000000000 */
[----:B------:R-:W-:Y:S01]  /*17ff0*/  R2UR UR46, R6 ;  /* 0x00000000062e72ca */ /* 0x000fe200000e0000 */
[----:B------:R-:W-:Y:S01]  /*18000*/  VIADD R6, R4, 0x182 ;  /* 0x0000018204067836 */ /* 0x000fe20000000000 */
[----:B------:R-:W-:Y:S02]  /*18010*/  WARPGROUP.DEPBAR.LE gsb0, 0x0 ;  /* 0x00008000000079c5 */ /* 0x000fe40000010000 */
[----:B------:R-:W-:-:S06]  /*18020*/  WARPGROUP.ARRIVE ;  /* 0x00000000000079c5 */ /* 0x000fcc0000000000 */
[----:B------:R-:W-:Y:S01]  /*18030*/  QGMMA.64x32x32.F32.E4M3.E4M3 R72, gdesc[UR4], RZ, !UPT, gsb0 ;  /* 0x00600000044879f3 */ /* 0x000fe2000c0008ff */
[----:B------:R-:W-:Y:S01]  /*18040*/  R2UR UR6, R8 ;  /* 0x00000000080672ca */ /* 0x000fe200000e0000 */
[----:B------:R-:W-:Y:S01]  /*18050*/  UMOV UR4, UR44 ;  /* 0x0000002c00047c82 */ /* 0x000fe20008000000 */
[----:B------:R-:W-:Y:S01]  /*18060*/  R2UR UR7, R9 ;  /* 0x00000000090772ca */ /* 0x000fe200000e0000 */
[----:B------:R-:W-:Y:S01]  /*18070*/  UMOV UR5, UR45 ;  /* 0x0000002d00057c82 */ /* 0x000fe20008000000 */
[----:B------:R-:W-:Y:S02]  /*18080*/  VIADD R8, R4, 0x202 ;  /* 0x0000020204087836 */ /* 0x000fe40000000000 */
[----:B------:R-:W-:Y:S01]  /*18090*/  IMAD.MOV.U32 R9, RZ, RZ, -0x7fffffe0 ;  /* 0x80000020ff097424 */ /* 0x000fe200078e00ff */
        /* <DEDUP_REMOVED lines=16> */
[----:B------:R-:W-:Y:S01]  /*181a0*/  VIADD R6, R4, 0x280 ;  /* 0x0000028004067836 */ /* 0x000fe20000000000 */
[----:B------:R-:W-:Y:S01]  /*181b0*/  MOV R7, 0x80000020 ;  /* 0x8000002000077802 */ /* 0x000fe20000000f00 */
        /* <DEDUP_REMOVED lines=11> */
[----:B------:R-:W-:Y:S03]  /*18270*/  QGMMA.64x32x32.F32.E4M3.E4M3 R88, gdesc[UR44], R88, gsb0 ;  /* 0x006000002c5879f3 */ /* 0x000fe60008000858 */
[----:B------:R-:W-:Y:S02]  /*18280*/  WARPGROUP.DEPBAR.LE gsb0, 0x0 ;  /* 0x00008000000079c5 */ /* 0x000fe40000010000 */
[----:B------:R-:W-:-:S06]  /*18290*/  WARPGROUP.ARRIVE ;  /* 0x00000000000079c5 */ /* 0x000fcc0000000000 */
[----:B------:R-:W-:Y:S01]  /*182a0*/  QGMMA.64x32x32.F32.E4M3.E4M3 R72, gdesc[UR4], R72, gsb0 ;  /* 0x00600000044879f3 */ /* 0x000fe20008000848 */
[----:B------:R-:W-:Y:S01]  /*182b0*/  R2UR UR6, R6 ;  /* 0x00000000060672ca */ /* 0x000fe200000e0000 */
[----:B------:R-:W-:Y:S01]  /*182c0*/  UIADD3 UR4, UR28, 0x200, URZ ;  /* 0x000002001c047890 */ /* 0x000fe2000fffe03f */
[----:B------:R-:W-:Y:S01]  /*182d0*/  R2UR UR7, R7 ;  /* 0x00000000070772ca */ /* 0x000fe200000e0000 */
[----:B------:R-:W-:Y:S01]  /*182e0*/  UMOV UR5, 0x80000020 ;  /* 0x8000002000057882 */ /* 0x000fe20000000000 */
[----:B------:R-:W-:Y:S01]  /*182f0*/  VIADD R6, R4, 0x400 ;  /* 0x0000040004067836 */ /* 0x000fe20000000000 */
[----:B------:R-:W-:Y:S01]  /*18300*/  MOV R7, 0x80000020 ;  /* 0x8000002000077802 */ /* 0x000fe20000000f00 */
[----:B------:R-:W-:Y:S02]  /*18310*/  UMOV UR21, UR5 ;  /* 0x0000000500157c82 */ /* 0x000fe40008000000 */
[----:B------:R-:W-:Y:S01]  /*18320*/  UMOV UR20, UR4 ;  /* 0x0000000400147c82 */ /* 0x000fe20008000000 */
[----:B------:R-:W-:-:S02]  /*18330*/  WARPGROUP.DEPBAR.LE gsb0, 0x0 ;  /* 0x00008000000079c5 */ /* 0x000fc40000010000 */
[----:B------:R-:W-:-:S06]  /*18340*/  WARPGROUP.ARRIVE ;  /* 0x00000000000079c5 */ /* 0x000fcc0000000000 */
[----:B------:R-:W-:Y:S01]  /*18350*/  QGMMA.64x32x32.F32.E4M3.E4M3 R56, gdesc[UR8], R56, gsb0 ;  /* 0x00600000083879f3 */ /* 0x000fe20008000838 */
[----:B------:R-:W-:Y:S01]  /*18360*/  R2UR UR10, R8 ;  /* 0x00000000080a72ca */ /* 0x000fe200000e0000 */
[----:B------:R-:W-:Y:S01]  /*18370*/  UMOV UR8, UR4 ;  /* 0x0000000400087c82 */ /* 0x000fe20008000000 */
[----:B------:R-:W-:Y:S01]  /*18380*/  R2UR UR11, R9 ;  /* 0x00000000090b72ca */ /* 0x000fe200000e0000 */
[----:B------:R-:W-:Y:S01]  /*18390*/  UMOV UR9, UR5 ;  /* 0x0000000500097c82 */ /* 0x000fe20008000000 */
[----:B------:R-:W-:Y:S02]  /*183a0*/  VIADD R8, R4, 0x480 ;  /* 0x0000048004087836 */ /* 0x000fe40000000000 */
[----:B------:R-:W-:-:S03]  /*183b0*/  IMAD.MOV.U32 R9, RZ, RZ, -0x7fffffe0 ;  /* 0x80000020ff097424 */ /* 0x000fc600078e00ff */
[----:B------:R-:W-:Y:S01]  /*183c0*/  R2UR UR22, R8 ;  /* 0x00000000081672ca */ /* 0x000fe200000e0000 */
[----:B------:R-:W-:Y:S01]  /*183d0*/  VIADD R8, R4, 0x302 ;  /* 0x0000030204087836 */ /* 0x000fe20000000000 */
[----:B------:R-:W-:Y:S01]  /*183e0*/  R2UR UR23, R9 ;  /* 0x00000000091772ca */ /* 0x000fe200000e0000 */
[----:B------:R-:W-:Y:S01]  /*183f0*/  IMAD.MOV.U32 R9, RZ, RZ, -0x7fffffe0 ;  /* 0x80000020ff097424 */ /* 0x000fe200078e00ff */
[----:B------:R-:W-:Y:S02]  /*18400*/  WARPGROUP.DEPBAR.LE gsb0, 0x0 ;  /* 0x00008000000079c5 */ /* 0x000fe40000010000 */
[----:B------:R-:W-:-:S06]  /*18410*/  WARPGROUP.ARRIVE ;  /* 0x00000000000079c5 */ /* 0x000fcc0000000000 */
[----:B------:R-:W-:Y:S01]  /*18420*/  QGMMA.64x32x32.F32.E4M3.E4M3 R40, gdesc[UR12], R40, gsb0 ;  /* 0x006000000c2879f3 */ /* 0x000fe20008000828 */
        /* <DEDUP_REMOVED lines=115> */
[C---:B------:R-:W-:Y:S01]  /*18b60*/  VIADD R6, R4.reuse, 0x682 ;  /* 0x0000068204067836 */ /* 0x040fe20000000000 */
[----:B------:R-:W-:Y:S01]  /*18b70*/  MOV R7, 0x80000020 ;  /* 0x8000002000077802 */ /* 0x000fe20000000f00 */
[----:B------:R-:W-:Y:S01]  /*18b80*/  VIADD R4, R4, 0x702 ;  /* 0x0000070204047836 */ /* 0x000fe20000000000 */
[----:B------:R-:W-:Y:S01]  /*18b90*/  UMOV UR41, UR17 ;  /* 0x0000001100297c82 */ /* 0x000fe20008000000 */
[----:B------:R-:W-:-:S03]  /*18ba0*/  UMOV UR40, UR16 ;  /* 0x0000001000287c82 */ /* 0x000fc60008000000 */
[----:B------:R-:W-:Y:S01]  /*18bb0*/  R2UR UR42, R4 ;  /* 0x00000000042a72ca */ /* 0x000fe200000e0000 */
[----:B------:R-:W-:Y:S02]  /*18bc0*/  WARPGROUP.DEPBAR.LE gsb0, 0x0 ;  /* 0x00008000000079c5 */ /* 0x000fe40000010000 */
[----:B------:R-:W-:-:S06]  /*18bd0*/  WARPGROUP.ARRIVE ;  /* 0x00000000000079c5 */ /* 0x000fcc0000000000 */
[----:B------:R-:W-:Y:S01]  /*18be0*/  QGMMA.64x32x32.F32.E4M3.E4M3 R56, gdesc[UR20], R56, gsb0 ;  /* 0x00600000143879f3 */ /* 0x000fe20008000838 */
[----:B------:R-:W-:Y:S01]  /*18bf0*/  R2UR UR22, R8 ;  /* 0x00000000081672ca */ /* 0x000fe200000e0000 */
[----:B------:R-:W-:Y:S01]  /*18c00*/  UMOV UR20, UR16 ;  /* 0x0000001000147c82 */ /* 0x000fe20008000000 */
[----:B------:R-:W-:Y:S01]  /*18c10*/  R2UR UR23, R9 ;  /* 0x00000000091772ca */ /* 0x000fe200000e0000 */
[----:B------:R-:W-:Y:S01]  /*18c20*/  UMOV UR21, UR17 ;  /* 0x0000001100157c82 */ /* 0x000fe20008000000 */
        /* <DEDUP_REMOVED lines=30> */
[----:B------:R-:W-:Y:S05]  /*18e10*/  @!P0 BRA `(.L_x_587) ;  /* 0x0000000000048947 */ /* 0x000fea0003800000 */
[----:B------:R-:W-:Y:S01]  /*18e20*/  BPT.TRAP 0x1 ;  /* 0x000000040000795c */ /* 0x000fe20000300000 */
.L_x_587:
[----:B------:R-:W2:Y:S01]  /*18e30*/  LDL R3, [R1+0x64] ;  /* 0x0000640001037983 */ /* 0x000ea20000100800 */
[----:B------:R-:W-:Y:S01]  /*18e40*/  P2R R10, PR, RZ, 0x1 ;  /* 0x00000001ff0a7803 */ /* 0x000fe20000000000 */
[--C-:B------:R-:W-:Y:S01]  /*18e50*/  IMAD.MOV.U32 R116, RZ, RZ, R119.reuse ;  /* 0x000000ffff747224 */ /* 0x100fe200078e0077 */
[-C--:B------:R-:W-:Y:S01]  /*18e60*/  MOV R118, R119.reuse ;  /* 0x0000007700767202 */ /* 0x080fe20000000f00 */
[--C-:B------:R-:W-:Y:S01]  /*18e70*/  IMAD.MOV.U32 R114, RZ, RZ, R119.reuse ;  /* 0x000000ffff727224 */ /* 0x100fe200078e0077 */
[----:B------:R-:W-:Y:S01]  /*18e80*/  MOV R108, R119 ;  /* 0x00000077006c7202 */ /* 0x000fe20000000f00 */
[--C-:B------:R-:W-:Y:S02]  /*18e90*/  IMAD.MOV.U32 R112, RZ, RZ, R119.reuse ;  /* 0x000000ffff707224 */ /* 0x100fe400078e0077 */
[--C-:B------:R-:W-:Y:S02]  /*18ea0*/  IMAD.MOV.U32 R110, RZ, RZ, R119.reuse ;  /* 0x000000ffff6e7224 */ /* 0x100fe400078e0077 */
[----:B------:R-:W-:-:S02]  /*18eb0*/  IMAD.MOV.U32 R106, RZ, RZ, R119 ;  /* 0x000000ffff6a7224 */ /* 0x000fc400078e0077 */
[----:B------:R-:W-:Y:S02]  /*18ec0*/  IMAD.MOV.U32 R104, RZ, RZ, R119 ;  /* 0x000000ffff687224 */ /* 0x000fe400078e0077 */
[----:B--2---:R-:W-:-:S04]  /*18ed0*/  IMAD.IADD R3, R3, 0x1, R141 ;  /* 0x0000000103037824 */ /* 0x004fc800078e028d */
[----:B------:R-:W-:-:S05]  /*18ee0*/  IMAD R8, R148, -0xa0, R3 ;  /* 0xffffff6094087824 */ /* 0x000fca00078e0203 */
[C---:B------:R-:W-:Y:S02]  /*18ef0*/  ISETP.GT.AND P2, PT, R8.reuse, RZ, PT ;  /* 0x000000ff0800720c */ /* 0x040fe40003f44270 */
[C---:B------:R-:W-:Y:S02]  /*18f00*/  ISETP.GT.AND P5, PT, R8.reuse, 0x1, PT ;  /* 0x000000010800780c */ /* 0x040fe40003fa4270 */
[----:B------:R-:W-:Y:S02]  /*18f10*/  ISETP.GT.AND P4, PT, R8, 0x8, PT ;  /* 0x000000080800780c */ /* 0x000fe40003f84270 */
[----:B------:R-:W-:Y:S02]  /*18f20*/  FSEL R5, R88, -INF , P2 ;  /* 0xff80000058057808 */ /* 0x000fe40001000000 */
[----:B------:R-:W-:Y:S02]  /*18f30*/  FSEL R6, R89, -INF , P5 ;  /* 0xff80000059067808 */ /* 0x000fe40002800000 */
[----:B------:R-:W-:-:S02]  /*18f40*/  ISETP.GT.AND P3, PT, R8, 0x9, PT ;  /* 0x000000090800780c */ /* 0x000fc40003f64270 */
[----:B------:R-:W-:Y:S01]  /*18f50*/  FSEL R89, R92, -INF , P4 ;  /* 0xff8000005c597808 */ /* 0x000fe20002000000 */
[--C-:B------:R-:W-:Y:S01]  /*18f60*/  IMAD.MOV.U32 R92, RZ, RZ, R119.reuse ;  /* 0x000000ffff5c7224 */ /* 0x100fe200078e0077 */
[----:B------:R-:W-:Y:S02]  /*18f70*/  FMNMX.FTZ R4, R5, R6, !PT ;  /* 0x0000000605047209 */ /* 0x000fe40007810000 */
[----:B------:R-:W-:Y:S02]  /*18f80*/  ISETP.GT.AND P1, PT, R8, 0x10, PT ;  /* 0x000000100800780c */ /* 0x000fe40003f24270 */
[----:B------:R-:W-:Y:S02]  /*18f90*/  FSEL R93, R93, -INF , P3 ;  /* 0xff8000005d5d7808 */ /* 0x000fe40001800000 */
[----:B------:R-:W-:Y:S02]  /*18fa0*/  FMNMX.FTZ R4, R89, R4, !PT ;  /* 0x0000000459047209 */ /* 0x000fe40007810000 */
[----:B------:R-:W-:Y:S01]  /*18fb0*/  FSEL R3, R90, -INF , P2 ;  /* 0xff8000005a037808 */ /* 0x000fe20001000000 */
[----:B------:R-:W-:Y:S01]  /*18fc0*/  IMAD.MOV.U32 R90, RZ, RZ, R119 ;  /* 0x000000ffff5a7224 */ /* 0x000fe200078e0077 */
        /* <DEDUP_REMOVED lines=8> */
[----:B------:R-:W-:Y:S01]  /*19050*/  FSEL R7, R94, -INF , P4 ;  /* 0xff8000005e077808 */ /* 0x000fe20002000000 */
[--C-:B------:R-:W-:Y:S01]  /*19060*/  IMAD.MOV.U32 R94, RZ, RZ, R119.reuse ;  /* 0x000000ffff5e7224 */ /* 0x100fe200078e0077 */
[----:B------:R-:W-:Y:S02]  /*19070*/  ISETP.GT.AND P4, PT, R8, 0x19, PT ;  /* 0x000000190800780c */ /* 0x000fe40003f84270 */
[----:B------:R-:W-:Y:S01]  /*19080*/  FSEL R107, R100, -INF , P5 ;  /* 0xff800000646b7808 */ /* 0x000fe20002800000 */
[----:B------:R-:W-:Y:S01]  /*19090*/  IMAD.MOV.U32 R100, RZ, RZ, R119 ;  /* 0x000000ffff647224 */ /* 0x000fe200078e0077 */
        /* <DEDUP_REMOVED lines=13> */
[----:B------:R-:W-:Y:S01]  /*19170*/  FSEL R11, R102, -INF , P5 ;  /* 0xff800000660b7808 */ /* 0x000fe20002800000 */
[----:B------:R-:W-:Y:S01]  /*19180*/  IMAD.MOV.U32 R102, RZ, RZ, R119 ;  /* 0x000000ffff667224 */ /* 0x000fe200078e0077 */
        /* <DEDUP_REMOVED lines=24> */
[----:B------:R-:W-:Y:S01]  /*19310*/  IMAD.U32 R82, RZ, RZ, UR38 ;  /* 0x00000026ff527e24 */ /* 0x000fe2000f8e00ff */
[----:B------:R-:W-:-:S02]  /*19320*/  ISETP.GT.AND P4, PT, R8, 0x41, PT ;  /* 0x000000410800780c */ /* 0x000fc40003f84270 */
[----:B------:R-:W-:Y:S02]  /*19330*/  FSEL R115, R56, -INF , P5 ;  /* 0xff80000038737808 */ /* 0x000fe40002800000 */
[----:B------:R-:W-:Y:S02]  /*19340*/  FMNMX.FTZ R4, R129, R4, !PT ;  /* 0x0000000481047209 */ /* 0x000fe40007810000 */
[----:B------:R-:W-:Y:S02]  /*19350*/  FSEL R83, R83, -INF , P3 ;  /* 0xff80000053537808 */ /* 0x000fe40001800000 */
[----:B------:R-:W-:Y:S02]  /*19360*/  ISETP.GT.AND P3, PT, R8, 0x48, PT ;  /* 0x000000480800780c */ /* 0x000fe40003f64270 */
[----:B------:R-:W-:Y:S02]  /*19370*/  FSEL R113, R57, -INF , P4 ;  /* 0xff80000039717808 */ /* 0x000fe40002000000 */
[----:B------:R-:W-:-:S02]  /*19380*/  FMNMX.FTZ R4, R115, R4, !PT ;  /* 0x0000000473047209 */ /* 0x000fc40007810000 */
[----:B------:R-:W-:Y:S01]  /*19390*/  FSEL R57, R86, -INF , P1 ;  /* 0xff80000056397808 */ /* 0x000fe20000800000 */
[----:B------:R-:W-:Y:S01]  /*193a0*/  IMAD.MOV.U32 R86, RZ, RZ, R119 ;  /* 0x000000ffff567224 */ /* 0x000fe200078e0077 */
        /* <DEDUP_REMOVED lines=47> */
[----:B------:R-:W-:Y:S02]  /*196a0*/  ISETP.GT.AND P0, PT, R8, 0x79, PT ;  /* 0x000000790800780c */ /* 0x000fe40003f04270 */
[----:B------:R-:W-:Y:S02]  /*196b0*/  FSEL R151, R52, -INF , P2 ;  /* 0xff80000034977808 */ /* 0x000fe40001000000 */
[----:B------:R-:W-:Y:S02]  /*196c0*/  FMNMX.FTZ R4, R149, R4, !PT ;  /* 0x0000000495047209 */ /* 0x000fe40007810000 */
[----:B------:R-:W-:Y:S02]  /*196d0*/  ISETP.GT.AND P6, PT, R8, 0x80, PT ;  /* 0x000000800800780c */ /* 0x000fe40003fc4270 */
[----:B------:R-:W-:Y:S02]  /*196e0*/  FSEL R153, R53, -INF , P0 ;  /* 0xff80000035997808 */ /* 0x000fe40000000000 */
[----:B------:R-:W-:-:S02]  /*196f0*/  FMNMX.FTZ R4, R151, R4, !PT ;  /* 0x0000000497047209 */ /* 0x000fc40007810000 */
        /* <DEDUP_REMOVED lines=12> */
[----:B------:R-:W-:Y:S02]  /*197c0*/  FSEL R161, R29, -INF , P2 ;  /* 0xff8000001da17808 */ /* 0x000fe40001000000 */
[----:B------:R-:W-:Y:S02]  /*197d0*/  FMNMX.FTZ R4, R159, R4, !PT ;  /* 0x000000049f047209 */ /* 0x000fe40007810000 */
[----:B------:R-:W-:Y:S02]  /*197e0*/  ISETP.GT.AND P3, PT, R8, 0x90, PT ;  /* 0x000000900800780c */ /* 0x000fe40003f64270 */
[----:B------:R-:W-:Y:S02]  /*197f0*/  FSEL R47, R47, -INF , P4 ;  /* 0xff8000002f2f7808 */ /* 0x000fe40002000000 */
[----:B------:R-:W-:Y:S02]  /*19800*/  FSEL R163, R32, -INF , P3 ;  /* 0xff80000020a37808 */ /* 0x000fe40001800000 */
[----:B------:R-:W-:-:S02]  /*19810*/  FMNMX.FTZ R4, R161, R4, !PT ;  /* 0x00000004a1047209 */ /* 0x000fc40007810000 */
[----:B------:R-:W-:Y:S02]  /*19820*/  ISETP.GT.AND P4, PT, R8, 0x91, PT ;  /* 0x000000910800780c */ /* 0x000fe40003f84270 */
[----:B------:R-:W-:Y:S02]  /*19830*/  FSEL R49, R46, -INF , P5 ;  /* 0xff8000002e317808 */ /* 0x000fe40002800000 */
[----:B------:R-:W-:Y:S02]  /*19840*/  FSEL R167, R33, -INF , P4 ;  /* 0xff80000021a77808 */ /* 0x000fe40002000000 */
[----:B------:R-:W-:Y:S02]  /*19850*/  FMNMX.FTZ R4, R163, R4, !PT ;  /* 0x00000004a3047209 */ /* 0x000fe40007810000 */
[----:B------:R-:W-:Y:S02]  /*19860*/  ISETP.GT.AND P5, PT, R8, 0x98, PT ;  /* 0x000000980800780c */ /* 0x000fe40003fa4270 */
[----:B------:R-:W-:-:S02]  /*19870*/  FMNMX.FTZ R4, R167, R4, !PT ;  /* 0x00000004a7047209 */ /* 0x000fc40007810000 */
[----:B------:R-:W-:Y:S02]  /*19880*/  FSEL R165, R36, -INF , P5 ;  /* 0xff80000024a57808 */ /* 0x000fe40002800000 */
[----:B------:R-:W-:Y:S02]  /*19890*/  ISETP.GT.AND P6, PT, R8, 0x99, PT ;  /* 0x000000990800780c */ /* 0x000fe40003fc4270 */
[----:B------:R-:W-:Y:S02]  /*198a0*/  FMNMX.FTZ R4, R165, R4, !PT ;  /* 0x00000004a5047209 */ /* 0x000fe40007810000 */
[----:B------:R-:W-:Y:S02]  /*198b0*/  FSEL R169, R37, -INF , P6 ;  /* 0xff80000025a97808 */ /* 0x000fe40003000000 */
[----:B------:R-:W-:Y:S02]  /*198c0*/  P2R R20, PR, RZ, 0x4 ;  /* 0x00000004ff147803 */ /* 0x000fe40000000000 */
[----:B------:R-:W-:-:S02]  /*198d0*/  FMNMX.FTZ R12, R169, R4, !PT ;  /* 0x00000004a90c7209 */ /* 0x000fc40007810000 */
[----:B------:R-:W-:Y:S02]  /*198e0*/  P2R R24, PR, RZ, 0x2 ;  /* 0x00000002ff187803 */ /* 0x000fe40000000000 */
[----:B------:R-:W-:Y:S01]  /*198f0*/  ISETP.GT.AND P1, PT, R8, 0x79, PT ;  /* 0x000000790800780c */ /* 0x000fe20003f24270 */
[----:B------:R-:W0:Y:S01]  /*19900*/  SHFL.BFLY PT, R29, R12, 0x2, 0x1f ;  /* 0x0c401f000c1d7f89 */ /* 0x000e2200000e0000 */
[----:B------:R-:W-:Y:S02]  /*19910*/  P2R R40, PR, RZ, 0x1 ;  /* 0x00000001ff287803 */ /* 0x000fe40000000000 */
[----:B------:R-:W-:Y:S02]  /*19920*/  FSEL R55, R55, -INF , P1 ;  /* 0xff80000037377808 */ /* 0x000fe40000800000 */
[----:B------:R-:W-:Y:S02]  /*19930*/  ISETP.NE.AND P1, PT, R24, RZ, PT ;  /* 0x000000ff1800720c */ /* 0x000fe40003f25270 */
[----:B------:R-:W-:-:S02]  /*19940*/  ISETP.GT.AND P0, PT, R8, 0x80, PT ;  /* 0x000000800800780c */ /* 0x000fc40003f04270 */
[----:B------:R-:W-:Y:S02]  /*19950*/  FSEL R33, R30, -INF , P1 ;  /* 0xff8000001e217808 */ /* 0x000fe40000800000 */
[----:B------:R-:W-:Y:S02]  /*19960*/  FSEL R35, R35, -INF , P4 ;  /* 0xff80000023237808 */ /* 0x000fe40002000000 */
[-C--:B------:R-:W-:Y:S02]  /*19970*/  MOV R98, R119.reuse ;  /* 0x0000007700627202 */ /* 0x080fe40000000f00 */
[----:B------:R-:W-:Y:S02]  /*19980*/  MOV R88, R119 ;  /* 0x0000007700587202 */ /* 0x000fe40000000f00 */
[----:B0-----:R-:W-:-:S05]  /*19990*/  FMNMX.FTZ R14, R12, R29, !PT ;  /* 0x0000001d0c0e7209 */ /* 0x001fca0007810000 */
[----:B------:R-:W0:Y:S02]  /*199a0*/  SHFL.BFLY PT, R29, R14, 0x1, 0x1f ;  /* 0x0c201f000e1d7f89 */ /* 0x000e2400000e0000 */
[----:B0-----:R-:W-:Y:S02]  /*199b0*/  FMNMX.FTZ R4, R14, R29, !PT ;  /* 0x0000001d0e047209 */ /* 0x001fe40007810000 */
[----:B------:R-:W-:Y:S02]  /*199c0*/  FMNMX.FTZ R14, R3, R91, !PT ;  /* 0x0000005b030e7209 */ /* 0x000fe40007810000 */
[----:B------:R-:W-:Y:S01]  /*199d0*/  FSETP.NEU.FTZ.AND P2, PT, R4, -INF , PT ;  /* 0xff8000000400780b */ /* 0x000fe20003f5d000 */
[----:B------:R-:W-:-:S01]  /*199e0*/  FFMA.FTZ R171, R2, R4, -8 ;  /* 0xc100000002ab7423 */ /* 0x000fc20000010004 */
[----:B------:R-:W-:Y:S02]  /*199f0*/  FMNMX.FTZ R14, R7, R14, !PT ;  /* 0x0000000e070e7209 */ /* 0x000fe40007810000 */
[----:B------:R-:W-:-:S02]  /*19a00*/  FSEL R29, R26, -INF , P0 ;  /* 0xff8000001a1d7808 */ /* 0x000fc40000000000 */
[----:B------:R-:W-:Y:S02]  /*19a10*/  FSEL R171, R171, RZ, P2 ;  /* 0x000000ffabab7208 */ /* 0x000fe40001000000 */
[----:B------:R-:W-:Y:S02]  /*19a20*/  ISETP.NE.AND P2, PT, R20, RZ, PT ;  /* 0x000000ff1400720c */ /* 0x000fe40003f45270 */
[----:B------:R-:W-:Y:S01]  /*19a30*/  FMNMX.FTZ R20, R95, R14, !PT ;  /* 0x0000000e5f147209 */ /* 0x000fe20007810000 */
[----:B------:R-:W-:-:S01]  /*19a40*/  FFMA.FTZ R109, R2, R109, -R171 ;  /* 0x0000006d026d7223 */ /* 0x000fc200000108ab */
[----:B------:R-:W-:Y:S01]  /*19a50*/  ISETP.NE.AND P0, PT, R40, RZ, PT ;  /* 0x000000ff2800720c */ /* 0x000fe20003f05270 */
[----:B------:R-:W-:-:S01]  /*19a60*/  FFMA.FTZ R115, R2, R115, -R171 ;  /* 0x0000007302737223 */ /* 0x000fc200000108ab */
[----:B------:R-:W-:Y:S01]  /*19a70*/  FMNMX.FTZ R20, R9, R20, !PT ;  /* 0x0000001409147209 */ /* 0x000fe20007810000 */
[----:B------:R-:W-:-:S01]  /*19a80*/  FFMA.FTZ R8, R2, R5, -R171 ;  /* 0x0000000502087223 */ /* 0x000fc200000108ab */
[----:B------:R-:W-:Y:S01]  /*19a90*/  FSEL R27, R27, -INF , P0 ;  /* 0xff8000001b1b7808 */ /* 0x000fe20000000000 */
        /* <DEDUP_REMOVED lines=10> */
[----:B------:R-:W-:Y:S01]  /*19b40*/  MUFU.EX2 R8, R8 ;  /* 0x0000000800087308 */ /* 0x000fe20000000800 */
[----:B------:R-:W-:-:S01]  /*19b50*/  FFMA.FTZ R89, R2, R93, -R171 ;  /* 0x0000005d02597223 */ /* 0x000fc200000108ab */
[----:B------:R-:W-:Y:S01]  /*19b60*/  ISETP.NE.AND P0, PT, R10, RZ, PT ;  /* 0x000000ff0a00720c */ /* 0x000fe20003f05270 */
[----:B------:R-:W-:-:S01]  /*19b70*/  FFMA.FTZ R10, R2, R105, -R171 ;  /* 0x00000069020a7223 */ /* 0x000fc200000108ab */
[----:B------:R-:W-:Y:S01]  /*19b80*/  FMNMX.FTZ R24, R15, R24, !PT ;  /* 0x000000180f187209 */ /* 0x000fe20007810000 */
[----:B------:R-:W-:-:S01]  /*19b90*/  FFMA.FTZ R93, R2, R97, -R171 ;  /* 0x00000061025d7223 */ /* 0x000fc200000108ab */
[C-C-:B------:R-:W-:Y:S01]  /*19ba0*/  FFMA.FTZ R97, R2.reuse, R101, -R171.reuse ;  /* 0x0000006502617223 */ /* 0x140fe200000108ab */
[----:B------:R-:W-:-:S01]  /*19bb0*/  FFMA.FTZ R125, R2, R125, -R171 ;  /* 0x0000007d027d7223 */ /* 0x000fc200000108ab */
[----:B------:R-:W-:Y:S01]  /*19bc0*/  FMNMX.FTZ R24, R75, R24, !PT ;  /* 0x000000184b187209 */ /* 0x000fe20007810000 */
[----:B------:R0:W-:Y:S01]  /*19bd0*/  MUFU.EX2 R20, R109 ;  /* 0x0000006d00147308 */ /* 0x0001e20000000800 */
[----:B------:R-:W-:-:S01]  /*19be0*/  FFMA.FTZ R101, R2, R123, -R171 ;  /* 0x0000007b02657223 */ /* 0x000fc200000108ab */
[C-C-:B------:R-:W-:Y:S01]  /*19bf0*/  FFMA.FTZ R105, R2.reuse, R131, -R171.reuse ;  /* 0x0000008302697223 */ /* 0x140fe200000108ab */
[----:B------:R-:W-:Y:S01]  /*19c00*/  FMNMX.FTZ R24, R21, R24, !PT ;  /* 0x0000001815187209 */ /* 0x000fe20007810000 */
[C-C-:B------:R-:W-:Y:S01]  /*19c10*/  FFMA.FTZ R121, R2.reuse, R121, -R171.reuse ;  /* 0x0000007902797223 */ /* 0x140fe200000108ab */
[----:B------:R-:W-:-:S01]  /*19c20*/  FFMA.FTZ R81, R2, R129, -R171 ;  /* 0x0000008102517223 */ /* 0x000fc200000108ab */
[C-C-:B------:R-:W-:Y:S01]  /*19c30*/  FFMA.FTZ R111, R2.reuse, R111, -R171.reuse ;  /* 0x0000006f026f7223 */ /* 0x140fe200000108ab */
[----:B------:R-:W-:Y:S01]  /*19c40*/  FMNMX.FTZ R26, R79, R24, !PT ;  /* 0x000000184f1a7209 */ /* 0x000fe20007810000 */
[----:B------:R-:W-:Y:S01]  /*19c50*/  MUFU.EX2 R37, R37 ;  /* 0x0000002500257308 */ /* 0x000fe20000000800 */
[----:B0-----:R-:W-:-:S01]  /*19c60*/  FFMA.FTZ R109, R2, R113, -R171 ;  /* 0x00000071026d7223 */ /* 0x001fc200000108ab */
[----:B------:R-:W-:Y:S01]  /*19c70*/  FSEL R113, R34, -INF , P3 ;  /* 0xff80000022717808 */ /* 0x000fe20001800000 */
[----:B------:R-:W-:-:S01]  /*19c80*/  FFMA.FTZ R85, R2, R85, -R171 ;  /* 0x0000005502557223 */ /* 0x000fc200000108ab */
[----:B------:R-:W-:Y:S01]  /*19c90*/  FMNMX.FTZ R26, R73, R26, !PT ;  /* 0x0000001a491a7209 */ /* 0x000fe20007810000 */
[----:B------:R-:W-:-:S01]  /*19ca0*/  FFMA.FTZ R133, R2, R133, -R171 ;  /* 0x0000008502857223 */ /* 0x000fc200000108ab */
[C-C-:B------:R-:W-:Y:S01]  /*19cb0*/  FFMA.FTZ R135, R2.reuse, R135, -R171.reuse ;  /* 0x0000008702877223 */ /* 0x140fe200000108ab */
[----:B------:R-:W-:-:S01]  /*19cc0*/  FFMA.FTZ R34, R2, R137, -R171 ;  /* 0x0000008902227223 */ /* 0x000fc200000108ab */
[----:B------:R-:W-:Y:S01]  /*19cd0*/  FMNMX.FTZ R26, R83, R26, !PT ;  /* 0x0000001a531a7209 */ /* 0x000fe20007810000 */
[----:B------:R-:W-:Y:S01]  /*19ce0*/  MUFU.EX2 R6, R6 ;  /* 0x0000000600067308 */ /* 0x000fe20000000800 */
[----:B------:R-:W-:-:S01]  /*19cf0*/  FFMA.FTZ R139, R2, R139, -R171 ;  /* 0x0000008b028b7223 */ /* 0x000fc200000108ab */
[C-C-:B------:R-:W-:Y:S01]  /*19d00*/  FFMA.FTZ R123, R2.reuse, R149, -R171.reuse ;  /* 0x00000095027b7223 */ /* 0x140fe200000108ab */
[----:B------:R-:W-:Y:S01]  /*19d10*/  FMNMX.FTZ R26, R57, R26, !PT ;  /* 0x0000001a391a7209 */ /* 0x000fe20007810000 */
[C-C-:B------:R-:W-:Y:S01]  /*19d20*/  FFMA.FTZ R42, R2.reuse, R151, -R171.reuse ;  /* 0x00000097022a7223 */ /* 0x140fe200000108ab */
[----:B------:R-:W-:-:S01]  /*19d30*/  FFMA.FTZ R46, R2, R159, -R171 ;  /* 0x0000009f022e7223 */ /* 0x000fc200000108ab */
[C-C-:B------:R-:W-:Y:S01]  /*19d40*/  FFMA.FTZ R129, R2.reuse, R161, -R171.reuse ;  /* 0x000000a102817223 */ /* 0x140fe200000108ab */
[----:B------:R-:W-:Y:S01]  /*19d50*/  FMNMX.FTZ R28, R87, R26, !PT ;  /* 0x0000001a571c7209 */ /* 0x000fe20007810000 */
[----:B------:R-:W0:Y:S01]  /*19d60*/  MUFU.EX2 R89, R89 ;  /* 0x0000005900597308 */ /* 0x000e220000000800 */
[----:B------:R-:W-:-:S01]  /*19d70*/  FFMA.FTZ R48, R2, R163, -R171 ;  /* 0x000000a302307223 */ /* 0x000fc200000108ab */
[----:B------:R-:W-:Y:S01]  /*19d80*/  FFMA.FTZ R131, R2, R167, -R171 ;  /* 0x000000a702837223 */ /* 0x000fe200000108ab */
[----:B------:R-:W-:-:S04]  /*19d90*/  FMNMX.FTZ R28, R61, R28, !PT ;  /* 0x0000001c3d1c7209 */ /* 0x000fc80007810000 */
[----:B------:R-:W-:Y:S01]  /*19da0*/  FMNMX.FTZ R28, R59, R28, !PT ;  /* 0x0000001c3b1c7209 */ /* 0x000fe20007810000 */
[----:B------:R1:W-:Y:S03]  /*19db0*/  MUFU.EX2 R26, R5 ;  /* 0x00000005001a7308 */ /* 0x0003e60000000800 */
[----:B------:R-:W-:-:S04]  /*19dc0*/  FMNMX.FTZ R28, R65, R28, !PT ;  /* 0x0000001c411c7209 */ /* 0x000fc80007810000 */
[----:B------:R-:W-:Y:S01]  /*19dd0*/  FMNMX.FTZ R30, R63, R28, !PT ;  /* 0x0000001c3f1e7209 */ /* 0x000fe20007810000 */
[----:B------:R-:W-:Y:S01]  /*19de0*/  MUFU.EX2 R10, R10 ;  /* 0x0000000a000a7308 */ /* 0x000fe20000000800 */
[----:B-1----:R-:W-:-:S01]  /*19df0*/  FFMA.FTZ R5, R2, R77, -R171 ;  /* 0x0000004d02057223 */ /* 0x002fc200000108ab */
[C-C-:B------:R-:W-:Y:S01]  /*19e00*/  FFMA.FTZ R77, R2.reuse, R127, -R171.reuse ;  /* 0x0000007f024d7223 */ /* 0x140fe200000108ab */
[----:B------:R-:W-:Y:S01]  /*19e10*/  FMNMX.FTZ R30, R69, R30, !PT ;  /* 0x0000001e451e7209 */ /* 0x000fe20007810000 */
[----:B------:R-:W-:Y:S01]  /*19e20*/  FFMA.FTZ R127, R2, R157, -R171 ;  /* 0x0000009d027f7223 */ /* 0x000fe200000108ab */
[----:B0-----:R-:W-:Y:S02]  /*19e30*/  F2FP.SATFINITE.E4M3.F32.PACK_AB_MERGE_C R216, R89, R6, RZ ;  /* 0x0000000659d8723e */ /* 0x001fe400048070ff */
[----:B------:R-:W-:Y:S01]  /*19e40*/  FMNMX.FTZ R30, R67, R30, !PT ;  /* 0x0000001e431e7209 */ /* 0x000fe20007810000 */
[----:B------:R0:W-:Y:S01]  /*19e50*/  MUFU.EX2 R28, R115 ;  /* 0x00000073001c7308 */ /* 0x0001e20000000800 */
[----:B------:R-:W-:-:S02]  /*19e60*/  F2FP.SATFINITE.E4M3.F32.PACK_AB_MERGE_C R216, R37, R8, R216 ;  /* 0x0000000825d8723e */ /* 0x000fc400048070d8 */
[----:B------:R-:W-:-:S04]  /*19e70*/  FMNMX.FTZ R30, R41, R30, !PT ;  /* 0x0000001e291e7209 */ /* 0x000fc80007810000 */
[----:B------:R-:W-:Y:S01]  /*19e80*/  FMNMX.FTZ R32, R71, R30, !PT ;  /* 0x0000001e47207209 */ /* 0x000fe20007810000 */
[----:B------:R-:W-:Y:S01]  /*19e90*/  MUFU.EX2 R93, R93 ;  /* 0x0000005d005d7308 */ /* 0x000fe20000000800 */
[----:B0-----:R-:W-:Y:S01]  /*19ea0*/  FSEL R115, R38, -INF , P5 ;  /* 0xff80000026737808 */ /* 0x001fe20002800000 */
[----:B------:R-:W-:Y:S01]  /*19eb0*/  FFMA.FTZ R38, R2, R143, -R171 ;  /* 0x0000008f02267223 */ /* 0x000fe200000108ab */
[----:B------:R-:W-:-:S04]  /*19ec0*/  FMNMX.FTZ R32, R45, R32, !PT ;  /* 0x000000202d207209 */ /* 0x000fc80007810000 */
[----:B------:R-:W-:Y:S01]  /*19ed0*/  FMNMX.FTZ R32, R43, R32, !PT ;  /* 0x000000202b207209 */ /* 0x000fe20007810000 */
[----:B------:R-:W-:Y:S03]  /*19ee0*/  MUFU.EX2 R30, R5 ;  /* 0x00000005001e7308 */ /* 0x000fe60000000800 */
[----:B------:R-:W-:-:S04]  /*19ef0*/  FMNMX.FTZ R32, R49, R32, !PT ;  /* 0x0000002031207209 */ /* 0x000fc80007810000 */
[----:B------:R-:W-:Y:S01]  /*19f00*/  FMNMX.FTZ R36, R47, R32, !PT ;  /* 0x000000202f247209 */ /* 0x000fe20007810000 */
[----:B------:R-:W-:Y:S03]  /*19f10*/  MUFU.EX2 R12, R12 ;  /* 0x0000000c000c7308 */ /* 0x000fe60000000800 */
[----:B------:R-:W-:-:S04]  /*19f20*/  FMNMX.FTZ R36, R53, R36, !PT ;  /* 0x0000002435247209 */ /* 0x000fc80007810000 */
[----:B------:R-:W-:Y:S01]  /*19f30*/  FMNMX.FTZ R36, R51, R36, !PT ;  /* 0x0000002433247209 */ /* 0x000fe20007810000 */
[----:B------:R-:W0:Y:S03]  /*19f40*/  MUFU.EX2 R97, R97 ;  /* 0x0000006100617308 */ /* 0x000e260000000800 */
[----:B------:R-:W-:-:S04]  /*19f50*/  FMNMX.FTZ R36, R25, R36, !PT ;  /* 0x0000002419247209 */ /* 0x000fc80007810000 */
[----:B------:R-:W-:Y:S01]  /*19f60*/  FMNMX.FTZ R40, R55, R36, !PT ;  /* 0x0000002437287209 */ /* 0x000fe20007810000 */
[----:B------:R1:W-:Y:S03]  /*19f70*/  MUFU.EX2 R14, R125 ;  /* 0x0000007d000e7308 */ /* 0x0003e60000000800 */
[----:B------:R-:W-:-:S04]  /*19f80*/  FMNMX.FTZ R40, R29, R40, !PT ;  /* 0x000000281d287209 */ /* 0x000fc80007810000 */
[----:B------:R-:W-:Y:S01]  /*19f90*/  FMNMX.FTZ R40, R27, R40, !PT ;  /* 0x000000281b287209 */ /* 0x000fe20007810000 */
[----:B------:R-:W-:Y:S01]  /*19fa0*/  MUFU.EX2 R101, R101 ;  /* 0x0000006500657308 */ /* 0x000fe20000000800 */
[----:B0-----:R-:W-:Y:S01]  /*19fb0*/  F2FP.SATFINITE.E4M3.F32.PACK_AB_MERGE_C R218, R97, R12, RZ ;  /* 0x0000000c61da723e */ /* 0x001fe200048070ff */
[----:B-1----:R-:W-:Y:S01]  /*19fc0*/  FFMA.FTZ R125, R2, R153, -R171 ;  /* 0x00000099027d7223 */ /* 0x002fe200000108ab */
[----:B------:R-:W-:Y:S02]  /*19fd0*/  FMNMX.FTZ R40, R33, R40, !PT ;  /* 0x0000002821287209 */ /* 0x000fe40007810000 */
[----:B------:R-:W-:Y:S02]  /*19fe0*/  F2FP.SATFINITE.E4M3.F32.PACK_AB_MERGE_C R218, R93, R10, R218 ;  /* 0x0000000a5dda723e */ /* 0x000fe400048070da */
        /* <DEDUP_REMOVED lines=9> */
[C-C-:B-1----:R-:W-:Y:S01]  /*1a080*/  FFMA.FTZ R121, R2.reuse, R145, -R171.reuse ;  /* 0x0000009102797223 */ /* 0x142fe200000108ab */
[----:B------:R-:W-:-:S01]  /*1a090*/  FFMA.FTZ R40, R2, R147, -R171 ;  /* 0x0000009302287223 */ /* 0x000fc200000108ab */
[----:B------:R-:W0:Y:S01]  /*1a0a0*/  SHFL.BFLY PT, R44, R5, 0x2, 0x1f ;  /* 0x0c401f00052c7f89 */ /* 0x000e2200000e0000 */
[----:B------:R-:W-:-:S03]  /*1a0b0*/  F2FP.SATFINITE.E4M3.F32.PACK_AB_MERGE_C R212, R101, R14, R212 ;  /* 0x0000000e65d4723e */ /* 0x000fc600048070d4 */
[----:B------:R-:W1:Y:S08]  /*1a0c0*/  MUFU.EX2 R81, R81 ;  /* 0x0000005100517308 */ /* 0x000e700000000800 */
[----:B------:R-:W-:Y:S08]  /*1a0d0*/  MUFU.EX2 R109, R109 ;  /* 0x0000006d006d7308 */ /* 0x000ff00000000800 */
[----:B------:R-:W2:Y:S01]  /*1a0e0*/  MUFU.EX2 R77, R77 ;  /* 0x0000004d004d7308 */ /* 0x000ea20000000800 */
[----:B-1----:R-:W-:-:S02]  /*1a0f0*/  F2FP.SATFINITE.E4M3.F32.PACK_AB_MERGE_C R214, R81, R26, RZ ;  /* 0x0000001a51d6723e */ /* 0x002fc400048070ff */
[----:B0-----:R-:W-:Y:S01]  /*1a100*/  FMNMX.FTZ R50, R5, R44, !PT ;  /* 0x0000002c05327209 */ /* 0x001fe20007810000 */
[----:B------:R-:W-:-:S01]  /*1a110*/  FFMA.FTZ R44, R2, R155, -R171 ;  /* 0x0000009b022c7223 */ /* 0x000fc200000108ab */
[----:B------:R-:W-:-:S03]  /*1a120*/  F2FP.SATFINITE.E4M3.F32.PACK_AB_MERGE_C R214, R107, R24, R214 ;  /* 0x000000186bd6723e */ /* 0x000fc600048070d6 */
[----:B------:R-:W-:Y:S01]  /*1a130*/  MUFU.EX2 R32, R111 ;  /* 0x0000006f00207308 */ /* 0x000fe20000000800 */
[----:B------:R-:W0:Y:S07]  /*1a140*/  SHFL.BFLY PT, R5, R50, 0x1, 0x1f ;  /* 0x0c201f0032057f89 */ /* 0x000e2e00000e0000 */
[----:B------:R-:W-:Y:S01]  /*1a150*/  MUFU.EX2 R85, R85 ;  /* 0x0000005500557308 */ /* 0x000fe20000000800 */
[----:B--2---:R-:W-:-:S04]  /*1a160*/  F2FP.SATFINITE.E4M3.F32.PACK_AB_MERGE_C R200, R77, R30, RZ ;  /* 0x0000001e4dc8723e */ /* 0x004fc800048070ff */
[----:B------:R-:W-:-:S03]  /*1a170*/  F2FP.SATFINITE.E4M3.F32.PACK_AB_MERGE_C R200, R109, R28, R200 ;  /* 0x0000001c6dc8723e */ /* 0x000fc600048070c8 */
[----:B------:R1:W-:Y:S08]  /*1a180*/  MUFU.EX2 R36, R133 ;  /* 0x0000008500247308 */ /* 0x0003f00000000800 */
[----:B------:R-:W-:Y:S01]  /*1a190*/  MUFU.EX2 R111, R135 ;  /* 0x00000087006f7308 */ /* 0x000fe20000000800 */
[----:B0-----:R-:W-:Y:S01]  /*1a1a0*/  FMNMX.FTZ R5, R50, R5, !PT ;  /* 0x0000000532057209 */ /* 0x001fe20007810000 */
[C-C-:B------:R-:W-:Y:S01]  /*1a1b0*/  FFMA.FTZ R50, R2.reuse, R165, -R171.reuse ;  /* 0x000000a502327223 */ /* 0x140fe200000108ab */
[----:B-1----:R-:W-:-:S02]  /*1a1c0*/  FFMA.FTZ R133, R2, R169, -R171 ;  /* 0x000000a902857223 */ /* 0x002fc400000108ab */
[----:B------:R-:W-:Y:S01]  /*1a1d0*/  FSETP.NEU.FTZ.AND P1, PT, R5, -INF , PT ;  /* 0xff8000000500780b */ /* 0x000fe20003f3d000 */
[----:B------:R-:W-:-:S02]  /*1a1e0*/  FFMA.FTZ R56, R2, R5, -8 ;  /* 0xc100000002387423 */ /* 0x000fc40000010005 */
[----:B------:R-:W-:Y:S03]  /*1a1f0*/  MUFU.EX2 R34, R34 ;  /* 0x0000002200227308 */ /* 0x000fe60000000800 */
[----:B------:R-:W-:Y:S02]  /*1a200*/  FSEL R56, R56, RZ, P1 ;  /* 0x000000ff38387208 */ /* 0x000fe40000800000 */
[----:B------:R-:W-:-:S03]  /*1a210*/  ISETP.GE.AND P1, PT, R141, 0xa1, PT ;  /* 0x000000a18d00780c */ /* 0x000fc60003f26270 */
[C-C-:B------:R-:W-:Y:S01]  /*1a220*/  FFMA.FTZ R3, R2.reuse, R3, -R56.reuse ;  /* 0x0000000302037223 */ /* 0x140fe20000010838 */
[----:B------:R-:W-:-:S01]  /*1a230*/  FFMA.FTZ R52, R2, R91, -R56 ;  /* 0x0000005b02347223 */ /* 0x000fc20000010838 */
[C-C-:B------:R-:W-:Y:S01]  /*1a240*/  FFMA.FTZ R60, R2.reuse, R7, -R56.reuse ;  /* 0x00000007023c7223 */ /* 0x140fe20000010838 */
[----:B------:R-:W-:-:S01]  /*1a250*/  FFMA.FTZ R91, R2, R95, -R56 ;  /* 0x0000005f025b7223 */ /* 0x000fc20000010838 */
[C-C-:B------:R-:W-:Y:S01]  /*1a260*/  FFMA.FTZ R7, R2.reuse, R9, -R56.reuse ;  /* 0x0000000902077223 */ /* 0x140fe20000010838 */
[----:B------:R-:W-:-:S01]  /*1a270*/  FFMA.FTZ R54, R2, R99, -R56 ;  /* 0x0000006302367223 */ /* 0x000fc20000010838 */
[----:B------:R-:W-:Y:S01]  /*1a280*/  MUFU.EX2 R3, R3 ;  /* 0x0000000300037308 */ /* 0x000fe20000000800 */
[----:B------:R-:W-:-:S01]  /*1a290*/  FFMA.FTZ R64, R2, R11, -R56 ;  /* 0x0000000b02407223 */ /* 0x000fc20000010838 */
[C-C-:B------:R-:W-:Y:S01]  /*1a2a0*/  FFMA.FTZ R66, R2.reuse, R59, -R56.reuse ;  /* 0x0000003b02427223 */ /* 0x140fe20000010838 */
[----:B------:R-:W-:-:S01]  /*1a2b0*/  FFMA.FTZ R9, R2, R15, -R56 ;  /* 0x0000000f02097223 */ /* 0x000fc20000010838 */
[C-C-:B------:R-:W-:Y:S01]  /*1a2c0*/  FFMA.FTZ R59, R2.reuse, R41, -R56.reuse ;  /* 0x00000029023b7223 */ /* 0x140fe20000010838 */
[----:B------:R-:W-:-:S01]  /*1a2d0*/  FFMA.FTZ R15, R2, R61, -R56 ;  /* 0x0000003d020f7223 */ /* 0x000fc20000010838 */
[----:B------:R-:W-:Y:S01]  /*1a2e0*/  FADD.FTZ R41, R8, R37 ;  /* 0x0000002508297221 */ /* 0x000fe20000010000 */
[----:B------:R-:W-:-:S01]  /*1a2f0*/  FFMA.FTZ R95, R2, R103, -R56 ;  /* 0x00000067025f7223 */ /* 0x000fc20000010838 */
[----:B------:R-:W0:Y:S01]  /*1a300*/  MUFU.EX2 R52, R52 ;  /* 0x0000003400347308 */ /* 0x000e220000000800 */
[----:B------:R-:W-:-:S01]  /*1a310*/  FFMA.FTZ R58, R2, R75, -R56 ;  /* 0x0000004b023a7223 */ /* 0x000fc20000010838 */
[----:B------:R-:W-:Y:S01]  /*1a320*/  FADD.FTZ R78, R6, R41 ;  /* 0x00000029064e7221 */ /* 0x000fe20000010000 */
[----:B------:R-:W-:-:S02]  /*1a330*/  VIADD R41, R0, 0x33440 ;  /* 0x0003344000297836 */ /* 0x000fc40000000000 */
[C-C-:B------:R-:W-:Y:S01]  /*1a340*/  FFMA.FTZ R0, R2.reuse, R45, -R56.reuse ;  /* 0x0000002d02007223 */ /* 0x140fe20000010838 */
[----:B------:R-:W-:-:S01]  /*1a350*/  FFMA.FTZ R70, R2, R21, -R56 ;  /* 0x0000001502467223 */ /* 0x000fc20000010838 */
[----:B------:R-:W-:Y:S01]  /*1a360*/  FADD.FTZ R45, R89, R78 ;  /* 0x0000004e592d7221 */ /* 0x000fe20000010000 */
[----:B------:R-:W-:-:S01]  /*1a370*/  FFMA.FTZ R75, R2, R79, -R56 ;  /* 0x0000004f024b7223 */ /* 0x000fc20000010838 */
[----:B------:R-:W1:Y:S01]  /*1a380*/  MUFU.EX2 R60, R60 ;  /* 0x0000003c003c7308 */ /* 0x000e620000000800 */
[----:B------:R-:W-:-:S01]  /*1a390*/  FFMA.FTZ R11, R2, R73, -R56 ;  /* 0x00000049020b7223 */ /* 0x000fc20000010838 */
[----:B------:R-:W-:Y:S01]  /*1a3a0*/  FADD.FTZ R78, R10, R45 ;  /* 0x0000002d0a4e7221 */ /* 0x000fe20000010000 */
[----:B------:R-:W-:Y:S01]  /*1a3b0*/  PRMT R41, R82, 0x654, R41 ;  /* 0x0000065452297816 */ /* 0x000fe20000000029 */
[C-C-:B------:R-:W-:Y:S01]  /*1a3c0*/  FFMA.FTZ R62, R2.reuse, R83, -R56.reuse ;  /* 0x00000053023e7223 */ /* 0x140fe20000010838 */
[----:B------:R-:W-:-:S01]  /*1a3d0*/  FFMA.FTZ R43, R2, R43, -R56 ;  /* 0x0000002b022b7223 */ /* 0x000fc20000010838 */
[----:B------:R-:W-:Y:S01]  /*1a3e0*/  FFMA.FTZ R57, R2, R57, -R56 ;  /* 0x0000003902397223 */ /* 0x000fe20000010838 */
[----:B------:R2:W-:Y:S01]  /*1a3f0*/  SYNCS.ARRIVE.TRANS64.RED.A1T0 RZ, [R41+URZ], RZ ;  /* 0x000000ff29ff79a7 */ /* 0x0005e2000810043f */
[----:B------:R-:W3:Y:S01]  /*1a400*/  MUFU.EX2 R91, R91 ;  /* 0x0000005b005b7308 */ /* 0x000ee20000000800 */
[----:B0-----:R-:W-:-:S01]  /*1a410*/  FADD.FTZ R61, R3, R52 ;  /* 0x00000034033d7221 */ /* 0x001fc20000010000 */
[C-C-:B------:R-:W-:Y:S01]  /*1a420*/  FFMA.FTZ R87, R2.reuse, R87, -R56.reuse ;  /* 0x0000005702577223 */ /* 0x140fe20000010838 */
[----:B------:R-:W-:-:S01]  /*1a430*/  FFMA.FTZ R47, R2, R47, -R56 ;  /* 0x0000002f022f7223 */ /* 0x000fc20000010838 */
[C-C-:B------:R-:W-:Y:S01]  /*1a440*/  FFMA.FTZ R65, R2.reuse, R65, -R56.reuse ;  /* 0x0000004102417223 */ /* 0x140fe20000010838 */
[----:B------:R-:W-:-:S01]  /*1a450*/  FFMA.FTZ R63, R2, R63, -R56 ;  /* 0x0000003f023f7223 */ /* 0x000fc20000010838 */
[C-C-:B------:R-:W-:Y:S01]  /*1a460*/  FFMA.FTZ R21, R2.reuse, R69, -R56.reuse ;  /* 0x0000004502157223 */ /* 0x140fe20000010838 */
[----:B------:R-:W-:-:S01]  /*1a470*/  FFMA.FTZ R68, R2, R67, -R56 ;  /* 0x0000004302447223 */ /* 0x000fc20000010838 */
[----:B------:R-:W0:Y:S01]  /*1a480*/  MUFU.EX2 R7, R7 ;  /* 0x0000000700077308 */ /* 0x000e220000000800 */
[----:B-1----:R-:W-:-:S01]  /*1a490*/  FADD.FTZ R80, R60, R61 ;  /* 0x0000003d3c507221 */ /* 0x002fc20000010000 */
[----:B------:R-:W-:Y:S01]  /*1a4a0*/  FADD.FTZ R61, R93, R78 ;  /* 0x0000004e5d3d7221 */ /* 0x000fe20000010000 */
[----:B------:R-:W-:-:S01]  /*1a4b0*/  FFMA.FTZ R71, R2, R71, -R56 ;  /* 0x0000004702477223 */ /* 0x000fc20000010838 */
[--C-:B------:R-:W-:Y:S01]  /*1a4c0*/  FFMA.FTZ R49, R2, R49, -R56.reuse ;  /* 0x0000003102317223 */ /* 0x100fe20000010838 */
[----:B------:R-:W-:Y:S01]  /*1a4d0*/  F2FP.SATFINITE.E4M3.F32.PACK_AB_MERGE_C R202, R111, R36, RZ ;  /* 0x000000246fca723e */ /* 0x000fe200048070ff */
[----:B------:R-:W-:Y:S01]  /*1a4e0*/  FADD.FTZ R78, R12, R61 ;  /* 0x0000003d0c4e7221 */ /* 0x000fe20000010000 */
[----:B------:R-:W-:-:S01]  /*1a4f0*/  FFMA.FTZ R53, R2, R53, -R56 ;  /* 0x0000003502357223 */ /* 0x000fc20000010838 */
[----:B------:R-:W1:Y:S01]  /*1a500*/  MUFU.EX2 R54, R54 ;  /* 0x0000003600367308 */ /* 0x000e620000000800 */
[----:B---3--:R-:W-:-:S01]  /*1a510*/  FADD.FTZ R80, R91, R80 ;  /* 0x000000505b507221 */ /* 0x008fc20000010000 */
[C-C-:B------:R-:W-:Y:S01]  /*1a520*/  FFMA.FTZ R27, R2.reuse, R27, -R56.reuse ;  /* 0x0000001b021b7223 */ /* 0x140fe20000010838 */
[----:B------:R-:W-:-:S01]  /*1a530*/  FFMA.FTZ R51, R2, R51, -R56 ;  /* 0x0000003302337223 */ /* 0x000fc20000010838 */
[C-C-:B------:R-:W-:Y:S01]  /*1a540*/  FFMA.FTZ R55, R2.reuse, R55, -R56.reuse ;  /* 0x0000003702377223 */ /* 0x140fe20000010838 */
[----:B------:R-:W-:-:S01]  /*1a550*/  FFMA.FTZ R29, R2, R29, -R56 ;  /* 0x0000001d021d7223 */ /* 0x000fc20000010838 */
[C-C-:B------:R-:W-:Y:S01]  /*1a560*/  FFMA.FTZ R31, R2.reuse, R31, -R56.reuse ;  /* 0x0000001f021f7223 */ /* 0x140fe20000010838 */
[----:B------:R-:W-:-:S01]  /*1a570*/  FFMA.FTZ R33, R2, R33, -R56 ;  /* 0x0000002102217223 */ /* 0x000fc20000010838 */
[----:B------:R-:W3:Y:S01]  /*1a580*/  MUFU.EX2 R64, R64 ;  /* 0x0000004000407308 */ /* 0x000ee20000000800 */
[----:B0-----:R-:W-:-:S01]  /*1a590*/  FADD.FTZ R45, R7, R80 ;  /* 0x00000050072d7221 */ /* 0x001fc20000010000 */
[C-C-:B------:R-:W-:Y:S01]  /*1a5a0*/  FFMA.FTZ R113, R2.reuse, R113, -R56.reuse ;  /* 0x0000007102717223 */ /* 0x140fe20000010838 */
[----:B------:R-:W-:Y:S01]  /*1a5b0*/  F2FP.SATFINITE.E4M3.F32.PACK_AB_MERGE_C R217, R91, R60, RZ ;  /* 0x0000003c5bd9723e */ /* 0x000fe200048070ff */
[C-C-:B------:R-:W-:Y:S01]  /*1a5c0*/  FFMA.FTZ R35, R2.reuse, R35, -R56.reuse ;  /* 0x0000002302237223 */ /* 0x140fe20000010838 */
[----:B------:R-:W-:-:S01]  /*1a5d0*/  FFMA.FTZ R115, R2, R115, -R56 ;  /* 0x0000007302737223 */ /* 0x000fc20000010838 */
[----:B------:R-:W-:Y:S01]  /*1a5e0*/  F2FP.SATFINITE.E4M3.F32.PACK_AB_MERGE_C R202, R85, R32, R202 ;  /* 0x0000002055ca723e */ /* 0x000fe200048070ca */
[----:B------:R-:W-:Y:S01]  /*1a5f0*/  IMAD.MOV.U32 R99, RZ, RZ, R119 ;  /* 0x000000ffff637224 */ /* 0x000fe200078e0077 */
[----:B------:R-:W0:Y:S01]  /*1a600*/  MUFU.EX2 R95, R95 ;  /* 0x0000005f005f7308 */ /* 0x000e220000000800 */
[----:B-1----:R-:W-:-:S01]  /*1a610*/  FADD.FTZ R45, R54, R45 ;  /* 0x0000002d362d7221 */ /* 0x002fc20000010000 */
[----:B------:R-:W-:Y:S01]  /*1a620*/  F2FP.SATFINITE.E4M3.F32.PACK_AB_MERGE_C R217, R52, R3, R217 ;  /* 0x0000000334d9723e */ /* 0x000fe200048070d9 */
[--C-:B------:R-:W-:Y:S01]  /*1a630*/  IMAD.MOV.U32 R91, RZ, RZ, R119.reuse ;  /* 0x000000ffff5b7224 */ /* 0x100fe200078e0077 */
[-C--:B------:R-:W-:Y:S01]  /*1a640*/  MOV R103, R119.reuse ;  /* 0x0000007700677202 */ /* 0x080fe20000000f00 */
[--C-:B------:R-:W-:Y:S01]  /*1a650*/  IMAD.MOV.U32 R89, RZ, RZ, R119.reuse ;  /* 0x000000ffff597224 */ /* 0x100fe200078e0077 */
[----:B------:R-:W-:Y:S01]  /*1a660*/  MOV R93, R119 ;  /* 0x00000077005d7202 */ /* 0x000fe20000000f00 */
[----:B------:R-:W-:Y:S01]  /*1a670*/  IMAD.MOV.U32 R79, RZ, RZ, R119 ;  /* 0x000000ffff4f7224 */ /* 0x000fe200078e0077 */
[----:B------:R-:W1:Y:S01]  /*1a680*/  MUFU.EX2 R9, R9 ;  /* 0x0000000900097308 */ /* 0x000e620000000800 */
[----:B---3--:R-:W-:-:S01]  /*1a690*/  FADD.FTZ R80, R64, R45 ;  /* 0x0000002d40507221 */ /* 0x008fc20000010000 */
[----:B------:R-:W-:Y:S01]  /*1a6a0*/  FADD.FTZ R45, R97, R78 ;  /* 0x0000004e612d7221 */ /* 0x000fe20000010000 */
[--C-:B------:R-:W-:Y:S01]  /*1a6b0*/  IMAD.MOV.U32 R97, RZ, RZ, R119.reuse ;  /* 0x000000ffff617224 */ /* 0x100fe200078e0077 */
[----:B------:R-:W-:Y:S01]  /*1a6c0*/  MOV R83, R119 ;  /* 0x0000007700537202 */ /* 0x000fe20000000f00 */
[----:B------:R-:W-:-:S02]  /*1a6d0*/  IMAD.MOV.U32 R69, RZ, RZ, R119 ;  /* 0x000000ffff457224 */ /* 0x000fc400078e0077 */
[----:B------:R-:W-:Y:S01]  /*1a6e0*/  FADD.FTZ R78, R14, R45 ;  /* 0x0000002d0e4e7221 */ /* 0x000fe20000010000 */
[----:B------:R-:W-:Y:S01]  /*1a6f0*/  MOV R73, R119 ;  /* 0x0000007700497202 */ /* 0x000fe20000000f00 */
[----:B------:R-:W3:Y:S01]  /*1a700*/  MUFU.EX2 R58, R58 ;  /* 0x0000003a003a7308 */ /* 0x000ee20000000800 */
[----:B0-----:R-:W-:-:S01]  /*1a710*/  FADD.FTZ R80, R95, R80 ;  /* 0x000000505f507221 */ /* 0x001fc20000010000 */
[----:B------:R-:W-:Y:S01]  /*1a720*/  F2FP.SATFINITE.E4M3.F32.PACK_AB_MERGE_C R219, R95, R64, RZ ;  /* 0x000000405fdb723e */ /* 0x000fe200048070ff */
[--C-:B------:R-:W-:Y:S02]  /*1a730*/  IMAD.MOV.U32 R95, RZ, RZ, R119.reuse ;  /* 0x000000ffff5f7224 */ /* 0x100fe400078e0077 */
[----:B------:R-:W-:Y:S01]  /*1a740*/  IMAD.MOV.U32 R67, RZ, RZ, R119 ;  /* 0x000000ffff437224 */ /* 0x000fe200078e0077 */
[----:B------:R-:W-:Y:S01]  /*1a750*/  F2FP.SATFINITE.E4M3.F32.PACK_AB_MERGE_C R219, R54, R7, R219 ;  /* 0x0000000736db723e */ /* 0x000fe200048070db */
[----:B------:R-:W-:Y:S01]  /*1a760*/  IMAD.MOV.U32 R64, RZ, RZ, R119 ;  /* 0x000000ffff407224 */ /* 0x000fe200078e0077 */
[----:B------:R-:W0:Y:S01]  /*1a770*/  MUFU.EX2 R70, R70 ;  /* 0x0000004600467308 */ /* 0x000e220000000800 */
[----:B-1----:R-:W-:-:S01]  /*1a780*/  FADD.FTZ R45, R9, R80 ;  /* 0x00000050092d7221 */ /* 0x002fc20000010000 */
[----:B------:R-:W-:-:S02]  /*1a790*/  IMAD.MOV.U32 R61, RZ, RZ, R119 ;  /* 0x000000ffff3d7224 */ /* 0x000fc400078e0077 */
[--C-:B------:R-:W-:Y:S02]  /*1a7a0*/  IMAD.MOV.U32 R60, RZ, RZ, R119.reuse ;  /* 0x000000ffff3c7224 */ /* 0x100fe400078e0077 */
[----:B------:R-:W-:Y:S02]  /*1a7b0*/  IMAD.MOV.U32 R54, RZ, RZ, R119 ;  /* 0x000000ffff367224 */ /* 0x000fe400078e0077 */
[----:B------:R-:W1:Y:S01]  /*1a7c0*/  MUFU.EX2 R75, R75 ;  /* 0x0000004b004b7308 */ /* 0x000e620000000800 */
[----:B---3--:R-:W-:-:S01]  /*1a7d0*/  FADD.FTZ R45, R58, R45 ;  /* 0x0000002d3a2d7221 */ /* 0x008fc20000010000 */
[----:B------:R-:W-:-:S06]  /*1a7e0*/  IMAD.MOV.U32 R52, RZ, RZ, R119 ;  /* 0x000000ffff347224 */ /* 0x000fcc00078e0077 */
[----:B------:R-:W3:Y:S01]  /*1a7f0*/  MUFU.EX2 R11, R11 ;  /* 0x0000000b000b7308 */ /* 0x000ee20000000800 */
[----:B0-----:R-:W-:-:S07]  /*1a800*/  FADD.FTZ R82, R70, R45 ;  /* 0x0000002d46527221 */ /* 0x001fce0000010000 */
[----:B--2---:R0:W-:Y:S01]  /*1a810*/  MUFU.EX2 R41, R43 ;  /* 0x0000002b00297308 */ /* 0x0041e20000000800 */
[----:B-1----:R-:W-:-:S01]  /*1a820*/  FADD.FTZ R82, R75, R82 ;  /* 0x000000524b527221 */ /* 0x002fc20000010000 */
[----:B------:R-:W-:Y:S01]  /*1a830*/  F2FP.SATFINITE.E4M3.F32.PACK_AB_MERGE_C R70, R75, R70, RZ ;  /* 0x000000464b46723e */ /* 0x000fe200048070ff */
[----:B------:R-:W-:-:S03]  /*1a840*/  IMAD.MOV.U32 R75, RZ, RZ, R119 ;  /* 0x000000ffff4b7224 */ /* 0x000fc600078e0077 */
[----:B------:R-:W-:Y:S01]  /*1a850*/  F2FP.SATFINITE.E4M3.F32.PACK_AB_MERGE_C R213, R58, R9, R70 ;  /* 0x000000093ad5723e */ /* 0x000fe20004807046 */
[----:B------:R-:W-:Y:S01]  /*1a860*/  IMAD.MOV.U32 R70, RZ, RZ, R119 ;  /* 0x000000ffff467224 */ /* 0x000fe200078e0077 */
[----:B------:R-:W1:Y:S01]  /*1a870*/  MUFU.EX2 R62, R62 ;  /* 0x0000003e003e7308 */ /* 0x000e620000000800 */
[----:B0-----:R-:W-:-:S01]  /*1a880*/  FFMA.FTZ R43, R2, R25, -R56 ;  /* 0x00000019022b7223 */ /* 0x001fc20000010838 */
[----:B------:R-:W-:Y:S01]  /*1a890*/  FADD.FTZ R25, R101, R78 ;  /* 0x0000004e65197221 */ /* 0x000fe20000010000 */
[----:B------:R-:W-:-:S01]  /*1a8a0*/  FFMA.FTZ R56, R2, R117, -R56 ;  /* 0x0000007502387223 */ /* 0x000fc20000010838 */
[----:B------:R-:W-:Y:S01]  /*1a8b0*/  IMAD.MOV.U32 R117, RZ, RZ, R119 ;  /* 0x000000ffff757224 */ /* 0x000fe200078e0077 */
[----:B------:R-:W-:Y:S01]  /*1a8c0*/  MOV R58, R119 ;  /* 0x00000077003a7202 */ /* 0x000fe20000000f00 */
[----:B------:R-:W-:Y:S01]  /*1a8d0*/  FADD.FTZ R80, R20, R25 ;  /* 0x0000001914507221 */ /* 0x000fe20000010000 */
[----:B------:R-:W-:Y:S01]  /*1a8e0*/  IMAD.MOV.U32 R101, RZ, RZ, R119 ;  /* 0x000000ffff657224 */ /* 0x000fe200078e0077 */
[----:B------:R-:W0:Y:S02]  /*1a8f0*/  MUFU.EX2 R57, R57 ;  /* 0x0000003900397308 */ /* 0x000e240000000800 */
[----:B------:R-:W-:-:S01]  /*1a900*/  FADD.FTZ R45, R105, R80 ;  /* 0x00000050692d7221 */ /* 0x000fc20000010000 */
[----:B------:R-:W-:-:S03]  /*1a910*/  IMAD.MOV.U32 R105, RZ, RZ, R119 ;  /* 0x000000ffff697224 */ /* 0x000fc600078e0077 */
[----:B------:R-:W-:Y:S01]  /*1a920*/  FADD.FTZ R80, R24, R45 ;  /* 0x0000002d18507221 */ /* 0x000fe20000010000 */
[----:B---3--:R-:W-:-:S01]  /*1a930*/  FADD.FTZ R45, R11, R82 ;  /* 0x000000520b2d7221 */ /* 0x008fc20000010000 */
[----:B------:R2:W3:Y:S01]  /*1a940*/  MUFU.EX2 R72, R87 ;  /* 0x0000005700487308 */ /* 0x0004e20000000800 */
[----:B------:R-:W-:Y:S02]  /*1a950*/  IMAD.MOV.U32 R24, RZ, RZ, R119 ;  /* 0x000000ffff187224 */ /* 0x000fe400078e0077 */
[----:B-1----:R-:W-:-:S05]  /*1a960*/  FADD.FTZ R82, R62, R45 ;  /* 0x0000002d3e527221 */ /* 0x002fca0000010000 */
[----:B------:R-:W1:Y:S01]  /*1a970*/  MUFU.EX2 R15, R15 ;  /* 0x0000000f000f7308 */ /* 0x000e620000000800 */
[----:B0-----:R-:W-:-:S01]  /*1a980*/  FADD.FTZ R45, R57, R82 ;  /* 0x00000052392d7221 */ /* 0x001fc20000010000 */
[----:B--2---:R-:W-:-:S06]  /*1a990*/  IMAD.MOV.U32 R87, RZ, RZ, R119 ;  /* 0x000000ffff577224 */ /* 0x004fcc00078e0077 */
[----:B------:R0:W-:Y:S01]  /*1a9a0*/  MUFU.EX2 R78, R47 ;  /* 0x0000002f004e7308 */ /* 0x0001e20000000800 */
[----:B---3--:R-:W-:-:S01]  /*1a9b0*/  FADD.FTZ R6, R72, R45 ;  /* 0x0000002d48067221 */ /* 0x008fc20000010000 */
[----:B------:R-:W-:Y:S01]  /*1a9c0*/  F2FP.SATFINITE.E4M3.F32.PACK_AB_MERGE_C R57, R72, R57, RZ ;  /* 0x000000394839723e */ /* 0x000fe200048070ff */
[----:B------:R-:W-:-:S03]  /*1a9d0*/  IMAD.MOV.U32 R72, RZ, RZ, R119 ;  /* 0x000000ffff487224 */ /* 0x000fc600078e0077 */
[----:B------:R-:W-:Y:S01]  /*1a9e0*/  F2FP.SATFINITE.E4M3.F32.PACK_AB_MERGE_C R215, R62, R11, R57 ;  /* 0x0000000b3ed7723e */ /* 0x000fe20004807039 */
[----:B------:R-:W-:Y:S01]  /*1a9f0*/  IMAD.MOV.U32 R62, RZ, RZ, R119 ;  /* 0x000000ffff3e7224 */ /* 0x000fe200078e0077 */
[----:B------:R-:W2:Y:S01]  /*1aa00*/  MUFU.EX2 R66, R66 ;  /* 0x0000004200427308 */ /* 0x000ea20000000800 */
[----:B0-----:R-:W-:-:S01]  /*1aa10*/  FADD.FTZ R47, R107, R80 ;  /* 0x000000506b2f7221 */ /* 0x001fc20000010000 */
[----:B-1----:R-:W-:Y:S01]  /*1aa20*/  FADD.FTZ R45, R15, R6 ;  /* 0x000000060f2d7221 */ /* 0x002fe20000010000 */
[----:B------:R-:W-:Y:S02]  /*1aa30*/  IMAD.MOV.U32 R107, RZ, RZ, R119 ;  /* 0x000000ffff6b7224 */ /* 0x000fe400078e0077 */
[----:B------:R-:W-:Y:S01]  /*1aa40*/  FADD.FTZ R84, R26, R47 ;  /* 0x0000002f1a547221 */ /* 0x000fe20000010000 */
[----:B------:R-:W-:Y:S02]  /*1aa50*/  IMAD.MOV.U32 R57, RZ, RZ, R119 ;  /* 0x000000ffff397224 */ /* 0x000fe400078e0077 */
[----:B------:R-:W0:Y:S01]  /*1aa60*/  MUFU.EX2 R65, R65 ;  /* 0x0000004100417308 */ /* 0x000e220000000800 */
[----:B------:R-:W-:-:S01]  /*1aa70*/  FADD.FTZ R47, R81, R84 ;  /* 0x00000054512f7221 */ /* 0x000fc20000010000 */
[----:B------:R-:W-:-:S02]  /*1aa80*/  IMAD.MOV.U32 R84, RZ, RZ, R119 ;  /* 0x000000ffff547224 */ /* 0x000fc400078e0077 */
[----:B------:R-:W-:Y:S02]  /*1aa90*/  IMAD.MOV.U32 R81, RZ, RZ, R119 ;  /* 0x000000ffff517224 */ /* 0x000fe400078e0077 */
[----:B------:R-:W-:Y:S01]  /*1aaa0*/  FADD.FTZ R82, R28, R47 ;  /* 0x0000002f1c527221 */ /* 0x000fe20000010000 */
[----:B------:R-:W-:Y:S01]  /*1aab0*/  MOV R28, R119 ;  /* 0x00000077001c7202 */ /* 0x000fe20000000f00 */
[----:B------:R1:W3:Y:S02]  /*1aac0*/  MUFU.EX2 R74, R63 ;  /* 0x0000003f004a7308 */ /* 0x0002e40000000800 */
[----:B------:R-:W-:-:S01]  /*1aad0*/  FADD.FTZ R47, R109, R82 ;  /* 0x000000526d2f7221 */ /* 0x000fc20000010000 */
[----:B--2---:R-:W-:Y:S01]  /*1aae0*/  FADD.FTZ R12, R66, R45 ;  /* 0x0000002d420c7221 */ /* 0x004fe20000010000 */
[----:B------:R-:W-:Y:S02]  /*1aaf0*/  IMAD.MOV.U32 R109, RZ, RZ, R119 ;  /* 0x000000ffff6d7224 */ /* 0x000fe400078e0077 */
[----:B------:R-:W-:Y:S01]  /*1ab00*/  FADD.FTZ R20, R30, R47 ;  /* 0x0000002f1e147221 */ /* 0x000fe20000010000 */
[----:B------:R-:W-:Y:S01]  /*1ab10*/  IMAD.MOV.U32 R82, RZ, RZ, R119 ;  /* 0x000000ffff527224 */ /* 0x000fe200078e0077 */
[----:B------:R-:W2:Y:S01]  /*1ab20*/  MUFU.EX2 R21, R21 ;  /* 0x0000001500157308 */ /* 0x000ea20000000800 */
[----:B0-----:R-:W-:-:S01]  /*1ab30*/  FADD.FTZ R45, R65, R12 ;  /* 0x0000000c412d7221 */ /* 0x001fc20000010000 */
[----:B------:R-:W-:Y:S01]  /*1ab40*/  FADD.FTZ R77, R77, R20 ;  /* 0x000000144d4d7221 */ /* 0x000fe20000010000 */
[----:B-1----:R-:W-:Y:S01]  /*1ab50*/  MOV R63, R119 ;  /* 0x00000077003f7202 */ /* 0x002fe20000000f00 */
[----:B------:R-:W-:-:S02]  /*1ab60*/  IMAD.MOV.U32 R30, RZ, RZ, R119 ;  /* 0x000000ffff1e7224 */ /* 0x000fc400078e0077 */
[----:B------:R-:W-:-:S01]  /*1ab70*/  FADD.FTZ R20, R32, R77 ;  /* 0x0000004d20147221 */ /* 0x000fc20000010000 */
[----:B------:R-:W-:Y:S01]  /*1ab80*/  IMAD.MOV.U32 R77, RZ, RZ, R119 ;  /* 0x000000ffff4d7224 */ /* 0x000fe200078e0077 */
[----:B------:R-:W0:Y:S01]  /*1ab90*/  MUFU.EX2 R68, R68 ;  /* 0x0000004400447308 */ /* 0x000e220000000800 */
[----:B---3--:R-:W-:-:S01]  /*1aba0*/  FADD.FTZ R12, R74, R45 ;  /* 0x0000002d4a0c7221 */ /* 0x008fc20000010000 */
[----:B------:R-:W-:Y:S01]  /*1abb0*/  FADD.FTZ R47, R85, R20 ;  /* 0x00000014552f7221 */ /* 0x000fe20000010000 */
[----:B------:R-:W-:Y:S01]  /*1abc0*/  F2FP.SATFINITE.E4M3.F32.PACK_AB_MERGE_C R65, R74, R65, RZ ;  /* 0x000000414a41723e */ /* 0x000fe200048070ff */
[----:B------:R-:W-:Y:S02]  /*1abd0*/  IMAD.MOV.U32 R85, RZ, RZ, R119 ;  /* 0x000000ffff557224 */ /* 0x000fe400078e0077 */
[----:B------:R-:W-:-:S01]  /*1abe0*/  FADD.FTZ R26, R36, R47 ;  /* 0x0000002f241a7221 */ /* 0x000fc20000010000 */
[----:B------:R-:W-:Y:S01]  /*1abf0*/  F2FP.SATFINITE.E4M3.F32.PACK_AB_MERGE_C R201, R66, R15, R65 ;  /* 0x0000000f42c9723e */ /* 0x000fe20004807041 */
[----:B------:R-:W1:Y:S01]  /*1ac00*/  MUFU.EX2 R59, R59 ;  /* 0x0000003b003b7308 */ /* 0x000e620000000800 */
[----:B--2---:R-:W-:-:S01]  /*1ac10*/  FADD.FTZ R45, R21, R12 ;  /* 0x0000000c152d7221 */ /* 0x004fc20000010000 */
[----:B------:R-:W-:Y:S01]  /*1ac20*/  FADD.FTZ R111, R111, R26 ;  /* 0x0000001a6f6f7221 */ /* 0x000fe20000010000 */
[----:B------:R-:W-:-:S02]  /*1ac30*/  IMAD.MOV.U32 R74, RZ, RZ, R119 ;  /* 0x000000ffff4a7224 */ /* 0x000fc400078e0077 */
[----:B------:R-:W-:Y:S02]  /*1ac40*/  IMAD.MOV.U32 R66, RZ, RZ, R119 ;  /* 0x000000ffff427224 */ /* 0x000fe400078e0077 */
[----:B------:R-:W-:-:S01]  /*1ac50*/  FADD.FTZ R8, R34, R111 ;  /* 0x0000006f22087221 */ /* 0x000fc20000010000 */
[----:B------:R-:W-:Y:S01]  /*1ac60*/  IMAD.MOV.U32 R111, RZ, RZ, R119 ;  /* 0x000000ffff6f7224 */ /* 0x000fe200078e0077 */
[----:B------:R2:W3:Y:S01]  /*1ac70*/  MUFU.EX2 R76, R71 ;  /* 0x00000047004c7308 */ /* 0x0004e20000000800 */
[----:B0-----:R-:W-:-:S01]  /*1ac80*/  FADD.FTZ R20, R68, R45 ;  /* 0x0000002d44147221 */ /* 0x001fc20000010000 */
[--C-:B------:R-:W-:Y:S02]  /*1ac90*/  IMAD.MOV.U32 R65, RZ, RZ, R119.reuse ;  /* 0x000000ffff417224 */ /* 0x100fe400078e0077 */
[--C-:B------:R-:W-:Y:S02]  /*1aca0*/  IMAD.MOV.U32 R47, RZ, RZ, R119.reuse ;  /* 0x000000ffff2f7224 */ /* 0x100fe400078e0077 */
[----:B------:R-:W-:-:S02]  /*1acb0*/  IMAD.MOV.U32 R45, RZ, RZ, R119 ;  /* 0x000000ffff2d7224 */ /* 0x000fc400078e0077 */
[----:B------:R-:W0:Y:S01]  /*1acc0*/  MUFU.EX2 R0, R0 ;  /* 0x0000000000007308 */ /* 0x000e220000000800 */
[----:B-1----:R-:W-:-:S01]  /*1acd0*/  FADD.FTZ R37, R59, R20 ;  /* 0x000000143b257221 */ /* 0x002fc20000010000 */
[--C-:B--2---:R-:W-:Y:S02]  /*1ace0*/  IMAD.MOV.U32 R71, RZ, RZ, R119.reuse ;  /* 0x000000ffff477224 */ /* 0x104fe400078e0077 */
[--C-:B------:R-:W-:Y:S02]  /*1acf0*/  IMAD.MOV.U32 R36, RZ, RZ, R119.reuse ;  /* 0x000000ffff247224 */ /* 0x100fe400078e0077 */
[----:B------:R-:W-:Y:S02]  /*1ad00*/  IMAD.MOV.U32 R32, RZ, RZ, R119 ;  /* 0x000000ffff207224 */ /* 0x000fe400078e0077 */
[----:B------:R-:W-:Y:S01]  /*1ad10*/  MUFU.EX2 R39, R139 ;  /* 0x0000008b00277308 */ /* 0x000fe20000000800 */
[----:B---3--:R-:W-:-:S01]  /*1ad20*/  FADD.FTZ R37, R76, R37 ;  /* 0x000000254c257221 */ /* 0x008fc20000010000 */
[----:B------:R-:W-:Y:S01]  /*1ad30*/  F2FP.SATFINITE.E4M3.F32.PACK_AB_MERGE_C R59, R76, R59, RZ ;  /* 0x0000003b4c3b723e */ /* 0x000fe200048070ff */
[----:B------:R-:W-:-:S02]  /*1ad40*/  IMAD.MOV.U32 R76, RZ, RZ, R119 ;  /* 0x000000ffff4c7224 */ /* 0x000fc400078e0077 */
[----:B------:R-:W-:Y:S01]  /*1ad50*/  IMAD.MOV.U32 R26, RZ, RZ, R119 ;  /* 0x000000ffff1a7224 */ /* 0x000fe200078e0077 */
[----:B------:R-:W-:Y:S01]  /*1ad60*/  F2FP.SATFINITE.E4M3.F32.PACK_AB_MERGE_C R203, R68, R21, R59 ;  /* 0x0000001544cb723e */ /* 0x000fe2000480703b */
[----:B------:R-:W-:Y:S01]  /*1ad70*/  IMAD.MOV.U32 R59, RZ, RZ, R119 ;  /* 0x000000ffff3b7224 */ /* 0x000fe200078e0077 */
[----:B------:R-:W-:Y:S01]  /*1ad80*/  MUFU.EX2 R38, R38 ;  /* 0x0000002600267308 */ /* 0x000fe20000000800 */
[----:B0-----:R-:W-:-:S01]  /*1ad90*/  FADD.FTZ R10, R0, R37 ;  /* 0x00000025000a7221 */ /* 0x001fc20000010000 */
[----:B------:R-:W-:Y:S01]  /*1ada0*/  MOV R68, R119 ;  /* 0x0000007700447202 */ /* 0x000fe20000000f00 */
[----:B------:R-:W-:Y:S02]  /*1adb0*/  IMAD.MOV.U32 R37, RZ, RZ, R119 ;  /* 0x000000ffff257224 */ /* 0x000fe400078e0077 */
[----:B------:R-:W-:-:S03]  /*1adc0*/  FADD.FTZ R10, R41, R10 ;  /* 0x0000000a290a7221 */ /* 0x000fc60000010000 */
[----:B------:R-:W-:Y:S08]  /*1add0*/  MUFU.EX2 R49, R49 ;  /* 0x0000003100317308 */ /* 0x000ff00000000800 */
[----:B------:R-:W0:Y:S08]  /*1ade0*/  MUFU.EX2 R121, R121 ;  /* 0x0000007900797308 */ /* 0x000e300000000800 */
[----:B------:R-:W1:Y:S08]  /*1adf0*/  MUFU.EX2 R40, R40 ;  /* 0x0000002800287308 */ /* 0x000e700000000800 */
[----:B------:R2:W3:Y:S01]  /*1ae00*/  MUFU.EX2 R25, R53 ;  /* 0x0000003500197308 */ /* 0x0004e20000000800 */
[----:B0-----:R-:W-:-:S04]  /*1ae10*/  F2FP.SATFINITE.E4M3.F32.PACK_AB_MERGE_C R204, R121, R38, RZ ;  /* 0x0000002679cc723e */ /* 0x001fc800048070ff */
[----:B------:R-:W-:Y:S01]  /*1ae20*/  F2FP.SATFINITE.E4M3.F32.PACK_AB_MERGE_C R204, R39, R34, R204 ;  /* 0x0000002227cc723e */ /* 0x000fe200048070cc */
[----:B------:R-:W-:Y:S02]  /*1ae30*/  IMAD.MOV.U32 R34, RZ, RZ, R119 ;  /* 0x000000ffff227224 */ /* 0x000fe400078e0077 */
[----:B------:R0:W-:Y:S01]  /*1ae40*/  MUFU.EX2 R12, R27 ;  /* 0x0000001b000c7308 */ /* 0x0001e20000000800 */
[----:B--2---:R-:W-:-:S07]  /*1ae50*/  MOV R53, R119 ;  /* 0x0000007700357202 */ /* 0x004fce0000000f00 */
[----:B------:R-:W-:Y:S01]  /*1ae60*/  MUFU.EX2 R123, R123 ;  /* 0x0000007b007b7308 */ /* 0x000fe20000000800 */
[----:B0-----:R-:W-:-:S01]  /*1ae70*/  FADD.FTZ R27, R39, R8 ;  /* 0x00000008271b7221 */ /* 0x001fc20000010000 */
[----:B------:R-:W-:-:S03]  /*1ae80*/  IMAD.MOV.U32 R39, RZ, RZ, R119 ;  /* 0x000000ffff277224 */ /* 0x000fc600078e0077 */
[----:B------:R-:W-:Y:S01]  /*1ae90*/  FADD.FTZ R14, R38, R27 ;  /* 0x0000001b260e7221 */ /* 0x000fe20000010000 */
[----:B------:R-:W-:-:S01]  /*1aea0*/  FADD.FTZ R27, R49, R10 ;  /* 0x0000000a311b7221 */ /* 0x000fc20000010000 */
[----:B------:R-:W-:Y:S01]  /*1aeb0*/  F2FP.SATFINITE.E4M3.F32.PACK_AB_MERGE_C R49, R78, R49, RZ ;  /* 0x000000314e31723e */ /* 0x000fe200048070ff */
[----:B------:R0:W2:Y:S01]  /*1aec0*/  MUFU.EX2 R80, R51 ;  /* 0x0000003300507308 */ /* 0x0000a20000000800 */
[----:B------:R-:W-:-:S01]  /*1aed0*/  FADD.FTZ R121, R121, R14 ;  /* 0x0000000e79797221 */ /* 0x000fc20000010000 */
[----:B------:R-:W-:Y:S01]  /*1aee0*/  FADD.FTZ R78, R78, R27 ;  /* 0x0000001b4e4e7221 */ /* 0x000fe20000010000 */
[----:B------:R-:W-:Y:S01]  /*1aef0*/  F2FP.SATFINITE.E4M3.F32.PACK_AB_MERGE_C R205, R41, R0, R49 ;  /* 0x0000000029cd723e */ /* 0x000fe20004807031 */
[----:B------:R-:W-:Y:S02]  /*1af00*/  IMAD.MOV.U32 R49, RZ, RZ, R119 ;  /* 0x000000ffff317224 */ /* 0x000fe400078e0077 */
[----:B-1----:R-:W-:-:S01]  /*1af10*/  FADD.FTZ R10, R40, R121 ;  /* 0x00000079280a7221 */ /* 0x002fc20000010000 */
[----:B---3--:R-:W-:Y:S01]  /*1af20*/  FADD.FTZ R27, R25, R78 ;  /* 0x0000004e191b7221 */ /* 0x008fe20000010000 */
[-C--:B------:R-:W-:Y:S01]  /*1af30*/  MOV R78, R119.reuse ;  /* 0x00000077004e7202 */ /* 0x080fe20000000f00 */
[----:B------:R-:W-:Y:S01]  /*1af40*/  MUFU.EX2 R42, R42 ;  /* 0x0000002a002a7308 */ /* 0x000fe20000000800 */
[--C-:B0-----:R-:W-:Y:S01]  /*1af50*/  IMAD.MOV.U32 R51, RZ, RZ, R119.reuse ;  /* 0x000000ffff337224 */ /* 0x101fe200078e0077 */
[----:B------:R-:W-:Y:S01]  /*1af60*/  MOV R38, R119 ;  /* 0x0000007700267202 */ /* 0x000fe20000000f00 */
[----:B------:R-:W-:-:S05]  /*1af70*/  IMAD.MOV.U32 R41, RZ, RZ, R119 ;  /* 0x000000ffff297224 */ /* 0x000fca00078e0077 */
[----:B------:R-:W0:Y:S01]  /*1af80*/  MUFU.EX2 R125, R125 ;  /* 0x0000007d007d7308 */ /* 0x000e220000000800 */
[----:B--2---:R-:W-:-:S07]  /*1af90*/  FADD.FTZ R14, R80, R27 ;  /* 0x0000001b500e7221 */ /* 0x004fce0000010000 */
[----:B------:R-:W1:Y:S08]  /*1afa0*/  MUFU.EX2 R43, R43 ;  /* 0x0000002b002b7308 */ /* 0x000e700000000800 */
[----:B------:R2:W3:Y:S01]  /*1afb0*/  MUFU.EX2 R6, R55 ;  /* 0x0000003700067308 */ /* 0x0004e20000000800 */
[----:B0-----:R-:W-:-:S04]  /*1afc0*/  F2FP.SATFINITE.E4M3.F32.PACK_AB_MERGE_C R206, R125, R42, RZ ;  /* 0x0000002a7dce723e */ /* 0x001fc800048070ff */
[----:B------:R-:W-:Y:S01]  /*1afd0*/  F2FP.SATFINITE.E4M3.F32.PACK_AB_MERGE_C R206, R123, R40, R206 ;  /* 0x000000287bce723e */ /* 0x000fe200048070ce */
[----:B------:R-:W-:Y:S02]  /*1afe0*/  IMAD.MOV.U32 R40, RZ, RZ, R119 ;  /* 0x000000ffff287224 */ /* 0x000fe400078e0077 */
[----:B------:R-:W-:Y:S01]  /*1aff0*/  MUFU.EX2 R46, R46 ;  /* 0x0000002e002e7308 */ /* 0x000fe20000000800 */
[----:B-1----:R-:W-:-:S01]  /*1b000*/  FADD.FTZ R27, R43, R14 ;  /* 0x0000000e2b1b7221 */ /* 0x002fc20000010000 */
[----:B--2---:R-:W-:-:S06]  /*1b010*/  IMAD.MOV.U32 R55, RZ, RZ, R119 ;  /* 0x000000ffff377224 */ /* 0x004fcc00078e0077 */
[----:B------:R-:W0:Y:S01]  /*1b020*/  MUFU.EX2 R129, R129 ;  /* 0x0000008100817308 */ /* 0x000e220000000800 */
[C---:B---3--:R-:W-:Y:S01]  /*1b030*/  F2FP.SATFINITE.E4M3.F32.PACK_AB_MERGE_C R43, R6.reuse, R43, RZ ;  /* 0x0000002b062b723e */ /* 0x048fe200048070ff */
[----:B------:R-:W-:Y:S01]  /*1b040*/  FADD.FTZ R6, R6, R27 ;  /* 0x0000001b06067221 */ /* 0x000fe20000010000 */
[----:B------:R-:W-:Y:S02]  /*1b050*/  IMAD.MOV.U32 R27, RZ, RZ, R119 ;  /* 0x000000ffff1b7224 */ /* 0x000fe400078e0077 */
[----:B------:R-:W-:Y:S01]  /*1b060*/  F2FP.SATFINITE.E4M3.F32.PACK_AB_MERGE_C R207, R80, R25, R43 ;  /* 0x0000001950cf723e */ /* 0x000fe2000480702b */
[--C-:B------:R-:W-:Y:S01]  /*1b070*/  IMAD.MOV.U32 R80, RZ, RZ, R119.reuse ;  /* 0x000000ffff507224 */ /* 0x100fe200078e0077 */
[----:B------:R-:W-:Y:S01]  /*1b080*/  MOV R43, R119 ;  /* 0x00000077002b7202 */ /* 0x000fe20000000f00 */
[----:B------:R-:W-:Y:S01]  /*1b090*/  MUFU.EX2 R44, R44 ;  /* 0x0000002c002c7308 */ /* 0x000fe20000000800 */
[----:B------:R-:W-:-:S07]  /*1b0a0*/  IMAD.MOV.U32 R25, RZ, RZ, R119 ;  /* 0x000000ffff197224 */ /* 0x000fce00078e0077 */
[----:B------:R-:W1:Y:S01]  /*1b0b0*/  MUFU.EX2 R29, R29 ;  /* 0x0000001d001d7308 */ /* 0x000e620000000800 */
[----:B0-----:R-:W-:-:S07]  /*1b0c0*/  F2FP.SATFINITE.E4M3.F32.PACK_AB_MERGE_C R20, R129, R46, RZ ;  /* 0x0000002e8114723e */ /* 0x001fce00048070ff */
[----:B------:R-:W0:Y:S08]  /*1b0d0*/  MUFU.EX2 R127, R127 ;  /* 0x0000007f007f7308 */ /* 0x000e300000000800 */
[----:B------:R2:W-:Y:S01]  /*1b0e0*/  MUFU.EX2 R8, R31 ;  /* 0x0000001f00087308 */ /* 0x0005e20000000800 */
[----:B-1----:R-:W-:-:S04]  /*1b0f0*/  FADD.FTZ R3, R29, R6 ;  /* 0x000000061d037221 */ /* 0x002fc80000010000 */
[----:B------:R-:W-:-:S03]  /*1b100*/  FADD.FTZ R6, R12, R3 ;  /* 0x000000030c067221 */ /* 0x000fc60000010000 */
[----:B------:R-:W1:Y:S01]  /*1b110*/  MUFU.EX2 R33, R33 ;  /* 0x0000002100217308 */ /* 0x000e620000000800 */
[----:B--2---:R-:W-:-:S01]  /*1b120*/  FADD.FTZ R31, R123, R10 ;  /* 0x0000000a7b1f7221 */ /* 0x004fc20000010000 */
[----:B0-----:R-:W-:-:S03]  /*1b130*/  F2FP.SATFINITE.E4M3.F32.PACK_AB_MERGE_C R208, R127, R44, R20 ;  /* 0x0000002c7fd0723e */ /* 0x001fc60004807014 */
[----:B------:R-:W-:Y:S01]  /*1b140*/  FADD.FTZ R42, R42, R31 ;  /* 0x0000001f2a2a7221 */ /* 0x000fe20000010000 */
[----:B------:R-:W-:Y:S02]  /*1b150*/  IMAD.MOV.U32 R31, RZ, RZ, R119 ;  /* 0x000000ffff1f7224 */ /* 0x000fe400078e0077 */
[----:B------:R-:W-:Y:S01]  /*1b160*/  MUFU.EX2 R50, R50 ;  /* 0x0000003200327308 */ /* 0x000fe20000000800 */
[----:B------:R-:W-:-:S01]  /*1b170*/  FADD.FTZ R125, R125, R42 ;  /* 0x0000002a7d7d7221 */ /* 0x000fc20000010000 */
[----:B------:R-:W-:-:S03]  /*1b180*/  IMAD.MOV.U32 R42, RZ, RZ, R119 ;  /* 0x000000ffff2a7224 */ /* 0x000fc600078e0077 */
[----:B------:R-:W-:Y:S01]  /*1b190*/  FADD.FTZ R14, R44, R125 ;  /* 0x0000007d2c0e7221 */ /* 0x000fe20000010000 */
[----:B------:R-:W-:Y:S02]  /*1b1a0*/  IMAD.MOV.U32 R44, RZ, RZ, R119 ;  /* 0x000000ffff2c7224 */ /* 0x000fe400078e0077 */
[----:B------:R-:W0:Y:S01]  /*1b1b0*/  MUFU.EX2 R133, R133 ;  /* 0x0000008500857308 */ /* 0x000e220000000800 */
[----:B------:R-:W-:-:S01]  /*1b1c0*/  FADD.FTZ R127, R127, R14 ;  /* 0x0000000e7f7f7221 */ /* 0x000fc20000010000 */
[----:B-1----:R-:W-:Y:S01]  /*1b1d0*/  FADD.FTZ R3, R33, R6 ;  /* 0x0000000621037221 */ /* 0x002fe20000010000 */
[----:B------:R-:W-:Y:S02]  /*1b1e0*/  F2FP.SATFINITE.E4M3.F32.PACK_AB_MERGE_C R33, R8, R33, RZ ;  /* 0x000000210821723e */ /* 0x000fe400048070ff */
[----:B------:R-:W-:Y:S01]  /*1b1f0*/  FADD.FTZ R46, R46, R127 ;  /* 0x0000007f2e2e7221 */ /* 0x000fe20000010000 */
[----:B------:R-:W-:-:S01]  /*1b200*/  FADD.FTZ R8, R8, R3 ;  /* 0x0000000308087221 */ /* 0x000fc20000010000 */
[----:B------:R-:W-:Y:S01]  /*1b210*/  F2FP.SATFINITE.E4M3.F32.PACK_AB_MERGE_C R209, R12, R29, R33 ;  /* 0x0000001d0cd1723e */ /* 0x000fe20004807021 */
[----:B------:R-:W1:Y:S01]  /*1b220*/  MUFU.EX2 R48, R48 ;  /* 0x0000003000307308 */ /* 0x000e620000000800 */
[----:B------:R-:W-:-:S01]  /*1b230*/  FADD.FTZ R129, R129, R46 ;  /* 0x0000002e81817221 */ /* 0x000fc20000010000 */
[--C-:B------:R-:W-:Y:S01]  /*1b240*/  IMAD.MOV.U32 R46, RZ, RZ, R119.reuse ;  /* 0x000000ffff2e7224 */ /* 0x100fe200078e0077 */
[----:B------:R-:W-:Y:S01]  /*1b250*/  MOV R33, R119 ;  /* 0x0000007700217202 */ /* 0x000fe20000000f00 */
[----:B------:R-:W-:-:S04]  /*1b260*/  IMAD.MOV.U32 R29, RZ, RZ, R119 ;  /* 0x000000ffff1d7224 */ /* 0x000fc800078e0077 */
[----:B------:R-:W2:Y:S01]  /*1b270*/  MUFU.EX2 R113, R113 ;  /* 0x0000007100717308 */ /* 0x000ea20000000800 */
[----:B0-----:R-:W-:-:S07]  /*1b280*/  F2FP.SATFINITE.E4M3.F32.PACK_AB_MERGE_C R7, R133, R50, RZ ;  /* 0x000000328507723e */ /* 0x001fce00048070ff */
[----:B------:R-:W0:Y:S01]  /*1b290*/  MUFU.EX2 R131, R131 ;  /* 0x0000008300837308 */ /* 0x000e220000000800 */
[----:B-1----:R-:W-:-:S07]  /*1b2a0*/  FADD.FTZ R6, R48, R129 ;  /* 0x0000008130067221 */ /* 0x002fce0000010000 */
[----:B------:R1:W3:Y:S01]  /*1b2b0*/  MUFU.EX2 R10, R35 ;  /* 0x00000023000a7308 */ /* 0x0002e20000000800 */
[----:B--2---:R-:W-:-:S07]  /*1b2c0*/  FADD.FTZ R3, R113, R8 ;  /* 0x0000000871037221 */ /* 0x004fce0000010000 */
[----:B------:R-:W2:Y:S01]  /*1b2d0*/  MUFU.EX2 R115, R115 ;  /* 0x0000007300737308 */ /* 0x000ea20000000800 */
[C---:B0-----:R-:W-:Y:S01]  /*1b2e0*/  F2FP.SATFINITE.E4M3.F32.PACK_AB_MERGE_C R210, R131.reuse, R48, R7 ;  /* 0x0000003083d2723e */ /* 0x041fe20004807007 */
[----:B------:R-:W-:Y:S01]  /*1b2f0*/  FADD.FTZ R131, R131, R6 ;  /* 0x0000000683837221 */ /* 0x000fe20000010000 */
[----:B------:R-:W-:Y:S01]  /*1b300*/  MOV R48, R119 ;  /* 0x0000007700307202 */ /* 0x000fe20000000f00 */
[----:B-1----:R-:W-:Y:S02]  /*1b310*/  IMAD.MOV.U32 R35, RZ, RZ, R119 ;  /* 0x000000ffff237224 */ /* 0x002fe400078e0077 */
[----:B------:R-:W-:-:S02]  /*1b320*/  FADD.FTZ R50, R50, R131 ;  /* 0x0000008332327221 */ /* 0x000fc40000010000 */
[----:B------:R-:W0:Y:S01]  /*1b330*/  MUFU.EX2 R56, R56 ;  /* 0x0000003800387308 */ /* 0x000e220000000800 */
[----:B---3--:R-:W-:-:S01]  /*1b340*/  FADD.FTZ R0, R10, R3 ;  /* 0x000000030a007221 */ /* 0x008fc20000010000 */
[----:B------:R-:W-:Y:S01]  /*1b350*/  FADD.FTZ R12, R133, R50 ;  /* 0x00000032850c7221 */ /* 0x000fe20000010000 */
[----:B------:R-:W-:-:S02]  /*1b360*/  IMAD.MOV.U32 R50, RZ, RZ, R119 ;  /* 0x000000ffff327224 */ /* 0x000fc400078e0077 */
[----:B--2---:R-:W-:Y:S01]  /*1b370*/  FADD.FTZ R11, R115, R0 ;  /* 0x00000000730b7221 */ /* 0x004fe20000010000 */
[----:B0-----:R-:W-:-:S03]  /*1b380*/  F2FP.SATFINITE.E4M3.F32.PACK_AB_MERGE_C R3, R56, R115, RZ ;  /* 0x000000733803723e */ /* 0x001fc600048070ff */
[----:B------:R-:W-:Y:S01]  /*1b390*/  FADD.FTZ R11, R56, R11 ;  /* 0x0000000b380b7221 */ /* 0x000fe20000010000 */
[----:B------:R-:W-:Y:S01]  /*1b3a0*/  IMAD.MOV.U32 R115, RZ, RZ, R119 ;  /* 0x000000ffff737224 */ /* 0x000fe200078e0077 */
[----:B------:R-:W-:Y:S01]  /*1b3b0*/  F2FP.SATFINITE.E4M3.F32.PACK_AB_MERGE_C R211, R10, R113, R3 ;  /* 0x000000710ad3723e */ /* 0x000fe20004807003 */
[----:B------:R-:W-:Y:S01]  /*1b3c0*/  IMAD.MOV.U32 R56, RZ, RZ, R119 ;  /* 0x000000ffff387224 */ /* 0x000fe200078e0077 */
[----:B------:R-:W-:Y:S01]  /*1b3d0*/  MOV R113, R119 ;  /* 0x0000007700717202 */ /* 0x000fe20000000f00 */
[----:B------:R-:W-:Y:S06]  /*1b3e0*/  @!P1 BRA `(.L_x_588) ;  /* 0x0000003400e49947 */ /* 0x000fec0003800000 */
[----:B------:R0:W5:Y:S01]  /*1b3f0*/  LDL.LU R3, [R1+0x3c] ;  /* 0x00003c0001037983 */ /* 0x0001620000300800 */
[----:B------:R-:W-:Y:S01]  /*1b400*/  IADD3 R10, R148, -0x2, RZ ;  /* 0xfffffffe940a7810 */ /* 0x000fe20007ffe0ff */
[----:B------:R-:W-:Y:S01]  /*1b410*/  IMAD.MOV.U32 R9, RZ, RZ, R5 ;  /* 0x000000ffff097224 */ /* 0x000fe200078e0005 */
[----:B------:R-:W-:Y:S01]  /*1b420*/  CS2R R118, SRZ ;  /* 0x0000000000767805 */ /* 0x000fe2000001ff00 */
[----:B------:R-:W-:Y:S01]  /*1b430*/  IMAD.MOV.U32 R8, RZ, RZ, R4 ;  /* 0x000000ffff087224 */ /* 0x000fe200078e0004 */
[----:B------:R-:W-:Y:S01]  /*1b440*/  CS2R R116, SRZ ;  /* 0x0000000000747805 */ /* 0x000fe2000001ff00 */
[----:B------:R-:W-:Y:S01]  /*1b450*/  IMAD.MOV.U32 R0, RZ, RZ, R120 ;  /* 0x000000ffff007224 */ /* 0x000fe200078e0078 */
        /* <DEDUP_REMOVED lines=45> */
[----:B0-----:R-:W-:-:S07]  /*1b730*/  CS2R R24, SRZ ;  /* 0x0000000000187805 */ /* 0x001fce000001ff00 */
.L_x_600:
[----:B------:R-:W-:Y:S01]  /*1b740*/  ISETP.NE.AND P1, PT, R0, 0x1, PT ;  /* 0x000000010000780c */ /* 0x000fe20003f25270 */
[----:B------:R-:W-:Y:S05]  /*1b750*/  YIELD ;  /* 0x0000000000007946 */ /* 0x000fea0003800000 */
[----:B------:R-:W-:Y:S02]  /*1b760*/  SEL R4, RZ, 0x1, P1 ;  /* 0x00000001ff047807 */ /* 0x000fe40000800000 */
[----:B------:R-:W-:Y:S02]  /*1b770*/  ISETP.NE.AND P1, PT, R220, RZ, PT ;  /* 0x000000ffdc00720c */ /* 0x000fe40003f25270 */
[----:B-----5:R-:W-:-:S05]  /*1b780*/  LOP3.LUT R6, R3, R4, RZ, 0x3c, !PT ;  /* 0x0000000403067212 */ /* 0x020fca00078e3cff */
[----:B------:R0:W-:Y:S06]  /*1b790*/  STL [R1+0x3c], R6 ;  /* 0x00003c0601007387 */ /* 0x0001ec0000100800 */
[----:B------:R-:W-:Y:S05]  /*1b7a0*/  @P1 BRA `(.L_x_589) ;  /* 0x00000000003c1947 */ /* 0x000fea0003800000 */
[----:B------:R-:W-:Y:S05]  /*1b7b0*/  @!P0 BRA `(.L_x_590) ;  /* 0x0000000000048947 */ /* 0x000fea0003800000 */
[----:B------:R-:W-:Y:S01]  /*1b7c0*/  BPT.TRAP 0x1 ;  /* 0x000000040000795c */ /* 0x000fe20000300000 */
.L_x_590:
[----:B------:R-:W-:-:S05]  /*1b7d0*/  VIADD R4, R0, 0x1 ;  /* 0x0000000100047836 */ /* 0x000fca0000000000 */
[----:B------:R-:W-:-:S04]  /*1b7e0*/  ISETP.NE.AND P2, PT, R4, 0x2, PT ;  /* 0x000000020400780c */ /* 0x000fc80003f45270 */
[----:B------:R-:W-:Y:S02]  /*1b7f0*/  SEL R5, R4, RZ, P2 ;  /* 0x000000ff04057207 */ /* 0x000fe40001000000 */
[----:B------:R-:W-:Y:S02]  /*1b800*/  SHF.L.U32 R4, R6, 0x1f, RZ ;  /* 0x0000001f06047819 */ /* 0x000fe400000006ff */
[----:B------:R-:W-:-:S04]  /*1b810*/  LEA R5, R5, R18, 0x3 ;  /* 0x0000001205057211 */ /* 0x000fc800078e18ff */
[----:B------:R1:W2:Y:S01]  /*1b820*/  SYNCS.PHASECHK.TRANS64.TRYWAIT P2, [R5+URZ+0x33430], R4 ;  /* 0x03343004050075a7 */ /* 0x0002a2000804017f */
[----:B------:R-:W-:Y:S05]  /*1b830*/  @!P0 BRA `(.L_x_591) ;  /* 0x0000000000048947 */ /* 0x000fea0003800000 */
[----:B------:R-:W-:Y:S01]  /*1b840*/  BPT.TRAP 0x1 ;  /* 0x000000040000795c */ /* 0x000fe20000300000 */
.L_x_591:
[----:B------:R-:W-:Y:S04]  /*1b850*/  BSSY B0, `(.L_x_589) ;  /* 0x0000004000007945 */ /* 0x000fe80003800000 */
[----:B--2---:R-:W-:Y:S05]  /*1b860*/  @P2 BRA `(.L_x_592) ;  /* 0x0000000000082947 */ /* 0x004fea0003800000 */
[----:B------:R-:W2:Y:S02]  /*1b870*/  SYNCS.PHASECHK.TRANS64.TRYWAIT P2, [R5+URZ+0x33430], R4 ;  /* 0x03343004050075a7 */ /* 0x000ea4000804017f */
[----:B--2---:R-:W-:Y:S05]  /*1b880*/  @!P2 BRA `(.L_x_593) ;  /* 0x000001000044a947 */ /* 0x004fea0003800000 */
.L_x_592:
[----:B------:R-:W-:Y:S05]  /*1b890*/  BSYNC B0 ;  /* 0x0000000000007941 */ /* 0x000fea0003800000 */
.L_x_589:
[----:B-12---:R-:W1:Y:S01]  /*1b8a0*/  S2R R4, SR_TID.X ;  /* 0x0000000000047919 */ /* 0x006e620000002100 */
[----:B------:R-:W-:Y:S05]  /*1b8b0*/  WARPSYNC.ALL ;  /* 0x0000000000007948 */ /* 0x000fea0003800000 */
[----:B------:R-:W-:Y:S01]  /*1b8c0*/  IMAD.MOV.U32 R5, RZ, RZ, -0x7fffffe0 ;  /* 0x80000020ff057424 */ /* 0x000fe200078e00ff */
[----:B------:R-:W-:Y:S01]  /*1b8d0*/  UMOV UR20, UR28 ;  /* 0x0000001c00147c82 */ /* 0x000fe20008000000 */
[----:B------:R-:W-:Y:S01]  /*1b8e0*/  UMOV UR21, UR29 ;  /* 0x0000001d00157c82 */ /* 0x000fe20008000000 */
[----:B------:R-:W-:Y:S01]  /*1b8f0*/  IMAD.MOV.U32 R7, RZ, RZ, -0x7fffffe0 ;  /* 0x80000020ff077424 */ /* 0x000fe200078e00ff */
[----:B------:R-:W-:Y:S01]  /*1b900*/  UMOV UR24, UR28 ;  /* 0x0000001c00187c82 */ /* 0x000fe20008000000 */
[----:B------:R-:W-:Y:S01]  /*1b910*/  R2UR UR23, R5 ;  /* 0x00000000051772ca */ /* 0x000fe200000e0000 */
[----:B------:R-:W-:Y:S01]  /*1b920*/  UMOV UR25, UR29 ;  /* 0x0000001d00197c82 */ /* 0x000fe20008000000 */
[----:B------:R-:W-:Y:S01]  /*1b930*/  IMAD.MOV.U32 R15, RZ, RZ, -0x7fffffe0 ;  /* 0x80000020ff0f7424 */ /* 0x000fe200078e00ff */
[C---:B------:R-:W-:Y:S01]  /*1b940*/  R2UR UR27, R7.reuse ;  /* 0x00000000071b72ca */ /* 0x040fe200000e0000 */
[----:B------:R-:W-:Y:S01]  /*1b950*/  UMOV UR32, UR28 ;  /* 0x0000001c00207c82 */ /* 0x000fe20008000000 */
[----:B------:R-:W-:Y:S01]  /*1b960*/  R2UR UR35, R7 ;  /* 0x00000000072372ca */ /* 0x000fe200000e0000 */
[----:B------:R-:W-:Y:S01]  /*1b970*/  UMOV UR33, UR29 ;  /* 0x0000001d00217c82 */ /* 0x000fe20008000000 */
[C---:B------:R-:W-:Y:S01]  /*1b980*/  R2UR UR31, R15.reuse ;  /* 0x000000000f1f72ca */ /* 0x040fe200000e0000 */
[----:B------:R-:W-:Y:S01]  /*1b990*/  IMAD.MOV.U32 R21, RZ, RZ, -0x7fffffe0 ;  /* 0x80000020ff157424 */ /* 0x000fe200078e00ff */
[----:B------:R-:W-:Y:S01]  /*1b9a0*/  UMOV UR40, UR28 ;  /* 0x0000001c00287c82 */ /* 0x000fe20008000000 */
[----:B------:R-:W-:Y:S01]  /*1b9b0*/  UMOV UR41, UR29 ;  /* 0x0000001d00297c82 */ /* 0x000fe20008000000 */
[----:B------:R-:W-:Y:S01]  /*1b9c0*/  R2UR UR47, R15 ;  /* 0x000000000f2f72ca */ /* 0x000fe200000e0000 */
[----:B------:R-:W-:Y:S01]  /*1b9d0*/  IMAD.MOV.U32 R15, RZ, RZ, -0x7fffffe0 ;  /* 0x80000020ff0f7424 */ /* 0x000fe200078e00ff */
[----:B------:R-:W-:Y:S01]  /*1b9e0*/  R2UR UR43, R21 ;  /* 0x00000000152b72ca */ /* 0x000fe200000e0000 */
[----:B------:R-:W-:Y:S01]  /*1b9f0*/  IMAD.MOV.U32 R5, RZ, RZ, -0x7fffffe0 ;  /* 0x80000020ff057424 */ /* 0x000fe200078e00ff */
[----:B------:R-:W-:-:S02]  /*1ba00*/  MOV R7, 0x80000020 ;  /* 0x8000002000077802 */ /* 0x000fc40000000f00 */
[----:B-1----:R-:W-:Y:S01]  /*1ba10*/  SHF.R.U32.HI R14, RZ, 0x7, R4 ;  /* 0x00000007ff0e7819 */ /* 0x002fe20000011604 */
[----:B------:R-:W-:-:S04]  /*1ba20*/  VIADD R4, R0, 0x1 ;  /* 0x0000000100047836 */ /* 0x000fc80000000000 */
[----:B------:R-:W-:-:S05]  /*1ba30*/  VIADD R120, R14, 0x8 ;  /* 0x000000080e787836 */ /* 0x000fca0000000000 */
[----:B------:R1:W-:Y:S01]  /*1ba40*/  BAR.SYNC.DEFER_BLOCKING R120, 0x100 ;  /* 0x000400780000751d */ /* 0x0003e20000010000 */
[----:B------:R-:W-:-:S04]  /*1ba50*/  ISETP.NE.AND P2, PT, R4, 0x2, PT ;  /* 0x000000020400780c */ /* 0x000fc80003f45270 */
[----:B0-----:R-:W-:-:S05]  /*1ba60*/  SEL R6, R4, RZ, P2 ;  /* 0x000000ff04067207 */ /* 0x001fca0001000000 */
[----:B------:R-:W-:Y:S01]  /*1ba70*/  IMAD R4, R6, 0x780, R13 ;  /* 0x0000078006047824 */ /* 0x000fe200078e020d */
[----:B------:R0:W-:Y:S03]  /*1ba80*/  STL [R1+0x2c], R6 ;  /* 0x00002c0601007387 */ /* 0x0001e60000100800 */
[C---:B------:R-:W-:Y:S01]  /*1ba90*/  VIADD R20, R4.reuse, 0x200 ;  /* 0x0000020004147836 */ /* 0x040fe20000000000 */
[C---:B------:R-:W-:Y:S02]  /*1baa0*/  R2UR UR22, R4.reuse ;  /* 0x00000000041672ca */ /* 0x040fe400000e0000 */
[----:B------:R-:W-:Y:S02]  /*1bab0*/  IADD3 R14, R4, 0x100, RZ ;  /* 0x00000100040e7810 */ /* 0x000fe40007ffe0ff */
[----:B------:R-:W-:Y:S01]  /*1bac0*/  R2UR UR42, R20 ;  /* 0x00000000142a72ca */ /* 0x000fe200000e0000 */
[----:B0-----:R-:W-:Y:S01]  /*1bad0*/  VIADD R6, R4, 0x80 ;  /* 0x0000008004067836 */ /* 0x001fe20000000000 */
[----:B------:R-:W-:Y:S01]  /*1bae0*/  R2UR UR30, R14 ;  /* 0x000000000e1e72ca */ /* 0x000fe200000e0000 */
[----:B------:R-:W-:Y:S01]  /*1baf0*/  WARPGROUP.ARRIVE ;  /* 0x00000000000079c5 */ /* 0x000fe20000000000 */
[----:B------:R-:W-:-:S02]  /*1bb00*/  IADD3 R14, R4, 0x2, RZ ;  /* 0x00000002040e7810 */ /* 0x000fc40007ffe0ff */
[----:B------:R-:W-:Y:S01]  /*1bb10*/  R2UR UR26, R6 ;  /* 0x00000000061a72ca */ /* 0x000fe200000e0000 */
[----:B------:R-:W-:Y:S01]  /*1bb20*/  VIADD R6, R4, 0x180 ;  /* 0x0000018004067836 */ /* 0x000fe20000000000 */
[----:B------:R-:W-:Y:S01]  /*1bb30*/  R2UR UR46, R14 ;  /* 0x000000000e2e72ca */ /* 0x000fe200000e0000 */
[----:B------:R-:W-:Y:S01]  /*1bb40*/  QGMMA.64x32x32.F32.E4M3.E4M3 R184, gdesc[UR20], RZ, !UPT, gsb0 ;  /* 0x0060000014b879f3 */ /* 0x000fe2000c0008ff */
[----:B------:R-:W-:Y:S01]  /*1bb50*/  VIADD R14, R4, 0x82 ;  /* 0x00000082040e7836 */ /* 0x000fe20000000000 */
[----:B------:R-:W-:Y:S01]  /*1bb60*/  R2UR UR23, R15 ;  /* 0x000000000f1772ca */ /* 0x000fe200000e0000 */
[----:B------:R-:W-:Y:S01]  /*1bb70*/  UMOV UR20, UR44 ;  /* 0x0000002c00147c82 */ /* 0x000fe20008000000 */
[----:B------:R-:W-:Y:S01]  /*1bb80*/  R2UR UR34, R6 ;  /* 0x00000000062272ca */ /* 0x000fe200000e0000 */
[----:B------:R-:W-:Y:S01]  /*1bb90*/  UMOV UR21, UR45 ;  /* 0x0000002d00157c82 */ /* 0x000fe20008000000 */
[----:B------:R-:W-:Y:S01]  /*1bba0*/  R2UR UR22, R14 ;  /* 0x000000000e1672ca */ /* 0x000fe200000e0000 */
[----:B------:R-:W-:Y:S01]  /*1bbb0*/  VIADD R6, R4, 0x102 ;  /* 0x0000010204067836 */ /* 0x000fe20000000000 */
[----:B------:R-:W-:-:S02]  /*1bbc0*/  WARPGROUP.DEPBAR.LE gsb0, 0x0 ;  /* 0x00008000000079c5 */ /* 0x000fc40000010000 */
        /* <DEDUP_REMOVED lines=10> */
[----:B------:R-:W-:Y:S03]  /*1bc70*/  QGMMA.64x32x32.F32.E4M3.E4M3 R152, gdesc[UR28], RZ, !UPT, gsb0 ;  /* 0x006000001c9879f3 */ /* 0x000fe6000c0008ff */
        /* <DEDUP_REMOVED lines=10> */
[----:B-1----:R-:W-:-:S06]  /*1bd20*/  WARPGROUP.ARRIVE ;  /* 0x00000000000079c5 */ /* 0x002fcc0000000000 */
[----:B------:R-:W-:Y:S01]  /*1bd30*/  QGMMA.64x32x32.F32.E4M3.E4M3 R120, gdesc[UR40], RZ, !UPT, gsb0 ;  /* 0x00600000287879f3 */ /* 0x000fe2000c0008ff */
[----:B------:R-:W-:Y:S01]  /*1bd40*/  R2UR UR42, R6 ;  /* 0x00000000062a72ca */ /* 0x000fe200000e0000 */
[----:B------:R-:W-:Y:S01]  /*1bd50*/  UMOV UR40, UR44 ;  /* 0x0000002c00287c82 */ /* 0x000fe20008000000 */
[----:B------:R-:W-:Y:S01]  /*1bd60*/  R2UR UR43, R7 ;  /* 0x00000000072b72ca */ /* 0x000fe200000e0000 */
[----:B------:R-:W-:Y:S01]  /*1bd70*/  UMOV UR41, UR45 ;  /* 0x0000002d00297c82 */ /* 0x000fe20008000000 */
[----:B------:R-:W-:Y:S01]  /*1bd80*/  IMAD.MOV.U32 R7, RZ, RZ, -0x7fffffe0 ;  /* 0x80000020ff077424 */ /* 0x000fe200078e00ff */
[----:B------:R-:W-:-:S04]  /*1bd90*/  IADD3 R6, R4, 0x280, RZ ;  /* 0x0000028004067810 */ /* 0x000fc80007ffe0ff */
[----:B------:R-:W-:Y:S01]  /*1bda0*/  R2UR UR6, R6 ;  /* 0x00000000060672ca */ /* 0x000fe200000e0000 */
[----:B------:R-:W-:Y:S01]  /*1bdb0*/  VIADD R6, R4, 0x300 ;  /* 0x0000030004067836 */ /* 0x000fe20000000000 */
[----:B------:R-:W-:Y:S01]  /*1bdc0*/  R2UR UR7, R7 ;  /* 0x00000000070772ca */ /* 0x000fe200000e0000 */
        /* <DEDUP_REMOVED lines=149> */
[C---:B------:R-:W-:Y:S02]  /*1c720*/  VIADD R6, R4.reuse, 0x682 ;  /* 0x0000068204067836 */ /* 0x040fe40000000000 */
[----:B------:R-:W-:Y:S02]  /*1c730*/  IMAD.MOV.U32 R7, RZ, RZ, -0x7fffffe0 ;  /* 0x80000020ff077424 */ /* 0x000fe400078e00ff */
[----:B------:R-:W-:Y:S01]  /*1c740*/  VIADD R4, R4, 0x702 ;  /* 0x0000070204047836 */ /* 0x000fe20000000000 */
[----:B------:R-:W-:-:S02]  /*1c750*/  WARPGROUP.DEPBAR.LE gsb0, 0x0 ;  /* 0x00008000000079c5 */ /* 0x000fc40000010000 */
        /* <DEDUP_REMOVED lines=29> */
[----:B------:R-:W-:Y:S05]  /*1c930*/  @P1 BRA `(.L_x_594) ;  /* 0x0000000000281947 */ /* 0x000fea0003800000 */
[----:B------:R-:W-:Y:S05]  /*1c940*/  @!P0 BRA `(.L_x_595) ;  /* 0x0000000000048947 */ /* 0x000fea0003800000 */
[----:B------:R-:W-:Y:S01]  /*1c950*/  BPT.TRAP 0x1 ;  /* 0x000000040000795c */ /* 0x000fe20000300000 */
.L_x_595:
[----:B------:R-:W-:Y:S02]  /*1c960*/  SHF.L.U32 R3, R3, 0x1f, RZ ;  /* 0x0000001f03037819 */ /* 0x000fe400000006ff */
[----:B------:R-:W-:-:S04]  /*1c970*/  LEA R4, R0, R18, 0x3 ;  /* 0x0000001200047211 */ /* 0x000fc800078e18ff */
[----:B------:R0:W1:Y:S01]  /*1c980*/  SYNCS.PHASECHK.TRANS64.TRYWAIT P1, [R4+URZ+0x33450], R3 ;  /* 0x03345003040075a7 */ /* 0x000062000802017f */
[----:B------:R-:W-:Y:S05]  /*1c990*/  @!P0 BRA `(.L_x_596) ;  /* 0x0000000000048947 */ /* 0x000fea0003800000 */
[----:B------:R-:W-:Y:S01]  /*1c9a0*/  BPT.TRAP 0x1 ;  /* 0x000000040000795c */ /* 0x000fe20000300000 */
.L_x_596:
[----:B-1----:R-:W-:Y:S05]  /*1c9b0*/  @P1 BRA `(.L_x_594) ;  /* 0x0000000000081947 */ /* 0x002fea0003800000 */
[----:B------:R-:W1:Y:S02]  /*1c9c0*/  SYNCS.PHASECHK.TRANS64.TRYWAIT P1, [R4+URZ+0x33450], R3 ;  /* 0x03345003040075a7 */ /* 0x000e64000802017f */
[----:B-1----:R-:W-:Y:S05]  /*1c9d0*/  @!P1 BRA `(.L_x_597) ;  /* 0x000000f000049947 */ /* 0x002fea0003800000 */
.L_x_594:
[----:B01----:R-:W-:Y:S01]  /*1c9e0*/  VIADD R3, R18, 0x200 ;  /* 0x0000020012037836 */ /* 0x003fe20000000000 */
[----:B------:R-:W-:Y:S05]  /*1c9f0*/  WARPSYNC.ALL ;  /* 0x0000000000007948 */ /* 0x000fea0003800000 */
[----:B------:R-:W-:Y:S01]  /*1ca00*/  SHF.R.U32.HI R3, RZ, 0x4, R3 ;  /* 0x00000004ff037819 */ /* 0x000fe20000011603 */
[----:B------:R-:W-:Y:S01]  /*1ca10*/  IMAD.MOV.U32 R5, RZ, RZ, -0x3ffffff0 ;  /* 0xc0000010ff057424 */ /* 0x000fe200078e00ff */
[----:B------:R-:W-:Y:S01]  /*1ca20*/  WARPGROUP.ARRIVE ;  /* 0x00000000000079c5 */ /* 0x000fe20000000000 */
[----:B------:R-:W-:Y:S01]  /*1ca30*/  IMAD.MOV.U32 R7, RZ, RZ, -0x3ffffff0 ;  /* 0xc0000010ff077424 */ /* 0x000fe200078e00ff */
[----:B------:R-:W-:-:S04]  /*1ca40*/  LOP3.LUT R3, R3, 0x3fff, RZ, 0xc0, !PT ;  /* 0x00003fff03037812 */ /* 0x000fc800078ec0ff */
[----:B------:R-:W0:Y:S01]  /*1ca50*/  S2R R14, SR_TID.X ;  /* 0x00000000000e7919 */ /* 0x000e220000002100 */
[----:B------:R-:W-:Y:S02]  /*1ca60*/  R2UR UR7, R5 ;  /* 0x00000000050772ca */ /* 0x000fe400000e0000 */
[----:B------:R-:W-:Y:S02]  /*1ca70*/  LOP3.LUT R3, R3, 0x10000, RZ, 0xfc, !PT ;  /* 0x0001000003037812 */ /* 0x000fe400078efcff */
[----:B------:R-:W-:-:S03]  /*1ca80*/  MOV R5, 0xc0000010 ;  /* 0xc000001000057802 */ /* 0x000fc60000000f00 */
[----:B------:R-:W-:-:S04]  /*1ca90*/  IMAD R4, R0, 0x780, R3 ;  /* 0x0000078000047824 */ /* 0x000fc800078e0203 */
[C---:B------:R-:W-:Y:S01]  /*1caa0*/  VIADD R6, R4.reuse, 0x180 ;  /* 0x0000018004067836 */ /* 0x040fe20000000000 */
[----:B------:R-:W-:-:S13]  /*1cab0*/  R2UR UR6, R4 ;  /* 0x00000000040672ca */ /* 0x000fda00000e0000 */
[----:B------:R-:W-:Y:S01]  /*1cac0*/  QGMMA.64x192x32.F32.E4M3.E4M3 R24, R216, gdesc[UR4], R24, gsb0 ;  /* 0x02e00004d8187df3 */ /* 0x000fe20008000818 */
[----:B------:R-:W-:Y:S02]  /*1cad0*/  R2UR UR6, R6 ;  /* 0x00000000060672ca */ /* 0x000fe400000e0000 */
[----:B------:R-:W-:Y:S01]  /*1cae0*/  R2UR UR7, R7 ;  /* 0x00000000070772ca */ /* 0x000fe200000e0000 */
[----:B------:R-:W-:Y:S01]  /*1caf0*/  IMAD.MOV.U32 R7, RZ, RZ, -0x3ffffff0 ;  /* 0xc0000010ff077424 */ /* 0x000fe200078e00ff */
[----:B------:R-:W-:Y:S02]  /*1cb00*/  IADD3 R6, R4, 0x300, RZ ;  /* 0x0000030004067810 */ /* 0x000fe40007ffe0ff */
[----:B0-----:R-:W-:-:S04]  /*1cb10*/  SHF.R.U32.HI R14, RZ, 0x7, R14 ;  /* 0x00000007ff0e7819 */ /* 0x001fc8000001160e */
[----:B------:R-:W-:Y:S01]  /*1cb20*/  IADD3 R3, -R14, 0xb, RZ ;  /* 0x0000000b0e037810 */ /* 0x000fe20007ffe1ff */
[----:B------:R-:W-:Y:S02]  /*1cb30*/  WARPGROUP.DEPBAR.LE gsb0, 0x0 ;  /* 0x00008000000079c5 */ /* 0x000fe40000010000 */
[----:B------:R-:W-:-:S06]  /*1cb40*/  WARPGROUP.ARRIVE ;  /* 0x00000000000079c5 */ /* 0x000fcc0000000000 */
[----:B------:R-:W-:Y:S01]  /*1cb50*/  QGMMA.64x192x32.F32.E4M3.E4M3 R24, R212, gdesc[UR4], R24, gsb0 ;  /* 0x02e00004d4187df3 */ /* 0x000fe20008000818 */
[----:B------:R-:W-:Y:S01]  /*1cb60*/  R2UR UR6, R6 ;  /* 0x00000000060672ca */ /* 0x000fe200000e0000 */
[C---:B------:R-:W-:Y:S01]  /*1cb70*/  VIADD R6, R4.reuse, 0x480 ;  /* 0x0000048004067836 */ /* 0x040fe20000000000 */
[----:B------:R-:W-:Y:S01]  /*1cb80*/  R2UR UR7, R7 ;  /* 0x00000000070772ca */ /* 0x000fe200000e0000 */
[----:B------:R-:W-:Y:S02]  /*1cb90*/  IMAD.MOV.U32 R7, RZ, RZ, -0x3ffffff0 ;  /* 0xc0000010ff077424 */ /* 0x000fe400078e00ff */
[----:B------:R-:W-:Y:S01]  /*1cba0*/  VIADD R4, R4, 0x600 ;  /* 0x0000060004047836 */ /* 0x000fe20000000000 */
[----:B------:R-:W-:Y:S02]  /*1cbb0*/  WARPGROUP.DEPBAR.LE gsb0, 0x0 ;  /* 0x00008000000079c5 */ /* 0x000fe40000010000 */
[----:B------:R-:W-:-:S11]  /*1cbc0*/  WARPGROUP.ARRIVE ;  /* 0x00000000000079c5 */ /* 0x000fd60000000000 */
[----:B------:R-:W-:Y:S01]  /*1cbd0*/  QGMMA.64x192x32.F32.E4M3.E4M3 R24, R200, gdesc[UR4], R24, gsb0 ;  /* 0x02e00004c8187df3 */ /* 0x000fe20008000818 */
[----:B------:R-:W-:Y:S02]  /*1cbe0*/  R2UR UR6, R6 ;  /* 0x00000000060672ca */ /* 0x000fe400000e0000 */
[----:B------:R-:W-:Y:S01]  /*1cbf0*/  R2UR UR7, R7 ;  /* 0x00000000070772ca */ /* 0x000fe200000e0000 */
[----:B------:R-:W-:Y:S02]  /*1cc00*/  WARPGROUP.DEPBAR.LE gsb0, 0x0 ;  /* 0x00008000000079c5 */ /* 0x000fe40000010000 */
[----:B------:R-:W-:-:S14]  /*1cc10*/  WARPGROUP.ARRIVE ;  /* 0x00000000000079c5 */ /* 0x000fdc0000000000 */
[----:B------:R-:W-:Y:S01]  /*1cc20*/  QGMMA.64x192x32.F32.E4M3.E4M3 R24, R204, gdesc[UR4], R24, gsb0 ;  /* 0x02e00004cc187df3 */ /* 0x000fe20008000818 */
[----:B------:R-:W-:Y:S02]  /*1cc30*/  R2UR UR6, R4 ;  /* 0x00000000040672ca */ /* 0x000fe400000e0000 */
[----:B------:R-:W-:Y:S01]  /*1cc40*/  R2UR UR7, R5 ;  /* 0x00000000050772ca */ /* 0x000fe200000e0000 */
[----:B------:R-:W-:Y:S02]  /*1cc50*/  WARPGROUP.DEPBAR.LE gsb0, 0x0 ;  /* 0x00008000000079c5 */ /* 0x000fe40000010000 */
[----:B------:R-:W-:-:S14]  /*1cc60*/  WARPGROUP.ARRIVE ;  /* 0x00000000000079c5 */ /* 0x000fdc0000000000 */
[----:B------:R-:W-:Y:S03]  /*1cc70*/  QGMMA.64x192x32.F32.E4M3.E4M3 R24, R208, gdesc[UR4], R24, gsb0 ;  /* 0x02e00004d0187df3 */ /* 0x000fe60008000818 */
[----:B------:R-:W-:Y:S02]  /*1cc80*/  WARPGROUP.DEPBAR.LE gsb0, 0x0 ;  /* 0x00008000000079c5 */ /* 0x000fe40000010000 */
[----:B------:R0:W-:Y:S06]  /*1cc90*/  BAR.ARV R3, 0x100 ;  /* 0x000400030000751d */ /* 0x0001ec0000002000 */
[----:B------:R-:W-:Y:S05]  /*1cca0*/  @!P0 BRA `(.L_x_598) ;  /* 0x0000000000048947 */ /* 0x000fea0003800000 */
[----:B------:R-:W-:Y:S01]  /*1ccb0*/  BPT.TRAP 0x1 ;  /* 0x000000040000795c */ /* 0x000fe20000300000 */
.L_x_598:
[----:B------:R-:W0:Y:S01]  /*1ccc0*/  LDL R14, [R1+0x2c] ;  /* 0x00002c00010e7983 */ /* 0x000e220000100800 */
[----:B------:R-:W-:Y:S02]  /*1ccd0*/  IMAD.U32 R4, RZ, RZ, UR38 ;  /* 0x00000026ff047e24 */ /* 0x000fe4000f8e00ff */
[----:B0-----:R-:W-:-:S04]  /*1cce0*/  IMAD R3, R14, 0x8, R18 ;  /* 0x000000080e037824 */ /* 0x001fc800078e0212 */
[----:B------:R-:W-:-:S05]  /*1ccf0*/  VIADD R3, R3, 0x33440 ;  /* 0x0003344003037836 */ /* 0x000fca0000000000 */
[----:B------:R-:W-:Y:S02]  /*1cd00*/  PRMT R3, R4, 0x654, R3 ;  /* 0x0000065404037816 */ /* 0x000fe40000000003 */
[----:B------:R-:W-:Y:S02]  /*1cd10*/  FMNMX.FTZ R4, R184, R8, !PT ;  /* 0x00000008b8047209 */ /* 0x000fe40007810000 */
[----:B------:R0:W-:Y:S02]  /*1cd20*/  SYNCS.ARRIVE.TRANS64.RED.A1T0 RZ, [R3+URZ], RZ ;  /* 0x000000ff03ff79a7 */ /* 0x0001e4000810043f */
[----:B0-----:R-:W-:-:S04]  /*1cd30*/  FMNMX.FTZ R3, R185, R4, !PT ;  /* 0x00000004b9037209 */ /* 0x001fc80007810000 */
[----:B------:R-:W-:-:S04]  /*1cd40*/  FMNMX.FTZ R4, R188, R3, !PT ;  /* 0x00000003bc047209 */ /* 0x000fc80007810000 */
        /* <DEDUP_REMOVED lines=36> */
[----:B------:R-:W-:-:S05]  /*1cf90*/  FMNMX.FTZ R3, R133, R4, !PT ;  /* 0x0000000485037209 */ /* 0x000fca0007810000 */
[----:B------:R-:W0:Y:S02]  /*1cfa0*/  SHFL.BFLY PT, R4, R3, 0x2, 0x1f ;  /* 0x0c401f0003047f89 */ /* 0x000e2400000e0000 */
[----:B0-----:R-:W-:-:S05]  /*1cfb0*/  FMNMX.FTZ R4, R3, R4, !PT ;  /* 0x0000000403047209 */ /* 0x001fca0007810000 */
[----:B------:R-:W0:Y:S02]  /*1cfc0*/  SHFL.BFLY PT, R3, R4, 0x1, 0x1f ;  /* 0x0c201f0004037f89 */ /* 0x000e2400000e0000 */
[----:B0-----:R-:W-:Y:S02]  /*1cfd0*/  FMNMX.FTZ R4, R4, R3, !PT ;  /* 0x0000000304047209 */ /* 0x001fe40007810000 */
[----:B------:R-:W-:-:S03]  /*1cfe0*/  FMNMX.FTZ R3, R186, R9, !PT ;  /* 0x00000009ba037209 */ /* 0x000fc60007810000 */
[----:B------:R-:W-:Y:S01]  /*1cff0*/  FADD.FTZ R6, -R4, R8 ;  /* 0x0000000804067221 */ /* 0x000fe20000010100 */
[----:B------:R-:W-:-:S03]  /*1d000*/  FMNMX.FTZ R3, R187, R3, !PT ;  /* 0x00000003bb037209 */ /* 0x000fc60007810000 */
[----:B------:R-:W-:Y:S01]  /*1d010*/  FMUL.FTZ R6, R2, R6 ;  /* 0x0000000602067220 */ /* 0x000fe20000410000 */
[----:B------:R-:W-:-:S04]  /*1d020*/  FMNMX.FTZ R3, R190, R3, !PT ;  /* 0x00000003be037209 */ /* 0x000fc80007810000 */
[----:B------:R-:W-:Y:S01]  /*1d030*/  FMNMX.FTZ R3, R191, R3, !PT ;  /* 0x00000003bf037209 */ /* 0x000fe20007810000 */
[----:B------:R-:W-:Y:S03]  /*1d040*/  MUFU.EX2 R6, R6 ;  /* 0x0000000600067308 */ /* 0x000fe60000000800 */
        /* <DEDUP_REMOVED lines=39> */
[----:B0-----:R-:W-:Y:S01]  /*1d2c0*/  FMNMX.FTZ R5, R5, R3, !PT ;  /* 0x0000000305057209 */ /* 0x001fe20007810000 */
[----:B------:R-:W-:-:S04]  /*1d2d0*/  FFMA.FTZ R3, R2, R4, -8 ;  /* 0xc100000002037423 */ /* 0x000fc80000010004 */
[----:B------:R-:W-:Y:S01]  /*1d2e0*/  FADD.FTZ R7, -R5, R9 ;  /* 0x0000000905077221 */ /* 0x000fe20000010100 */
[----:B------:R-:W-:-:S01]  /*1d2f0*/  FFMA.FTZ R9, R2, R5, -8 ;  /* 0xc100000002097423 */ /* 0x000fc20000010005 */
[C-C-:B------:R-:W-:Y:S01]  /*1d300*/  FFMA.FTZ R184, R2.reuse, R184, -R3.reuse ;  /* 0x000000b802b87223 */ /* 0x140fe20000010803 */
[----:B------:R-:W-:-:S01]  /*1d310*/  FFMA.FTZ R185, R2, R185, -R3 ;  /* 0x000000b902b97223 */ /* 0x000fc20000010803 */
[C---:B------:R-:W-:Y:S01]  /*1d320*/  FMUL.FTZ R7, R2.reuse, R7 ;  /* 0x0000000702077220 */ /* 0x040fe20000410000 */
[----:B------:R-:W-:-:S01]  /*1d330*/  FFMA.FTZ R186, R2, R186, -R9 ;  /* 0x000000ba02ba7223 */ /* 0x000fc20000010809 */
[C---:B------:R-:W-:Y:S01]  /*1d340*/  FFMA.FTZ R187, R2.reuse, R187, -R9 ;  /* 0x000000bb02bb7223 */ /* 0x040fe20000010809 */
[----:B------:R-:W-:-:S01]  /*1d350*/  FFMA.FTZ R188, R2, R188, -R3 ;  /* 0x000000bc02bc7223 */ /* 0x000fc20000010803 */
[----:B------:R-:W0:Y:S01]  /*1d360*/  MUFU.EX2 R184, R184 ;  /* 0x000000b800b87308 */ /* 0x000e220000000800 */
[----:B------:R-:W-:-:S01]  /*1d370*/  FFMA.FTZ R190, R2, R190, -R9 ;  /* 0x000000be02be7223 */ /* 0x000fc20000010809 */
[C---:B------:R-:W-:Y:S01]  /*1d380*/  FFMA.FTZ R189, R2.reuse, R189, -R3 ;  /* 0x000000bd02bd7223 */ /* 0x040fe20000010803 */
[----:B------:R-:W-:-:S01]  /*1d390*/  FFMA.FTZ R191, R2, R191, -R9 ;  /* 0x000000bf02bf7223 */ /* 0x000fc20000010809 */
[C---:B------:R-:W-:Y:S01]  /*1d3a0*/  FFMA.FTZ R192, R2.reuse, R192, -R3 ;  /* 0x000000c002c07223 */ /* 0x040fe20000010803 */
[----:B------:R-:W-:-:S01]  /*1d3b0*/  FFMA.FTZ R194, R2, R194, -R9 ;  /* 0x000000c202c27223 */ /* 0x000fc20000010809 */
[C---:B------:R-:W-:Y:S01]  /*1d3c0*/  FFMA.FTZ R193, R2.reuse, R193, -R3 ;  /* 0x000000c102c17223 */ /* 0x040fe20000010803 */
[----:B------:R-:W-:-:S01]  /*1d3d0*/  FFMA.FTZ R195, R2, R195, -R9 ;  /* 0x000000c302c37223 */ /* 0x000fc20000010809 */
[----:B------:R-:W-:Y:S01]  /*1d3e0*/  MUFU.EX2 R7, R7 ;  /* 0x0000000700077308 */ /* 0x000fe20000000800 */
[----:B------:R-:W-:-:S01]  /*1d3f0*/  FFMA.FTZ R196, R2, R196, -R3 ;  /* 0x000000c402c47223 */ /* 0x000fc20000010803 */
[C---:B------:R-:W-:Y:S01]  /*1d400*/  FFMA.FTZ R198, R2.reuse, R198, -R9 ;  /* 0x000000c602c67223 */ /* 0x040fe20000010809 */
[----:B------:R-:W-:-:S01]  /*1d410*/  FFMA.FTZ R197, R2, R197, -R3 ;  /* 0x000000c502c57223 */ /* 0x000fc20000010803 */
[C---:B------:R-:W-:Y:S01]  /*1d420*/  FFMA.FTZ R199, R2.reuse, R199, -R9 ;  /* 0x000000c702c77223 */ /* 0x040fe20000010809 */
[----:B------:R-:W-:-:S01]  /*1d430*/  FFMA.FTZ R168, R2, R168, -R3 ;  /* 0x000000a802a87223 */ /* 0x000fc20000010803 */
[C---:B------:R-:W-:Y:S01]  /*1d440*/  FFMA.FTZ R170, R2.reuse, R170, -R9 ;  /* 0x000000aa02aa7223 */ /* 0x040fe20000010809 */
[----:B------:R-:W-:-:S01]  /*1d450*/  FFMA.FTZ R169, R2, R169, -R3 ;  /* 0x000000a902a97223 */ /* 0x000fc20000010803 */
[----:B------:R-:W1:Y:S01]  /*1d460*/  MUFU.EX2 R186, R186 ;  /* 0x000000ba00ba7308 */ /* 0x000e620000000800 */
[----:B0-----:R-:W-:-:S01]  /*1d470*/  FFMA.FTZ R12, R6, R12, R184 ;  /* 0x0000000c060c7223 */ /* 0x001fc200000100b8 */
[C---:B------:R-:W-:Y:S01]  /*1d480*/  FFMA.FTZ R171, R2.reuse, R171, -R9 ;  /* 0x000000ab02ab7223 */ /* 0x040fe20000010809 */
[----:B------:R-:W-:-:S01]  /*1d490*/  FFMA.FTZ R172, R2, R172, -R3 ;  /* 0x000000ac02ac7223 */ /* 0x000fc20000010803 */
[C---:B------:R-:W-:Y:S01]  /*1d4a0*/  FFMA.FTZ R174, R2.reuse, R174, -R9 ;  /* 0x000000ae02ae7223 */ /* 0x040fe20000010809 */
        /* <DEDUP_REMOVED lines=11> */
[----:B------:R-:W2:Y:S01]  /*1d560*/  MUFU.EX2 R187, R187 ;  /* 0x000000bb00bb7308 */ /* 0x000ea20000000800 */
[----:B-1----:R-:W-:-:S01]  /*1d570*/  FFMA.FTZ R11, R7, R11, R186 ;  /* 0x0000000b070b7223 */ /* 0x002fc200000100ba */
[C---:B------:R-:W-:Y:S01]  /*1d580*/  FFMA.FTZ R152, R2.reuse, R152, -R3 ;  /* 0x0000009802987223 */ /* 0x040fe20000010803 */
[----:B------:R-:W-:-:S01]  /*1d590*/  FFMA.FTZ R154, R2, R154, -R9 ;  /* 0x0000009a029a7223 */ /* 0x000fc20000010809 */
[C---:B------:R-:W-:Y:S01]  /*1d5a0*/  FFMA.FTZ R153, R2.reuse, R153, -R3 ;  /* 0x0000009902997223 */ /* 0x040fe20000010803 */
[----:B------:R-:W-:-:S01]  /*1d5b0*/  FFMA.FTZ R155, R2, R155, -R9 ;  /* 0x0000009b029b7223 */ /* 0x000fc20000010809 */
[C---:B------:R-:W-:Y:S01]  /*1d5c0*/  FFMA.FTZ R156, R2.reuse, R156, -R3 ;  /* 0x0000009c029c7223 */ /* 0x040fe20000010803 */
[----:B------:R-:W-:-:S01]  /*1d5d0*/  FFMA.FTZ R158, R2, R158, -R9 ;  /* 0x0000009e029e7223 */ /* 0x000fc20000010809 */
[----:B------:R-:W1:Y:S01]  /*1d5e0*/  MUFU.EX2 R188, R188 ;  /* 0x000000bc00bc7308 */ /* 0x000e620000000800 */
[----:B0-----:R-:W-:-:S01]  /*1d5f0*/  FADD.FTZ R8, R185, R12 ;  /* 0x0000000cb9087221 */ /* 0x001fc20000010000 */
[C---:B------:R-:W-:Y:S01]  /*1d600*/  FFMA.FTZ R157, R2.reuse, R157, -R3 ;  /* 0x0000009d029d7223 */ /* 0x040fe20000010803 */
[----:B------:R-:W-:-:S01]  /*1d610*/  FFMA.FTZ R159, R2, R159, -R9 ;  /* 0x0000009f029f7223 */ /* 0x000fc20000010809 */
[C---:B------:R-:W-:Y:S01]  /*1d620*/  FFMA.FTZ R160, R2.reuse, R160, -R3 ;  /* 0x000000a002a07223 */ /* 0x040fe20000010803 */
[----:B------:R-:W-:-:S01]  /*1d630*/  FFMA.FTZ R162, R2, R162, -R9 ;  /* 0x000000a202a27223 */ /* 0x000fc20000010809 */
[C---:B------:R-:W-:Y:S01]  /*1d640*/  FFMA.FTZ R161, R2.reuse, R161, -R3 ;  /* 0x000000a102a17223 */ /* 0x040fe20000010803 */
[----:B------:R-:W-:-:S01]  /*1d650*/  FFMA.FTZ R163, R2, R163, -R9 ;  /* 0x000000a302a37223 */ /* 0x000fc20000010809 */
[----:B------:R-:W0:Y:S01]  /*1d660*/  MUFU.EX2 R190, R190 ;  /* 0x000000be00be7308 */ /* 0x000e220000000800 */
[----:B--2---:R-:W-:-:S01]  /*1d670*/  FADD.FTZ R11, R187, R11 ;  /* 0x0000000bbb0b7221 */ /* 0x004fc20000010000 */
[C---:B------:R-:W-:Y:S01]  /*1d680*/  FFMA.FTZ R164, R2.reuse, R164, -R3 ;  /* 0x000000a402a47223 */ /* 0x040fe20000010803 */
[----:B------:R-:W-:-:S01]  /*1d690*/  FFMA.FTZ R166, R2, R166, -R9 ;  /* 0x000000a602a67223 */ /* 0x000fc20000010809 */
[C---:B------:R-:W-:Y:S01]  /*1d6a0*/  FFMA.FTZ R165, R2.reuse, R165, -R3 ;  /* 0x000000a502a57223 */ /* 0x040fe20000010803 */
[----:B------:R-:W-:-:S01]  /*1d6b0*/  FFMA.FTZ R167, R2, R167, -R9 ;  /* 0x000000a702a77223 */ /* 0x000fc20000010809 */
[C---:B------:R-:W-:Y:S01]  /*1d6c0*/  FFMA.FTZ R136, R2.reuse, R136, -R3 ;  /* 0x0000008802887223 */ /* 0x040fe20000010803 */
[----:B------:R-:W-:-:S01]  /*1d6d0*/  FFMA.FTZ R138, R2, R138, -R9 ;  /* 0x0000008a028a7223 */ /* 0x000fc20000010809 */
[----:B------:R-:W2:Y:S01]  /*1d6e0*/  MUFU.EX2 R189, R189 ;  /* 0x000000bd00bd7308 */ /* 0x000ea20000000800 */
[----:B-1----:R-:W-:-:S01]  /*1d6f0*/  FADD.FTZ R8, R188, R8 ;  /* 0x00000008bc087221 */ /* 0x002fc20000010000 */
        /* <DEDUP_REMOVED lines=180> */
.L_x_599:
[----:B------:R-:W-:Y:S01]  /*1e240*/  F2FP.SATFINITE.E4M3.F32.PACK_AB_MERGE_C R3, R3, R132, RZ ;  /* 0x000000840303723e */ /* 0x000fe200048070ff */
[----:B------:R-:W-:Y:S01]  /*1e250*/  IMAD R0, R0, 0x8, R18 ;  /* 0x0000000800007824 */ /* 0x000fe200078e0212 */
[----:B------:R-:W-:Y:S01]  /*1e260*/  ISETP.GT.AND P1, PT, R10, RZ, PT ;  /* 0x000000ff0a00720c */ /* 0x000fe20003f24270 */
[----:B------:R-:W-:Y:S01]  /*1e270*/  IMAD.U32 R8, RZ, RZ, UR38 ;  /* 0x00000026ff087e24 */ /* 0x000fe2000f8e00ff */
[----:B------:R-:W-:Y:S01]  /*1e280*/  F2FP.SATFINITE.E4M3.F32.PACK_AB_MERGE_C R210, R129, R128, R3 ;  /* 0x0000008081d2723e */ /* 0x000fe20004807003 */
[-C--:B------:R-:W-:Y:S01]  /*1e290*/  FMUL.FTZ R24, R24, R6.reuse ;  /* 0x0000000618187220 */ /* 0x080fe20000410000 */
[----:B------:R0:W5:Y:S01]  /*1e2a0*/  LDL R3, [R1+0x3c] ;  /* 0x00003c0001037983 */ /* 0x0001620000100800 */
[----:B------:R-:W-:Y:S01]  /*1e2b0*/  IADD3 R0, R0, 0x33460, RZ ;  /* 0x0003346000007810 */ /* 0x000fe20007ffe0ff */
[----:B------:R-:W-:Y:S01]  /*1e2c0*/  FMUL.FTZ R25, R25, R6 ;  /* 0x0000000619197220 */ /* 0x000fe20000410000 */
[----:B------:R-:W-:Y:S01]  /*1e2d0*/  F2FP.SATFINITE.E4M3.F32.PACK_AB_MERGE_C R9, R9, R134, RZ ;  /* 0x000000860909723e */ /* 0x000fe200048070ff */
[-C--:B------:R-:W-:Y:S01]  /*1e2e0*/  FMUL.FTZ R28, R28, R6.reuse ;  /* 0x000000061c1c7220 */ /* 0x080fe20000410000 */
[----:B------:R-:W-:Y:S01]  /*1e2f0*/  PRMT R0, R8, 0x654, R0 ;  /* 0x0000065408007816 */ /* 0x000fe20000000000 */
[----:B------:R-:W-:Y:S01]  /*1e300*/  FMUL.FTZ R29, R29, R6 ;  /* 0x000000061d1d7220 */ /* 0x000fe20000410000 */
[----:B------:R-:W-:Y:S01]  /*1e310*/  F2FP.SATFINITE.E4M3.F32.PACK_AB_MERGE_C R188, R189, R188, RZ ;  /* 0x000000bcbdbc723e */ /* 0x000fe200048070ff */
[----:B------:R-:W-:Y:S01]  /*1e320*/  FMUL.FTZ R32, R32, R6 ;  /* 0x0000000620207220 */ /* 0x000fe20000410000 */
[----:B------:R-:W-:Y:S01]  /*1e330*/  F2FP.SATFINITE.E4M3.F32.PACK_AB_MERGE_C R190, R191, R190, RZ ;  /* 0x000000bebfbe723e */ /* 0x000fe200048070ff */
[----:B------:R1:W-:Y:S01]  /*1e340*/  SYNCS.ARRIVE.TRANS64.RED.A1T0 RZ, [R0+URZ], RZ ;  /* 0x000000ff00ff79a7 */ /* 0x0003e2000810043f */
[----:B------:R-:W-:Y:S01]  /*1e350*/  F2FP.SATFINITE.E4M3.F32.PACK_AB_MERGE_C R196, R197, R196, RZ ;  /* 0x000000c4c5c4723e */ /* 0x000fe200048070ff */
[----:B------:R-:W-:Y:S01]  /*1e360*/  FMUL.FTZ R33, R33, R6 ;  /* 0x0000000621217220 */ /* 0x000fe20000410000 */
        /* <DEDUP_REMOVED lines=30> */
[----:B------:R-:W-:Y:S01]  /*1e550*/  F2FP.SATFINITE.E4M3.F32.PACK_AB_MERGE_C R211, R131, R130, R9 ;  /* 0x0000008283d3723e */ /* 0x000fe20004807009 */
        /* <DEDUP_REMOVED lines=93> */
[----:B------:R-:W-:Y:S01]  /*1eb30*/  VIADD R10, R10, 0xffffffff ;  /* 0xffffffff0a0a7836 */ /* 0x000fe20000000000 */
[----:B-1----:R-:W-:Y:S01]  /*1eb40*/  MOV R0, R14 ;  /* 0x0000000e00007202 */ /* 0x002fe20000000f00 */
[----:B------:R-:W-:-:S02]  /*1eb50*/  IMAD.MOV.U32 R9, RZ, RZ, R5 ;  /* 0x000000ffff097224 */ /* 0x000fc400078e0005 */
[----:B------:R-:W-:Y:S01]  /*1eb60*/  IMAD.MOV.U32 R8, RZ, RZ, R4 ;  /* 0x000000ffff087224 */ /* 0x000fe200078e0004 */
[----:B0-----:R-:W-:Y:S06]  /*1eb70*/  @P1 BRA `(.L_x_600) ;  /* 0xffffffc800f01947 */ /* 0x001fec000383ffff */
.L_x_588:
[----:B------:R-:W-:Y:S05]  /*1eb80*/  WARPSYNC.ALL ;  /* 0x0000000000007948 */ /* 0x000fea0003800000 */
[----:B------:R-:W-:Y:S06]  /*1eb90*/  BAR.ARV 0x8, 0x180 ;  /* 0x0206000000007b1d */ /* 0x000fec0000002000 */
[----:B------:R-:W-:Y:S05]  /*1eba0*/  @!P0 BRA `(.L_x_601) ;  /* 0x0000000000048947 */ /* 0x000fea0003800000 */
[----:B------:R-:W-:Y:S01]  /*1ebb0*/  BPT.TRAP 0x1 ;  /* 0x000000040000795c */ /* 0x000fe20000300000 */
.L_x_601:
[----:B------:R-:W2:Y:S04]  /*1ebc0*/  LDL R0, [R1+0x3c] ;  /* 0x00003c0001007983 */ /* 0x000ea80000100800 */
[----:B-----5:R-:W3:Y:S01]  /*1ebd0*/  LDL R3, [R1+0x2c] ;  /* 0x00002c0001037983 */ /* 0x020ee20000100800 */
[----:B--2---:R-:W-:Y:S01]  /*1ebe0*/  SHF.L.U32 R0, R0, 0x1f, RZ ;  /* 0x0000001f00007819 */ /* 0x004fe200000006ff */
[----:B---3--:R-:W-:-:S04]  /*1ebf0*/  IMAD R13, R3, 0x8, R18 ;  /* 0x00000008030d7824 */ /* 0x008fc800078e0212 */
[----:B------:R0:W1:Y:S01]  /*1ec00*/  SYNCS.PHASECHK.TRANS64.TRYWAIT P1, [R13+URZ+0x33450], R0 ;  /* 0x033450000d0075a7 */ /* 0x000062000802017f */
[----:B------:R-:W-:Y:S05]  /*1ec10*/  @!P0 BRA `(.L_x_602) ;  /* 0x0000000000048947 */ /* 0x000fea0003800000 */
[----:B------:R-:W-:Y:S01]  /*1ec20*/  BPT.TRAP 0x1 ;  /* 0x000000040000795c */ /* 0x000fe20000300000 */
.L_x_602:
[----:B------:R-:W-:-:S05]  /*1ec30*/  VIADD R18, R18, 0x200 ;  /* 0x0000020012127836 */ /* 0x000fca0000000000 */
[----:B------:R-:W-:-:S04]  /*1ec40*/  SHF.R.U32.HI R18, RZ, 0x4, R18 ;  /* 0x00000004ff127819 */ /* 0x000fc80000011612 */
[----:B------:R-:W-:-:S04]  /*1ec50*/  LOP3.LUT R18, R18, 0x3fff, RZ, 0xc0, !PT ;  /* 0x00003fff12127812 */ /* 0x000fc800078ec0ff */
[----:B------:R-:W-:Y:S01]  /*1ec60*/  LOP3.LUT R18, R18, 0x10000, RZ, 0xfc, !PT ;  /* 0x0001000012127812 */ /* 0x000fe200078efcff */
[----:B-1----:R-:W-:Y:S06]  /*1ec70*/  @P1 BRA `(.L_x_603) ;  /* 0x0000000000081947 */ /* 0x002fec0003800000 */
[----:B------:R-:W1:Y:S02]  /*1ec80*/  SYNCS.PHASECHK.TRANS64.TRYWAIT P1, [R13+URZ+0x33450], R0 ;  /* 0x033450000d0075a7 */ /* 0x000e64000802017f */
[----:B-1----:R-:W-:Y:S05]  /*1ec90*/  @!P1 BRA `(.L_x_604) ;  /* 0x000000cc00689947 */ /* 0x002fea0003800000 */
.L_x_603:
[----:B------:R-:W2:Y:S01]  /*1eca0*/  LDL R127, [R1+0x2c] ;  /* 0x00002c00017f7983 */ /* 0x000ea20000100800 */
[----:B------:R-:W-:Y:S01]  /*1ecb0*/  IMAD.MOV.U32 R7, RZ, RZ, -0x3ffffff0 ;  /* 0xc0000010ff077424 */ /* 0x000fe200078e00ff */
[----:B------:R-:W-:Y:S05]  /*1ecc0*/  WARPSYNC.ALL ;  /* 0x0000000000007948 */ /* 0x000fea0003800000 */
[----:B------:R-:W-:Y:S01]  /*1ecd0*/  R2UR UR7, R7 ;  /* 0x00000000070772ca */ /* 0x000fe200000e0000 */
[----:B------:R-:W-:Y:S01]  /*1ece0*/  WARPGROUP.ARRIVE ;  /* 0x00000000000079c5 */ /* 0x000fe20000000000 */
[----:B------:R-:W0:Y:S04]  /*1ecf0*/  LDL R3, [R1+0x50] ;  /* 0x0000500001037983 */ /* 0x000e280000100800 */
[----:B------:R-:W3:Y:S01]  /*1ed00*/  LDL R10, [R1+0x48] ;  /* 0x00004800010a7983 */ /* 0x000ee20000100800 */
[----:B------:R-:W-:Y:S01]  /*1ed10*/  MOV R9, 0xc0000010 ;  /* 0xc000001000097802 */ /* 0x000fe20000000f00 */
[----:B------:R-:W-:Y:S01]  /*1ed20*/  ULDC.64 UR4, c[0x0][0x9a0] ;  /* 0x0002680000047ab9 */ /* 0x000fe20000000a00 */
[----:B--2---:R-:W-:-:S05]  /*1ed30*/  IMAD R6, R127, 0x780, R18 ;  /* 0x000007807f067824 */ /* 0x004fca00078e0212 */
[----:B------:R-:W-:-:S13]  /*1ed40*/  R2UR UR6, R6 ;  /* 0x00000000060672ca */ /* 0x000fda00000e0000 */
[----:B------:R-:W-:Y:S01]  /*1ed50*/  QGMMA.64x192x32.F32.E4M3.E4M3 R24, R216, gdesc[UR4], R24, gsb0 ;  /* 0x02e00004d8187df3 */ /* 0x000fe20008000818 */
[----:B------:R-:W-:Y:S01]  /*1ed60*/  VIADD R8, R6, 0x180 ;  /* 0x0000018006087836 */ /* 0x000fe20000000000 */
[----:B------:R-:W-:-:S04]  /*1ed70*/  R2UR UR7, R9 ;  /* 0x00000000090772ca */ /* 0x000fc800000e0000 */
[----:B------:R-:W-:Y:S01]  /*1ed80*/  R2UR UR6, R8 ;  /* 0x00000000080672ca */ /* 0x000fe200000e0000 */
[----:B------:R-:W-:Y:S02]  /*1ed90*/  VIADD R8, R6, 0x300 ;  /* 0x0000030006087836 */ /* 0x000fe40000000000 */
[----:B------:R-:W-:Y:S01]  /*1eda0*/  IMAD.MOV.U32 R9, RZ, RZ, -0x3ffffff0 ;  /* 0xc0000010ff097424 */ /* 0x000fe200078e00ff */
[----:B------:R-:W-:-:S04]  /*1edb0*/  ISETP.NE.U32.AND P1, PT, RZ, UR4, PT ;  /* 0x00000004ff007c0c */ /* 0x000fc8000bf25070 */
[----:B------:R-:W-:-:S13]  /*1edc0*/  ISETP.NE.AND.EX P1, PT, RZ, UR5, PT, P1 ;  /* 0x00000005ff007c0c */ /* 0x000fda000bf25310 */
[----:B------:R-:W2:Y:S01]  /*1edd0*/  @P1 LDC.64 R14, c[0x0][0x9d0] ;  /* 0x00027400ff0e1b82 */ /* 0x000ea20000000a00 */
[----:B------:R-:W-:Y:S02]  /*1ede0*/  WARPGROUP.DEPBAR.LE gsb0, 0x0 ;  /* 0x00008000000079c5 */ /* 0x000fe40000010000 */
[----:B------:R-:W-:-:S06]  /*1edf0*/  WARPGROUP.ARRIVE ;  /* 0x00000000000079c5 */ /* 0x000fcc0000000000 */
[----:B------:R-:W-:Y:S01]  /*1ee00*/  QGMMA.64x192x32.F32.E4M3.E4M3 R24, R212, gdesc[UR4], R24, gsb0 ;  /* 0x02e00004d4187df3 */ /* 0x000fe20008000818 */
[----:B------:R-:W-:Y:S02]  /*1ee10*/  R2UR UR6, R8 ;  /* 0x00000000080672ca */ /* 0x000fe400000e0000 */
[----:B------:R-:W-:Y:S02]  /*1ee20*/  R2UR UR7, R9 ;  /* 0x00000000090772ca */ /* 0x000fe400000e0000 */
[----:B------:R-:W0:Y:S01]  /*1ee30*/  @P1 LDC.64 R8, c[0x0][0x9c8] ;  /* 0x00027200ff081b82 */ /* 0x000e220000000a00 */
[----:B------:R-:W-:Y:S01]  /*1ee40*/  @P1 SHF.R.S32.HI R7, RZ, 0x1f, R222 ;  /* 0x0000001fff071819 */ /* 0x000fe200000114de */
[----:B01----:R-:W-:-:S04]  /*1ee50*/  @P1 IMAD R0, R3, R8, RZ ;  /* 0x0000000803001224 */ /* 0x003fc800078e02ff */
[C---:B---3--:R-:W-:Y:S02]  /*1ee60*/  @P1 IMAD R3, R10.reuse, R9, R0 ;  /* 0x000000090a031224 */ /* 0x048fe400078e0200 */
[----:B------:R-:W-:-:S04]  /*1ee70*/  @P1 IMAD.WIDE.U32 R8, R10, R8, RZ ;  /* 0x000000080a081225 */ /* 0x000fc800078e00ff */
[-C--:B--2---:R-:W-:Y:S02]  /*1ee80*/  @P1 IMAD R0, R7, R14.reuse, RZ ;  /* 0x0000000e07001224 */ /* 0x084fe400078e02ff */
[----:B------:R-:W-:Y:S02]  /*1ee90*/  @P1 IMAD.IADD R9, R9, 0x1, R3 ;  /* 0x0000000109091824 */ /* 0x000fe400078e0203 */
[C---:B------:R-:W-:Y:S02]  /*1eea0*/  @P1 IMAD R3, R222.reuse, R15, R0 ;  /* 0x0000000fde031224 */ /* 0x040fe400078e0200 */
[----:B------:R-:W-:-:S04]  /*1eeb0*/  @P1 IMAD.WIDE.U32 R8, R222, R14, R8 ;  /* 0x0000000ede081225 */ /* 0x000fc800078e0008 */
[----:B------:R-:W-:Y:S01]  /*1eec0*/  @P1 IMAD.IADD R3, R9, 0x1, R3 ;  /* 0x0000000109031824 */ /* 0x000fe200078e0203 */
[C---:B------:R-:W-:Y:S02]  /*1eed0*/  @P1 LEA R14, P2, R8.reuse, UR4, 0x2 ;  /* 0x00000004080e1c11 */ /* 0x040fe4000f8410ff */
[----:B------:R-:W-:Y:S02]  /*1eee0*/  MOV R0, 0x3f800000 ;  /* 0x3f80000000007802 */ /* 0x000fe40000000f00 */
[----:B------:R-:W-:-:S05]  /*1eef0*/  @P1 LEA.HI.X R15, R8, UR5, R3, 0x2, P2 ;  /* 0x00000005080f1c11 */ /* 0x000fca00090f1403 */
[----:B------:R0:W2:Y:S01]  /*1ef00*/  @P1 LDG.E R0, desc[UR50][R14.64] ;  /* 0x000000320e001981 */ /* 0x0000a2000c1e1900 */
[----:B------:R-:W-:Y:S02]  /*1ef10*/  VIADD R8, R6, 0x480 ;  /* 0x0000048006087836 */ /* 0x000fe40000000000 */
[----:B------:R-:W-:Y:S01]  /*1ef20*/  IMAD.MOV.U32 R9, RZ, RZ, -0x3ffffff0 ;  /* 0xc0000010ff097424 */ /* 0x000fe200078e00ff */
[----:B------:R-:W-:Y:S02]  /*1ef30*/  WARPGROUP.DEPBAR.LE gsb0, 0x0 ;  /* 0x00008000000079c5 */ /* 0x000fe40000010000 */
[----:B------:R-:W-:-:S06]  /*1ef40*/  WARPGROUP.ARRIVE ;  /* 0x00000000000079c5 */ /* 0x000fcc0000000000 */
[----:B------:R-:W-:Y:S01]  /*1ef50*/  QGMMA.64x192x32.F32.E4M3.E4M3 R24, R200, gdesc[UR4], R24, gsb0 ;  /* 0x02e00004c8187df3 */ /* 0x000fe20008000818 */
[----:B------:R-:W-:Y:S02]  /*1ef60*/  R2UR UR6, R8 ;  /* 0x00000000080672ca */ /* 0x000fe400000e0000 */
[----:B------:R-:W-:Y:S01]  /*1ef70*/  R2UR UR7, R9 ;  /* 0x00000000090772ca */ /* 0x000fe200000e0000 */
[----:B------:R-:W-:Y:S02]  /*1ef80*/  VIADD R6, R6, 0x600 ;  /* 0x0000060006067836 */ /* 0x000fe40000000000 */
[----:B------:R-:W-:Y:S01]  /*1ef90*/  IMAD.MOV.U32 R7, RZ, RZ, -0x3ffffff0 ;  /* 0xc0000010ff077424 */ /* 0x000fe200078e00ff */
[----:B------:R-:W1:Y:S04]  /*1efa0*/  SHFL.BFLY PT, R3, R12, 0x2, 0x1f ;  /* 0x0c401f000c037f89 */ /* 0x000e6800000e0000 */
[----:B------:R-:W3:Y:S01]  /*1efb0*/  SHFL.BFLY PT, R8, R11, 0x2, 0x1f ;  /* 0x0c401f000b087f89 */ /* 0x000ee200000e0000 */
[----:B------:R-:W-:-:S02]  /*1efc0*/  WARPGROUP.DEPBAR.LE gsb0, 0x0 ;  /* 0x00008000000079c5 */ /* 0x000fc40000010000 */
[----:B------:R-:W-:-:S06]  /*1efd0*/  WARPGROUP.ARRIVE ;  /* 0x00000000000079c5 */ /* 0x000fcc0000000000 */
[----:B------:R-:W-:Y:S01]  /*1efe0*/  QGMMA.64x192x32.F32.E4M3.E4M3 R24, R204, gdesc[UR4], R24, gsb0 ;  /* 0x02e00004cc187df3 */ /* 0x000fe20008000818 */
[----:B------:R-:W-:Y:S02]  /*1eff0*/  R2UR UR6, R6 ;  /* 0x00000000060672ca */ /* 0x000fe400000e0000 */
[----:B------:R-:W-:Y:S01]  /*1f000*/  R2UR UR7, R7 ;  /* 0x00000000070772ca */ /* 0x000fe200000e0000 */
[----:B-1----:R-:W-:-:S01]  /*1f010*/  FADD.FTZ R3, R3, R12 ;  /* 0x0000000c03037221 */ /* 0x002fc20000010000 */
[----:B---3--:R-:W-:-:S04]  /*1f020*/  FADD.FTZ R8, R8, R11 ;  /* 0x0000000b08087221 */ /* 0x008fc80000010000 */
[----:B------:R-:W1:Y:S04]  /*1f030*/  SHFL.BFLY PT, R6, R3, 0x1, 0x1f ;  /* 0x0c201f0003067f89 */ /* 0x000e6800000e0000 */
[----:B------:R-:W0:Y:S01]  /*1f040*/  SHFL.BFLY PT, R7, R8, 0x1, 0x1f ;  /* 0x0c201f0008077f89 */ /* 0x000e2200000e0000 */
[----:B-1----:R-:W-:-:S01]  /*1f050*/  FADD.FTZ R10, R3, R6 ;  /* 0x00000006030a7221 */ /* 0x002fc20000010000 */
[----:B0-----:R-:W-:-:S04]  /*1f060*/  FADD.FTZ R14, R8, R7 ;  /* 0x00000007080e7221 */ /* 0x001fc80000010000 */
[C---:B------:R-:W-:Y:S01]  /*1f070*/  FSETP.NE.FTZ.AND P1, PT, R10.reuse, RZ, PT ;  /* 0x000000ff0a00720b */ /* 0x040fe20003f35000 */
[----:B------:R-:W-:Y:S01]  /*1f080*/  FMUL.FTZ R15, R10, 0.00390625 ;  /* 0x3b8000000a0f7820 */ /* 0x000fe20000410000 */
[----:B------:R-:W-:Y:S01]  /*1f090*/  FMUL.FTZ R11, R14, 0.00390625 ;  /* 0x3b8000000e0b7820 */ /* 0x000fe20000410000 */
[----:B------:R-:W-:-:S03]  /*1f0a0*/  MOV R7, RZ ;  /* 0x000000ff00077202 */ /* 0x000fc60000000f00 */
[----:B------:R-:W-:Y:S02]  /*1f0b0*/  FSETP.NE.FTZ.AND P2, PT, R15, RZ, PT ;  /* 0x000000ff0f00720b */ /* 0x000fe40003f55000 */
[----:B------:R-:W-:-:S05]  /*1f0c0*/  FSETP.NE.FTZ.AND P3, PT, R11, RZ, PT ;  /* 0x000000ff0b00720b */ /* 0x000fca0003f75000 */
[----:B------:R-:W-:Y:S01]  /*1f0d0*/  @P1 MUFU.RCP R7, R10 ;  /* 0x0000000a00071308 */ /* 0x000fe20000001000 */
[----:B------:R-:W-:Y:S01]  /*1f0e0*/  FSETP.NE.FTZ.AND P1, PT, R14, RZ, PT ;  /* 0x000000ff0e00720b */ /* 0x000fe20003f35000 */
[----:B------:R-:W-:-:S06]  /*1f0f0*/  IMAD.MOV.U32 R9, RZ, RZ, RZ ;  /* 0x000000ffff097224 */ /* 0x000fcc00078e00ff */
[----:B------:R-:W0:Y:S08]  /*1f100*/  @P2 MUFU.LG2 R6, R15 ;  /* 0x0000000f00062308 */ /* 0x000e300000000c00 */
[----:B------:R-:W1:Y:S08]  /*1f110*/  @P3 MUFU.LG2 R8, R11 ;  /* 0x0000000b00083308 */ /* 0x000e700000000c00 */
[----:B------:R-:W3:Y:S01]  /*1f120*/  @P1 MUFU.RCP R9, R14 ;  /* 0x0000000e00091308 */ /* 0x000ee20000001000 */
[----:B------:R-:W-:-:S02]  /*1f130*/  WARPGROUP.DEPBAR.LE gsb0, 0x0 ;  /* 0x00008000000079c5 */ /* 0x000fc40000010000 */
[----:B------:R-:W-:-:S06]  /*1f140*/  WARPGROUP.ARRIVE ;  /* 0x00000000000079c5 */ /* 0x000fcc0000000000 */
[----:B------:R-:W-:Y:S01]  /*1f150*/  QGMMA.64x192x32.F32.E4M3.E4M3 R24, R208, gdesc[UR4], R24, gsb0 ;  /* 0x02e00004d0187df3 */ /* 0x000fe20008000818 */
[----:B------:R-:W-:Y:S01]  /*1f160*/  @P2 FMUL.FTZ R3, R2, 0.69314718246459960938 ;  /* 0x3f31721802032820 */ /* 0x000fe20000410000 */
[----:B0-----:R-:W-:Y:S01]  /*1f170*/  @P2 FMUL.FTZ R6, R6, 0.69314718246459960938 ;  /* 0x3f31721806062820 */ /* 0x001fe20000410000 */
[----:B------:R-:W-:Y:S01]  /*1f180*/  @P3 FMUL.FTZ R21, R2, 0.69314718246459960938 ;  /* 0x3f31721802153820 */ /* 0x000fe20000410000 */
[----:B-1----:R-:W-:Y:S01]  /*1f190*/  @P3 FMUL.FTZ R8, R8, 0.69314718246459960938 ;  /* 0x3f31721808083820 */ /* 0x002fe20000410000 */
[----:B------:R-:W-:Y:S02]  /*1f1a0*/  IMAD.MOV.U32 R120, RZ, RZ, -0x800000 ;  /* 0xff800000ff787424 */ /* 0x000fe400078e00ff */
[----:B------:R-:W-:Y:S01]  /*1f1b0*/  @P2 FFMA.FTZ R120, R3, R4, R6 ;  /* 0x0000000403782223 */ /* 0x000fe20000010006 */
[----:B------:R-:W-:Y:S02]  /*1f1c0*/  IMAD.MOV.U32 R121, RZ, RZ, -0x800000 ;  /* 0xff800000ff797424 */ /* 0x000fe400078e00ff */
[----:B--2---:R-:W-:Y:S01]  /*1f1d0*/  FMUL.FTZ R3, R7, R0 ;  /* 0x0000000007037220 */ /* 0x004fe20000410000 */
[----:B------:R-:W-:-:S01]  /*1f1e0*/  @P3 FFMA.FTZ R121, R21, R5, R8 ;  /* 0x0000000515793223 */ /* 0x000fc20000010008 */
[----:B---3--:R-:W-:Y:S01]  /*1f1f0*/  FMUL.FTZ R0, R9, R0 ;  /* 0x0000000009007220 */ /* 0x008fe20000410000 */
[----:B------:R-:W-:-:S02]  /*1f200*/  WARPGROUP.DEPBAR.LE gsb0, 0x0 ;  /* 0x00008000000079c5 */ /* 0x000fc40000010000 */
[----:B------:R-:W-:Y:S05]  /*1f210*/  @!P0 BRA `(.L_x_605) ;  /* 0x0000000000048947 */ /* 0x000fea0003800000 */
[----:B------:R-:W-:Y:S01]  /*1f220*/  BPT.TRAP 0x1 ;  /* 0x000000040000795c */ /* 0x000fe20000300000 */
.L_x_605:
[----:B------:R-:W2:Y:S01]  /*1f230*/  LDL.LU R18, [R1+0x3c] ;  /* 0x00003c0001127983 */ /* 0x000ea20000300800 */
[----:B------:R-:W-:Y:S01]  /*1f240*/  VIADD R2, R13, 0x33460 ;  /* 0x000334600d027836 */ /* 0x000fe20000000000 */
[----:B------:R-:W-:Y:S01]  /*1f250*/  MOV R7, UR38 ;  /* 0x0000002600077c02 */ /* 0x000fe20008000f00 */
[-C--:B------:R-:W-:Y:S01]  /*1f260*/  FMUL.FTZ R123, R44, R3.reuse ;  /* 0x000000032c7b7220 */ /* 0x080fe20000410000 */
[-C--:B------:R-:W-:Y:S01]  /*1f270*/  FMUL.FTZ R5, R24, R3.reuse ;  /* 0x0000000318057220 */ /* 0x080fe20000410000 */
[-C--:B------:R-:W-:Y:S01]  /*1f280*/  FMUL.FTZ R4, R25, R3.reuse ;  /* 0x0000000319047220 */ /* 0x080fe20000410000 */
[----:B------:R-:W-:Y:S01]  /*1f290*/  PRMT R2, R7, 0x654, R2 ;  /* 0x0000065407027816 */ /* 0x000fe20000000002 */
[-C--:B------:R-:W-:Y:S01]  /*1f2a0*/  FMUL.FTZ R126, R36, R3.reuse ;  /* 0x00000003247e7220 */ /* 0x080fe20000410000 */
[-C--:B------:R-:W-:Y:S01]  /*1f2b0*/  FMUL.FTZ R44, R85, R3.reuse ;  /* 0x00000003552c7220 */ /* 0x080fe20000410000 */
[-C--:B------:R-:W-:Y:S01]  /*1f2c0*/  FMUL.FTZ R25, R32, R3.reuse ;  /* 0x0000000320197220 */ /* 0x080fe20000410000 */
[----:B------:R0:W-:Y:S01]  /*1f2d0*/  SYNCS.ARRIVE.TRANS64.RED.A1T0 RZ, [R2+URZ], RZ ;  /* 0x000000ff02ff79a7 */ /* 0x0001e2000810043f */
[-C--:B------:R-:W-:Y:S01]  /*1f2e0*/  FMUL.FTZ R11, R33, R3.reuse ;  /* 0x00000003210b7220 */ /* 0x080fe20000410000 */
[-C--:B------:R-:W-:Y:S01]  /*1f2f0*/  FMUL.FTZ R122, R37, R3.reuse ;  /* 0x00000003257a7220 */ /* 0x080fe20000410000 */
[-C--:B------:R-:W-:Y:S01]  /*1f300*/  FMUL.FTZ R24, R40, R3.reuse ;  /* 0x0000000328187220 */ /* 0x080fe20000410000 */
[-C--:B------:R-:W-:Y:S01]  /*1f310*/  FMUL.FTZ R21, R48, R3.reuse ;  /* 0x0000000330157220 */ /* 0x080fe20000410000 */
[-C--:B------:R-:W-:Y:S01]  /*1f320*/  FMUL.FTZ R124, R52, R3.reuse ;  /* 0x00000003347c7220 */ /* 0x080fe20000410000 */
[-C--:B------:R-:W-:Y:S01]  /*1f330*/  FMUL.FTZ R36, R53, R3.reuse ;  /* 0x0000000335247220 */ /* 0x080fe20000410000 */
[----:B------:R-:W-:Y:S01]  /*1f340*/  FMUL.FTZ R8, R57, R3 ;  /* 0x0000000339087220 */ /* 0x000fe20000410000 */
[----:B0-----:R-:W-:-:S02]  /*1f350*/  VIADD R2, R127, 0x1 ;  /* 0x000000017f027836 */ /* 0x001fc40000000000 */
[-C--:B------:R-:W-:Y:S01]  /*1f360*/  FMUL.FTZ R85, R108, R3.reuse ;  /* 0x000000036c557220 */ /* 0x080fe20000410000 */
[-C--:B------:R-:W-:Y:S01]  /*1f370*/  FMUL.FTZ R10, R41, R3.reuse ;  /* 0x00000003290a7220 */ /* 0x080fe20000410000 */
[-C--:B------:R-:W-:Y:S01]  /*1f380*/  FMUL.FTZ R9, R49, R3.reuse ;  /* 0x0000000331097220 */ /* 0x080fe20000410000 */
[-C--:B------:R-:W-:Y:S01]  /*1f390*/  FMUL.FTZ R33, R61, R3.reuse ;  /* 0x000000033d217220 */ /* 0x080fe20000410000 */
[----:B------:R-:W-:Y:S01]  /*1f3a0*/  ISETP.NE.AND P1, PT, R2, 0x2, PT ;  /* 0x000000020200780c */ /* 0x000fe20003f25270 */
        /* <DEDUP_REMOVED lines=39> */
[----:B------:R-:W-:Y:S01]  /*1f620*/  SEL R3, RZ, 0x1, P1 ;  /* 0x00000001ff037807 */ /* 0x000fe20000800000 */
        /* <DEDUP_REMOVED lines=40> */
[----:B------:R-:W-:Y:S01]  /*1f8b0*/  SEL R0, R2, RZ, P1 ;  /* 0x000000ff02007207 */ /* 0x000fe20000800000 */
[----:B------:R-:W-:Y:S01]  /*1f8c0*/  UIADD3 UR37, UR37, 0x1, URZ ;  /* 0x0000000125257890 */ /* 0x000fe2000fffe03f */
[----:B------:R-:W-:-:S03]  /*1f8d0*/  PLOP3.LUT P0, PT, PT, PT, PT, 0x8, 0x0 ;  /* 0x000000000000781c */ /* 0x000fc60003f0e170 */
[----:B------:R0:W-:Y:S01]  /*1f8e0*/  STL [R1+0x2c], R0 ;  /* 0x00002c0001007387 */ /* 0x0001e20000100800 */
[----:B--2---:R-:W-:-:S05]  /*1f8f0*/  LOP3.LUT R18, R18, R3, RZ, 0x3c, !PT ;  /* 0x0000000312127212 */ /* 0x004fca00078e3cff */
[----:B------:R0:W-:Y:S04]  /*1f900*/  STL [R1+0x3c], R18 ;  /* 0x00003c1201007387 */ /* 0x0001e80000100800 */
.L_x_547:
[----:B------:R-:W-:Y:S05]  /*1f910*/  WARPSYNC.ALL ;  /* 0x0000000000007948 */ /* 0x000fea0003800000 */
[----:B------:R-:W1:Y:S08]  /*1f920*/  S2UR UR38, SR_CgaCtaId ;  /* 0x00000000002679c3 */ /* 0x000e700000008800 */
[----:B------:R-:W-:Y:S06]  /*1f930*/  BAR.SYNC.DEFER_BLOCKING 0x5, 0x180 ;  /* 0x0146000000007b1d */ /* 0x000fec0000010000 */
[----:B------:R-:W-:Y:S01]  /*1f940*/  UMOV UR4, 0x400 ;  /* 0x0000040000047882 */ /* 0x000fe20000000000 */
[----:B------:R-:W-:Y:S01]  /*1f950*/  BSSY B0, `(.L_x_606) ;  /* 0x000033c000007945 */ /* 0x000fe20003800000 */
[----:B-1----:R-:W-:-:S06]  /*1f960*/  ULEA UR4, UR38, UR4, 0x18 ;  /* 0x0000000426047291 */ /* 0x002fcc000f8ec03f */
[----:B0-----:R-:W-:-:S05]  /*1f970*/  IMAD.U32 R18, RZ, RZ, UR4 ;  /* 0x00000004ff127e24 */ /* 0x001fca000f8e00ff */
[----:B------:R0:W1:Y:S01]  /*1f980*/  LDS.128 R220, [R18+0x334d0] ;  /* 0x0334d00012dc7984 */ /* 0x0000620000000c00 */
[----:B------:R-:W-:Y:S06]  /*1f990*/  BAR.ARV 0x4, 0x180 ;  /* 0x0106000000007b1d */ /* 0x000fec0000002000 */
[----:B------:R-:W-:Y:S05]  /*1f9a0*/  @P0 BRA `(.L_x_607) ;  /* 0x0000002400800947 */ /* 0x000fea0003800000 */
[----:B------:R-:W2:Y:S01]  /*1f9b0*/  LDL R86, [R1+0x68] ;  /* 0x0000680001567983 */ /* 0x000ea20000100800 */
[----:B------:R-:W-:Y:S01]  /*1f9c0*/  ULDC.64 UR4, c[0x4][0x38] ;  /* 0x01000e0000047ab9 */ /* 0x000fe20000000a00 */
[----:B------:R-:W3:Y:S02]  /*1f9d0*/  S2R R98, SR_TID.X ;  /* 0x0000000000627919 */ /* 0x000ee40000002100 */
[----:B------:R-:W4:Y:S04]  /*1f9e0*/  LDL R83, [R1+0x50] ;  /* 0x0000500001537983 */ /* 0x000f280000100800 */
[----:B------:R-:W5:Y:S01]  /*1f9f0*/  LDL R82, [R1+0x48] ;  /* 0x0000480001527983 */ /* 0x000f620000100800 */
[----:B---3--:R-:W-:-:S05]  /*1fa00*/  IMAD.SHL.U32 R0, R98, 0x4, RZ ;  /* 0x0000000462007824 */ /* 0x008fca00078e00ff */
[----:B------:R-:W-:-:S04]  /*1fa10*/  LOP3.LUT R0, R0, 0xc, RZ, 0xc0, !PT ;  /* 0x0000000c00007812 */ /* 0x000fc800078ec0ff */
[----:B------:R-:W-:-:S05]  /*1fa20*/  IADD3 R2, P0, R0, UR4, RZ ;  /* 0x0000000400027c10 */ /* 0x000fca000ff1e0ff */
[----:B------:R-:W-:-:S05]  /*1fa30*/  IMAD.X R3, RZ, RZ, UR5, P0 ;  /* 0x00000005ff037e24 */ /* 0x000fca00080e06ff */
[----:B------:R3:W5:Y:S02]  /*1fa40*/  LDG.E.CONSTANT R0, desc[UR50][R2.64] ;  /* 0x0000003202007981 */ /* 0x000764000c1e9900 */
[----:B---3--:R-:W3:Y:S01]  /*1fa50*/  S2R R3, SR_SWINHI ;  /* 0x0000000000037919 */ /* 0x008ee20000002f00 */
        /* <DEDUP_REMOVED lines=9> */
[----:B------:R-:W-:Y:S02]  /*1faf0*/  MOV R52, R18 ;  /* 0x0000001200347202 */ /* 0x000fe40000000f00 */
[----:B---3--:R-:W-:-:S02]  /*1fb00*/  MOV R53, R3 ;  /* 0x0000000300357202 */ /* 0x008fc40000000f00 */
        /* <DEDUP_REMOVED lines=8> */
[----:B------:R-:W-:Y:S02]  /*1fb90*/  LOP3.LUT P0, R2, R98, 0x3, RZ, 0xc0, !PT ;  /* 0x0000000362027812 */ /* 0x000fe4000780c0ff */
[----:B------:R-:W-:Y:S02]  /*1fba0*/  F2FP.BF16.F32.PACK_AB R119, R119, R26 ;  /* 0x0000001a7777723e */ /* 0x000fe400000010ff */
[----:B------:R-:W-:Y:S02]  /*1fbb0*/  F2FP.BF16.F32.PACK_AB R37, R37, R6 ;  /* 0x000000062525723e */ /* 0x000fe400000010ff */
[----:B------:R-:W-:-:S02]  /*1fbc0*/  F2FP.BF16.F32.PACK_AB R28, R28, R5 ;  /* 0x000000051c1c723e */ /* 0x000fc400000010ff */
[----:B------:R-:W-:Y:S02]  /*1fbd0*/  F2FP.BF16.F32.PACK_AB R29, R29, R4 ;  /* 0x000000041d1d723e */ /* 0x000fe400000010ff */
[----:B------:R-:W-:Y:S02]  /*1fbe0*/  ISETP.EQ.OR P0, PT, R2, 0x3, !P0 ;  /* 0x000000030200780c */ /* 0x000fe40004702670 */
[----:B------:R-:W-:Y:S02]  /*1fbf0*/  F2FP.BF16.F32.PACK_AB R40, R40, R13 ;  /* 0x0000000d2828723e */ /* 0x000fe400000010ff */
[----:B------:R-:W-:Y:S02]  /*1fc00*/  SEL R13, R28, R29, P0 ;  /* 0x0000001d1c0d7207 */ /* 0x000fe40000000000 */
[----:B------:R-:W-:Y:S02]  /*1fc10*/  SEL R2, R29, R28, P0 ;  /* 0x0000001c1d027207 */ /* 0x000fe40000000000 */
[----:B------:R-:W-:-:S02]  /*1fc20*/  F2FP.BF16.F32.PACK_AB R48, R61, R48 ;  /* 0x000000303d30723e */ /* 0x000fc400000010ff */
[----:B------:R-:W-:Y:S02]  /*1fc30*/  F2FP.BF16.F32.PACK_AB R61, R50, R71 ;  /* 0x00000047323d723e */ /* 0x000fe400000010ff */
[----:B------:R-:W-:Y:S01]  /*1fc40*/  F2FP.BF16.F32.PACK_AB R50, R89, R84 ;  /* 0x000000545932723e */ /* 0x000fe200000010ff */
[----:B------:R-:W-:Y:S01]  /*1fc50*/  UMOV UR4, 0xffffffff ;  /* 0xffffffff00047882 */ /* 0x000fe20000000000 */
        /* <DEDUP_REMOVED lines=23> */
[----:B--2---:R-:W-:-:S03]  /*1fdd0*/  IMAD.WIDE R10, R86, 0x2, R52 ;  /* 0x00000002560a7825 */ /* 0x004fc600078e0234 */
[----:B------:R-:W-:-:S04]  /*1fde0*/  IADD3 R33, P3, R10, 0x8060, RZ ;  /* 0x000080600a217810 */ /* 0x000fc80007f7e0ff */
[----:B------:R-:W-:-:S04]  /*1fdf0*/  LOP3.LUT R32, R33, 0x380, RZ, 0xc0, !PT ;  /* 0x0000038021207812 */ /* 0x000fc800078ec0ff */
[----:B------:R-:W-:Y:S02]  /*1fe00*/  SHF.R.U64 R32, R32, 0x3, RZ ;  /* 0x0000000320207819 */ /* 0x000fe400000012ff */
[----:B------:R-:W-:Y:S02]  /*1fe10*/  IADD3 R21, P4, R10, 0x4060, RZ ;  /* 0x000040600a157810 */ /* 0x000fe40007f9e0ff */
[----:B------:R-:W-:Y:S01]  /*1fe20*/  LOP3.LUT R32, R32, R33, RZ, 0x3c, !PT ;  /* 0x0000002120207212 */ /* 0x000fe200078e3cff */
[----:B------:R-:W-:Y:S01]  /*1fe30*/  IMAD.X R33, RZ, RZ, R11, P3 ;  /* 0x000000ffff217224 */ /* 0x000fe200018e060b */
[C---:B------:R-:W-:Y:S02]  /*1fe40*/  IADD3 R15, P3, R10.reuse, 0x4040, RZ ;  /* 0x000040400a0f7810 */ /* 0x040fe40007f7e0ff */
[C---:B------:R-:W-:Y:S02]  /*1fe50*/  IADD3 R31, P2, R10.reuse, 0x8040, RZ ;  /* 0x000080400a1f7810 */ /* 0x040fe40007f5e0ff */
[----:B------:R-:W-:-:S02]  /*1fe60*/  IADD3 R27, P5, R10, 0x8000, RZ ;  /* 0x000080000a1b7810 */ /* 0x000fc40007fbe0ff */
[----:B------:R-:W-:Y:S02]  /*1fe70*/  LOP3.LUT R20, R21, 0x380, RZ, 0xc0, !PT ;  /* 0x0000038015147812 */ /* 0x000fe400078ec0ff */
[----:B------:R-:W-:Y:S02]  /*1fe80*/  LOP3.LUT R14, R15, 0x380, RZ, 0xc0, !PT ;  /* 0x000003800f0e7812 */ /* 0x000fe400078ec0ff */
[----:B------:R-:W-:Y:S02]  /*1fe90*/  LOP3.LUT R30, R31, 0x380, RZ, 0xc0, !PT ;  /* 0x000003801f1e7812 */ /* 0x000fe400078ec0ff */
[----:B------:R-:W-:Y:S02]  /*1fea0*/  LOP3.LUT R26, R27, 0x380, RZ, 0xc0, !PT ;  /* 0x000003801b1a7812 */ /* 0x000fe400078ec0ff */
[----:B------:R-:W-:Y:S02]  /*1feb0*/  IADD3 R6, P1, R10, 0x8020, RZ ;  /* 0x000080200a067810 */ /* 0x000fe40007f3e0ff */
[----:B------:R-:W-:-:S02]  /*1fec0*/  SHF.R.U64 R20, R20, 0x3, RZ ;  /* 0x0000000314147819 */ /* 0x000fc400000012ff */
[----:B------:R-:W-:Y:S02]  /*1fed0*/  SHF.R.U64 R14, R14, 0x3, RZ ;  /* 0x000000030e0e7819 */ /* 0x000fe400000012ff */
[----:B------:R-:W-:Y:S02]  /*1fee0*/  SHF.R.U64 R30, R30, 0x3, RZ ;  /* 0x000000031e1e7819 */ /* 0x000fe400000012ff */
[----:B------:R-:W-:Y:S02]  /*1fef0*/  SHF.R.U64 R26, R26, 0x3, RZ ;  /* 0x000000031a1a7819 */ /* 0x000fe400000012ff */
[----:B------:R-:W-:Y:S01]  /*1ff00*/  LOP3.LUT R3, R6, 0x380, RZ, 0xc0, !PT ;  /* 0x0000038006037812 */ /* 0x000fe200078ec0ff */
[--C-:B------:R-:W-:Y:S01]  /*1ff10*/  IMAD.X R29, RZ, RZ, R11.reuse, P1 ;  /* 0x000000ffff1d7224 */ /* 0x100fe200008e060b */
[----:B------:R-:W-:Y:S01]  /*1ff20*/  LOP3.LUT R20, R20, R21, RZ, 0x3c, !PT ;  /* 0x0000001514147212 */ /* 0x000fe200078e3cff */
[--C-:B------:R-:W-:Y:S01]  /*1ff30*/  IMAD.X R21, RZ, RZ, R11.reuse, P4 ;  /* 0x000000ffff157224 */ /* 0x100fe200020e060b */
[----:B------:R-:W-:Y:S01]  /*1ff40*/  LOP3.LUT R14, R14, R15, RZ, 0x3c, !PT ;  /* 0x0000000f0e0e7212 */ /* 0x000fe200078e3cff */
[----:B------:R-:W-:Y:S01]  /*1ff50*/  IMAD.X R15, RZ, RZ, R11, P3 ;  /* 0x000000ffff0f7224 */ /* 0x000fe200018e060b */
[----:B----4-:R-:W-:-:S02]  /*1ff60*/  MOV R90, R83 ;  /* 0x00000053005a7202 */ /* 0x010fc40000000f00 */
[----:B------:R-:W-:Y:S01]  /*1ff70*/  LOP3.LUT R30, R30, R31, RZ, 0x3c, !PT ;  /* 0x0000001f1e1e7212 */ /* 0x000fe200078e3cff */
[----:B------:R-:W-:Y:S01]  /*1ff80*/  IMAD.X R31, RZ, RZ, R11, P2 ;  /* 0x000000ffff1f7224 */ /* 0x000fe200010e060b */
[----:B------:R-:W-:Y:S02]  /*1ff90*/  LOP3.LUT R26, R26, R27, RZ, 0x3c, !PT ;  /* 0x0000001b1a1a7212 */ /* 0x000fe400078e3cff */
[C---:B------:R-:W-:Y:S02]  /*1ffa0*/  IADD3 R83, P1, R10.reuse, 0x4000, RZ ;  /* 0x000040000a537810 */ /* 0x040fe40007f3e0ff */
[C---:B------:R-:W-:Y:S02]  /*1ffb0*/  IADD3 R85, P4, R10.reuse, 0x40, RZ ;  /* 0x000000400a557810 */ /* 0x040fe40007f9e0ff */
[----:B------:R-:W-:Y:S02]  /*1ffc0*/  IADD3 R87, P3, R10, 0x20, RZ ;  /* 0x000000200a577810 */ /* 0x000fe40007f7e0ff */
[----:B------:R-:W-:-:S02]  /*1ffd0*/  SHF.R.U64 R3, R3, 0x3, RZ ;  /* 0x0000000303037819 */ /* 0x000fc400000012ff */
[C---:B------:R-:W-:Y:S02]  /*1ffe0*/  IADD3 R9, P2, R10.reuse, 0x4020, RZ ;  /* 0x000040200a097810 */ /* 0x040fe40007f5e0ff */
[----:B------:R-:W-:Y:S01]  /*1fff0*/  IADD3.X R27, RZ, R11, RZ, P5, !PT ;  /* 0x0000000bff1b7210 */ /* 0x000fe20002ffe4ff */
[----:B-----5:R-:W-:Y:S01]  /*20000*/  IMAD.MOV.U32 R94, RZ, RZ, R82 ;  /* 0x000000ffff5e7224 */ /* 0x020fe200078e0052 */
[----:B------:R-:W-:Y:S02]  /*20010*/  IADD3 R7, P5, R10, 0x60, RZ ;  /* 0x000000600a077810 */ /* 0x000fe40007fbe0ff */
[----:B------:R-:W-:Y:S02]  /*20020*/  LOP3.LUT R82, R83, 0x380, RZ, 0xc0, !PT ;  /* 0x0000038053527812 */ /* 0x000fe400078ec0ff */
[----:B------:R-:W-:Y:S02]  /*20030*/  LOP3.LUT R84, R85, 0x380, RZ, 0xc0, !PT ;  /* 0x0000038055547812 */ /* 0x000fe400078ec0ff */
[----:B------:R-:W-:-:S02]  /*20040*/  LOP3.LUT R86, R87, 0x380, RZ, 0xc0, !PT ;  /* 0x0000038057567812 */ /* 0x000fc400078ec0ff */
[----:B------:R-:W-:Y:S02]  /*20050*/  LOP3.LUT R28, R3, R6, RZ, 0x3c, !PT ;  /* 0x00000006031c7212 */ /* 0x000fe400078e3cff */
[----:B------:R-:W-:Y:S02]  /*20060*/  LOP3.LUT R8, R9, 0x380, RZ, 0xc0, !PT ;  /* 0x0000038009087812 */ /* 0x000fe400078ec0ff */
[----:B------:R-:W-:Y:S02]  /*20070*/  LOP3.LUT R6, R7, 0x380, RZ, 0xc0, !PT ;  /* 0x0000038007067812 */ /* 0x000fe400078ec0ff */
[----:B------:R-:W-:Y:S02]  /*20080*/  LOP3.LUT R3, R10, 0x380, RZ, 0xc0, !PT ;  /* 0x000003800a037812 */ /* 0x000fe400078ec0ff */
[----:B------:R-:W-:Y:S02]  /*20090*/  SHF.R.U64 R82, R82, 0x3, RZ ;  /* 0x0000000352527819 */ /* 0x000fe400000012ff */
[----:B------:R-:W-:-:S02]  /*200a0*/  SHF.R.U64 R84, R84, 0x3, RZ ;  /* 0x0000000354547819 */ /* 0x000fc400000012ff */
[----:B------:R-:W-:Y:S02]  /*200b0*/  SHF.R.U64 R86, R86, 0x3, RZ ;  /* 0x0000000356567819 */ /* 0x000fe400000012ff */
[----:B------:R-:W-:Y:S02]  /*200c0*/  SHF.R.U64 R8, R8, 0x3, RZ ;  /* 0x0000000308087819 */ /* 0x000fe400000012ff */
[----:B------:R-:W-:Y:S02]  /*200d0*/  SHF.R.U64 R6, R6, 0x3, RZ ;  /* 0x0000000306067819 */ /* 0x000fe400000012ff */
[----:B------:R-:W-:Y:S02]  /*200e0*/  SHF.R.U64 R3, R3, 0x3, RZ ;  /* 0x0000000303037819 */ /* 0x000fe400000012ff */
[----:B------:R-:W-:Y:S01]  /*200f0*/  LOP3.LUT R82, R82, R83, RZ, 0x3c, !PT ;  /* 0x0000005352527212 */ /* 0x000fe200078e3cff */
[--C-:B------:R-:W-:Y:S01]  /*20100*/  IMAD.X R83, RZ, RZ, R11.reuse, P1 ;  /* 0x000000ffff537224 */ /* 0x100fe200008e060b */
[----:B------:R-:W-:Y:S01]  /*20110*/  LOP3.LUT R84, R84, R85, RZ, 0x3c, !PT ;  /* 0x0000005554547212 */ /* 0x000fe200078e3cff */
[--C-:B------:R-:W-:Y:S01]  /*20120*/  IMAD.X R85, RZ, RZ, R11.reuse, P4 ;  /* 0x000000ffff557224 */ /* 0x100fe200020e060b */
[----:B------:R-:W-:Y:S01]  /*20130*/  LOP3.LUT R86, R86, R87, RZ, 0x3c, !PT ;  /* 0x0000005756567212 */ /* 0x000fe200078e3cff */
[--C-:B------:R-:W-:Y:S01]  /*20140*/  IMAD.X R87, RZ, RZ, R11.reuse, P3 ;  /* 0x000000ffff577224 */ /* 0x100fe200018e060b */
[----:B------:R-:W-:Y:S01]  /*20150*/  LOP3.LUT R8, R8, R9, RZ, 0x3c, !PT ;  /* 0x0000000908087212 */ /* 0x000fe200078e3cff */
[----:B------:R-:W-:Y:S01]  /*20160*/  IMAD.X R9, RZ, RZ, R11, P2 ;  /* 0x000000ffff097224 */ /* 0x000fe200010e060b */
[----:B------:R-:W-:-:S02]  /*20170*/  LOP3.LUT R6, R6, R7, RZ, 0x3c, !PT ;  /* 0x0000000706067212 */ /* 0x000fc400078e3cff */
[----:B------:R-:W-:Y:S02]  /*20180*/  LOP3.LUT R10, R3, R10, RZ, 0x3c, !PT ;  /* 0x0000000a030a7212 */ /* 0x000fe400078e3cff */
[----:B------:R-:W-:Y:S02]  /*20190*/  IADD3.X R7, RZ, R11, RZ, P5, !PT ;  /* 0x0000000bff077210 */ /* 0x000fe40002ffe4ff */
[----:B------:R-:W-:Y:S02]  /*201a0*/  MOV R82, R82 ;  /* 0x0000005200527202 */ /* 0x000fe40000000f00 */
[----:B------:R-:W-:Y:S01]  /*201b0*/  MOV R84, R84 ;  /* 0x0000005400547202 */ /* 0x000fe20000000f00 */
[----:B------:R-:W-:Y:S01]  /*201c0*/  IMAD.SHL.U32 R85, R94, 0x4, RZ ;  /* 0x000000045e557824 */ /* 0x000fe200078e00ff */
[----:B------:R-:W-:Y:S02]  /*201d0*/  MOV R86, R86 ;  /* 0x0000005600567202 */ /* 0x000fe40000000f00 */
[----:B------:R-:W-:-:S02]  /*201e0*/  MOV R81, R10 ;  /* 0x0000000a00517202 */ /* 0x000fc40000000f00 */
[----:B------:R-:W-:Y:S02]  /*201f0*/  MOV R73, R32 ;  /* 0x0000002000497202 */ /* 0x000fe40000000f00 */
[----:B------:R-:W-:Y:S02]  /*20200*/  MOV R71, R30 ;  /* 0x0000001e00477202 */ /* 0x000fe40000000f00 */
[----:B------:R-:W-:Y:S02]  /*20210*/  MOV R69, R28 ;  /* 0x0000001c00457202 */ /* 0x000fe40000000f00 */
[----:B------:R-:W-:Y:S02]  /*20220*/  MOV R67, R26 ;  /* 0x0000001a00437202 */ /* 0x000fe40000000f00 */
[----:B------:R-:W-:Y:S02]  /*20230*/  MOV R79, R20 ;  /* 0x00000014004f7202 */ /* 0x000fe40000000f00 */
[----:B------:R-:W-:-:S02]  /*20240*/  MOV R77, R14 ;  /* 0x0000000e004d7202 */ /* 0x000fc40000000f00 */
[----:B------:R-:W-:Y:S02]  /*20250*/  MOV R75, R8 ;  /* 0x00000008004b7202 */ /* 0x000fe40000000f00 */
[----:B------:R-:W-:Y:S02]  /*20260*/  MOV R83, R6 ;  /* 0x0000000600537202 */ /* 0x000fe40000000f00 */
[----:B------:R-:W-:Y:S02]  /*20270*/  SHF.L.U64.HI R87, R94, 0x2, R90 ;  /* 0x000000025e577819 */ /* 0x000fe4000001025a */
[----:B------:R-:W-:Y:S01]  /*20280*/  LOP3.LUT R3, R0, 0x2, RZ, 0x3c, !PT ;  /* 0x0000000200037812 */ /* 0x000fe200078e3cff */
[----:B------:R-:W-:Y:S06]  /*20290*/  BRA.DIV UR4, `(.L_x_608) ;  /* 0x000000b604fc7947 */ /* 0x000fec000b800000 */
[----:B------:R-:W-:Y:S01]  /*202a0*/  SEL R31, R57, R44, P0 ;  /* 0x0000002c391f7207 */ /* 0x000fe20000000000 */
[----:B------:R-:W-:Y:S01]  /*202b0*/  SHFL.IDX PT, R6, R13, R0, 0x1c1f ;  /* 0x001c1f000d067589 */ /* 0x000fe200000e0000 */
[----:B------:R-:W-:Y:S02]  /*202c0*/  SEL R42, R44, R57, P0 ;  /* 0x000000392c2a7207 */ /* 0x000fe40000000000 */
[----:B------:R-:W-:Y:S02]  /*202d0*/  SEL R27, R12, R37, P0 ;  /* 0x000000250c1b7207 */ /* 0x000fe40000000000 */
[----:B------:R-:W-:Y:S01]  /*202e0*/  SEL R32, R37, R12, P0 ;  /* 0x0000000c25207207 */ /* 0x000fe20000000000 */
[----:B------:R-:W-:Y:S01]  /*202f0*/  SHFL.IDX PT, R31, R31, R0, 0x1c1f ;  /* 0x001c1f001f1f7589 */ /* 0x000fe200000e0000 */
[----:B------:R-:W-:Y:S02]  /*20300*/  SEL R33, R48, R95, P0 ;  /* 0x0000005f30217207 */ /* 0x000fe40000000000 */
[----:B------:R-:W-:Y:S01]  /*20310*/  SEL R44, R95, R48, P0 ;  /* 0x000000305f2c7207 */ /* 0x000fe20000000000 */
[----:B------:R-:W-:Y:S01]  /*20320*/  SHFL.IDX PT, R42, R42, R3, 0x1c1f ;  /* 0x001c1f032a2a7589 */ /* 0x000fe200000e0000 */
[----:B------:R-:W-:-:S02]  /*20330*/  SEL R37, R43, R72, P0 ;  /* 0x000000482b257207 */ /* 0x000fc40000000000 */
[----:B------:R-:W-:Y:S01]  /*20340*/  SEL R48, R72, R43, P0 ;  /* 0x0000002b48307207 */ /* 0x000fe20000000000 */
[----:B------:R-:W-:Y:S01]  /*20350*/  SHFL.IDX PT, R33, R33, R0, 0x1c1f ;  /* 0x001c1f0021217589 */ /* 0x000fe200000e0000 */
[----:B------:R-:W-:Y:S02]  /*20360*/  SEL R43, R56, R45, P0 ;  /* 0x0000002d382b7207 */ /* 0x000fe40000000000 */
[----:B------:R-:W-:Y:S01]  /*20370*/  SEL R56, R45, R56, P0 ;  /* 0x000000382d387207 */ /* 0x000fe20000000000 */
[----:B------:R-:W2:Y:S01]  /*20380*/  SHFL.IDX PT, R44, R44, R3, 0x1c1f ;  /* 0x001c1f032c2c7589 */ /* 0x000ea200000e0000 */
        /* <DEDUP_REMOVED lines=17> */
[----:B------:R2:W-:Y:S01]  /*204a0*/  SHFL.IDX PT, R58, R48, R3, 0x1c1f ;  /* 0x001c1f03303a7589 */ /* 0x0005e200000e0000 */
        /* <DEDUP_REMOVED lines=20> */
[----:B------:R-:W4:Y:S01]  /*205f0*/  SHFL.IDX PT, R5, R2, R3, 0x1c1f ;  /* 0x001c1f0302057589 */ /* 0x000f2200000e0000 */
        /* <DEDUP_REMOVED lines=8> */
[----:B------:R-:W5:Y:S01]  /*20680*/  SHFL.IDX PT, R25, R28, R3, 0x1c1f ;  /* 0x001c1f031c197589 */ /* 0x000f6200000e0000 */
[----:B------:R-:W-:-:S02]  /*20690*/  SEL R76, R65, R38, P0 ;  /* 0x00000026414c7207 */ /* 0x000fc40000000000 */
[----:B------:R-:W-:Y:S01]  /*206a0*/  SEL R78, R93, R78, P0 ;  /* 0x0000004e5d4e7207 */ /* 0x000fe20000000000 */
[----:B------:R-:W-:Y:S01]  /*206b0*/  SHFL.IDX PT, R38, R27, R0, 0x1c1f ;  /* 0x001c1f001b267589 */ /* 0x000fe200000e0000 */
[----:B------:R-:W-:Y:S02]  /*206c0*/  SEL R65, R80, R119, P0 ;  /* 0x0000007750417207 */ /* 0x000fe40000000000 */
[----:B------:R-:W-:Y:S01]  /*206d0*/  SEL R80, R119, R80, P0 ;  /* 0x0000005077507207 */ /* 0x000fe20000000000 */
[----:B------:R5:W0:Y:S01]  /*206e0*/  SHFL.IDX PT, R27, R32, R3, 0x1c1f ;  /* 0x001c1f03201b7589 */ /* 0x000a2200000e0000 */
[----:B--2---:R-:W-:Y:S02]  /*206f0*/  SEL R48, R33, R44, P0 ;  /* 0x0000002c21307207 */ /* 0x004fe40000000000 */
[----:B---3--:R-:W-:Y:S01]  /*20700*/  SEL R50, R44, R33, P0 ;  /* 0x000000212c327207 */ /* 0x008fe20000000000 */
[----:B------:R-:W-:Y:S01]  /*20710*/  SHFL.IDX PT, R41, R41, R0, 0x1c1f ;  /* 0x001c1f0029297589 */ /* 0x000fe200000e0000 */
[----:B----4-:R-:W-:-:S02]  /*20720*/  SEL R4, R6, R5, P0 ;  /* 0x0000000506047207 */ /* 0x010fc40000000000 */
        /* <DEDUP_REMOVED lines=9> */
[----:B-----5:R-:W-:Y:S01]  /*207c0*/  SEL R32, R34, R25, P0 ;  /* 0x0000001922207207 */ /* 0x020fe20000000000 */
[----:B------:R-:W2:Y:S01]  /*207d0*/  SHFL.IDX PT, R54, R54, R3, 0x1c1f ;  /* 0x001c1f0336367589 */ /* 0x000ea200000e0000 */
[----:B------:R-:W-:Y:S02]  /*207e0*/  SEL R40, R31, R42, P0 ;  /* 0x0000002a1f287207 */ /* 0x000fe40000000000 */
[----:B------:R-:W-:Y:S01]  /*207f0*/  SEL R46, R46, R35, P0 ;  /* 0x000000232e2e7207 */ /* 0x000fe20000000000 */
[----:B------:R3:W4:Y:S01]  /*20800*/  SHFL.IDX PT, R2, R56, R3, 0x1c1f ;  /* 0x001c1f0338027589 */ /* 0x00072200000e0000 */
[----:B0-----:R-:W-:Y:S02]  /*20810*/  SEL R36, R38, R27, P0 ;  /* 0x0000001b26247207 */ /* 0x001fe40000000000 */
[----:B------:R-:W-:Y:S01]  /*20820*/  SEL R34, R25, R34, P0 ;  /* 0x0000002219227207 */ /* 0x000fe20000000000 */
[----:B------:R-:W0:Y:S01]  /*20830*/  SHFL.IDX PT, R66, R66, R3, 0x1c1f ;  /* 0x001c1f0342427589 */ /* 0x000e2200000e0000 */
[----:B------:R-:W-:-:S02]  /*20840*/  SEL R38, R27, R38, P0 ;  /* 0x000000261b267207 */ /* 0x000fc40000000000 */
[----:B------:R-:W-:Y:S01]  /*20850*/  SEL R42, R42, R31, P0 ;  /* 0x0000001f2a2a7207 */ /* 0x000fe20000000000 */
[----:B------:R-:W5:Y:S01]  /*20860*/  SHFL.IDX PT, R68, R68, R3, 0x1c1f ;  /* 0x001c1f0344447589 */ /* 0x000f6200000e0000 */
[----:B---3--:R-:W-:-:S03]  /*20870*/  SEL R56, R37, R58, P0 ;  /* 0x0000003a25387207 */ /* 0x008fc60000000000 */
[----:B------:R-:W-:Y:S01]  /*20880*/  SHFL.IDX PT, R45, R45, R0, 0x1c1f ;  /* 0x001c1f002d2d7589 */ /* 0x000fe200000e0000 */
[----:B------:R-:W-:-:S03]  /*20890*/  SEL R58, R58, R37, P0 ;  /* 0x000000253a3a7207 */ /* 0x000fc60000000000 */
[----:B------:R-:W-:Y:S04]  /*208a0*/  SHFL.IDX PT, R47, R47, R0, 0x1c1f ;  /* 0x001c1f002f2f7589 */ /* 0x000fe800000e0000 */
[----:B------:R-:W-:Y:S01]  /*208b0*/  SHFL.IDX PT, R57, R57, R0, 0x1c1f ;  /* 0x001c1f0039397589 */ /* 0x000fe200000e0000 */
[----:B--2---:R-:W-:Y:S02]  /*208c0*/  SEL R5, R41, R54, P0 ;  /* 0x0000003629057207 */ /* 0x004fe40000000000 */
[----:B------:R-:W-:Y:S01]  /*208d0*/  SEL R7, R54, R41, P0 ;  /* 0x0000002936077207 */ /* 0x000fe20000000000 */
[----:B------:R-:W-:Y:S01]  /*208e0*/  SHFL.IDX PT, R59, R59, R0, 0x1c1f ;  /* 0x001c1f003b3b7589 */ /* 0x000fe200000e0000 */
[----:B----4-:R-:W-:-:S03]  /*208f0*/  SEL R11, R2, R43, P0 ;  /* 0x0000002b020b7207 */ /* 0x010fc60000000000 */
[----:B------:R2:W3:Y:S01]  /*20900*/  SHFL.IDX PT, R21, R24, R3, 0x1c1f ;  /* 0x001c1f0318157589 */ /* 0x0004e200000e0000 */
[----:B0-----:R-:W-:Y:S02]  /*20910*/  SEL R33, R49, R66, P0 ;  /* 0x0000004231217207 */ /* 0x001fe40000000000 */
[----:B------:R-:W-:Y:S01]  /*20920*/  SEL R35, R66, R49, P0 ;  /* 0x0000003142237207 */ /* 0x000fe20000000000 */
[----:B------:R0:W4:Y:S01]  /*20930*/  SHFL.IDX PT, R20, R60, R3, 0x1c1f ;  /* 0x001c1f033c147589 */ /* 0x00012200000e0000 */
[----:B-----5:R-:W-:-:S03]  /*20940*/  SEL R37, R51, R68, P0 ;  /* 0x0000004433257207 */ /* 0x020fc60000000000 */
[----:B------:R-:W5:Y:S01]  /*20950*/  SHFL.IDX PT, R64, R64, R3, 0x1c1f ;  /* 0x001c1f0340407589 */ /* 0x000f6200000e0000 */
[----:B--2---:R-:W-:-:S03]  /*20960*/  SEL R24, R26, R9, P0 ;  /* 0x000000091a187207 */ /* 0x004fc60000000000 */
[----:B------:R-:W2:Y:S01]  /*20970*/  SHFL.IDX PT, R72, R72, R3, 0x1c1f ;  /* 0x001c1f0348487589 */ /* 0x000ea200000e0000 */
[----:B------:R-:W-:Y:S02]  /*20980*/  SEL R26, R9, R26, P0 ;  /* 0x0000001a091a7207 */ /* 0x000fe40000000000 */
[----:B0-----:R-:W-:Y:S01]  /*20990*/  SEL R60, R62, R39, P0 ;  /* 0x000000273e3c7207 */ /* 0x001fe20000000000 */
[----:B------:R-:W0:Y:S01]  /*209a0*/  SHFL.IDX PT, R74, R74, R3, 0x1c1f ;  /* 0x001c1f034a4a7589 */ /* 0x000e2200000e0000 */
[----:B------:R-:W-:Y:S02]  /*209b0*/  SEL R62, R39, R62, P0 ;  /* 0x0000003e273e7207 */ /* 0x000fe40000000000 */
[----:B------:R-:W-:Y:S01]  /*209c0*/  SEL R9, R43, R2, P0 ;  /* 0x000000022b097207 */ /* 0x000fe20000000000 */
[----:B------:R-:W-:Y:S01]  /*209d0*/  SHFL.IDX PT, R55, R55, R0, 0x1c1f ;  /* 0x001c1f0037377589 */ /* 0x000fe200000e0000 */
[----:B------:R-:W-:-:S03]  /*209e0*/  SEL R39, R68, R51, P0 ;  /* 0x0000003344277207 */ /* 0x000fc60000000000 */
[----:B------:R-:W-:Y:S01]  /*209f0*/  SHFL.IDX PT, R61, R61, R0, 0x1c1f ;  /* 0x001c1f003d3d7589 */ /* 0x000fe200000e0000 */
[----:B---3--:R-:W-:Y:S02]  /*20a00*/  SEL R28, R30, R21, P0 ;  /* 0x000000151e1c7207 */ /* 0x008fe40000000000 */
[----:B------:R-:W-:Y:S01]  /*20a10*/  SEL R30, R21, R30, P0 ;  /* 0x0000001e151e7207 */ /* 0x000fe20000000000 */
[----:B------:R-:W-:Y:S01]  /*20a20*/  SHFL.IDX PT, R63, R63, R0, 0x1c1f ;  /* 0x001c1f003f3f7589 */ /* 0x000fe200000e0000 */
[----:B----4-:R-:W-:Y:S02]  /*20a30*/  SEL R25, R45, R20, P0 ;  /* 0x000000142d197207 */ /* 0x010fe40000000000 */
[----:B------:R-:W-:Y:S01]  /*20a40*/  SEL R27, R20, R45, P0 ;  /* 0x0000002d141b7207 */ /* 0x000fe20000000000 */
[----:B------:R-:W3:Y:S01]  /*20a50*/  SHFL.IDX PT, R70, R70, R3, 0x1c1f ;  /* 0x001c1f0346467589 */ /* 0x000ee200000e0000 */
[----:B-----5:R-:W-:Y:S02]  /*20a60*/  SEL R29, R47, R64, P0 ;  /* 0x000000402f1d7207 */ /* 0x020fe40000000000 */
[----:B------:R-:W-:Y:S01]  /*20a70*/  SEL R31, R64, R47, P0 ;  /* 0x0000002f401f7207 */ /* 0x000fe20000000000 */
[----:B------:R-:W4:Y:S01]  /*20a80*/  SHFL.IDX PT, R76, R76, R3, 0x1c1f ;  /* 0x001c1f034c4c7589 */ /* 0x000f2200000e0000 */
[----:B--2---:R-:W-:-:S02]  /*20a90*/  SEL R41, R57, R72, P0 ;  /* 0x0000004839297207 */ /* 0x004fc40000000000 */
[----:B------:R-:W-:Y:S01]  /*20aa0*/  SEL R43, R72, R57, P0 ;  /* 0x00000039482b7207 */ /* 0x000fe20000000000 */
[----:B------:R-:W2:Y:S01]  /*20ab0*/  SHFL.IDX PT, R78, R78, R3, 0x1c1f ;  /* 0x001c1f034e4e7589 */ /* 0x000ea200000e0000 */
[----:B0-----:R-:W-:Y:S02]  /*20ac0*/  SEL R49, R59, R74, P0 ;  /* 0x0000004a3b317207 */ /* 0x001fe40000000000 */
[----:B------:R-:W-:Y:S01]  /*20ad0*/  SEL R51, R74, R59, P0 ;  /* 0x0000003b4a337207 */ /* 0x000fe20000000000 */
[----:B------:R-:W0:Y:S04]  /*20ae0*/  SHFL.IDX PT, R80, R80, R3, 0x1c1f ;  /* 0x001c1f0350507589 */ /* 0x000e2800000e0000 */
[----:B------:R5:W0:Y:S01]  /*20af0*/  SHFL.IDX PT, R65, R65, R0, 0x1c1f ;  /* 0x001c1f0041417589 */ /* 0x000a2200000e0000 */
[----:B---3--:R-:W-:-:S02]  /*20b00*/  SEL R13, R55, R70, P0 ;  /* 0x00000046370d7207 */ /* 0x008fc40000000000 */
[----:B------:R-:W-:Y:S01]  /*20b10*/  SEL R15, R70, R55, P0 ;  /* 0x00000037460f7207 */ /* 0x000fe20000000000 */
[----:B-----5:R-:W-:Y:S01]  /*20b20*/  IMAD.MOV.U32 R0, RZ, RZ, RZ ;  /* 0x000000ffff007224 */ /* 0x020fe200078e00ff */
[----:B----4-:R-:W-:Y:S02]  /*20b30*/  SEL R45, R61, R76, P0 ;  /* 0x0000004c3d2d7207 */ /* 0x010fe40000000000 */
[----:B------:R-:W-:Y:S02]  /*20b40*/  SEL R47, R76, R61, P0 ;  /* 0x0000003d4c2f7207 */ /* 0x000fe40000000000 */
[----:B--2---:R-:W-:Y:S02]  /*20b50*/  SEL R57, R63, R78, P0 ;  /* 0x0000004e3f397207 */ /* 0x004fe40000000000 */
[----:B------:R-:W-:-:S07]  /*20b60*/  SEL R59, R78, R63, P0 ;  /* 0x0000003f4e3b7207 */ /* 0x000fce0000000000 */
.L_x_868:
[----:B------:R-:W-:Y:S05]  /*20b70*/  WARPSYNC.ALL ;  /* 0x0000000000007948 */ /* 0x000fea0003800000 */
[----:B------:R-:W-:Y:S01]  /*20b80*/  BAR.SYNC.DEFER_BLOCKING 0x1, 0x100 ;  /* 0x0044000000007b1d */ /* 0x000fe20000010000 */
[----:B0-----:R-:W-:Y:S02]  /*20b90*/  SEL R61, R65, R80, P0 ;  /* 0x00000050413d7207 */ /* 0x001fe40000000000 */
[----:B------:R-:W-:-:S03]  /*20ba0*/  SEL R63, R80, R65, P0 ;  /* 0x00000041503f7207 */ /* 0x000fc60000000000 */
[----:B------:R-:W-:Y:S02]  /*20bb0*/  ULDC.64 UR4, c[0x0][0xc00] ;  /* 0x0003000000047ab9 */ /* 0x000fe40000000a00 */
[----:B------:R-:W0:Y:S01]  /*20bc0*/  LDC R20, c[0x0][0xbe8] ;  /* 0x0002fa00ff147b82 */ /* 0x000e220000000800 */
[----:B------:R-:W-:Y:S01]  /*20bd0*/  ISETP.NE.U32.AND P1, PT, RZ, UR4, PT ;  /* 0x00000004ff007c0c */ /* 0x000fe2000bf25070 */
[----:B------:R-:W2:Y:S01]  /*20be0*/  LDL R66, [R1+0x54] ;  /* 0x0000540001427983 */ /* 0x000ea20000100800 */
[----:B------:R-:W-:Y:S02]  /*20bf0*/  IADD3 R2, P2, R85, UR4, RZ ;  /* 0x0000000455027c10 */ /* 0x000fe4000ff5e0ff */
[----:B------:R-:W-:Y:S02]  /*20c00*/  ISETP.NE.AND.EX P1, PT, RZ, UR5, PT, P1 ;  /* 0x00000005ff007c0c */ /* 0x000fe4000bf25310 */
[----:B------:R-:W-:Y:S01]  /*20c10*/  IADD3.X R3, R87, UR5, RZ, P2, !PT ;  /* 0x0000000557037c10 */ /* 0x000fe200097fe4ff */
[----:B------:R-:W-:Y:S01]  /*20c20*/  ULDC.64 UR4, c[0x0][0xc08] ;  /* 0x0003020000047ab9 */ /* 0x000fe20000000a00 */
[----:B------:R-:W-:Y:S04]  /*20c30*/  STSM.16.M88.4 [R81], R4 ;  /* 0x0000000451007844 */ /* 0x000fe80000000200 */
[----:B------:R3:W-:Y:S04]  /*20c40*/  STSM.16.M88.4 [R86], R8 ;  /* 0x0000000856007844 */ /* 0x0007e80000000200 */
[----:B------:R-:W-:Y:S04]  /*20c50*/  STSM.16.M88.4 [R84], R24 ;  /* 0x0000001854007844 */ /* 0x000fe80000000200 */
[----:B------:R-:W-:Y:S04]  /*20c60*/  STSM.16.M88.4 [R83], R28 ;  /* 0x0000001c53007844 */ /* 0x000fe80000000200 */
[----:B------:R-:W-:Y:S01]  /*20c70*/  STSM.16.M88.4 [R82], R32 ;  /* 0x0000002052007844 */ /* 0x000fe20000000200 */
[----:B---3--:R-:W-:-:S03]  /*20c80*/  IADD3 R8, R98, -0x80, RZ ;  /* 0xffffff8062087810 */ /* 0x008fc60007ffe0ff */
[----:B------:R-:W-:Y:S01]  /*20c90*/  STSM.16.M88.4 [R75], R36 ;  /* 0x000000244b007844 */ /* 0x000fe20000000200 */
[----:B------:R-:W-:-:S03]  /*20ca0*/  SHF.R.S32.HI R9, RZ, 0x1f, R8 ;  /* 0x0000001fff097819 */ /* 0x000fc60000011408 */
[----:B------:R3:W-:Y:S01]  /*20cb0*/  STSM.16.M88.4 [R77], R12 ;  /* 0x0000000c4d007844 */ /* 0x0007e20000000200 */
[----:B------:R-:W-:-:S03]  /*20cc0*/  LEA.HI R4, R9, R8, RZ, 0x7 ;  /* 0x0000000809047211 */ /* 0x000fc600078f38ff */
[----:B------:R4:W-:Y:S01]  /*20cd0*/  STSM.16.M88.4 [R79], R40 ;  /* 0x000000284f007844 */ /* 0x0009e20000000200 */
[----:B------:R-:W-:-:S03]  /*20ce0*/  LOP3.LUT R5, R4, 0xffffff80, RZ, 0xc0, !PT ;  /* 0xffffff8004057812 */ /* 0x000fc600078ec0ff */
[----:B------:R4:W-:Y:S02]  /*20cf0*/  STSM.16.M88.4 [R67], R48 ;  /* 0x0000003043007844 */ /* 0x0009e40000000200 */
[----:B------:R-:W-:Y:S01]  /*20d00*/  IMAD.IADD R10, R8, 0x1, -R5 ;  /* 0x00000001080a7824 */ /* 0x000fe200078e0a05 */
[----:B------:R-:W-:Y:S01]  /*20d10*/  LEA.HI R11, R9, R8, RZ, 0x2 ;  /* 0x00000008090b7211 */ /* 0x000fe200078f10ff */
[----:B------:R4:W-:Y:S03]  /*20d20*/  STSM.16.M88.4 [R69], R44 ;  /* 0x0000002c45007844 */ /* 0x0009e60000000200 */
[----:B------:R-:W-:Y:S01]  /*20d30*/  SHF.R.S32.HI R7, RZ, 0x1f, R10 ;  /* 0x0000001fff077819 */ /* 0x000fe2000001140a */
[----:B------:R4:W-:Y:S03]  /*20d40*/  STSM.16.M88.4 [R71], R56 ;  /* 0x0000003847007844 */ /* 0x0009e60000000200 */
[----:B------:R-:W-:Y:S01]  /*20d50*/  LEA.HI R5, R7, R10, RZ, 0x2 ;  /* 0x0000000a07057211 */ /* 0x000fe200078f10ff */
[----:B------:R4:W-:Y:S03]  /*20d60*/  STSM.16.M88.4 [R73], R60 ;  /* 0x0000003c49007844 */ /* 0x0009e60000000200 */
[--C-:B------:R-:W-:Y:S01]  /*20d70*/  SHF.R.S32.HI R6, RZ, 0x2, R5.reuse ;  /* 0x00000002ff067819 */ /* 0x100fe20000011405 */
[----:B------:R-:W-:Y:S01]  /*20d80*/  BAR.SYNC.DEFER_BLOCKING 0x1, 0x100 ;  /* 0x0044000000007b1d */ /* 0x000fe20000010000 */
[----:B------:R-:W-:-:S04]  /*20d90*/  SHF.R.S32.HI R5, RZ, 0x1f, R5 ;  /* 0x0000001fff057819 */ /* 0x000fc80000011405 */
[----:B------:R-:W-:-:S04]  /*20da0*/  LEA.HI R5, R5, R6, RZ, 0x3 ;  /* 0x0000000605057211 */ /* 0x000fc800078f18ff */
[----:B------:R-:W-:Y:S02]  /*20db0*/  LOP3.LUT R5, R5, 0xfffffff8, RZ, 0xc0, !PT ;  /* 0xfffffff805057812 */ /* 0x000fe400078ec0ff */
[----:B------:R-:W-:Y:S02]  /*20dc0*/  ISETP.NE.U32.AND P0, PT, RZ, UR4, PT ;  /* 0x00000004ff007c0c */ /* 0x000fe4000bf05070 */
[----:B------:R-:W-:Y:S01]  /*20dd0*/  LOP3.LUT R11, R11, 0xfffffffc, RZ, 0xc0, !PT ;  /* 0xfffffffc0b0b7812 */ /* 0x000fe200078ec0ff */
[----:B---3--:R-:W-:Y:S01]  /*20de0*/  IMAD.IADD R12, R6, 0x1, -R5 ;  /* 0x00000001060c7824 */ /* 0x008fe200078e0a05 */
[----:B------:R-:W-:Y:S02]  /*20df0*/  SHF.R.S32.HI R5, RZ, 0x7, R4 ;  /* 0x00000007ff057819 */ /* 0x000fe40000011404 */
[----:B------:R-:W-:Y:S01]  /*20e00*/  ISETP.NE.AND.EX P0, PT, RZ, UR5, PT, P0 ;  /* 0x00000005ff007c0c */ /* 0x000fe2000bf05300 */
[----:B------:R-:W-:Y:S01]  /*20e10*/  IMAD.IADD R13, R8, 0x1, -R11 ;  /* 0x00000001080d7824 */ /* 0x000fe200078e0a0b */
[----:B------:R-:W-:-:S02]  /*20e20*/  LEA.HI R4, R4, R5, RZ, 0x1 ;  /* 0x0000000504047211 */ /* 0x000fc400078f08ff */
[----:B------:R-:W-:Y:S02]  /*20e30*/  LEA.HI R7, R7, R10, RZ, 0x5 ;  /* 0x0000000a07077211 */ /* 0x000fe400078f28ff */
[----:B------:R-:W-:Y:S01]  /*20e40*/  LEA.HI R14, R13, R13, RZ, 0x1 ;  /* 0x0000000d0d0e7211 */ /* 0x000fe200078f08ff */
[----:B------:R4:W5:Y:S01]  /*20e50*/  @P1 LDG.E R0, desc[UR50][R2.64] ;  /* 0x0000003202001981 */ /* 0x000962000c1e1900 */
[----:B------:R-:W-:Y:S02]  /*20e60*/  LOP3.LUT R4, R4, 0x3fffffe, RZ, 0xc0, !PT ;  /* 0x03fffffe04047812 */ /* 0x000fe400078ec0ff */
[----:B------:R-:W-:Y:S02]  /*20e70*/  SHF.R.S32.HI R7, RZ, 0x5, R7 ;  /* 0x00000005ff077819 */ /* 0x000fe40000011407 */
[----:B------:R-:W-:Y:S01]  /*20e80*/  LOP3.LUT R14, R14, 0x1ffffffe, RZ, 0xc0, !PT ;  /* 0x1ffffffe0e0e7812 */ /* 0x000fe200078ec0ff */
[----:B------:R-:W-:Y:S01]  /*20e90*/  IMAD.IADD R5, R5, 0x1, -R4 ;  /* 0x0000000105057824 */ /* 0x000fe200078e0a04 */
[----:B------:R-:W-:-:S02]  /*20ea0*/  LEA R12, R7, R12, 0x4 ;  /* 0x0000000c070c7211 */ /* 0x000fc400078e20ff */
[----:B------:R-:W-:Y:S01]  /*20eb0*/  @P0 IADD3 R4, P3, R85, UR4, RZ ;  /* 0x0000000455040c10 */ /* 0x000fe2000ff7e0ff */
[----:B------:R-:W-:Y:S01]  /*20ec0*/  ULDC UR4, c[0x0][0xa88] ;  /* 0x0002a20000047ab9 */ /* 0x000fe20000000800 */
[----:B------:R-:W-:Y:S02]  /*20ed0*/  IMAD.IADD R13, R13, 0x1, -R14 ;  /* 0x000000010d0d7824 */ /* 0x000fe400078e0a0e */
[----:B------:R-:W-:Y:S01]  /*20ee0*/  IMAD R14, R5, 0x40, R12 ;  /* 0x00000040050e7824 */ /* 0x000fe200078e020c */
[----:B------:R-:W-:Y:S01]  /*20ef0*/  @P0 IADD3.X R5, R87, UR5, RZ, P3, !PT ;  /* 0x0000000557050c10 */ /* 0x000fe20009ffe4ff */
[----:B------:R-:W-:-:S06]  /*20f00*/  IMAD.U32 R7, RZ, RZ, UR4 ;  /* 0x00000004ff077e24 */ /* 0x000fcc000f8e00ff */
[----:B------:R4:W5:Y:S01]  /*20f10*/  @P0 LDG.E R7, desc[UR50][R4.64] ;  /* 0x0000003204070981 */ /* 0x000962000c1e1900 */
[----:B0-----:R-:W-:-:S13]  /*20f20*/  ISETP.NE.AND P2, PT, R20, 0x1, PT ;  /* 0x000000011400780c */ /* 0x001fda0003f45270 */
[----:B------:R-:W0:Y:S08]  /*20f30*/  @P2 LDC R6, c[0x0][0xbec] ;  /* 0x0002fb00ff062b82 */ /* 0x000e300000000800 */
[----:B------:R-:W3:Y:S01]  /*20f40*/  @P2 LDC R11, c[0x0][0xbf0] ;  /* 0x0002fc00ff0b2b82 */ /* 0x000ee20000000800 */
[----:B------:R-:W-:Y:S01]  /*20f50*/  IMAD R13, R13, 0x8, R14 ;  /* 0x000000080d0d7824 */ /* 0x000fe200078e020e */
[----:B------:R-:W-:-:S04]  /*20f60*/  LEA.HI R21, R9, R8, RZ, 0x3 ;  /* 0x0000000809157211 */ /* 0x000fc800078f18ff */
[----:B--2---:R-:W-:Y:S01]  /*20f70*/  LEA R25, R66, R13, 0x7 ;  /* 0x0000000d42197211 */ /* 0x004fe200078e38ff */
[----:B0--34-:R-:W-:Y:S06]  /*20f80*/  @P0 BRA `(.L_x_609) ;  /* 0x0000000000100947 */ /* 0x019fec0003800000 */
[----:B------:R-:W-:Y:S05]  /*20f90*/  @!P1 BRA `(.L_x_609) ;  /* 0x00000000000c9947 */ /* 0x000fea0003800000 */
[----:B------:R-:W2:Y:S04]  /*20fa0*/  LDG.E R4, desc[UR50][R2.64] ;  /* 0x0000003202047981 */ /* 0x000ea8000c1e1900 */
[----:B-----5:R-:W2:Y:S02]  /*20fb0*/  LDG.E R7, desc[UR50][R2.64+0x4] ;  /* 0x0000043202077981 */ /* 0x020ea4000c1e1900 */
[----:B--2---:R-:W-:-:S07]  /*20fc0*/  IMAD.IADD R7, R7, 0x1, -R4 ;  /* 0x0000000107077824 */ /* 0x004fce00078e0a04 */
.L_x_609:
[----:B------:R-:W2:Y:S01]  /*20fd0*/  LDL.LU R68, [R1+0x4c] ;  /* 0x00004c0001447983 */ /* 0x000ea20000300800 */
[----:B------:R-:W-:Y:S01]  /*20fe0*/  @P2 IMAD.HI.U32 R2, R25, R6, RZ ;  /* 0x0000000619022227 */ /* 0x000fe200078e00ff */
[----:B------:R-:W-:Y:S01]  /*20ff0*/  LOP3.LUT R5, R21, 0xfffffff8, RZ, 0xc0, !PT ;  /* 0xfffffff815057812 */ /* 0x000fe200078ec0ff */
[----:B------:R-:W-:Y:S01]  /*21000*/  ULDC.64 UR4, c[0x0][0xb90] ;  /* 0x0002e40000047ab9 */ /* 0x000fe20000000a00 */
[----:B-----5:R-:W-:Y:S01]  /*21010*/  SHF.R.S32.HI R3, RZ, 0x1f, R0 ;  /* 0x0000001fff037819 */ /* 0x020fe20000011400 */
[----:B------:R-:W-:Y:S01]  /*21020*/  IMAD.MOV.U32 R9, RZ, RZ, R25 ;  /* 0x000000ffff097224 */ /* 0x000fe200078e0019 */
[----:B------:R-:W-:Y:S01]  /*21030*/  @P2 SHF.R.U32.HI R9, RZ, R11, R2 ;  /* 0x0000000bff092219 */ /* 0x000fe20000011602 */
[----:B------:R-:W-:Y:S01]  /*21040*/  IMAD.MOV.U32 R2, RZ, RZ, R0 ;  /* 0x000000ffff027224 */ /* 0x000fe200078e0000 */
[----:B------:R-:W-:Y:S01]  /*21050*/  SHF.R.S32.HI R21, RZ, 0x3, R21 ;  /* 0x00000003ff157819 */ /* 0x000fe20000011415 */
[----:B------:R-:W-:Y:S01]  /*21060*/  IMAD.IADD R64, R8, 0x1, -R5 ;  /* 0x0000000108407824 */ /* 0x000fe200078e0a05 */
[----:B------:R-:W-:Y:S01]  /*21070*/  SEL R65, R94, RZ, !P1 ;  /* 0x000000ff5e417207 */ /* 0x000fe20004800000 */
[----:B------:R-:W-:Y:S01]  /*21080*/  IMAD.MOV R15, RZ, RZ, -R9 ;  /* 0x000000ffff0f7224 */ /* 0x000fe200078e0a09 */
[----:B------:R-:W-:Y:S01]  /*21090*/  SEL R62, R90, RZ, !P1 ;  /* 0x000000ff5a3e7207 */ /* 0x000fe20004800000 */
[----:B------:R-:W0:Y:S01]  /*210a0*/  @P2 LDC R69, c[0x0][0xbec] ;  /* 0x0002fb00ff452b82 */ /* 0x000e220000000800 */
[----:B------:R-:W-:-:S07]  /*210b0*/  IMAD R67, R7, R20, RZ ;  /* 0x0000001407437224 */ /* 0x000fce00078e02ff */
[----:B------:R-:W3:Y:S01]  /*210c0*/  @P2 LDC R71, c[0x0][0xbf0] ;  /* 0x0002fc00ff472b82 */ /* 0x000ee20000000800 */
[----:B------:R-:W-:Y:S01]  /*210d0*/  BSSY B1, `(.L_x_610) ;  /* 0x00000b5000017945 */ /* 0x000fe20003800000 */
[----:B--2---:R-:W-:-:S05]  /*210e0*/  SHF.R.S32.HI R63, RZ, 0x1f, R68 ;  /* 0x0000001fff3f7819 */ /* 0x004fca0000011444 */
[----:B------:R-:W-:-:S04]  /*210f0*/  IMAD R4, R63, UR4, RZ ;  /* 0x000000043f047c24 */ /* 0x000fc8000f8e02ff */
[C---:B------:R-:W-:Y:S02]  /*21100*/  IMAD R11, R68.reuse, UR5, R4 ;  /* 0x00000005440b7c24 */ /* 0x040fe4000f8e0204 */
[----:B------:R-:W-:Y:S01]  /*21110*/  IMAD.WIDE.U32 R4, R68, UR4, R2 ;  /* 0x0000000444047c25 */ /* 0x000fe2000f8e0002 */
[----:B------:R-:W-:Y:S01]  /*21120*/  SHF.L.U32 R2, R64, 0x3, RZ ;  /* 0x0000000340027819 */ /* 0x000fe200000006ff */
[----:B------:R-:W-:Y:S02]  /*21130*/  ULDC.64 UR4, c[0x0][0xb98] ;  /* 0x0002e60000047ab9 */ /* 0x000fe40000000a00 */
[----:B------:R-:W-:Y:S02]  /*21140*/  IMAD.IADD R5, R5, 0x1, R11 ;  /* 0x0000000105057824 */ /* 0x000fe400078e020b */
[----:B------:R-:W-:Y:S02]  /*21150*/  IMAD R13, R21, 0x40, R2 ;  /* 0x00000040150d7824 */ /* 0x000fe400078e0202 */
[----:B------:R-:W-:-:S02]  /*21160*/  IMAD R11, R20, R15, R25 ;  /* 0x0000000f140b7224 */ /* 0x000fc400078e0219 */
[----:B------:R-:W-:Y:S02]  /*21170*/  IMAD R6, R62, UR4, RZ ;  /* 0x000000043e067c24 */ /* 0x000fe4000f8e02ff */
[----:B------:R-:W-:-:S04]  /*21180*/  IMAD.WIDE.U32 R4, R65, UR4, R4 ;  /* 0x0000000441047c25 */ /* 0x000fc8000f8e0004 */
[----:B------:R-:W-:Y:S01]  /*21190*/  IMAD.WIDE R52, R13, 0x2, R52 ;  /* 0x000000020d347825 */ /* 0x000fe200078e0234 */
[----:B------:R-:W-:Y:S02]  /*211a0*/  SHF.R.S32.HI R13, RZ, 0x1f, R9 ;  /* 0x0000001fff0d7819 */ /* 0x000fe40000011409 */
[----:B------:R-:W-:Y:S01]  /*211b0*/  IADD3 R4, P0, R9, R4, RZ ;  /* 0x0000000409047210 */ /* 0x000fe20007f1e0ff */
[----:B------:R-:W-:Y:S01]  /*211c0*/  IMAD R8, R65, UR5, R6 ;  /* 0x0000000541087c24 */ /* 0x000fe2000f8e0206 */
[----:B------:R-:W-:Y:S01]  /*211d0*/  SHF.R.S32.HI R6, RZ, 0x1f, R11 ;  /* 0x0000001fff067819 */ /* 0x000fe2000001140b */
[----:B------:R-:W-:Y:S01]  /*211e0*/  ULDC.64 UR4, c[0x0][0xb88] ;  /* 0x0002e20000047ab9 */ /* 0x000fe20000000a00 */
[----:B------:R-:W-:Y:S02]  /*211f0*/  IADD3 R9, P5, R52, 0x1000, RZ ;  /* 0x0000100034097810 */ /* 0x000fe40007fbe0ff */
[----:B------:R-:W-:Y:S01]  /*21200*/  IADD3.X R5, R13, R5, R8, P0, !PT ;  /* 0x000000050d057210 */ /* 0x000fe200007fe408 */
[----:B------:R-:W-:Y:S01]  /*21210*/  IMAD R6, R6, UR4, RZ ;  /* 0x0000000406067c24 */ /* 0x000fe2000f8e02ff */
[----:B------:R-:W-:-:S02]  /*21220*/  LOP3.LUT P0, RZ, R10, 0x3, RZ, 0xc0, !PT ;  /* 0x000000030aff7812 */ /* 0x000fc4000780c0ff */
[----:B------:R-:W-:Y:S01]  /*21230*/  IADD3 R29, P3, R52, 0x4000, RZ ;  /* 0x00004000341d7810 */ /* 0x000fe20007f7e0ff */
[----:B------:R-:W-:Y:S01]  /*21240*/  IMAD R13, R11, UR5, R6 ;  /* 0x000000050b0d7c24 */ /* 0x000fe2000f8e0206 */
[----:B------:R-:W-:Y:S01]  /*21250*/  LOP3.LUT R8, R9, 0x380, RZ, 0xc0, !PT ;  /* 0x0000038009087812 */ /* 0x000fe200078ec0ff */
[----:B------:R-:W-:Y:S01]  /*21260*/  IMAD.WIDE.U32 R4, R11, UR4, R4 ;  /* 0x000000040b047c25 */ /* 0x000fe2000f8e0004 */
[----:B------:R-:W-:Y:S01]  /*21270*/  ULDC.64 UR4, c[0x0][0xb50] ;  /* 0x0002d40000047ab9 */ /* 0x000fe20000000a00 */
[----:B------:R-:W-:Y:S02]  /*21280*/  LOP3.LUT R28, R29, 0x380, RZ, 0xc0, !PT ;  /* 0x000003801d1c7812 */ /* 0x000fe400078ec0ff */
[----:B------:R-:W-:Y:S01]  /*21290*/  IMAD.IADD R5, R5, 0x1, R13 ;  /* 0x0000000105057824 */ /* 0x000fe200078e020d */
[----:B------:R-:W-:Y:S02]  /*212a0*/  LEA R6, P1, R4, UR4, 0x2 ;  /* 0x0000000404067c11 */ /* 0x000fe4000f8210ff */
[----:B------:R-:W-:-:S02]  /*212b0*/  IADD3 R13, P4, R52, 0x2000, RZ ;  /* 0x00002000340d7810 */ /* 0x000fc40007f9e0ff */
[----:B------:R-:W-:Y:S01]  /*212c0*/  LEA.HI.X R10, R4, UR5, R5, 0x2, P1 ;  /* 0x00000005040a7c11 */ /* 0x000fe200088f1405 */
[----:B------:R-:W-:Y:S01]  /*212d0*/  ULDC.64 UR4, c[0x0][0xaa0] ;  /* 0x0002a80000047ab9 */ /* 0x000fe20000000a00 */
[----:B------:R-:W-:Y:S01]  /*212e0*/  IADD3 R25, P1, R52, 0x3000, RZ ;  /* 0x0000300034197810 */ /* 0x000fe20007f3e0ff */
[----:B------:R-:W-:Y:S01]  /*212f0*/  SHFL.IDX PT, R50, R6, RZ, 0x1c1f ;  /* 0x001c1fff06327589 */ /* 0x000fe200000e0000 */
[----:B------:R-:W-:Y:S01]  /*21300*/  LOP3.LUT R12, R13, 0x380, RZ, 0xc0, !PT ;  /* 0x000003800d0c7812 */ /* 0x000fe200078ec0ff */
[----:B------:R-:W-:Y:S01]  /*21310*/  IMAD R4, R66, 0x80, R14 ;  /* 0x0000008042047824 */ /* 0x000fe200078e020e */
[----:B------:R-:W-:Y:S01]  /*21320*/  LOP3.LUT R24, R25, 0x380, RZ, 0xc0, !PT ;  /* 0x0000038019187812 */ /* 0x000fe200078ec0ff */
[----:B------:R-:W-:Y:S01]  /*21330*/  IMAD R3, R3, UR4, RZ ;  /* 0x0000000403037c24 */ /* 0x000fe2000f8e02ff */
[----:B------:R-:W-:Y:S01]  /*21340*/  SHF.R.U64 R8, R8, 0x3, RZ ;  /* 0x0000000308087819 */ /* 0x000fe200000012ff */
[----:B------:R-:W2:Y:S01]  /*21350*/  SHFL.IDX PT, R51, R10, RZ, 0x1c1f ;  /* 0x001c1fff0a337589 */ /* 0x000ea200000e0000 */
[----:B------:R-:W-:-:S02]  /*21360*/  SHF.R.U64 R24, R24, 0x3, RZ ;  /* 0x0000000318187819 */ /* 0x000fc400000012ff */
[----:B------:R-:W-:Y:S02]  /*21370*/  SHF.R.U64 R12, R12, 0x3, RZ ;  /* 0x000000030c0c7819 */ /* 0x000fe400000012ff */
[----:B------:R-:W-:Y:S01]  /*21380*/  SHF.R.U64 R28, R28, 0x3, RZ ;  /* 0x000000031c1c7819 */ /* 0x000fe200000012ff */
[----:B------:R-:W-:Y:S01]  /*21390*/  IMAD R3, R0, UR5, R3 ;  /* 0x0000000500037c24 */ /* 0x000fe2000f8e0203 */
[----:B------:R-:W-:Y:S01]  /*213a0*/  LOP3.LUT R24, R24, R25, RZ, 0x3c, !PT ;  /* 0x0000001918187212 */ /* 0x000fe200078e3cff */
[--C-:B------:R-:W-:Y:S01]  /*213b0*/  IMAD.X R25, RZ, RZ, R53.reuse, P1 ;  /* 0x000000ffff197224 */ /* 0x100fe200008e0635 */
[----:B------:R-:W-:Y:S01]  /*213c0*/  LOP3.LUT R8, R8, R9, RZ, 0x3c, !PT ;  /* 0x0000000908087212 */ /* 0x000fe200078e3cff */
[----:B------:R-:W-:Y:S01]  /*213d0*/  IMAD.WIDE.U32 R60, R0, UR4, RZ ;  /* 0x00000004003c7c25 */ /* 0x000fe2000f8e00ff */
[----:B------:R-:W-:Y:S01]  /*213e0*/  LOP3.LUT R12, R12, R13, RZ, 0x3c, !PT ;  /* 0x0000000d0c0c7212 */ /* 0x000fe200078e3cff */
[----:B------:R-:W-:Y:S01]  /*213f0*/  ULDC.64 UR4, c[0x0][0xae8] ;  /* 0x0002ba0000047ab9 */ /* 0x000fe20000000a00 */
[----:B------:R-:W-:Y:S01]  /*21400*/  IADD3.X R9, RZ, R53, RZ, P5, !PT ;  /* 0x00000035ff097210 */ /* 0x000fe20002ffe4ff */
[--C-:B------:R-:W-:Y:S01]  /*21410*/  IMAD.X R13, RZ, RZ, R53.reuse, P4 ;  /* 0x000000ffff0d7224 */ /* 0x100fe200020e0635 */
[----:B------:R-:W-:Y:S01]  /*21420*/  LOP3.LUT R28, R28, R29, RZ, 0x3c, !PT ;  /* 0x0000001d1c1c7212 */ /* 0x000fe200078e3cff */
[----:B------:R-:W-:Y:S01]  /*21430*/  IMAD.X R29, RZ, RZ, R53, P3 ;  /* 0x000000ffff1d7224 */ /* 0x000fe200018e0635 */
[----:B------:R-:W-:Y:S01]  /*21440*/  IADD3 R41, P1, R52, 0x7000, RZ ;  /* 0x0000700034297810 */ /* 0x000fe20007f3e0ff */
[----:B------:R4:W-:Y:S01]  /*21450*/  SHFL.IDX PT, R58, R6, 0x1, 0x1c1f ;  /* 0x003c1f00063a7f89 */ /* 0x0009e200000e0000 */
[----:B------:R-:W-:-:S02]  /*21460*/  LEA R0, R64, R21, 0x5 ;  /* 0x0000001540007211 */ /* 0x000fc400078e28ff */
[C---:B------:R-:W-:Y:S01]  /*21470*/  IADD3 R33, P5, R52.reuse, 0x5000, RZ ;  /* 0x0000500034217810 */ /* 0x040fe20007fbe0ff */
[----:B------:R-:W1:Y:S01]  /*21480*/  SHFL.IDX PT, R59, R10, 0x1, 0x1c1f ;  /* 0x003c1f000a3b7f89 */ /* 0x000e6200000e0000 */
[C---:B------:R-:W-:Y:S01]  /*21490*/  IADD3 R37, P4, R52.reuse, 0x6000, RZ ;  /* 0x0000600034257810 */ /* 0x040fe20007f9e0ff */
[----:B------:R-:W-:Y:S01]  /*214a0*/  IMAD.IADD R61, R61, 0x1, R3 ;  /* 0x000000013d3d7824 */ /* 0x000fe200078e0203 */
[----:B------:R-:W-:Y:S01]  /*214b0*/  IADD3 R45, P3, R52, 0x8000, RZ ;  /* 0x00008000342d7810 */ /* 0x000fe20007f7e0ff */
[----:B------:R-:W-:Y:S01]  /*214c0*/  IMAD R3, R63, UR4, RZ ;  /* 0x000000043f037c24 */ /* 0x000fe2000f8e02ff */
[----:B------:R-:W-:Y:S01]  /*214d0*/  LOP3.LUT R40, R41, 0x380, RZ, 0xc0, !PT ;  /* 0x0000038029287812 */ /* 0x000fe200078ec0ff */
[----:B------:R-:W-:Y:S01]  /*214e0*/  IMAD R64, R66, 0x80, R0 ;  /* 0x0000008042407824 */ /* 0x000fe200078e0200 */
[----:B------:R-:W-:Y:S02]  /*214f0*/  LOP3.LUT R32, R33, 0x380, RZ, 0xc0, !PT ;  /* 0x0000038021207812 */ /* 0x000fe400078ec0ff */
[----:B------:R-:W-:-:S02]  /*21500*/  LOP3.LUT R36, R37, 0x380, RZ, 0xc0, !PT ;  /* 0x0000038025247812 */ /* 0x000fc400078ec0ff */
[----:B------:R-:W-:Y:S01]  /*21510*/  LOP3.LUT R44, R45, 0x380, RZ, 0xc0, !PT ;  /* 0x000003802d2c7812 */ /* 0x000fe200078ec0ff */
[----:B------:R-:W-:Y:S01]  /*21520*/  IMAD R3, R68, UR5, R3 ;  /* 0x0000000544037c24 */ /* 0x000fe2000f8e0203 */
[----:B------:R-:W-:Y:S01]  /*21530*/  SHF.R.U64 R40, R40, 0x3, RZ ;  /* 0x0000000328287819 */ /* 0x000fe200000012ff */
[----:B------:R-:W-:Y:S01]  /*21540*/  IMAD.WIDE.U32 R60, R68, UR4, R60 ;  /* 0x00000004443c7c25 */ /* 0x000fe2000f8e003c */
[----:B------:R-:W-:Y:S01]  /*21550*/  SHF.R.U64 R32, R32, 0x3, RZ ;  /* 0x0000000320207819 */ /* 0x000fe200000012ff */
[----:B------:R-:W-:Y:S01]  /*21560*/  ULDC.64 UR4, c[0x0][0xaf0] ;  /* 0x0002bc0000047ab9 */ /* 0x000fe20000000a00 */
[----:B------:R-:W-:Y:S01]  /*21570*/  SHF.R.U64 R36, R36, 0x3, RZ ;  /* 0x0000000324247819 */ /* 0x000fe200000012ff */
[----:B0-----:R-:W-:Y:S01]  /*21580*/  @P2 IMAD.HI.U32 R0, R64, R69, RZ ;  /* 0x0000004540002227 */ /* 0x001fe200078e00ff */
[----:B------:R-:W-:Y:S02]  /*21590*/  SHF.R.U64 R44, R44, 0x3, RZ ;  /* 0x000000032c2c7819 */ /* 0x000fe400000012ff */
[----:B------:R-:W-:Y:S01]  /*215a0*/  LOP3.LUT R40, R40, R41, RZ, 0x3c, !PT ;  /* 0x0000002928287212 */ /* 0x000fe200078e3cff */
[----:B------:R-:W-:Y:S01]  /*215b0*/  IMAD.IADD R61, R61, 0x1, R3 ;  /* 0x000000013d3d7824 */ /* 0x000fe200078e0203 */
[----:B------:R-:W-:Y:S01]  /*215c0*/  LOP3.LUT R32, R32, R33, RZ, 0x3c, !PT ;  /* 0x0000002120207212 */ /* 0x000fe200078e3cff */
[--C-:B------:R-:W-:Y:S01]  /*215d0*/  IMAD.X R41, RZ, RZ, R53.reuse, P1 ;  /* 0x000000ffff297224 */ /* 0x100fe200008e0635 */
[----:B------:R-:W-:Y:S01]  /*215e0*/  LOP3.LUT R36, R36, R37, RZ, 0x3c, !PT ;  /* 0x0000002524247212 */ /* 0x000fe200078e3cff */
[----:B------:R-:W-:Y:S01]  /*215f0*/  IMAD.MOV.U32 R3, RZ, RZ, R64 ;  /* 0x000000ffff037224 */ /* 0x000fe200078e0040 */
[----:B------:R-:W-:Y:S01]  /*21600*/  LOP3.LUT R44, R44, R45, RZ, 0x3c, !PT ;  /* 0x0000002d2c2c7212 */ /* 0x000fe200078e3cff */
[----:B------:R-:W-:Y:S01]  /*21610*/  IMAD R62, R62, UR4, RZ ;  /* 0x000000043e3e7c24 */ /* 0x000fe2000f8e02ff */
[----:B------:R-:W-:Y:S01]  /*21620*/  IADD3.X R37, RZ, R53, RZ, P4, !PT ;  /* 0x00000035ff257210 */ /* 0x000fe200027fe4ff */
[--C-:B------:R-:W-:Y:S01]  /*21630*/  IMAD.X R33, RZ, RZ, R53.reuse, P5 ;  /* 0x000000ffff217224 */ /* 0x100fe200028e0635 */
[C---:B------:R-:W-:Y:S01]  /*21640*/  ISETP.GE.OR P1, PT, R4.reuse, R67, P0 ;  /* 0x000000430400720c */ /* 0x040fe20000726670 */
[----:B------:R-:W-:Y:S01]  /*21650*/  IMAD.X R45, RZ, RZ, R53, P3 ;  /* 0x000000ffff2d7224 */ /* 0x000fe200018e0635 */
[----:B---3--:R-:W-:Y:S01]  /*21660*/  @P2 SHF.R.U32.HI R3, RZ, R71, R0 ;  /* 0x00000047ff032219 */ /* 0x008fe20000011600 */
[----:B------:R-:W-:Y:S01]  /*21670*/  VIADD R4, R4, 0x8 ;  /* 0x0000000804047836 */ /* 0x000fe20000000000 */
[----:B------:R-:W-:-:S02]  /*21680*/  IADD3 R49, P5, R52, 0x9000, RZ ;  /* 0x0000900034317810 */ /* 0x000fc40007fbe0ff */
[C---:B------:R-:W-:Y:S01]  /*21690*/  IADD3 R55, P4, R52.reuse, 0xa000, RZ ;  /* 0x0000a00034377810 */ /* 0x040fe20007f9e0ff */
[C---:B------:R-:W-:Y:S01]  /*216a0*/  IMAD R63, R65.reuse, UR5, R62 ;  /* 0x00000005413f7c24 */ /* 0x040fe2000f8e023e */
[C---:B------:R-:W-:Y:S01]  /*216b0*/  IADD3 R7, P3, R52.reuse, 0xb000, RZ ;  /* 0x0000b00034077810 */ /* 0x040fe20007f7e0ff */
[----:B------:R-:W-:Y:S01]  /*216c0*/  IMAD.WIDE.U32 R60, R65, UR4, R60 ;  /* 0x00000004413c7c25 */ /* 0x000fe2000f8e003c */
[--C-:B------:R-:W-:Y:S01]  /*216d0*/  SHF.R.S32.HI R0, RZ, 0x1f, R3.reuse ;  /* 0x0000001fff007819 */ /* 0x100fe20000011403 */
[----:B------:R-:W-:Y:S01]  /*216e0*/  ULDC.64 UR4, c[0x0][0xae0] ;  /* 0x0002b80000047ab9 */ /* 0x000fe20000000a00 */
[----:B------:R-:W-:Y:S01]  /*216f0*/  LOP3.LUT R48, R49, 0x380, RZ, 0xc0, !PT ;  /* 0x0000038031307812 */ /* 0x000fe200078ec0ff */
[----:B------:R-:W-:Y:S01]  /*21700*/  IMAD.MOV R65, RZ, RZ, -R3 ;  /* 0x000000ffff417224 */ /* 0x000fe200078e0a03 */
[----:B------:R-:W-:Y:S01]  /*21710*/  LOP3.LUT R5, R52, 0x380, RZ, 0xc0, !PT ;  /* 0x0000038034057812 */ /* 0x000fe200078ec0ff */
[----:B------:R-:W-:Y:S01]  /*21720*/  IMAD.X R57, RZ, RZ, R53, P3 ;  /* 0x000000ffff397224 */ /* 0x000fe200018e0635 */
[----:B------:R-:W-:Y:S01]  /*21730*/  LOP3.LUT R54, R55, 0x380, RZ, 0xc0, !PT ;  /* 0x0000038037367812 */ /* 0x000fe200078ec0ff */
[----:B--2---:R0:W-:Y:S01]  /*21740*/  @!P1 ST.E desc[UR50][R50.64], R120 ;  /* 0x0000007832009985 */ /* 0x0041e2000c101932 */
[----:B------:R-:W-:-:S02]  /*21750*/  ISETP.GE.OR P0, PT, R4, R67, P0 ;  /* 0x000000430400720c */ /* 0x000fc40000706670 */
[----:B----4-:R-:W-:Y:S01]  /*21760*/  LOP3.LUT R6, R7, 0x380, RZ, 0xc0, !PT ;  /* 0x0000038007067812 */ /* 0x010fe200078ec0ff */
[----:B------:R-:W-:Y:S01]  /*21770*/  IMAD R0, R0, UR4, RZ ;  /* 0x0000000400007c24 */ /* 0x000fe2000f8e02ff */
[----:B------:R-:W-:Y:S01]  /*21780*/  IADD3 R61, R61, R63, RZ ;  /* 0x0000003f3d3d7210 */ /* 0x000fe20007ffe0ff */
[----:B------:R-:W-:Y:S01]  /*21790*/  IMAD R63, R20, R65, R64 ;  /* 0x00000041143f7224 */ /* 0x000fe200078e0240 */
[----:B------:R-:W-:Y:S02]  /*217a0*/  SHF.R.U64 R48, R48, 0x3, RZ ;  /* 0x0000000330307819 */ /* 0x000fe400000012ff */
[----:B------:R-:W-:Y:S02]  /*217b0*/  SHF.R.U64 R54, R54, 0x3, RZ ;  /* 0x0000000336367819 */ /* 0x000fe400000012ff */
[----:B------:R-:W-:Y:S02]  /*217c0*/  SHF.R.U64 R5, R5, 0x3, RZ ;  /* 0x0000000305057819 */ /* 0x000fe400000012ff */
[----:B------:R-:W-:Y:S01]  /*217d0*/  SHF.R.U64 R6, R6, 0x3, RZ ;  /* 0x0000000306067819 */ /* 0x000fe200000012ff */
[----:B------:R-:W-:Y:S01]  /*217e0*/  IMAD R65, R3, UR5, R0 ;  /* 0x0000000503417c24 */ /* 0x000fe2000f8e0200 */
[----:B------:R-:W-:Y:S01]  /*217f0*/  LOP3.LUT R48, R48, R49, RZ, 0x3c, !PT ;  /* 0x0000003130307212 */ /* 0x000fe200078e3cff */
[----:B-1----:R1:W-:Y:S01]  /*21800*/  @!P0 ST.E desc[UR50][R58.64], R121 ;  /* 0x000000793a008985 */ /* 0x0023e2000c101932 */
[----:B------:R-:W-:Y:S01]  /*21810*/  LOP3.LUT R54, R54, R55, RZ, 0x3c, !PT ;  /* 0x0000003736367212 */ /* 0x000fe200078e3cff */
[--C-:B------:R-:W-:Y:S01]  /*21820*/  IMAD.X R55, RZ, RZ, R53.reuse, P4 ;  /* 0x000000ffff377224 */ /* 0x100fe200020e0635 */
[----:B------:R-:W-:Y:S01]  /*21830*/  LOP3.LUT R4, R5, R52, RZ, 0x3c, !PT ;  /* 0x0000003405047212 */ /* 0x000fe200078e3cff */
[----:B------:R-:W-:Y:S01]  /*21840*/  IMAD.MOV.U32 R5, RZ, RZ, R53 ;  /* 0x000000ffff057224 */ /* 0x000fe200078e0035 */
[----:B------:R-:W-:Y:S01]  /*21850*/  IADD3.X R49, RZ, R53, RZ, P5, !PT ;  /* 0x00000035ff317210 */ /* 0x000fe20002ffe4ff */
[----:B------:R-:W-:Y:S01]  /*21860*/  IMAD.WIDE.U32 R60, R3, UR4, R60 ;  /* 0x00000004033c7c25 */ /* 0x000fe2000f8e003c */
[----:B------:R-:W-:Y:S01]  /*21870*/  LOP3.LUT R56, R6, R7, RZ, 0x3c, !PT ;  /* 0x0000000706387212 */ /* 0x000fe200078e3cff */
[----:B------:R-:W-:Y:S01]  /*21880*/  ULDC.64 UR4, c[0x0][0xad8] ;  /* 0x0002b60000047ab9 */ /* 0x000fe20000000a00 */
[----:B------:R-:W-:Y:S01]  /*21890*/  SHF.R.S32.HI R0, RZ, 0x1f, R63 ;  /* 0x0000001fff007819 */ /* 0x000fe2000001143f */
[----:B------:R-:W-:Y:S01]  /*218a0*/  IMAD.IADD R61, R61, 0x1, R65 ;  /* 0x000000013d3d7824 */ /* 0x000fe200078e0241 */
[----:B------:R-:W5:Y:S03]  /*218b0*/  LD.E.128 R4, desc[UR50][R4.64] ;  /* 0x0000003204047980 */ /* 0x000f66000c101d00 */
[----:B------:R-:W-:Y:S01]  /*218c0*/  IMAD R0, R0, UR4, RZ ;  /* 0x0000000400007c24 */ /* 0x000fe2000f8e02ff */
[----:B------:R-:W5:Y:S01]  /*218d0*/  LD.E.128 R8, desc[UR50][R8.64] ;  /* 0x0000003208087980 */ /* 0x000f62000c101d00 */
[----:B------:R-:W-:-:S03]  /*218e0*/  IMAD R66, R66, 0x80, R21 ;  /* 0x0000008042427824 */ /* 0x000fc600078e0215 */
[----:B------:R-:W5:Y:S01]  /*218f0*/  LD.E.128 R12, desc[UR50][R12.64] ;  /* 0x000000320c0c7980 */ /* 0x000f62000c101d00 */
[----:B------:R-:W-:-:S03]  /*21900*/  IMAD R65, R63, UR5, R0 ;  /* 0x000000053f417c24 */ /* 0x000fc6000f8e0200 */
[----:B------:R-:W5:Y:S01]  /*21910*/  LD.E.128 R24, desc[UR50][R24.64] ;  /* 0x0000003218187980 */ /* 0x000f62000c101d00 */
[----:B------:R-:W-:Y:S01]  /*21920*/  IMAD.WIDE.U32 R20, R63, UR4, R60 ;  /* 0x000000043f147c25 */ /* 0x000fe2000f8e003c */
[----:B------:R-:W-:Y:S02]  /*21930*/  ULDC.64 UR4, c[0x0][0xa80] ;  /* 0x0002a00000047ab9 */ /* 0x000fe40000000a00 */
[----:B------:R-:W5:Y:S04]  /*21940*/  LD.E.128 R28, desc[UR50][R28.64] ;  /* 0x000000321c1c7980 */ /* 0x000f68000c101d00 */
[----:B------:R-:W5:Y:S04]  /*21950*/  LD.E.128 R32, desc[UR50][R32.64] ;  /* 0x0000003220207980 */ /* 0x000f68000c101d00 */
[----:B------:R-:W5:Y:S04]  /*21960*/  LD.E.128 R36, desc[UR50][R36.64] ;  /* 0x0000003224247980 */ /* 0x000f68000c101d00 */
[----:B------:R-:W5:Y:S04]  /*21970*/  LD.E.128 R40, desc[UR50][R40.64] ;  /* 0x0000003228287980 */ /* 0x000f68000c101d00 */
[----:B------:R-:W5:Y:S04]  /*21980*/  LD.E.128 R44, desc[UR50][R44.64] ;  /* 0x000000322c2c7980 */ /* 0x000f68000c101d00 */
[----:B0-----:R-:W5:Y:S04]  /*21990*/  LD.E.128 R48, desc[UR50][R48.64] ;  /* 0x0000003230307980 */ /* 0x001f68000c101d00 */
[----:B------:R-:W5:Y:S04]  /*219a0*/  LD.E.128 R52, desc[UR50][R54.64] ;  /* 0x0000003236347980 */ /* 0x000f68000c101d00 */
[----:B-1----:R-:W5:Y:S01]  /*219b0*/  LD.E.128 R56, desc[UR50][R56.64] ;  /* 0x0000003238387980 */ /* 0x002f62000c101d00 */
[----:B------:R-:W-:Y:S01]  /*219c0*/  VIADD R3, R66, 0x20 ;  /* 0x0000002042037836 */ /* 0x000fe20000000000 */
[----:B------:R-:W-:Y:S01]  /*219d0*/  IADD3 R21, R21, R65, RZ ;  /* 0x0000004115157210 */ /* 0x000fe20007ffe0ff */
[----:B------:R-:W-:Y:S01]  /*219e0*/  VIADD R0, R18, 0x33420 ;  /* 0x0003342012007836 */ /* 0x000fe20000000000 */
[----:B------:R-:W-:Y:S01]  /*219f0*/  @!PT LDS RZ, [RZ] ;  /* 0x00000000fffff984 */ /* 0x000fe20000000800 */
[----:B------:R-:W-:Y:S01]  /*21a00*/  @!PT LDS RZ, [RZ] ;  /* 0x00000000fffff984 */ /* 0x000fe20000000800 */
[----:B------:R-:W-:Y:S01]  /*21a10*/  @!PT LDS RZ, [RZ] ;  /* 0x00000000fffff984 */ /* 0x000fe20000000800 */
[----:B------:R-:W-:Y:S01]  /*21a20*/  @!PT LDS RZ, [RZ] ;  /* 0x00000000fffff984 */ /* 0x000fe20000000800 */
[----:B------:R0:W-:Y:S06]  /*21a30*/  MEMBAR.ALL.CTA ;  /* 0x0000000000007992 */ /* 0x0001ec0000008000 */
[----:B0-----:R-:W0:Y:S01]  /*21a40*/  FENCE.VIEW.ASYNC.S ;  /* 0x00000000000073c6 */ /* 0x001e220000000000 */
[----:B------:R-:W-:Y:S01]  /*21a50*/  LEA R64, P2, R20, UR4, 0x1 ;  /* 0x0000000414407c11 */ /* 0x000fe2000f8408ff */
[----:B------:R-:W-:Y:S01]  /*21a60*/  VIADD R60, R66, 0x40 ;  /* 0x00000040423c7836 */ /* 0x000fe20000000000 */
[-C--:B------:R-:W-:Y:S01]  /*21a70*/  ISETP.GE.AND P1, PT, R3, R67.reuse, PT ;  /* 0x000000430300720c */ /* 0x080fe20003f26270 */
[----:B------:R-:W-:Y:S01]  /*21a80*/  VIADD R68, R2, 0x40 ;  /* 0x0000004002447836 */ /* 0x000fe20000000000 */
[----:B------:R-:W-:Y:S01]  /*21a90*/  LEA.HI.X R3, R20, UR5, R21, 0x1, P2 ;  /* 0x0000000514037c11 */ /* 0x000fe200090f0c15 */
[----:B------:R-:W-:Y:S01]  /*21aa0*/  VIADD R70, R2, 0x80 ;  /* 0x0000008002467836 */ /* 0x000fe20000000000 */
[----:B------:R-:W-:Y:S01]  /*21ab0*/  ISETP.GE.AND P2, PT, R66, R67, PT ;  /* 0x000000434200720c */ /* 0x000fe20003f46270 */
[----:B0-----:R0:W1:Y:S01]  /*21ac0*/  SHFL.IDX PT, R65, R64, RZ, 0x181f ;  /* 0x00181fff40417589 */ /* 0x00106200000e0000 */
[----:B------:R-:W-:-:S02]  /*21ad0*/  PRMT R0, RZ, 0x654, R0 ;  /* 0x00000654ff007816 */ /* 0x000fc40000000000 */
[----:B------:R-:W-:Y:S01]  /*21ae0*/  ISETP.GE.AND P0, PT, R60, R67, PT ;  /* 0x000000433c00720c */ /* 0x000fe20003f06270 */
[----:B------:R0:W2:Y:S01]  /*21af0*/  SHFL.IDX PT, R63, R3, RZ, 0x181f ;  /* 0x00181fff033f7589 */ /* 0x0000a200000e0000 */
[----:B------:R-:W-:Y:S02]  /*21b00*/  SHF.R.S32.HI R72, RZ, 0x1f, R2 ;  /* 0x0000001fff487819 */ /* 0x000fe40000011402 */
[----:B------:R-:W-:Y:S02]  /*21b10*/  SHF.R.S32.HI R69, RZ, 0x1f, R68 ;  /* 0x0000001fff457819 */ /* 0x000fe40000011444 */
[----:B------:R-:W-:Y:S01]  /*21b20*/  SHF.R.S32.HI R71, RZ, 0x1f, R70 ;  /* 0x0000001fff477819 */ /* 0x000fe20000011446 */
[----:B------:R0:W-:Y:S02]  /*21b30*/  SYNCS.ARRIVE.TRANS64.RED.A1T0 RZ, [R0+URZ], RZ ;  /* 0x000000ff00ff79a7 */ /* 0x0001e4000810043f */
[----:B------:R-:W-:Y:S05]  /*21b40*/  @P2 BRA `(.L_x_611) ;  /* 0x0000000000342947 */ /* 0x000fea0003800000 */
[----:B------:R-:W-:Y:S02]  /*21b50*/  ULDC UR4, c[0x0][0xac8] ;  /* 0x0002b20000047ab9 */ /* 0x000fe40000000800 */
[----:B------:R-:W-:Y:S02]  /*21b60*/  ISETP.GE.AND P4, PT, R2, UR4, PT ;  /* 0x0000000402007c0c */ /* 0x000fe4000bf86270 */
[----:B------:R-:W-:Y:S02]  /*21b70*/  ISETP.GE.AND P3, PT, R68, UR4, PT ;  /* 0x0000000444007c0c */ /* 0x000fe4000bf66270 */
[----:B------:R-:W-:-:S09]  /*21b80*/  ISETP.GE.AND P2, PT, R70, UR4, PT ;  /* 0x0000000446007c0c */ /* 0x000fd2000bf46270 */
[----:B-1----:R-:W-:-:S04]  /*21b90*/  @!P4 LEA R20, P5, R2, R65, 0x1 ;  /* 0x000000410214c211 */ /* 0x002fc800078a08ff */
[----:B--2---:R-:W-:Y:S02]  /*21ba0*/  @!P4 LEA.HI.X R21, R2, R63, R72, 0x1, P5 ;  /* 0x0000003f0215c211 */ /* 0x004fe400028f0c48 */
[----:B------:R-:W-:-:S03]  /*21bb0*/  @!P3 LEA R60, P5, R68, R65, 0x1 ;  /* 0x00000041443cb211 */ /* 0x000fc600078a08ff */
[----:B-----5:R3:W-:Y:S01]  /*21bc0*/  @!P4 ST.E.128 desc[UR50][R20.64], R4 ;  /* 0x000000041400c985 */ /* 0x0207e2000c101d32 */
[----:B------:R-:W-:Y:S02]  /*21bd0*/  @!P3 LEA.HI.X R61, R68, R63, R69, 0x1, P5 ;  /* 0x0000003f443db211 */ /* 0x000fe400028f0c45 */
[----:B------:R-:W-:-:S03]  /*21be0*/  @!P2 LEA R62, P5, R70, R65, 0x1 ;  /* 0x00000041463ea211 */ /* 0x000fc600078a08ff */
[----:B------:R3:W-:Y:S01]  /*21bf0*/  @!P3 ST.E.128 desc[UR50][R60.64], R28 ;  /* 0x0000001c3c00b985 */ /* 0x0007e2000c101d32 */
[----:B------:R-:W-:-:S05]  /*21c00*/  @!P2 LEA.HI.X R63, R70, R63, R71, 0x1, P5 ;  /* 0x0000003f463fa211 */ /* 0x000fca00028f0c47 */
[----:B------:R3:W-:Y:S04]  /*21c10*/  @!P2 ST.E.128 desc[UR50][R62.64], R44 ;  /* 0x0000002c3e00a985 */ /* 0x0007e8000c101d32 */
.L_x_611:
[----:B------:R-:W-:Y:S05]  /*21c20*/  BSYNC B1 ;  /* 0x0000000000017941 */ /* 0x000fea0003800000 */
.L_x_610:
[----:B---3--:R3:W4:Y:S01]  /*21c30*/  SHFL.IDX PT, R21, R3, 0x1, 0x181f ;  /* 0x00381f0003157f89 */ /* 0x00872200000e0000 */
[----:B------:R-:W-:Y:S03]  /*21c40*/  BSSY B1, `(.L_x_612) ;  /* 0x0000010000017945 */ /* 0x000fe60003800000 */
[----:B-----5:R3:W0:Y:S01]  /*21c50*/  SHFL.IDX PT, R7, R64, 0x1, 0x181f ;  /* 0x00381f0040077f89 */ /* 0x02062200000e0000 */
[----:B------:R-:W-:Y:S05]  /*21c60*/  @P1 BRA `(.L_x_613) ;  /* 0x0000000000341947 */ /* 0x000fea0003800000 */
[----:B------:R-:W-:Y:S02]  /*21c70*/  ULDC UR4, c[0x0][0xac8] ;  /* 0x0002b20000047ab9 */ /* 0x000fe40000000800 */
[----:B------:R-:W-:Y:S02]  /*21c80*/  ISETP.GE.AND P3, PT, R2, UR4, PT ;  /* 0x0000000402007c0c */ /* 0x000fe4000bf66270 */
[----:B------:R-:W-:Y:S02]  /*21c90*/  ISETP.GE.AND P2, PT, R68, UR4, PT ;  /* 0x0000000444007c0c */ /* 0x000fe4000bf46270 */
[----:B------:R-:W-:-:S09]  /*21ca0*/  ISETP.GE.AND P1, PT, R70, UR4, PT ;  /* 0x0000000446007c0c */ /* 0x000fd2000bf26270 */
[-C--:B0-----:R-:W-:Y:S02]  /*21cb0*/  @!P3 LEA R4, P5, R2, R7.reuse, 0x1 ;  /* 0x000000070204b211 */ /* 0x081fe400078a08ff */
[----:B------:R-:W-:Y:S02]  /*21cc0*/  @!P2 LEA R6, P4, R68, R7, 0x1 ;  /* 0x000000074406a211 */ /* 0x000fe400078808ff */
[----:B----4-:R-:W-:Y:S02]  /*21cd0*/  @!P3 LEA.HI.X R5, R2, R21, R72, 0x1, P5 ;  /* 0x000000150205b211 */ /* 0x010fe400028f0c48 */
[----:B------:R-:W-:Y:S02]  /*21ce0*/  @!P1 LEA R20, P5, R70, R7, 0x1 ;  /* 0x0000000746149211 */ /* 0x000fe400078a08ff */
[-C--:B------:R-:W-:Y:S01]  /*21cf0*/  @!P2 LEA.HI.X R7, R68, R21.reuse, R69, 0x1, P4 ;  /* 0x000000154407a211 */ /* 0x080fe200020f0c45 */
[----:B------:R0:W-:Y:S01]  /*21d00*/  @!P3 ST.E.128 desc[UR50][R4.64], R8 ;  /* 0x000000080400b985 */ /* 0x0001e2000c101d32 */
[----:B------:R-:W-:-:S03]  /*21d10*/  @!P1 LEA.HI.X R21, R70, R21, R71, 0x1, P5 ;  /* 0x0000001546159211 */ /* 0x000fc600028f0c47 */
[----:B------:R0:W-:Y:S04]  /*21d20*/  @!P2 ST.E.128 desc[UR50][R6.64], R32 ;  /* 0x000000200600a985 */ /* 0x0001e8000c101d32 */
[----:B------:R0:W-:Y:S02]  /*21d30*/  @!P1 ST.E.128 desc[UR50][R20.64], R48 ;  /* 0x0000003014009985 */ /* 0x0001e4000c101d32 */
.L_x_613:
[----:B------:R-:W-:Y:S05]  /*21d40*/  BSYNC B1 ;  /* 0x0000000000017941 */ /* 0x000fea0003800000 */
.L_x_612:
[----:B0-----:R0:W0:Y:S01]  /*21d50*/  SHFL.IDX PT, R9, R3, 0x2, 0x181f ;  /* 0x00581f0003097f89 */ /* 0x00102200000e0000 */
[----:B------:R-:W-:Y:S03]  /*21d60*/  BSSY B1, `(.L_x_614) ;  /* 0x0000010000017945 */ /* 0x000fe60003800000 */
[----:B------:R0:W0:Y:S01]  /*21d70*/  SHFL.IDX PT, R5, R64, 0x2, 0x181f ;  /* 0x00581f0040057f89 */ /* 0x00002200000e0000 */
[----:B------:R-:W-:Y:S05]  /*21d80*/  @P0 BRA `(.L_x_615) ;  /* 0x0000000000340947 */ /* 0x000fea0003800000 */
[----:B------:R-:W-:Y:S02]  /*21d90*/  ULDC UR4, c[0x0][0xac8] ;  /* 0x0002b20000047ab9 */ /* 0x000fe40000000800 */
[----:B------:R-:W-:Y:S02]  /*21da0*/  ISETP.GE.AND P3, PT, R2, UR4, PT ;  /* 0x0000000402007c0c */ /* 0x000fe4000bf66270 */
[----:B------:R-:W-:Y:S02]  /*21db0*/  ISETP.GE.AND P4, PT, R68, UR4, PT ;  /* 0x0000000444007c0c */ /* 0x000fe4000bf86270 */
[----:B------:R-:W-:-:S09]  /*21dc0*/  ISETP.GE.AND P5, PT, R70, UR4, PT ;  /* 0x0000000446007c0c */ /* 0x000fd2000bfa6270 */
[-C--:B0-----:R-:W-:Y:S02]  /*21dd0*/  @!P3 LEA R4, P0, R2, R5.reuse, 0x1 ;  /* 0x000000050204b211 */ /* 0x081fe400078008ff */
[-C--:B------:R-:W-:Y:S02]  /*21de0*/  @!P4 LEA R6, P1, R68, R5.reuse, 0x1 ;  /* 0x000000054406c211 */ /* 0x080fe400078208ff */
[----:B------:R-:W-:Y:S02]  /*21df0*/  @!P5 LEA R8, P2, R70, R5, 0x1 ;  /* 0x000000054608d211 */ /* 0x000fe400078408ff */
[-C--:B------:R-:W-:Y:S02]  /*21e00*/  @!P3 LEA.HI.X R5, R2, R9.reuse, R72, 0x1, P0 ;  /* 0x000000090205b211 */ /* 0x080fe400000f0c48 */
[-C--:B------:R-:W-:Y:S02]  /*21e10*/  @!P4 LEA.HI.X R7, R68, R9.reuse, R69, 0x1, P1 ;  /* 0x000000094407c211 */ /* 0x080fe400008f0c45 */
[----:B------:R-:W-:Y:S01]  /*21e20*/  @!P5 LEA.HI.X R9, R70, R9, R71, 0x1, P2 ;  /* 0x000000094609d211 */ /* 0x000fe200010f0c47 */
[----:B------:R0:W-:Y:S04]  /*21e30*/  @!P3 ST.E.128 desc[UR50][R4.64], R12 ;  /* 0x0000000c0400b985 */ /* 0x0001e8000c101d32 */
[----:B------:R0:W-:Y:S04]  /*21e40*/  @!P4 ST.E.128 desc[UR50][R6.64], R36 ;  /* 0x000000240600c985 */ /* 0x0001e8000c101d32 */
[----:B------:R0:W-:Y:S02]  /*21e50*/  @!P5 ST.E.128 desc[UR50][R8.64], R52 ;  /* 0x000000340800d985 */ /* 0x0001e4000c101d32 */
.L_x_615:
[----:B------:R-:W-:Y:S05]  /*21e60*/  BSYNC B1 ;  /* 0x0000000000017941 */ /* 0x000fea0003800000 */
.L_x_614:
[----:B------:R-:W-:Y:S01]  /*21e70*/  VIADD R0, R66, 0x60 ;  /* 0x0000006042007836 */ /* 0x000fe20000000000 */
[----:B0--3--:R-:W0:Y:S04]  /*21e80*/  SHFL.IDX PT, R3, R3, 0x3, 0x181f ;  /* 0x00781f0003037f89 */ /* 0x009e2800000e0000 */
[----:B------:R-:W-:Y:S01]  /*21e90*/  ISETP.GE.AND P0, PT, R0, R67, PT ;  /* 0x000000430000720c */ /* 0x000fe20003f06270 */
[----:B------:R3:W0:-:S12]  /*21ea0*/  SHFL.IDX PT, R9, R64, 0x3, 0x181f ;  /* 0x00781f0040097f89 */ /* 0x00061800000e0000 */
[----:B---3--:R-:W-:Y:S05]  /*21eb0*/  @P0 BRA `(.L_x_616) ;  /* 0x0000000c00940947 */ /* 0x008fea0003800000 */
[----:B------:R-:W-:Y:S02]  /*21ec0*/  ULDC UR4, c[0x0][0xac8] ;  /* 0x0002b20000047ab9 */ /* 0x000fe40000000800 */
[----:B------:R-:W-:Y:S02]  /*21ed0*/  ISETP.GE.AND P2, PT, R2, UR4, PT ;  /* 0x0000000402007c0c */ /* 0x000fe4000bf46270 */
[----:B------:R-:W-:-:S11]  /*21ee0*/  ISETP.GE.AND P3, PT, R68, UR4, PT ;  /* 0x0000000444007c0c */ /* 0x000fd6000bf66270 */
[-C--:B0-----:R-:W-:Y:S02]  /*21ef0*/  @!P2 LEA R4, P0, R2, R9.reuse, 0x1 ;  /* 0x000000090204a211 */ /* 0x081fe400078008ff */
[----:B------:R-:W-:Y:S02]  /*21f00*/  @!P3 LEA R6, P1, R68, R9, 0x1 ;  /* 0x000000094406b211 */ /* 0x000fe400078208ff */
[-C--:B------:R-:W-:Y:S02]  /*21f10*/  @!P2 LEA.HI.X R5, R2, R3.reuse, R72, 0x1, P0 ;  /* 0x000000030205a211 */ /* 0x080fe400000f0c48 */
[----:B------:R-:W-:Y:S02]  /*21f20*/  @!P3 LEA.HI.X R7, R68, R3, R69, 0x1, P1 ;  /* 0x000000034407b211 */ /* 0x000fe400008f0c45 */
[----:B------:R-:W-:Y:S01]  /*21f30*/  ISETP.GE.AND P0, PT, R70, UR4, PT ;  /* 0x0000000446007c0c */ /* 0x000fe2000bf06270 */
[----:B------:R3:W-:Y:S04]  /*21f40*/  @!P2 ST.E.128 desc[UR50][R4.64], R24 ;  /* 0x000000180400a985 */ /* 0x0007e8000c101d32 */
[----:B------:R3:W-:Y:S08]  /*21f50*/  @!P3 ST.E.128 desc[UR50][R6.64], R40 ;  /* 0x000000280600b985 */ /* 0x0007f0000c101d32 */
[----:B------:R-:W-:Y:S05]  /*21f60*/  @P0 BRA `(.L_x_616) ;  /* 0x0000000c00680947 */ /* 0x000fea0003800000 */
[----:B------:R-:W-:-:S04]  /*21f70*/  LEA R2, P0, R70, R9, 0x1 ;  /* 0x0000000946027211 */ /* 0x000fc800078008ff */
[----:B------:R-:W-:-:S05]  /*21f80*/  LEA.HI.X R3, R70, R3, R71, 0x1, P0 ;  /* 0x0000000346037211 */ /* 0x000fca00000f0c47 */
[----:B------:R0:W-:Y:S01]  /*21f90*/  ST.E.128 desc[UR50][R2.64], R56 ;  /* 0x0000003802007985 */ /* 0x0001e2000c101d32 */
[----:B------:R-:W-:Y:S05]  /*21fa0*/  BRA `(.L_x_616) ;  /* 0x0000000c00587947 */ /* 0x000fea0003800000 */
.L_x_607:
[----:B------:R-:W2:Y:S01]  /*21fb0*/  LDL R11, [R1+0x48] ;  /* 0x00004800010b7983 */ /* 0x000ea20000100800 */
[----:B------:R-:W-:-:S03]  /*21fc0*/  ULDC.64 UR4, c[0x0][0xc00] ;  /* 0x0003000000047ab9 */ /* 0x000fc60000000a00 */
[----:B------:R-:W3:Y:S01]  /*21fd0*/  LDL R9, [R1+0x50] ;  /* 0x0000500001097983 */ /* 0x000ee20000100800 */
[----:B------:R-:W-:Y:S01]  /*21fe0*/  ISETP.NE.U32.AND P0, PT, RZ, UR4, PT ;  /* 0x00000004ff007c0c */ /* 0x000fe2000bf05070 */
[----:B------:R-:W-:Y:S01]  /*21ff0*/  IMAD.MOV.U32 R0, RZ, RZ, RZ ;  /* 0x000000ffff007224 */ /* 0x000fe200078e00ff */
[----:B------:R-:W4:Y:S02]  /*22000*/  LDC R25, c[0x0][0xbe8] ;  /* 0x0002fa00ff197b82 */ /* 0x000f240000000800 */
[----:B------:R-:W-:Y:S02]  /*22010*/  ISETP.NE.AND.EX P0, PT, RZ, UR5, PT, P0 ;  /* 0x00000005ff007c0c */ /* 0x000fe4000bf05300 */
[C---:B--2---:R-:W-:Y:S02]  /*22020*/  SHF.L.U32 R4, R11.reuse, 0x2, RZ ;  /* 0x000000020b047819 */ /* 0x044fe400000006ff */
[----:B---3--:R-:W-:Y:S02]  /*22030*/  SHF.L.U64.HI R5, R11, 0x2, R9 ;  /* 0x000000020b057819 */ /* 0x008fe40000010209 */
[----:B------:R-:W-:-:S04]  /*22040*/  IADD3 R2, P1, R4, UR4, RZ ;  /* 0x0000000404027c10 */ /* 0x000fc8000ff3e0ff */
[----:B------:R-:W-:Y:S01]  /*22050*/  IADD3.X R3, R5, UR5, RZ, P1, !PT ;  /* 0x0000000505037c10 */ /* 0x000fe20008ffe4ff */
[----:B------:R-:W-:Y:S02]  /*22060*/  ULDC.64 UR4, c[0x0][0xc08] ;  /* 0x0003020000047ab9 */ /* 0x000fe40000000a00 */
[----:B------:R-:W-:Y:S02]  /*22070*/  ISETP.NE.U32.AND P1, PT, RZ, UR4, PT ;  /* 0x00000004ff007c0c */ /* 0x000fe4000bf25070 */
[----:B------:R2:W5:Y:S02]  /*22080*/  @P0 LDG.E R0, desc[UR50][R2.64] ;  /* 0x0000003202000981 */ /* 0x000564000c1e1900 */
[----:B------:R-:W-:-:S13]  /*22090*/  ISETP.NE.AND.EX P1, PT, RZ, UR5, PT, P1 ;  /* 0x00000005ff007c0c */ /* 0x000fda000bf25310 */
[----:B------:R-:W-:Y:S01]  /*220a0*/  @P1 IADD3 R4, P2, R4, UR4, RZ ;  /* 0x0000000404041c10 */ /* 0x000fe2000ff5e0ff */
[----:B------:R-:W-:Y:S02]  /*220b0*/  ULDC UR4, c[0x0][0xa88] ;  /* 0x0002a20000047ab9 */ /* 0x000fe40000000800 */
[----:B------:R-:W-:Y:S01]  /*220c0*/  IMAD.U32 R6, RZ, RZ, UR4 ;  /* 0x00000004ff067e24 */ /* 0x000fe2000f8e00ff */
[----:B------:R-:W-:-:S05]  /*220d0*/  @P1 IADD3.X R5, R5, UR5, RZ, P2, !PT ;  /* 0x0000000505051c10 */ /* 0x000fca00097fe4ff */
[----:B------:R2:W5:Y:S01]  /*220e0*/  @P1 LDG.E R6, desc[UR50][R4.64] ;  /* 0x0000003204061981 */ /* 0x000562000c1e1900 */
[----:B----4-:R-:W-:Y:S01]  /*220f0*/  ISETP.NE.AND P2, PT, R25, 0x1, PT ;  /* 0x000000011900780c */ /* 0x010fe20003f45270 */
[----:B------:R-:W3:-:S12]  /*22100*/  S2R R8, SR_TID.X ;  /* 0x0000000000087919 */ /* 0x000ed80000002100 */
[----:B------:R-:W4:Y:S01]  /*22110*/  @P2 LDC R27, c[0x0][0xbec] ;  /* 0x0002fb00ff1b2b82 */ /* 0x000f220000000800 */
[----:B---3--:R-:W-:-:S05]  /*22120*/  VIADD R14, R8, 0xffffff80 ;  /* 0xffffff80080e7836 */ /* 0x008fca0000000000 */
[----:B------:R-:W-:Y:S02]  /*22130*/  ISETP.GE.AND P3, PT, R14, 0x80, PT ;  /* 0x000000800e00780c */ /* 0x000fe40003f66270 */
[----:B------:R-:W-:Y:S01]  /*22140*/  SHF.R.S32.HI R7, RZ, 0x1f, R14 ;  /* 0x0000001fff077819 */ /* 0x000fe2000001140e */
[----:B--2---:R-:W-:Y:S10]  /*22150*/  @P1 BRA `(.L_x_617) ;  /* 0x0000000000101947 */ /* 0x004ff40003800000 */
[----:B------:R-:W-:Y:S05]  /*22160*/  @!P0 BRA `(.L_x_617) ;  /* 0x00000000000c8947 */ /* 0x000fea0003800000 */
[----:B------:R-:W2:Y:S04]  /*22170*/  LDG.E R5, desc[UR50][R2.64] ;  /* 0x0000003202057981 */ /* 0x000ea8000c1e1900 */
[----:B-----5:R-:W2:Y:S02]  /*22180*/  LDG.E R6, desc[UR50][R2.64+0x4] ;  /* 0x0000043202067981 */ /* 0x020ea4000c1e1900 */
[----:B--2---:R-:W-:-:S07]  /*22190*/  IMAD.IADD R6, R6, 0x1, -R5 ;  /* 0x0000000106067824 */ /* 0x004fce00078e0a05 */
.L_x_617:
[----:B------:R-:W2:Y:S04]  /*221a0*/  LDL R26, [R1+0x4c] ;  /* 0x00004c00011a7983 */ /* 0x000ea80000100800 */
[----:B------:R3:W5:Y:S01]  /*221b0*/  LDL R24, [R1+0x54] ;  /* 0x0000540001187983 */ /* 0x0007620000100800 */
[----:B------:R-:W-:Y:S01]  /*221c0*/  LEA.HI R20, R7, R14, RZ, 0x3 ;  /* 0x0000000e07147211 */ /* 0x000fe200078f18ff */
[----:B------:R-:W-:Y:S01]  /*221d0*/  BSSY B1, `(.L_x_618) ;  /* 0x000002e000017945 */ /* 0x000fe20003800000 */
[----:B------:R-:W-:Y:S02]  /*221e0*/  SEL R13, R11, RZ, !P0 ;  /* 0x000000ff0b0d7207 */ /* 0x000fe40004000000 */
[----:B------:R-:W-:Y:S02]  /*221f0*/  SEL R12, R9, RZ, !P0 ;  /* 0x000000ff090c7207 */ /* 0x000fe40004000000 */
[----:B------:R-:W-:-:S02]  /*22200*/  LOP3.LUT R29, R20, 0xfffffff8, RZ, 0xc0, !PT ;  /* 0xfffffff8141d7812 */ /* 0x000fc400078ec0ff */
[----:B-----5:R-:W-:Y:S02]  /*22210*/  SHF.R.S32.HI R11, RZ, 0x1f, R0 ;  /* 0x0000001fff0b7819 */ /* 0x020fe40000011400 */
[----:B--2---:R-:W-:Y:S01]  /*22220*/  SHF.R.S32.HI R10, RZ, 0x1f, R26 ;  /* 0x0000001fff0a7819 */ /* 0x004fe2000001141a */
[----:B---3--:R-:W-:Y:S06]  /*22230*/  @P3 BRA `(.L_x_619) ;  /* 0x00000000009c3947 */ /* 0x008fec0003800000 */
[----:B------:R-:W2:Y:S01]  /*22240*/  LDC R9, c[0x0][0xbe8] ;  /* 0x0002fa00ff097b82 */ /* 0x000ea20000000800 */
[----:B------:R-:W-:-:S05]  /*22250*/  LEA R2, R24, R8, 0x7 ;  /* 0x0000000818027211 */ /* 0x000fca00078e38ff */
[----:B------:R-:W-:Y:S02]  /*22260*/  VIADD R8, R2, 0xffffff80 ;  /* 0xffffff8002087836 */ /* 0x000fe40000000000 */
[----:B--2---:R-:W-:-:S05]  /*22270*/  IMAD R3, R6, R9, RZ ;  /* 0x0000000906037224 */ /* 0x004fca00078e02ff */
[----:B------:R-:W-:-:S13]  /*22280*/  ISETP.GE.AND P0, PT, R8, R3, PT ;  /* 0x000000030800720c */ /* 0x000fda0003f06270 */
[----:B------:R-:W-:Y:S05]  /*22290*/  @P0 BRA `(.L_x_619) ;  /* 0x0000000000840947 */ /* 0x000fea0003800000 */
[----:B------:R-:W-:Y:S01]  /*222a0*/  ISETP.NE.AND P0, PT, R9, 0x1, PT ;  /* 0x000000010900780c */ /* 0x000fe20003f05270 */
[----:B------:R-:W-:Y:S01]  /*222b0*/  ULDC.64 UR4, c[0x0][0xb90] ;  /* 0x0002e40000047ab9 */ /* 0x000fe20000000a00 */
[----:B------:R-:W-:Y:S02]  /*222c0*/  IMAD.MOV.U32 R2, RZ, RZ, R0 ;  /* 0x000000ffff027224 */ /* 0x000fe400078e0000 */
[----:B------:R-:W-:Y:S02]  /*222d0*/  IMAD R7, R10, UR4, RZ ;  /* 0x000000040a077c24 */ /* 0x000fe4000f8e02ff */
[----:B------:R-:W-:Y:S02]  /*222e0*/  IMAD.MOV.U32 R3, RZ, RZ, R11 ;  /* 0x000000ffff037224 */ /* 0x000fe400078e000b */
[----:B------:R-:W-:Y:S02]  /*222f0*/  IMAD.MOV.U32 R5, RZ, RZ, R8 ;  /* 0x000000ffff057224 */ /* 0x000fe400078e0008 */
[----:B------:R-:W-:-:S03]  /*22300*/  IMAD.WIDE.U32 R2, R26, UR4, R2 ;  /* 0x000000041a027c25 */ /* 0x000fc6000f8e0002 */
[----:B------:R-:W2:Y:S01]  /*22310*/  @P0 LDC R15, c[0x0][0xbec] ;  /* 0x0002fb00ff0f0b82 */ /* 0x000ea20000000800 */
[----:B------:R-:W-:Y:S01]  /*22320*/  IMAD R7, R26, UR5, R7 ;  /* 0x000000051a077c24 */ /* 0x000fe2000f8e0207 */
[----:B------:R-:W-:-:S04]  /*22330*/  ULDC.64 UR4, c[0x0][0xb98] ;  /* 0x0002e60000047ab9 */ /* 0x000fc80000000a00 */
[----:B------:R-:W-:Y:S02]  /*22340*/  IADD3 R3, R3, R7, RZ ;  /* 0x0000000703037210 */ /* 0x000fe40007ffe0ff */
[----:B------:R-:W3:Y:S01]  /*22350*/  @P0 LDC R21, c[0x0][0xbf0] ;  /* 0x0002fc00ff150b82 */ /* 0x000ee20000000800 */
[----:B------:R-:W-:-:S04]  /*22360*/  IMAD.WIDE.U32 R2, R13, UR4, R2 ;  /* 0x000000040d027c25 */ /* 0x000fc8000f8e0002 */
[----:B--2---:R-:W-:-:S05]  /*22370*/  @P0 IMAD.HI.U32 R4, R8, R15, RZ ;  /* 0x0000000f08040227 */ /* 0x004fca00078e00ff */
[----:B---3--:R-:W-:Y:S01]  /*22380*/  @P0 SHF.R.U32.HI R5, RZ, R21, R4 ;  /* 0x00000015ff050219 */ /* 0x008fe20000011604 */
[----:B------:R-:W-:-:S03]  /*22390*/  IMAD R4, R12, UR4, RZ ;  /* 0x000000040c047c24 */ /* 0x000fc6000f8e02ff */
[----:B------:R-:W-:Y:S01]  /*223a0*/  IADD3 R2, P0, R5, R2, RZ ;  /* 0x0000000205027210 */ /* 0x000fe20007f1e0ff */
[----:B------:R-:W-:-:S04]  /*223b0*/  IMAD.MOV R7, RZ, RZ, -R5 ;  /* 0x000000ffff077224 */ /* 0x000fc800078e0a05 */
[----:B------:R-:W-:Y:S01]  /*223c0*/  IMAD R7, R9, R7, R8 ;  /* 0x0000000709077224 */ /* 0x000fe200078e0208 */
[----:B------:R-:W-:Y:S01]  /*223d0*/  SHF.R.S32.HI R9, RZ, 0x1f, R5 ;  /* 0x0000001fff097819 */ /* 0x000fe20000011405 */
[----:B------:R-:W-:Y:S01]  /*223e0*/  IMAD R8, R13, UR5, R4 ;  /* 0x000000050d087c24 */ /* 0x000fe2000f8e0204 */
[----:B------:R-:W-:Y:S02]  /*223f0*/  ULDC.64 UR4, c[0x0][0xb88] ;  /* 0x0002e20000047ab9 */ /* 0x000fe40000000a00 */
[----:B------:R-:W-:Y:S02]  /*22400*/  SHF.R.S32.HI R4, RZ, 0x1f, R7 ;  /* 0x0000001fff047819 */ /* 0x000fe40000011407 */
[----:B------:R-:W-:-:S03]  /*22410*/  IADD3.X R3, R9, R3, R8, P0, !PT ;  /* 0x0000000309037210 */ /* 0x000fc600007fe408 */
[----:B------:R-:W-:Y:S02]  /*22420*/  IMAD R4, R4, UR4, RZ ;  /* 0x0000000404047c24 */ /* 0x000fe4000f8e02ff */
[----:B------:R-:W-:-:S04]  /*22430*/  IMAD.WIDE.U32 R2, R7, UR4, R2 ;  /* 0x0000000407027c25 */ /* 0x000fc8000f8e0002 */
[----:B------:R-:W-:Y:S01]  /*22440*/  IMAD R5, R7, UR5, R4 ;  /* 0x0000000507057c24 */ /* 0x000fe2000f8e0204 */
[----:B------:R-:W-:Y:S02]  /*22450*/  ULDC.64 UR4, c[0x0][0xb50] ;  /* 0x0002d40000047ab9 */ /* 0x000fe40000000a00 */
[----:B------:R-:W-:Y:S01]  /*22460*/  LEA R4, P0, R2, UR4, 0x2 ;  /* 0x0000000402047c11 */ /* 0x000fe2000f8010ff */
[----:B------:R-:W-:-:S05]  /*22470*/  IMAD.IADD R3, R3, 0x1, R5 ;  /* 0x0000000103037824 */ /* 0x000fca00078e0205 */
[----:B------:R-:W-:Y:S01]  /*22480*/  LEA.HI.X R5, R2, UR5, R3, 0x2, P0 ;  /* 0x0000000502057c11 */ /* 0x000fe200080f1403 */
[----:B------:R-:W-:-:S05]  /*22490*/  IMAD.MOV.U32 R3, RZ, RZ, -0x800000 ;  /* 0xff800000ff037424 */ /* 0x000fca00078e00ff */
[----:B------:R2:W-:Y:S02]  /*224a0*/  STG.E desc[UR50][R4.64], R3 ;  /* 0x0000000304007986 */ /* 0x0005e4000c101932 */
.L_x_619:
[----:B------:R-:W-:Y:S05]  /*224b0*/  BSYNC B1 ;  /* 0x0000000000017941 */ /* 0x000fea0003800000 */
.L_x_618:
[----:B------:R-:W3:Y:S01]  /*224c0*/  @P2 LDC R9, c[0x0][0xbf0] ;  /* 0x0002fc00ff092b82 */ /* 0x000ee20000000800 */
[----:B------:R-:W-:Y:S01]  /*224d0*/  ULDC.64 UR4, c[0x0][0xaa0] ;  /* 0x0002a80000047ab9 */ /* 0x000fe20000000a00 */
[----:B------:R-:W-:Y:S01]  /*224e0*/  IMAD.IADD R29, R14, 0x1, -R29 ;  /* 0x000000010e1d7824 */ /* 0x000fe200078e0a1d */
[----:B------:R-:W-:Y:S01]  /*224f0*/  SHF.R.S32.HI R20, RZ, 0x3, R20 ;  /* 0x00000003ff147819 */ /* 0x000fe20000011414 */
[----:B--2---:R-:W-:-:S03]  /*22500*/  IMAD R3, R11, UR4, RZ ;  /* 0x000000040b037c24 */ /* 0x004fc6000f8e02ff */
[----:B------:R-:W-:Y:S01]  /*22510*/  LEA R4, R29, R20, 0x5 ;  /* 0x000000141d047211 */ /* 0x000fe200078e28ff */
[C---:B------:R-:W-:Y:S02]  /*22520*/  IMAD R5, R0.reuse, UR5, R3 ;  /* 0x0000000500057c24 */ /* 0x040fe4000f8e0203 */
[----:B------:R-:W-:Y:S01]  /*22530*/  IMAD.WIDE.U32 R2, R0, UR4, RZ ;  /* 0x0000000400027c25 */ /* 0x000fe2000f8e00ff */
[----:B------:R-:W-:-:S03]  /*22540*/  ULDC.64 UR4, c[0x0][0xae8] ;  /* 0x0002ba0000047ab9 */ /* 0x000fc60000000a00 */
[----:B------:R-:W-:Y:S02]  /*22550*/  IMAD R0, R10, UR4, RZ ;  /* 0x000000040a007c24 */ /* 0x000fe4000f8e02ff */
[----:B------:R-:W-:Y:S02]  /*22560*/  IMAD R8, R24, 0x80, R4 ;  /* 0x0000008018087824 */ /* 0x000fe400078e0204 */
[----:B------:R-:W-:Y:S02]  /*22570*/  IMAD R7, R26, UR5, R0 ;  /* 0x000000051a077c24 */ /* 0x000fe4000f8e0200 */
[----:B------:R-:W-:Y:S02]  /*22580*/  IMAD.IADD R3, R3, 0x1, R5 ;  /* 0x0000000103037824 */ /* 0x000fe400078e0205 */
[----:B----4-:R-:W-:-:S04]  /*22590*/  @P2 IMAD.HI.U32 R0, R8, R27, RZ ;  /* 0x0000001b08002227 */ /* 0x010fc800078e00ff */
[----:B------:R-:W-:Y:S01]  /*225a0*/  IMAD.WIDE.U32 R2, R26, UR4, R2 ;  /* 0x000000041a027c25 */ /* 0x000fe2000f8e0002 */
[----:B------:R-:W-:-:S03]  /*225b0*/  ULDC.64 UR4, c[0x0][0xaf0] ;  /* 0x0002bc0000047ab9 */ /* 0x000fc60000000a00 */
[----:B------:R-:W-:Y:S01]  /*225c0*/  IMAD.MOV.U32 R5, RZ, RZ, R8 ;  /* 0x000000ffff057224 */ /* 0x000fe200078e0008 */
[----:B---3--:R-:W-:Y:S01]  /*225d0*/  @P2 SHF.R.U32.HI R5, RZ, R9, R0 ;  /* 0x00000009ff052219 */ /* 0x008fe20000011600 */
[----:B------:R-:W-:Y:S02]  /*225e0*/  IMAD.IADD R3, R3, 0x1, R7 ;  /* 0x0000000103037824 */ /* 0x000fe400078e0207 */
[----:B------:R-:W-:Y:S01]  /*225f0*/  IMAD R4, R12, UR4, RZ ;  /* 0x000000040c047c24 */ /* 0x000fe2000f8e02ff */
[----:B------:R-:W-:Y:S01]  /*22600*/  IADD3 R7, -R5, RZ, RZ ;  /* 0x000000ff05077210 */ /* 0x000fe20007ffe1ff */
[----:B------:R-:W-:Y:S01]  /*22610*/  IMAD.WIDE.U32 R2, R13, UR4, R2 ;  /* 0x000000040d027c25 */ /* 0x000fe2000f8e0002 */
[----:B------:R-:W-:-:S03]  /*22620*/  SHF.R.S32.HI R0, RZ, 0x1f, R5 ;  /* 0x0000001fff007819 */ /* 0x000fc60000011405 */
[----:B------:R-:W-:Y:S01]  /*22630*/  IMAD R9, R13, UR5, R4 ;  /* 0x000000050d097c24 */ /* 0x000fe2000f8e0204 */
[----:B------:R-:W-:Y:S01]  /*22640*/  ULDC.64 UR4, c[0x0][0xae0] ;  /* 0x0002b80000047ab9 */ /* 0x000fe20000000a00 */
[----:B------:R-:W-:Y:S02]  /*22650*/  IMAD R7, R25, R7, R8 ;  /* 0x0000000719077224 */ /* 0x000fe400078e0208 */
[----:B------:R-:W-:Y:S02]  /*22660*/  IMAD R4, R0, UR4, RZ ;  /* 0x0000000400047c24 */ /* 0x000fe4000f8e02ff */
[----:B------:R-:W-:Y:S01]  /*22670*/  IMAD.IADD R3, R3, 0x1, R9 ;  /* 0x0000000103037824 */ /* 0x000fe200078e0209 */
[----:B------:R-:W-:Y:S01]  /*22680*/  SHF.R.S32.HI R0, RZ, 0x1f, R7 ;  /* 0x0000001fff007819 */ /* 0x000fe20000011407 */
[C---:B------:R-:W-:Y:S02]  /*22690*/  IMAD R9, R5.reuse, UR5, R4 ;  /* 0x0000000505097c24 */ /* 0x040fe4000f8e0204 */
[----:B------:R-:W-:Y:S01]  /*226a0*/  IMAD.WIDE.U32 R2, R5, UR4, R2 ;  /* 0x0000000405027c25 */ /* 0x000fe2000f8e0002 */
[----:B------:R-:W-:-:S03]  /*226b0*/  ULDC.64 UR4, c[0x0][0xad8] ;  /* 0x0002b60000047ab9 */ /* 0x000fc60000000a00 */
[----:B------:R-:W-:Y:S02]  /*226c0*/  IMAD R0, R0, UR4, RZ ;  /* 0x0000000400007c24 */ /* 0x000fe4000f8e02ff */
[----:B------:R-:W-:Y:S02]  /*226d0*/  IMAD.IADD R3, R3, 0x1, R9 ;  /* 0x0000000103037824 */ /* 0x000fe400078e0209 */
[C---:B------:R-:W-:Y:S02]  /*226e0*/  IMAD R9, R7.reuse, UR5, R0 ;  /* 0x0000000507097c24 */ /* 0x040fe4000f8e0200 */
[----:B------:R-:W-:Y:S01]  /*226f0*/  IMAD.WIDE.U32 R4, R7, UR4, R2 ;  /* 0x0000000407047c25 */ /* 0x000fe2000f8e0002 */
[----:B------:R-:W-:-:S03]  /*22700*/  ULDC.64 UR4, c[0x0][0xa80] ;  /* 0x0002a00000047ab9 */ /* 0x000fc60000000a00 */
[----:B------:R-:W-:Y:S01]  /*22710*/  IMAD.SHL.U32 R29, R29, 0x8, RZ ;  /* 0x000000081d1d7824 */ /* 0x000fe200078e00ff */
[C---:B------:R-:W-:Y:S01]  /*22720*/  LEA R2, P0, R4.reuse, UR4, 0x1 ;  /* 0x0000000404027c11 */ /* 0x040fe2000f8008ff */
[----:B------:R-:W-:Y:S01]  /*22730*/  IMAD.IADD R3, R5, 0x1, R9 ;  /* 0x0000000105037824 */ /* 0x000fe200078e0209 */
[----:B------:R-:W-:Y:S01]  /*22740*/  UMOV UR4, 0xffffffff ;  /* 0xffffffff00047882 */ /* 0x000fe20000000000 */
[C---:B------:R-:W-:Y:S01]  /*22750*/  VIADD R9, R29.reuse, 0x80 ;  /* 0x000000801d097836 */ /* 0x040fe20000000000 */
[----:B------:R-:W-:Y:S02]  /*22760*/  IADD3 R5, R29, 0x40, RZ ;  /* 0x000000401d057810 */ /* 0x000fe40007ffe0ff */
[----:B------:R-:W-:Y:S02]  /*22770*/  LEA.HI.X R3, R4, UR5, R3, 0x1, P0 ;  /* 0x0000000504037c11 */ /* 0x000fe400080f0c03 */
[----:B------:R-:W-:Y:S02]  /*22780*/  SHF.R.S32.HI R10, RZ, 0x1f, R29 ;  /* 0x0000001fff0a7819 */ /* 0x000fe4000001141d */
[----:B------:R-:W-:-:S02]  /*22790*/  SHF.R.S32.HI R7, RZ, 0x1f, R5 ;  /* 0x0000001fff077819 */ /* 0x000fc40000011405 */
[----:B------:R-:W-:Y:S01]  /*227a0*/  SHF.R.S32.HI R8, RZ, 0x1f, R9 ;  /* 0x0000001fff087819 */ /* 0x000fe20000011409 */
[----:B------:R-:W-:Y:S06]  /*227b0*/  BRA.DIV UR4, `(.L_x_620) ;  /* 0x000000aa04b07947 */ /* 0x000fec000b800000 */
[----:B------:R2:W3:Y:S04]  /*227c0*/  SHFL.IDX PT, R0, R3, RZ, 0x181f ;  /* 0x00181fff03007589 */ /* 0x0004e800000e0000 */
[----:B------:R2:W4:Y:S02]  /*227d0*/  SHFL.IDX PT, R14, R2, RZ, 0x181f ;  /* 0x00181fff020e7589 */ /* 0x00052400000e0000 */
.L_x_871:
[----:B------:R-:W-:Y:S01]  /*227e0*/  IMAD R25, R6, R25, RZ ;  /* 0x0000001906197224 */ /* 0x000fe200078e02ff */
[----:B------:R-:W-:Y:S01]  /*227f0*/  BSSY B1, `(.L_x_621) ;  /* 0x0000011000017945 */ /* 0x000fe20003800000 */
[----:B------:R-:W-:-:S05]  /*22800*/  IMAD R6, R24, 0x80, R20 ;  /* 0x0000008018067824 */ /* 0x000fca00078e0214 */
[----:B------:R-:W-:-:S13]  /*22810*/  ISETP.GE.AND P0, PT, R6, R25, PT ;  /* 0x000000190600720c */ /* 0x000fda0003f06270 */
[----:B------:R-:W-:Y:S05]  /*22820*/  @P0 BRA `(.L_x_622) ;  /* 0x0000000000340947 */ /* 0x000fea0003800000 */
[----:B------:R-:W-:Y:S02]  /*22830*/  ULDC UR4, c[0x0][0xac8] ;  /* 0x0002b20000047ab9 */ /* 0x000fe40000000800 */
[----:B------:R-:W-:Y:S02]  /*22840*/  ISETP.GE.AND P3, PT, R29, UR4, PT ;  /* 0x000000041d007c0c */ /* 0x000fe4000bf66270 */
[----:B------:R-:W-:Y:S02]  /*22850*/  ISETP.GE.AND P4, PT, R5, UR4, PT ;  /* 0x0000000405007c0c */ /* 0x000fe4000bf86270 */
[----:B------:R-:W-:-:S09]  /*22860*/  ISETP.GE.AND P5, PT, R9, UR4, PT ;  /* 0x0000000409007c0c */ /* 0x000fd2000bfa6270 */
[-C--:B----4-:R-:W-:Y:S02]  /*22870*/  @!P3 LEA R12, P0, R29, R14.reuse, 0x1 ;  /* 0x0000000e1d0cb211 */ /* 0x090fe400078008ff */
[-C--:B------:R-:W-:Y:S02]  /*22880*/  @!P4 LEA R20, P1, R5, R14.reuse, 0x1 ;  /* 0x0000000e0514c211 */ /* 0x080fe400078208ff */
[----:B------:R-:W-:Y:S02]  /*22890*/  @!P5 LEA R14, P2, R9, R14, 0x1 ;  /* 0x0000000e090ed211 */ /* 0x000fe400078408ff */
[-C--:B---3--:R-:W-:Y:S02]  /*228a0*/  @!P3 LEA.HI.X R13, R29, R0.reuse, R10, 0x1, P0 ;  /* 0x000000001d0db211 */ /* 0x088fe400000f0c0a */
[-C--:B------:R-:W-:Y:S02]  /*228b0*/  @!P4 LEA.HI.X R21, R5, R0.reuse, R7, 0x1, P1 ;  /* 0x000000000515c211 */ /* 0x080fe400008f0c07 */
[----:B------:R-:W-:Y:S01]  /*228c0*/  @!P5 LEA.HI.X R15, R9, R0, R8, 0x1, P2 ;  /* 0x00000000090fd211 */ /* 0x000fe200010f0c08 */
[----:B------:R3:W-:Y:S04]  /*228d0*/  @!P3 ST.E.128 desc[UR50][R12.64], RZ ;  /* 0x000000ff0c00b985 */ /* 0x0007e8000c101d32 */
[----:B------:R3:W-:Y:S04]  /*228e0*/  @!P4 ST.E.128 desc[UR50][R20.64], RZ ;  /* 0x000000ff1400c985 */ /* 0x0007e8000c101d32 */
[----:B------:R3:W-:Y:S02]  /*228f0*/  @!P5 ST.E.128 desc[UR50][R14.64], RZ ;  /* 0x000000ff0e00d985 */ /* 0x0007e4000c101d32 */
.L_x_622:
[----:B------:R-:W-:Y:S05]  /*22900*/  BSYNC B1 ;  /* 0x0000000000017941 */ /* 0x000fea0003800000 */
.L_x_621:
[----:B------:R-:W-:-:S03]  /*22910*/  UMOV UR4, 0xffffffff ;  /* 0xffffffff00047882 */ /* 0x000fc60000000000 */
[----:B------:R-:W-:Y:S05]  /*22920*/  BRA.DIV UR4, `(.L_x_623) ;  /* 0x000000aa04887947 */ /* 0x000fea000b800000 */
[----:B---3--:R3:W0:Y:S04]  /*22930*/  SHFL.IDX PT, R0, R3, 0x1, 0x181f ;  /* 0x00381f0003007f89 */ /* 0x00862800000e0000 */
[----:B----4-:R3:W4:Y:S02]  /*22940*/  SHFL.IDX PT, R14, R2, 0x1, 0x181f ;  /* 0x00381f00020e7f89 */ /* 0x01072400000e0000 */
.L_x_875:
[----:B------:R-:W-:Y:S01]  /*22950*/  VIADD R4, R6, 0x20 ;  /* 0x0000002006047836 */ /* 0x000fe20000000000 */
[----:B------:R-:W-:Y:S04]  /*22960*/  BSSY B1, `(.L_x_624) ;  /* 0x0000010000017945 */ /* 0x000fe80003800000 */
        /* <DEDUP_REMOVED lines=9> */
[-C--:B0-----:R-:W-:Y:S02]  /*22a00*/  @!P3 LEA.HI.X R13, R29, R0.reuse, R10, 0x1, P0 ;  /* 0x000000001d0db211 */ /* 0x081fe400000f0c0a */
[-C--:B------:R-:W-:Y:S02]  /*22a10*/  @!P4 LEA.HI.X R21, R5, R0.reuse, R7, 0x1, P1 ;  /* 0x000000000515c211 */ /* 0x080fe400008f0c07 */
[----:B------:R-:W-:Y:S01]  /*22a20*/  @!P5 LEA.HI.X R15, R9, R0, R8, 0x1, P2 ;  /* 0x00000000090fd211 */ /* 0x000fe200010f0c08 */
[----:B------:R0:W-:Y:S04]  /*22a30*/  @!P3 ST.E.128 desc[UR50][R12.64], RZ ;  /* 0x000000ff0c00b985 */ /* 0x0001e8000c101d32 */
[----:B------:R0:W-:Y:S04]  /*22a40*/  @!P4 ST.E.128 desc[UR50][R20.64], RZ ;  /* 0x000000ff1400c985 */ /* 0x0001e8000c101d32 */
[----:B------:R0:W-:Y:S02]  /*22a50*/  @!P5 ST.E.128 desc[UR50][R14.64], RZ ;  /* 0x000000ff0e00d985 */ /* 0x0001e4000c101d32 */
.L_x_625:
[----:B------:R-:W-:Y:S05]  /*22a60*/  BSYNC B1 ;  /* 0x0000000000017941 */ /* 0x000fea0003800000 */
.L_x_624:
[----:B------:R-:W-:-:S03]  /*22a70*/  UMOV UR4, 0xffffffff ;  /* 0xffffffff00047882 */ /* 0x000fc60000000000 */
[----:B------:R-:W-:Y:S05]  /*22a80*/  BRA.DIV UR4, `(.L_x_626) ;  /* 0x000000aa04787947 */ /* 0x000fea000b800000 */
[----:B0-----:R0:W0:Y:S04]  /*22a90*/  SHFL.IDX PT, R0, R3, 0x2, 0x181f ;  /* 0x00581f0003007f89 */ /* 0x00102800000e0000 */
[----:B----4-:R4:W0:Y:S02]  /*22aa0*/  SHFL.IDX PT, R14, R2, 0x2, 0x181f ;  /* 0x00581f00020e7f89 */ /* 0x01082400000e0000 */
.L_x_879:
        /* <DEDUP_REMOVED lines=14> */
[----:B------:R0:W-:Y:S04]  /*22b90*/  @!P3 ST.E.128 desc[UR50][R12.64], RZ ;  /* 0x000000ff0c00b985 */ /* 0x0001e8000c101d32 */
[----:B------:R0:W-:Y:S04]  /*22ba0*/  @!P4 ST.E.128 desc[UR50][R20.64], RZ ;  /* 0x000000ff1400c985 */ /* 0x0001e8000c101d32 */
[----:B------:R0:W-:Y:S02]  /*22bb0*/  @!P5 ST.E.128 desc[UR50][R14.64], RZ ;  /* 0x000000ff0e00d985 */ /* 0x0001e4000c101d32 */
.L_x_628:
[----:B------:R-:W-:Y:S05]  /*22bc0*/  BSYNC B1 ;  /* 0x0000000000017941 */ /* 0x000fea0003800000 */
.L_x_627:
[----:B------:R-:W-:-:S03]  /*22bd0*/  UMOV UR4, 0xffffffff ;  /* 0xffffffff00047882 */ /* 0x000fc60000000000 */
[----:B------:R-:W-:Y:S05]  /*22be0*/  BRA.DIV UR4, `(.L_x_629) ;  /* 0x000000aa04687947 */ /* 0x000fea000b800000 */
[----:B0-----:R0:W0:Y:S04]  /*22bf0*/  SHFL.IDX PT, R0, R3, 0x3, 0x181f ;  /* 0x00781f0003007f89 */ /* 0x00102800000e0000 */
[----:B------:R0:W0:Y:S02]  /*22c00*/  SHFL.IDX PT, R14, R2, 0x3, 0x181f ;  /* 0x00781f00020e7f89 */ /* 0x00002400000e0000 */
.L_x_883:
[----:B0-234-:R-:W-:-:S04]  /*22c10*/  IADD3 R2, R6, 0x60, RZ ;  /* 0x0000006006027810 */ /* 0x01dfc80007ffe0ff */
[----:B------:R-:W-:-:S13]  /*22c20*/  ISETP.GE.AND P0, PT, R2, R25, PT ;  /* 0x000000190200720c */ /* 0x000fda0003f06270 */
[----:B------:R-:W-:Y:S05]  /*22c30*/  @P0 BRA `(.L_x_616) ;  /* 0x0000000000340947 */ /* 0x000fea0003800000 */
[----:B------:R-:W-:Y:S02]  /*22c40*/  ULDC UR4, c[0x0][0xac8] ;  /* 0x0002b20000047ab9 */ /* 0x000fe40000000800 */
[----:B------:R-:W-:Y:S02]  /*22c50*/  ISETP.GE.AND P3, PT, R29, UR4, PT ;  /* 0x000000041d007c0c */ /* 0x000fe4000bf66270 */
[----:B------:R-:W-:Y:S02]  /*22c60*/  ISETP.GE.AND P4, PT, R5, UR4, PT ;  /* 0x0000000405007c0c */ /* 0x000fe4000bf86270 */
[----:B------:R-:W-:-:S09]  /*22c70*/  ISETP.GE.AND P5, PT, R9, UR4, PT ;  /* 0x0000000409007c0c */ /* 0x000fd2000bfa6270 */
[-C--:B------:R-:W-:Y:S02]  /*22c80*/  @!P3 LEA R2, P0, R29, R14.reuse, 0x1 ;  /* 0x0000000e1d02b211 */ /* 0x080fe400078008ff */
        /* <DEDUP_REMOVED lines=8> */
.L_x_616:
[----:B------:R-:W-:Y:S05]  /*22d10*/  BSYNC B0 ;  /* 0x0000000000007941 */ /* 0x000fea0003800000 */
.L_x_606:
[----:B------:R-:W-:Y:S02]  /*22d20*/  ULDC UR4, c[0x0][0xc3c] ;  /* 0x00030f0000047ab9 */ /* 0x000fe40000000800 */
[----:B-1----:R-:W-:-:S13]  /*22d30*/  ISETP.GE.AND P0, PT, R223, UR4, PT ;  /* 0x00000004df007c0c */ /* 0x002fda000bf06270 */
[----:B------:R-:W-:Y:S05]  /*22d40*/  @!P0 BRA `(.L_x_630) ;  /* 0xfffffde4003c8947 */ /* 0x000fea000383ffff */
[----:B------:R-:W-:Y:S05]  /*22d50*/  BRA `(.L_x_431) ;  /* 0x0000007c00ac7947 */ /* 0x000fea0003800000 */
.L_x_429:
        /* <DEDUP_REMOVED lines=10> */
[----:B------:R0:W1:Y:S01]  /*22e00*/  @P0 LDS.128 R16, [R2+0x334d0] ;  /* 0x0334d00002100984 */ /* 0x0000620000000c00 */
[----:B------:R-:W-:Y:S06]  /*22e10*/  @P0 BAR.ARV 0x4, 0x180 ;  /* 0x0106000000000b1d */ /* 0x000fec0000002000 */
[----:B------:R-:W-:Y:S05]  /*22e20*/  @P0 BRA `(.L_x_631) ;  /* 0x0000000800040947 */ /* 0x000fea0003800000 */
[----:B------:R-:W2:Y:S01]  /*22e30*/  S2R R4, SR_TID.X ;  /* 0x0000000000047919 */ /* 0x000ea20000002100 */
[----:B------:R-:W-:Y:S01]  /*22e40*/  ULDC UR4, c[0x0][0xc3c] ;  /* 0x00030f0000047ab9 */ /* 0x000fe20000000800 */
[----:B------:R-:W-:Y:S01]  /*22e50*/  IMAD.MOV.U32 R0, RZ, RZ, RZ ;  /* 0x000000ffff007224 */ /* 0x000fe200078e00ff */
[----:B------:R-:W3:Y:S01]  /*22e60*/  S2UR UR6, SR_CTAID.X ;  /* 0x00000000000679c3 */ /* 0x000ee20000002500 */
[----:B------:R-:W-:Y:S01]  /*22e70*/  ULDC UR5, c[0x0][0xc38] ;  /* 0x00030e0000057ab9 */ /* 0x000fe20000000800 */
[----:B--2---:R-:W-:-:S04]  /*22e80*/  LOP3.LUT R5, R4, 0x1f, RZ, 0xc0, !PT ;  /* 0x0000001f04057812 */ /* 0x004fc800078ec0ff */
[----:B------:R-:W-:-:S04]  /*22e90*/  ISETP.NE.AND P0, PT, R5, 0x1f, PT ;  /* 0x0000001f0500780c */ /* 0x000fc80003f05270 */
[----:B------:R-:W-:-:S13]  /*22ea0*/  ISETP.GE.OR P1, PT, R5, UR4, !P0 ;  /* 0x0000000405007c0c */ /* 0x000fda000c726670 */
[----:B0-----:R-:W0:Y:S02]  /*22eb0*/  @!P1 LDC.64 R2, c[0x0][0xc80] ;  /* 0x00032000ff029b82 */ /* 0x001e240000000a00 */
[----:B0-----:R-:W-:-:S05]  /*22ec0*/  @!P1 IMAD.WIDE.U32 R2, R5, 0x4, R2 ;  /* 0x0000000405029825 */ /* 0x001fca00078e0002 */
[----:B------:R-:W2:Y:S01]  /*22ed0*/  @!P1 LDG.E R0, desc[UR50][R2.64] ;  /* 0x0000003202009981 */ /* 0x000ea2000c1e1900 */
[C---:B------:R-:W-:Y:S01]  /*22ee0*/  ISETP.NE.AND P1, PT, R5.reuse, RZ, PT ;  /* 0x000000ff0500720c */ /* 0x040fe20003f25270 */
[----:B------:R-:W-:Y:S01]  /*22ef0*/  UMOV UR4, URZ ;  /* 0x0000003f00047c82 */ /* 0x000fe20008000000 */
[C---:B------:R-:W-:Y:S01]  /*22f00*/  ISETP.GE.U32.AND P2, PT, R5.reuse, 0x2, PT ;  /* 0x000000020500780c */ /* 0x040fe20003f46070 */
[----:B-1----:R-:W-:Y:S01]  /*22f10*/  IMAD.MOV.U32 R16, RZ, RZ, RZ ;  /* 0x000000ffff107224 */ /* 0x002fe200078e00ff */
        /* <DEDUP_REMOVED lines=13> */
[----:B0-----:R-:W-:-:S04]  /*22ff0*/  SEL R2, R2, RZ, P4 ;  /* 0x000000ff02027207 */ /* 0x001fc80002000000 */
[----:B------:R-:W-:-:S05]  /*23000*/  IADD3 R2, R3, R2, RZ ;  /* 0x0000000203027210 */ /* 0x000fca0007ffe0ff */
[----:B------:R-:W0:Y:S02]  /*23010*/  SHFL.UP PT, R6, R2, 0x10, RZ ;  /* 0x0600000002067989 */ /* 0x000e2400000e00ff */
[----:B0-----:R-:W-:-:S05]  /*23020*/  SEL R7, R6, RZ, P5 ;  /* 0x000000ff06077207 */ /* 0x001fca0002800000 */
[----:B------:R-:W-:-:S05]  /*23030*/  IMAD.IADD R7, R2, 0x1, R7 ;  /* 0x0000000102077824 */ /* 0x000fca00078e0207 */
[----:B------:R-:W0:Y:S02]  /*23040*/  SHFL.IDX PT, R4, R7, 0x1f, 0x1f ;  /* 0x03e01f0007047f89 */ /* 0x000e2400000e0000 */
[----:B0-----:R-:W-:-:S04]  /*23050*/  IMAD R4, R4, UR5, RZ ;  /* 0x0000000504047c24 */ /* 0x001fc8000f8e02ff */
[----:B------:R-:W-:Y:S01]  /*23060*/  IMAD.MOV.U32 R3, RZ, RZ, R4 ;  /* 0x000000ffff037224 */ /* 0x000fe200078e0004 */
[----:B---3--:R-:W-:-:S13]  /*23070*/  ISETP.GT.AND P6, PT, R4, UR6, PT ;  /* 0x0000000604007c0c */ /* 0x008fda000bfc4270 */
[----:B------:R-:W-:Y:S05]  /*23080*/  @P6 BRA `(.L_x_632) ;  /* 0x00000000009c6947 */ /* 0x000fea0003800000 */
[----:B------:R-:W0:Y:S01]  /*23090*/  LDC R10, c[0x0][0xc3c] ;  /* 0x00030f00ff0a7b82 */ /* 0x000e220000000800 */
[----:B------:R-:W-:Y:S01]  /*230a0*/  IMAD.MOV.U32 R4, RZ, RZ, R3 ;  /* 0x000000ffff047224 */ /* 0x000fe200078e0003 */
[----:B------:R-:W-:Y:S01]  /*230b0*/  UMOV UR4, URZ ;  /* 0x0000003f00047c82 */ /* 0x000fe20008000000 */
[----:B------:R-:W-:Y:S01]  /*230c0*/  ULDC UR7, c[0x0][0xc3c] ;  /* 0x00030f0000077ab9 */ /* 0x000fe20000000800 */
[----:B------:R-:W-:-:S05]  /*230d0*/  ULDC UR5, c[0x0][0xc38] ;  /* 0x00030e0000057ab9 */ /* 0x000fca0000000800 */
.L_x_636:
[----:B------:R-:W-:Y:S01]  /*230e0*/  UIADD3 UR4, UR4, 0x1f, URZ ;  /* 0x0000001f04047890 */ /* 0x000fe2000fffe03f */
[----:B------:R-:W-:-:S05]  /*230f0*/  MOV R19, UR7 ;  /* 0x0000000700137c02 */ /* 0x000fca0008000f00 */
[----:B0-----:R-:W-:-:S13]  /*23100*/  ISETP.LE.AND P6, PT, R10, UR4, PT ;  /* 0x000000040a007c0c */ /* 0x001fda000bfc3270 */
[----:B------:R-:W-:Y:S05]  /*23110*/  @P6 BRA `(.L_x_633) ;  /* 0x0000000400246947 */ /* 0x000fea0003800000 */
[----:B------:R-:W-:Y:S01]  /*23120*/  VIADD R7, R5, UR4 ;  /* 0x0000000405077c36 */ /* 0x000fe20008000000 */
[----:B------:R-:W-:Y:S01]  /*23130*/  BSSY B0, `(.L_x_634) ;  /* 0x0000007000007945 */ /* 0x000fe20003800000 */
[----:B------:R-:W-:-:S03]  /*23140*/  IMAD.MOV.U32 R0, RZ, RZ, RZ ;  /* 0x000000ffff007224 */ /* 0x000fc600078e00ff */
[----:B------:R-:W-:-:S13]  /*23150*/  ISETP.GE.OR P6, PT, R7, R10, !P0 ;  /* 0x0000000a0700720c */ /* 0x000fda00047c6670 */
[----:B------:R-:W-:Y:S05]  /*23160*/  @P6 BRA `(.L_x_635) ;  /* 0x00000000000c6947 */ /* 0x000fea0003800000 */
[----:B------:R-:W0:Y:S02]  /*23170*/  LDC.64 R2, c[0x0][0xc80] ;  /* 0x00032000ff027b82 */ /* 0x000e240000000a00 */
[----:B0-----:R-:W-:-:S05]  /*23180*/  IMAD.WIDE R2, R7, 0x4, R2 ;  /* 0x0000000407027825 */ /* 0x001fca00078e0202 */
[----:B------:R0:W5:Y:S02]  /*23190*/  LDG.E R0, desc[UR50][R2.64] ;  /* 0x0000003202007981 */ /* 0x000164000c1e1900 */
.L_x_635:
[----:B------:R-:W-:Y:S05]  /*231a0*/  BSYNC B0 ;  /* 0x0000000000007941 */ /* 0x000fea0003800000 */
.L_x_634:
[----:B0----5:R-:W0:Y:S02]  /*231b0*/  SHFL.UP PT, R2, R0, 0x1, RZ ;  /* 0x0420000000027989 */ /* 0x021e2400000e00ff */
        /* <DEDUP_REMOVED lines=11> */
[----:B------:R-:W0:Y:S02]  /*23270*/  SHFL.UP PT, R8, R6, 0x10, RZ ;  /* 0x0600000006087989 */ /* 0x000e2400000e00ff */
[----:B0-----:R-:W-:-:S05]  /*23280*/  SEL R9, R8, RZ, P5 ;  /* 0x000000ff08097207 */ /* 0x001fca0002800000 */
[----:B------:R-:W-:-:S05]  /*23290*/  IMAD.IADD R9, R6, 0x1, R9 ;  /* 0x0000000106097824 */ /* 0x000fca00078e0209 */
[----:B------:R-:W0:Y:S02]  /*232a0*/  SHFL.IDX PT, R3, R9, 0x1f, 0x1f ;  /* 0x03e01f0009037f89 */ /* 0x000e2400000e0000 */
[----:B0-----:R-:W-:-:S04]  /*232b0*/  IMAD R3, R3, UR5, RZ ;  /* 0x0000000503037c24 */ /* 0x001fc8000f8e02ff */
[----:B------:R-:W-:-:S05]  /*232c0*/  IMAD.IADD R4, R3, 0x1, R4 ;  /* 0x0000000103047824 */ /* 0x000fca00078e0204 */
[----:B------:R-:W-:-:S13]  /*232d0*/  ISETP.GT.AND P6, PT, R4, UR6, PT ;  /* 0x0000000604007c0c */ /* 0x000fda000bfc4270 */
[----:B------:R-:W-:Y:S05]  /*232e0*/  @!P6 BRA `(.L_x_636) ;  /* 0xfffffffc007ce947 */ /* 0x000fea000383ffff */
[----:B------:R-:W-:-:S07]  /*232f0*/  IMAD.MOV.U32 R7, RZ, RZ, R9 ;  /* 0x000000ffff077224 */ /* 0x000fce00078e0009 */
.L_x_632:
[----:B------:R-:W-:-:S05]  /*23300*/  IADD3 R8, -R3, R4, RZ ;  /* 0x0000000403087210 */ /* 0x000fca0007ffe1ff */
[----:B------:R-:W-:-:S05]  /*23310*/  IMAD R2, R7, UR5, R8 ;  /* 0x0000000507027c24 */ /* 0x000fca000f8e0208 */
[----:B------:R-:W-:-:S13]  /*23320*/  ISETP.GT.AND P0, PT, R2, UR6, PT ;  /* 0x0000000602007c0c */ /* 0x000fda000bf04270 */
[----:B------:R-:W-:-:S04]  /*23330*/  VOTE.ANY R4, PT, !P0 ;  /* 0x0000000000047806 */ /* 0x000fc800040e0100 */
[----:B------:R-:W0:Y:S01]  /*23340*/  POPC R19, R4 ;  /* 0x0000000400137309 */ /* 0x000e220000000000 */
[----:B------:R-:W-:Y:S01]  /*23350*/  ISETP.NE.AND P0, PT, R4, RZ, PT ;  /* 0x000000ff0400720c */ /* 0x000fe20003f05270 */
[----:B0-----:R-:W0:Y:S02]  /*23360*/  SHFL.IDX PT, R10, R0, R19, 0x1f ;  /* 0x00001f13000a7589 */ /* 0x001e2400000e0000 */
[----:B0-----:R-:W-:-:S04]  /*23370*/  IABS R9, R10 ;  /* 0x0000000a00097213 */ /* 0x001fc80000000000 */
[----:B------:R-:W0:Y:S08]  /*23380*/  I2F.RP R6, R9 ;  /* 0x0000000900067306 */ /* 0x000e300000209400 */
[----:B0-----:R-:W0:Y:S02]  /*23390*/  MUFU.RCP R6, R6 ;  /* 0x0000000600067308 */ /* 0x001e240000001000 */
[----:B0-----:R-:W-:-:S06]  /*233a0*/  VIADD R2, R6, 0xffffffe ;  /* 0x0ffffffe06027836 */ /* 0x001fcc0000000000 */
[----:B------:R0:W1:Y:S01]  /*233b0*/  F2I.FTZ.U32.TRUNC.NTZ R3, R2 ;  /* 0x0000000200037305 */ /* 0x000062000021f000 */
[----:B------:R-:W-:Y:S05]  /*233c0*/  @!P0 BRA `(.L_x_637) ;  /* 0x0000000000088947 */ /* 0x000fea0003800000 */
[----:B------:R-:W-:-:S06]  /*233d0*/  VIADD R16, R19, 0xffffffff ;  /* 0xffffffff13107836 */ /* 0x000fcc0000000000 */
[----:B------:R2:W3:Y:S02]  /*233e0*/  SHFL.IDX PT, R16, R7, R16, 0x1f ;  /* 0x00001f1007107589 */ /* 0x0004e400000e0000 */
.L_x_637:
[----:B---3--:R-:W-:Y:S01]  /*233f0*/  IMAD R16, R16, UR5, R8 ;  /* 0x0000000510107c24 */ /* 0x008fe2000f8e0208 */
[----:B0-----:R-:W-:Y:S01]  /*23400*/  IABS R2, R10 ;  /* 0x0000000a00027213 */ /* 0x001fe20000000000 */
[----:B-1----:R-:W-:Y:S02]  /*23410*/  IMAD.MOV R0, RZ, RZ, -R3 ;  /* 0x000000ffff007224 */ /* 0x002fe400078e0a03 */
[----:B------:R-:W-:Y:S01]  /*23420*/  VIADD R19, R19, UR4 ;  /* 0x0000000413137c36 */ /* 0x000fe20008000000 */
[----:B------:R-:W-:Y:S01]  /*23430*/  IADD3 R11, -R16, UR6, RZ ;  /* 0x00000006100b7c10 */ /* 0x000fe2000fffe1ff */
[----:B------:R-:W-:Y:S01]  /*23440*/  IMAD.MOV R4, RZ, RZ, -R2 ;  /* 0x000000ffff047224 */ /* 0x000fe200078e0a02 */
[----:B------:R-:W-:Y:S01]  /*23450*/  MOV R2, RZ ;  /* 0x000000ff00027202 */ /* 0x000fe20000000f00 */
[----:B--2---:R-:W-:Y:S01]  /*23460*/  IMAD R7, R0, R9, RZ ;  /* 0x0000000900077224 */ /* 0x004fe200078e02ff */
[----:B------:R-:W-:-:S03]  /*23470*/  IABS R0, R11 ;  /* 0x0000000b00007213 */ /* 0x000fc60000000000 */
        /* <DEDUP_REMOVED lines=12> */
[----:B------:R-:W-:-:S06]  /*23540*/  @P0 IADD3 R2, R2, 0x1, RZ ;  /* 0x0000000102020810 */ /* 0x000fcc0007ffe0ff */
[----:B------:R-:W-:Y:S01]  /*23550*/  @!P2 IMAD.MOV R2, RZ, RZ, -R2 ;  /* 0x000000ffff02a224 */ /* 0x000fe200078e0a02 */
[----:B------:R-:W-:-:S05]  /*23560*/  @!P1 LOP3.LUT R2, RZ, R10, RZ, 0x33, !PT ;  /* 0x0000000aff029212 */ /* 0x000fca00078e33ff */
[--C-:B------:R-:W-:Y:S02]  /*23570*/  IMAD.MOV R17, RZ, RZ, -R2.reuse ;  /* 0x000000ffff117224 */ /* 0x100fe400078e0a02 */
[----:B------:R-:W-:Y:S02]  /*23580*/  IMAD.MOV.U32 R18, RZ, RZ, R2 ;  /* 0x000000ffff127224 */ /* 0x000fe400078e0002 */
[----:B------:R-:W-:Y:S01]  /*23590*/  IMAD R17, R10, R17, R11 ;  /* 0x000000110a117224 */ /* 0x000fe200078e020b */
[----:B------:R-:W-:Y:S06]  /*235a0*/  BRA `(.L_x_638) ;  /* 0x00000000000c7947 */ /* 0x000fec0003800000 */
.L_x_633:
[----:B------:R-:W-:Y:S01]  /*235b0*/  MOV R17, RZ ;  /* 0x000000ff00117202 */ /* 0x000fe20000000f00 */
[----:B------:R-:W-:Y:S02]  /*235c0*/  IMAD.U32 R16, RZ, RZ, UR6 ;  /* 0x00000006ff107e24 */ /* 0x000fe4000f8e00ff */
[----:B------:R-:W-:-:S07]  /*235d0*/  IMAD.MOV.U32 R18, RZ, RZ, RZ ;  /* 0x000000ffff127224 */ /* 0x000fce00078e00ff */
.L_x_638:
[----:B------:R-:W-:-:S13]  /*235e0*/  ISETP.NE.AND P0, PT, R5, RZ, PT ;  /* 0x000000ff0500720c */ /* 0x000fda0003f05270 */
[----:B------:R-:W0:Y:S01]  /*235f0*/  @!P0 S2R R3, SR_CgaCtaId ;  /* 0x0000000000038919 */ /* 0x000e220000008800 */
[----:B------:R-:W-:-:S04]  /*23600*/  @!P0 MOV R0, 0x400 ;  /* 0x0000040000008802 */ /* 0x000fc80000000f00 */
[----:B0-----:R-:W-:-:S05]  /*23610*/  @!P0 LEA R0, R3, R0, 0x18 ;  /* 0x0000000003008211 */ /* 0x001fca00078ec0ff */
[----:B------:R2:W-:Y:S01]  /*23620*/  @!P0 STS.128 [R0+0x334d0], R16 ;  /* 0x0334d01000008388 */ /* 0x0005e20000000c00 */
[----:B------:R-:W-:Y:S06]  /*23630*/  BAR.ARV 0x5, 0x180 ;  /* 0x0146000000007b1d */ /* 0x000fec0000002000 */
.L_x_631:
[----:B------:R3:W-:Y:S01]  /*23640*/  STL [R1+0x38], RZ ;  /* 0x000038ff01007387 */ /* 0x0007e20000100800 */
[----:B------:R-:W-:Y:S01]  /*23650*/  ULDC UR4, c[0x0][0xc3c] ;  /* 0x00030f0000047ab9 */ /* 0x000fe20000000800 */
[----:B------:R-:W-:Y:S01]  /*23660*/  IMAD.MOV.U32 R33, RZ, RZ, 0x1 ;  /* 0x00000001ff217424 */ /* 0x000fe200078e00ff */
[----:B-1----:R-:W-:Y:S01]  /*23670*/  ISETP.GE.AND P0, PT, R19, UR4, PT ;  /* 0x0000000413007c0c */ /* 0x002fe2000bf06270 */
[----:B------:R-:W-:-:S12]  /*23680*/  IMAD.MOV.U32 R29, RZ, RZ, RZ ;  /* 0x000000ffff1d7224 */ /* 0x000fd800078e00ff */
[----:B---3--:R-:W-:Y:S05]  /*23690*/  @P0 BRA `(.L_x_639) ;  /* 0x0000007000600947 */ /* 0x008fea0003800000 */
[----:B------:R-:W0:Y:S01]  /*236a0*/  S2R R7, SR_TID.X ;  /* 0x0000000000077919 */ /* 0x000e220000002100 */
[----:B------:R-:W1:Y:S01]  /*236b0*/  S2UR UR4, SR_CgaCtaId ;  /* 0x00000000000479c3 */ /* 0x000e620000008800 */
[----:B------:R-:W-:Y:S01]  /*236c0*/  MOV R22, 0x400 ;  /* 0x0000040000167802 */ /* 0x000fe20000000f00 */
[----:B------:R-:W-:Y:S01]  /*236d0*/  BSSY B7, `(.L_x_639) ;  /* 0x0000714000077945 */ /* 0x000fe20003800000 */
[----:B------:R-:W-:Y:S01]  /*236e0*/  IMAD.MOV.U32 R34, RZ, RZ, 0x1 ;  /* 0x00000001ff227424 */ /* 0x000fe200078e00ff */
[----:B------:R-:W-:Y:S01]  /*236f0*/  MOV R29, RZ ;  /* 0x000000ff001d7202 */ /* 0x000fe20000000f00 */
[----:B------:R-:W-:Y:S01]  /*23700*/  IMAD.MOV.U32 R31, RZ, RZ, RZ ;  /* 0x000000ffff1f7224 */ /* 0x000fe200078e00ff */
[----:B------:R-:W-:Y:S01]  /*23710*/  ULDC.64 UR40, c[0x0][0x198] ;  /* 0x0000660000287ab9 */ /* 0x000fe20000000a00 */
[----:B------:R-:W-:Y:S01]  /*23720*/  IMAD.MOV.U32 R33, RZ, RZ, 0x1 ;  /* 0x00000001ff217424 */ /* 0x000fe200078e00ff */
[----:B------:R-:W-:Y:S02]  /*23730*/  ULOP3.LUT UR39, UR36, 0x2, URZ, 0xfc, !UPT ;  /* 0x0000000224277892 */ /* 0x000fe4000f8efc3f */
[----:B------:R-:W-:Y:S01]  /*23740*/  ULOP3.LUT UR37, UR36, 0x1, URZ, 0xfc, !UPT ;  /* 0x0000000124257892 */ /* 0x000fe2000f8efc3f */
[----:B------:R-:W-:Y:S01]  /*23750*/  ULDC UR38, c[0x0][0xc] ;  /* 0x0000030000267ab9 */ /* 0x000fe20000000800 */
[C---:B0-----:R-:W-:Y:S01]  /*23760*/  SHF.L.U32 R2, R7.reuse, 0x6, RZ ;  /* 0x0000000607027819 */ /* 0x041fe200000006ff */
[C---:B------:R-:W-:Y:S01]  /*23770*/  IMAD.SHL.U32 R37, R7.reuse, 0x10, RZ ;  /* 0x0000001007257824 */ /* 0x040fe200078e00ff */
[C---:B------:R-:W-:Y:S01]  /*23780*/  LOP3.LUT R12, R7.reuse, 0x7f, RZ, 0xc0, !PT ;  /* 0x0000007f070c7812 */ /* 0x040fe200078ec0ff */
[C---:B------:R-:W-:Y:S01]  /*23790*/  IMAD.SHL.U32 R6, R7.reuse, 0x2, RZ ;  /* 0x0000000207067824 */ /* 0x040fe200078e00ff */
[----:B------:R-:W-:Y:S01]  /*237a0*/  SHF.R.U32.HI R3, RZ, 0x1, R7 ;  /* 0x00000001ff037819 */ /* 0x000fe20000011607 */
[----:B------:R-:W-:Y:S01]  /*237b0*/  IMAD.SHL.U32 R10, R7, 0x4, RZ ;  /* 0x00000004070a7824 */ /* 0x000fe200078e00ff */
[----:B--2---:R-:W-:Y:S01]  /*237c0*/  LOP3.LUT R0, R2, 0x180, RZ, 0xc0, !PT ;  /* 0x0000018002007812 */ /* 0x004fe200078ec0ff */
[----:B------:R-:W-:Y:S01]  /*237d0*/  IMAD.SHL.U32 R4, R12, 0x10, RZ ;  /* 0x000000100c047824 */ /* 0x000fe200078e00ff */
[----:B------:R-:W-:-:S02]  /*237e0*/  LOP3.LUT R5, R37, 0x1b0, RZ, 0xc0, !PT ;  /* 0x000001b025057812 */ /* 0x000fc400078ec0ff */
[----:B------:R-:W-:Y:S01]  /*237f0*/  LOP3.LUT R3, R0, 0x30, R3, 0xf8, !PT ;  /* 0x0000003000037812 */ /* 0x000fe200078ef803 */
[----:B------:R-:W-:Y:S01]  /*23800*/  IMAD.SHL.U32 R0, R7, 0x20, RZ ;  /* 0x0000002007007824 */ /* 0x000fe200078e00ff */
[----:B------:R-:W-:Y:S02]  /*23810*/  LOP3.LUT R8, R5, 0x30, R6, 0x78, !PT ;  /* 0x0000003005087812 */ /* 0x000fe400078e7806 */
[----:B------:R-:W-:Y:S02]  /*23820*/  LOP3.LUT R6, R4, 0x600, RZ, 0xc0, !PT ;  /* 0x0000060004067812 */ /* 0x000fe400078ec0ff */
[----:B------:R-:W-:Y:S02]  /*23830*/  SHF.L.U32 R4, R7, 0x3, RZ ;  /* 0x0000000307047819 */ /* 0x000fe400000006ff */
[----:B------:R-:W-:Y:S02]  /*23840*/  LOP3.LUT R5, R0, 0x80, RZ, 0xc0, !PT ;  /* 0x0000008000057812 */ /* 0x000fe400078ec0ff */
[----:B------:R-:W-:-:S02]  /*23850*/  LOP3.LUT R9, R6, 0x40, R37, 0xf8, !PT ;  /* 0x0000004006097812 */ /* 0x000fc400078ef825 */
[----:B------:R-:W-:Y:S02]  /*23860*/  LOP3.LUT R3, R3, 0x30, R4, 0x78, !PT ;  /* 0x0000003003037812 */ /* 0x000fe400078e7804 */
[----:B------:R-:W-:Y:S02]  /*23870*/  LOP3.LUT R5, R5, 0x10, R7, 0xf8, !PT ;  /* 0x0000001005057812 */ /* 0x000fe400078ef807 */
[----:B------:R-:W-:Y:S02]  /*23880*/  LOP3.LUT R7, R6, 0x60, R0, 0xf8, !PT ;  /* 0x0000006006077812 */ /* 0x000fe400078ef800 */
[----:B------:R-:W-:Y:S02]  /*23890*/  LOP3.LUT R11, R9, R8, RZ, 0xfc, !PT ;  /* 0x00000008090b7212 */ /* 0x000fe400078efcff */
[----:B------:R-:W-:Y:S02]  /*238a0*/  LOP3.LUT R2, R3, 0x640, R2, 0xf8, !PT ;  /* 0x0000064003027812 */ /* 0x000fe400078ef802 */
[----:B------:R-:W-:Y:S01]  /*238b0*/  LOP3.LUT R5, R5, 0x10, R10, 0x78, !PT ;  /* 0x0000001005057812 */ /* 0x000fe200078e780a */
[----:B------:R-:W-:Y:S01]  /*238c0*/  STL [R1+0x10], R11 ;  /* 0x0000100b01007387 */ /* 0x000fe20000100800 */
[----:B------:R-:W-:-:S02]  /*238d0*/  LOP3.LUT R4, R7, 0x100, R0, 0xf8, !PT ;  /* 0x0000010007047812 */ /* 0x000fc400078ef800 */
[----:B------:R-:W-:Y:S01]  /*238e0*/  SHF.R.U32.HI R3, RZ, 0x2, R12 ;  /* 0x00000002ff037819 */ /* 0x000fe2000001160c */
[----:B------:R0:W-:Y:S01]  /*238f0*/  STL [R1+0x18], R2 ;  /* 0x0000180201007387 */ /* 0x0001e20000100800 */
[----:B------:R-:W-:Y:S02]  /*23900*/  LOP3.LUT R37, R37, 0x30, RZ, 0xc0, !PT ;  /* 0x0000003025257812 */ /* 0x000fe400078ec0ff */
[----:B------:R-:W-:Y:S02]  /*23910*/  LOP3.LUT R0, R3, 0x60, R0, 0xf8, !PT ;  /* 0x0000006003007812 */ /* 0x000fe400078ef800 */
[----:B------:R-:W-:Y:S02]  /*23920*/  LOP3.LUT R3, R37, 0x80, RZ, 0xfc, !PT ;  /* 0x0000008025037812 */ /* 0x000fe400078efcff */
[----:B0-----:R-:W-:-:S05]  /*23930*/  LOP3.LUT R2, R4, R5, RZ, 0xfc, !PT ;  /* 0x0000000504027212 */ /* 0x001fca00078efcff */
[----:B------:R1:W-:Y:S04]  /*23940*/  STL [R1+0x14], R2 ;  /* 0x0000140201007387 */ /* 0x0003e80000100800 */
[----:B------:R-:W-:Y:S01]  /*23950*/  STL [R1+0x38], RZ ;  /* 0x000038ff01007387 */ /* 0x000fe20000100800 */
[----:B-1----:R-:W-:-:S05]  /*23960*/  IMAD.U32 R2, RZ, RZ, UR4 ;  /* 0x00000004ff027e24 */ /* 0x002fca000f8e00ff */
[----:B------:R-:W-:Y:S01]  /*23970*/  LEA R22, R2, R22, 0x18 ;  /* 0x0000001602167211 */ /* 0x000fe200078ec0ff */
[----:B------:R0:W-:Y:S02]  /*23980*/  STL [R1+0xc], R2 ;  /* 0x00000c0201007387 */ /* 0x0001e40000100800 */
[----:B0-----:R-:W-:Y:S02]  /*23990*/  LOP3.LUT R2, R37, 0x40, RZ, 0xfc, !PT ;  /* 0x0000004025027812 */ /* 0x001fe400078efcff */
[----:B------:R-:W-:Y:S01]  /*239a0*/  LOP3.LUT R2, R0, 0x80, RZ, 0xfc, !PT ;  /* 0x0000008000027812 */ /* 0x000fe200078efcff */
[----:B------:R-:W-:-:S05]  /*239b0*/  IMAD.IADD R0, R22, 0x1, R11 ;  /* 0x0000000116007824 */ /* 0x000fca00078e020b */
[----:B------:R0:W-:Y:S02]  /*239c0*/  STL [R1+0x1c], R0 ;  /* 0x00001c0001007387 */ /* 0x0001e40000100800 */
.L_x_759:
[----:B012-4-:R-:W1:Y:S02]  /*239d0*/  LDC.64 R2, c[0x0][0xc88] ;  /* 0x00032200ff027b82 */ /* 0x017e640000000a00 */
[----:B-1----:R-:W-:-:S05]  /*239e0*/  IMAD.WIDE R2, R19, 0x4, R2 ;  /* 0x0000000413027825 */ /* 0x002fca00078e0202 */
[----:B------:R-:W0:Y:S01]  /*239f0*/  LDG.E R23, desc[UR50][R2.64] ;  /* 0x0000003202177981 */ /* 0x000e22000c1e1900 */
[----:B------:R-:W-:Y:S05]  /*23a00*/  YIELD ;  /* 0x0000000000007946 */ /* 0x000fea0003800000 */
[----:B------:R-:W-:Y:S01]  /*23a10*/  ULDC.64 UR4, c[0x0][0xa28] ;  /* 0x00028a0000047ab9 */ /* 0x000fe20000000a00 */
[----:B------:R-:W-:Y:S01]  /*23a20*/  ULDC.64 UR8, c[0x0][0xa18] ;  /* 0x0002860000087ab9 */ /* 0x000fe20000000a00 */
[----:B------:R-:W-:Y:S01]  /*23a30*/  ISETP.NE.U32.AND P0, PT, RZ, UR4, PT ;  /* 0x00000004ff007c0c */ /* 0x000fe2000bf05070 */
[----:B------:R-:W-:Y:S01]  /*23a40*/  IMAD.MOV.U32 R9, RZ, RZ, RZ ;  /* 0x000000ffff097224 */ /* 0x000fe200078e00ff */
[----:B------:R-:W-:-:S02]  /*23a50*/  ULDC.64 UR6, c[0x0][0xa10] ;  /* 0x0002840000067ab9 */ /* 0x000fc40000000a00 */
[----:B------:R-:W-:Y:S02]  /*23a60*/  ISETP.NE.AND.EX P0, PT, RZ, UR5, PT, P0 ;  /* 0x00000005ff007c0c */ /* 0x000fe4000bf05300 */
[----:B------:R-:W-:-:S04]  /*23a70*/  ISETP.NE.U32.AND P2, PT, RZ, UR8, PT ;  /* 0x00000008ff007c0c */ /* 0x000fc8000bf45070 */
[----:B------:R-:W-:Y:S02]  /*23a80*/  ISETP.NE.AND.EX P2, PT, RZ, UR9, PT, P2 ;  /* 0x00000009ff007c0c */ /* 0x000fe4000bf45320 */
[----:B------:R-:W-:Y:S02]  /*23a90*/  MOV R27, RZ ;  /* 0x000000ff001b7202 */ /* 0x000fe40000000f00 */
[----:B0-----:R-:W-:-:S03]  /*23aa0*/  SHF.R.S32.HI R0, RZ, 0x1f, R23 ;  /* 0x0000001fff007819 */ /* 0x001fc60000011417 */
[C---:B------:R-:W-:Y:S01]  /*23ab0*/  @P0 LEA R2, P1, R23.reuse, UR4, 0x2 ;  /* 0x0000000417020c11 */ /* 0x040fe2000f8210ff */
[C---:B------:R-:W-:Y:S01]  /*23ac0*/  IMAD.SHL.U32 R25, R23.reuse, 0x4, RZ ;  /* 0x0000000417197824 */ /* 0x040fe200078e00ff */
[C-C-:B------:R-:W-:Y:S01]  /*23ad0*/  SHF.L.U64.HI R26, R23.reuse, 0x2, R0.reuse ;  /* 0x00000002171a7819 */ /* 0x140fe20000010200 */
[----:B------:R0:W-:Y:S01]  /*23ae0*/  STL [R1+0x30], R0 ;  /* 0x0000300001007387 */ /* 0x0001e20000100800 */
[----:B------:R-:W-:Y:S01]  /*23af0*/  @P0 LEA.HI.X R3, R23, UR5, R0, 0x2, P1 ;  /* 0x0000000517030c11 */ /* 0x000fe200088f1400 */
[----:B------:R-:W-:-:S04]  /*23b00*/  ULDC.64 UR4, c[0x0][0xa00] ;  /* 0x0002800000047ab9 */ /* 0x000fc80000000a00 */
[----:B------:R1:W2:Y:S01]  /*23b10*/  @P0 LDG.E R9, desc[UR50][R2.64] ;  /* 0x0000003202090981 */ /* 0x0002a2000c1e1900 */
[----:B------:R-:W-:Y:S02]  /*23b20*/  ISETP.NE.U32.AND P0, PT, RZ, UR4, PT ;  /* 0x00000004ff007c0c */ /* 0x000fe4000bf05070 */
[----:B------:R-:W-:Y:S01]  /*23b30*/  ISETP.NE.U32.AND P1, PT, RZ, UR6, PT ;  /* 0x00000006ff007c0c */ /* 0x000fe2000bf25070 */
[----:B0-----:R-:W-:Y:S01]  /*23b40*/  IMAD.MOV.U32 R0, RZ, RZ, RZ ;  /* 0x000000ffff007224 */ /* 0x001fe200078e00ff */
[----:B------:R-:W-:Y:S02]  /*23b50*/  ISETP.NE.AND.EX P0, PT, RZ, UR5, PT, P0 ;  /* 0x00000005ff007c0c */ /* 0x000fe4000bf05300 */
[----:B------:R-:W-:Y:S02]  /*23b60*/  ISETP.NE.AND.EX P1, PT, RZ, UR7, PT, P1 ;  /* 0x00000007ff007c0c */ /* 0x000fe4000bf25310 */
[C---:B------:R-:W-:Y:S02]  /*23b70*/  IADD3 R4, P4, R25.reuse, UR6, RZ ;  /* 0x0000000619047c10 */ /* 0x040fe4000ff9e0ff */
[----:B-1----:R-:W-:Y:S01]  /*23b80*/  IADD3 R2, P3, R25, UR4, RZ ;  /* 0x0000000419027c10 */ /* 0x002fe2000ff7e0ff */
[----:B------:R-:W-:Y:S01]  /*23b90*/  ULDC UR4, c[0x0][0x288] ;  /* 0x0000a20000047ab9 */ /* 0x000fe20000000800 */
[----:B------:R-:W-:-:S02]  /*23ba0*/  IADD3.X R5, R26, UR7, RZ, P4, !PT ;  /* 0x000000071a057c10 */ /* 0x000fc4000a7fe4ff */
[C---:B------:R-:W-:Y:S02]  /*23bb0*/  IADD3.X R3, R26.reuse, UR5, RZ, P3, !PT ;  /* 0x000000051a037c10 */ /* 0x040fe40009ffe4ff */
[----:B------:R-:W-:Y:S01]  /*23bc0*/  @P2 IADD3 R6, P3, R25, UR8, RZ ;  /* 0x0000000819062c10 */ /* 0x000fe2000ff7e0ff */
[----:B------:R-:W-:Y:S01]  /*23bd0*/  IMAD.U32 R8, RZ, RZ, UR4 ;  /* 0x00000004ff087e24 */ /* 0x000fe2000f8e00ff */
[----:B------:R-:W-:Y:S01]  /*23be0*/  ULDC.64 UR4, c[0x0][0x418] ;  /* 0x0001060000047ab9 */ /* 0x000fe20000000a00 */
[----:B------:R-:W5:Y:S01]  /*23bf0*/  @P0 LDG.E R27, desc[UR50][R2.64] ;  /* 0x00000032021b0981 */ /* 0x000f62000c1e1900 */
[----:B------:R-:W-:-:S03]  /*23c00*/  @P2 IADD3.X R7, R26, UR9, RZ, P3, !PT ;  /* 0x000000091a072c10 */ /* 0x000fc60009ffe4ff */
[----:B------:R-:W5:Y:S04]  /*23c10*/  @P1 LDG.E R0, desc[UR50][R4.64] ;  /* 0x0000003204001981 */ /* 0x000f68000c1e1900 */
[----:B------:R0:W3:Y:S01]  /*23c20*/  @P2 LDG.E R8, desc[UR50][R6.64] ;  /* 0x0000003206082981 */ /* 0x0000e2000c1e1900 */
[----:B------:R-:W-:-:S03]  /*23c30*/  UISETP.NE.U32.AND UP0, UPT, UR4, URZ, UPT ;  /* 0x0000003f0400728c */ /* 0x000fc6000bf05070 */
[----:B------:R-:W-:Y:S01]  /*23c40*/  ULDC UR4, c[0x0][0x424] ;  /* 0x0001090000047ab9 */ /* 0x000fe20000000800 */
[----:B------:R-:W-:-:S03]  /*23c50*/  UISETP.NE.AND.EX UP0, UPT, UR5, URZ, UPT, UP0 ;  /* 0x0000003f0500728c */ /* 0x000fc6000bf05300 */
[----:B------:R-:W-:Y:S01]  /*23c60*/  ULDC UR5, c[0x0][0x2f0] ;  /* 0x0000bc0000057ab9 */ /* 0x000fe20000000800 */
[----:B------:R-:W-:-:S04]  /*23c70*/  USEL UR4, UR4, 0x1, UP0 ;  /* 0x0000000104047887 */ /* 0x000fc80008000000 */
[----:B------:R-:W-:-:S03]  /*23c80*/  UIMAD UR4, UR4, UR5, URZ ;  /* 0x00000005040472a4 */ /* 0x000fc6000f8e023f */
[----:B------:R-:W-:Y:S02]  /*23c90*/  ULDC UR5, c[0x0][0x348] ;  /* 0x0000d20000057ab9 */ /* 0x000fe40000000800 */
[----:B0-----:R-:W-:Y:S02]  /*23ca0*/  IMAD.U32 R6, RZ, RZ, UR5 ;  /* 0x00000005ff067e24 */ /* 0x001fe4000f8e00ff */
[----:B------:R-:W-:Y:S01]  /*23cb0*/  IMAD.U32 R7, RZ, RZ, UR4 ;  /* 0x00000004ff077e24 */ /* 0x000fe2000f8e00ff */
[----:B--2---:R0:W-:Y:S04]  /*23cc0*/  STL [R1+0x4], R9 ;  /* 0x0000040901007387 */ /* 0x0041e80000100800 */
[----:B---3--:R0:W-:Y:S01]  /*23cd0*/  STL [R1+0x34], R8 ;  /* 0x0000340801007387 */ /* 0x0081e20000100800 */
[----:B------:R-:W-:Y:S05]  /*23ce0*/  @P2 BRA `(.L_x_640) ;  /* 0x0000000000142947 */ /* 0x000fea0003800000 */
[----:B------:R-:W-:Y:S05]  /*23cf0*/  @!P0 BRA `(.L_x_640) ;  /* 0x0000000000108947 */ /* 0x000fea0003800000 */
[----:B0-----:R-:W2:Y:S04]  /*23d00*/  LDG.E R8, desc[UR50][R2.64] ;  /* 0x0000003202087981 */ /* 0x001ea8000c1e1900 */
[----:B------:R-:W2:Y:S02]  /*23d10*/  LDG.E R2, desc[UR50][R2.64+0x4] ;  /* 0x0000043202027981 */ /* 0x000ea4000c1e1900 */
[----:B--2---:R-:W-:-:S05]  /*23d20*/  IADD3 R2, -R8, R2, RZ ;  /* 0x0000000208027210 */ /* 0x004fca0007ffe1ff */
[----:B------:R1:W-:Y:S02]  /*23d30*/  STL [R1+0x34], R2 ;  /* 0x0000340201007387 */ /* 0x0003e40000100800 */
.L_x_640:
[----:B------:R-:W-:Y:S01]  /*23d40*/  ULDC.64 UR4, c[0x0][0xa20] ;  /* 0x0002880000047ab9 */ /* 0x000fe20000000a00 */
[----:B------:R-:W-:Y:S01]  /*23d50*/  IMAD.MOV.U32 R32, RZ, RZ, R23 ;  /* 0x000000ffff207224 */ /* 0x000fe200078e0017 */
[----:B------:R-:W-:-:S04]  /*23d60*/  ISETP.NE.U32.AND P0, PT, RZ, UR4, PT ;  /* 0x00000004ff007c0c */ /* 0x000fc8000bf05070 */
[----:B------:R-:W-:-:S13]  /*23d70*/  ISETP.NE.AND.EX P0, PT, RZ, UR5, PT, P0 ;  /* 0x00000005ff007c0c */ /* 0x000fda000bf05300 */
[----:B------:R-:W-:Y:S05]  /*23d80*/  @!P0 BRA `(.L_x_641) ;  /* 0x0000000000108947 */ /* 0x000fea0003800000 */
[----:B-1----:R-:W-:-:S04]  /*23d90*/  IADD3 R2, P0, R25, UR4, RZ ;  /* 0x0000000419027c10 */ /* 0x002fc8000ff1e0ff */
[----:B------:R-:W-:-:S05]  /*23da0*/  IADD3.X R3, R26, UR5, RZ, P0, !PT ;  /* 0x000000051a037c10 */ /* 0x000fca00087fe4ff */
[----:B------:R2:W5:Y:S01]  /*23db0*/  LDG.E R7, desc[UR50][R2.64] ;  /* 0x0000003202077981 */ /* 0x000562000c1e1900 */
[----:B------:R-:W-:Y:S05]  /*23dc0*/  BRA `(.L_x_642) ;  /* 0x0000000000247947 */ /* 0x000fea0003800000 */
.L_x_641:
[----:B------:R-:W-:Y:S02]  /*23dd0*/  ULDC.64 UR4, c[0x0][0xa08] ;  /* 0x0002820000047ab9 */ /* 0x000fe40000000a00 */
[----:B------:R-:W-:-:S04]  /*23de0*/  ISETP.NE.U32.AND P0, PT, RZ, UR4, PT ;  /* 0x00000004ff007c0c */ /* 0x000fc8000bf05070 */
[----:B------:R-:W-:-:S13]  /*23df0*/  ISETP.NE.AND.EX P0, PT, RZ, UR5, PT, P0 ;  /* 0x00000005ff007c0c */ /* 0x000fda000bf05300 */
[----:B------:R-:W-:Y:S05]  /*23e00*/  @!P0 BRA `(.L_x_642) ;  /* 0x0000000000148947 */ /* 0x000fea0003800000 */
[----:B-1----:R-:W1:Y:S02]  /*23e10*/  LDC.64 R2, c[0x0][0xa08] ;  /* 0x00028200ff027b82 */ /* 0x002e640000000a00 */
[----:B-1----:R-:W-:-:S05]  /*23e20*/  IMAD.WIDE R2, R32, 0x4, R2 ;  /* 0x0000000420027825 */ /* 0x002fca00078e0202 */
[----:B------:R-:W2:Y:S04]  /*23e30*/  LDG.E R7, desc[UR50][R2.64] ;  /* 0x0000003202077981 */ /* 0x000ea8000c1e1900 */
[----:B------:R-:W2:Y:S02]  /*23e40*/  LDG.E R2, desc[UR50][R2.64+0x4] ;  /* 0x0000043202027981 */ /* 0x000ea4000c1e1900 */
[----:B--2---:R-:W-:-:S07]  /*23e50*/  IMAD.IADD R7, R2, 0x1, -R7 ;  /* 0x0000000102077824 */ /* 0x004fce00078e0a07 */
.L_x_642:
[----:B-12---:R-:W2:Y:S04]  /*23e60*/  @P1 LDG.E R2, desc[UR50][R4.64] ;  /* 0x0000003204021981 */ /* 0x006ea8000c1e1900 */
[----:B------:R-:W2:Y:S01]  /*23e70*/  @P1 LDG.E R4, desc[UR50][R4.64+0x4] ;  /* 0x0000043204041981 */ /* 0x000ea2000c1e1900 */
[----:B-----5:R-:W-:Y:S01]  /*23e80*/  IMAD.IADD R7, R7, 0x1, -R9 ;  /* 0x0000000107077824 */ /* 0x020fe200078e0a09 */
[----:B------:R-:W-:Y:S01]  /*23e90*/  BSSY B0, `(.L_x_643) ;  /* 0x0000156000007945 */ /* 0x000fe20003800000 */
[----:B--2---:R-:W-:-:S05]  /*23ea0*/  @P1 IMAD.IADD R6, R4, 0x1, -R2 ;  /* 0x0000000104061824 */ /* 0x004fca00078e0a02 */
[----:B------:R-:W-:-:S05]  /*23eb0*/  IADD3 R24, R7, R6, RZ ;  /* 0x0000000607187210 */ /* 0x000fca0007ffe0ff */
[----:B------:R-:W-:-:S04]  /*23ec0*/  VIADD R30, R24, 0x9f ;  /* 0x0000009f181e7836 */ /* 0x000fc80000000000 */
[----:B------:R-:W-:-:S05]  /*23ed0*/  IMAD.HI R30, R30, 0x66666667, RZ ;  /* 0x666666671e1e7827 */ /* 0x000fca00078e02ff */
[----:B------:R-:W-:-:S04]  /*23ee0*/  SHF.R.U32.HI R2, RZ, 0x1f, R30 ;  /* 0x0000001fff027819 */ /* 0x000fc8000001161e */
[----:B------:R-:W-:-:S05]  /*23ef0*/  LEA.HI.SX32 R30, R30, R2, 0x1a ;  /* 0x000000021e1e7211 */ /* 0x000fca00078fd2ff */
[--C-:B------:R-:W-:Y:S02]  /*23f00*/  IMAD R2, R30, 0xa0, -R7.reuse ;  /* 0x000000a01e027824 */ /* 0x100fe400078e0a07 */
[----:B------:R-:W-:-:S03]  /*23f10*/  IMAD.MOV R7, RZ, RZ, -R7 ;  /* 0x000000ffff077224 */ /* 0x000fc600078e0a07 */
[----:B------:R-:W-:Y:S02]  /*23f20*/  VIMNMX R2, R2, R6, PT ;  /* 0x0000000602027248 */ /* 0x000fe40003fe0100 */
[----:B------:R-:W-:-:S04]  /*23f30*/  VIMNMX R7, RZ, R7, !PT ;  /* 0x00000007ff077248 */ /* 0x000fc80007fe0100 */
[----:B------:R-:W-:-:S13]  /*23f40*/  ISETP.GT.AND P0, PT, R2, R7, PT ;  /* 0x000000070200720c */ /* 0x000fda0003f04270 */
[----:B------:R-:W-:Y:S02]  /*23f50*/  @P0 VIADD R5, R2, 0x9f ;  /* 0x0000009f02050836 */ /* 0x000fe40000000000 */
[----:B------:R-:W-:-:S04]  /*23f60*/  IMAD.WIDE.U32 R2, R7, -0x33333333, RZ ;  /* 0xcccccccd07027825 */ /* 0x000fc800078e00ff */
[----:B------:R-:W-:Y:S01]  /*23f70*/  @P0 IMAD.HI R5, R5, 0x66666667, RZ ;  /* 0x6666666705050827 */ /* 0x000fe200078e02ff */
[----:B------:R-:W-:-:S04]  /*23f80*/  SHF.R.U32.HI R4, RZ, 0x7, R3 ;  /* 0x00000007ff047819 */ /* 0x000fc80000011603 */
[----:B------:R-:W-:Y:S01]  /*23f90*/  @P0 SHF.R.U32.HI R3, RZ, 0x1f, R5 ;  /* 0x0000001fff030819 */ /* 0x000fe20000011605 */
[----:B------:R-:W-:-:S03]  /*23fa0*/  IMAD.MOV.U32 R2, RZ, RZ, R4 ;  /* 0x000000ffff027224 */ /* 0x000fc600078e0004 */
[----:B------:R-:W-:Y:S02]  /*23fb0*/  @P0 LEA.HI.SX32 R2, R5, R3, 0x1a ;  /* 0x0000000305020211 */ /* 0x000fe400078fd2ff */
[----:B------:R-:W-:Y:S02]  /*23fc0*/  PLOP3.LUT P0, PT, PT, PT, PT, 0x80, 0x0 ;  /* 0x000000000000781c */ /* 0x000fe40003f0f070 */
[----:B------:R-:W-:-:S13]  /*23fd0*/  ISETP.GT.AND P2, PT, R2, R4, PT ;  /* 0x000000040200720c */ /* 0x000fda0003f44270 */
[----:B------:R-:W-:Y:S05]  /*23fe0*/  @!P2 BRA `(.L_x_644) ;  /* 0x000000140000a947 */ /* 0x000fea0003800000 */
[----:B------:R-:W-:Y:S01]  /*23ff0*/  UMOV UR4, 0xffffffff ;  /* 0xffffffff00047882 */ /* 0x000fe20000000000 */
[----:B------:R-:W-:Y:S02]  /*24000*/  SEL R5, R32, RZ, !P1 ;  /* 0x000000ff20057207 */ /* 0x000fe40004800000 */
[----:B------:R-:W-:Y:S05]  /*24010*/  BRA.DIV UR4, `(.L_x_645) ;  /* 0x0000009604a47947 */ /* 0x000fea000b800000 */
[----:B------:R-:W1:Y:S02]  /*24020*/  S2R R3, SR_TID.X ;  /* 0x0000000000037919 */ /* 0x000e640000002100 */
[----:B-1----:R-:W-:-:S04]  /*24030*/  SHF.R.U32.HI R3, RZ, 0x5, R3 ;  /* 0x00000005ff037819 */ /* 0x002fc80000011603 */
[----:B------:R-:W-:-:S05]  /*24040*/  LOP3.LUT R3, R3, 0x3, RZ, 0xc0, !PT ;  /* 0x0000000303037812 */ /* 0x000fca00078ec0ff */
[----:B------:R1:W2:Y:S02]  /*24050*/  SHFL.IDX PT, R14, R3, RZ, 0x1f ;  /* 0x00001fff030e7589 */ /* 0x0002a400000e0000 */
.L_x_886:
[----:B--2---:R-:W-:Y:S02]  /*24060*/  ISETP.NE.AND P0, PT, R14, RZ, PT ;  /* 0x000000ff0e00720c */ /* 0x004fe40003f05270 */
[----:B------:R-:W-:-:S11]  /*24070*/  PLOP3.LUT P6, PT, PT, PT, PT, 0x8, 0x0 ;  /* 0x000000000000781c */ /* 0x000fd60003fce170 */
[----:B------:R-:W-:Y:S05]  /*24080*/  @P0 BRA `(.L_x_646) ;  /* 0x00000000000c0947 */ /* 0x000fea0003800000 */
[----:B------:R-:W-:-:S03]  /*24090*/  UMOV UR4, 0xffffffff ;  /* 0xffffffff00047882 */ /* 0x000fc60000000000 */
[----:B------:R-:W-:Y:S05]  /*240a0*/  BRA.DIV UR4, `(.L_x_647) ;  /* 0x0000009604b47947 */ /* 0x000fea000b800000 */
[----:B------:R-:W-:-:S13]  /*240b0*/  ELECT P6, URZ, PT ;  /* 0x00000000003f782f */ /* 0x000fda00038c0000 */
.L_x_646:
[----:B-1----:R-:W2:Y:S01]  /*240c0*/  LDL R3, [R1+0x38] ;  /* 0x0000380001037983 */ /* 0x002ea20000100800 */
[----:B------:R-:W-:Y:S01]  /*240d0*/  BSSY B1, `(.L_x_648) ;  /* 0x0000008000017945 */ /* 0x000fe20003800000 */
[----:B--2---:R-:W-:-:S04]  /*240e0*/  IADD3 R3, R3, 0x1, RZ ;  /* 0x0000000103037810 */ /* 0x004fc80007ffe0ff */
[----:B------:R-:W-:-:S04]  /*240f0*/  LEA.HI R6, R3, R3, RZ, 0x1 ;  /* 0x0000000303067211 */ /* 0x000fc800078f08ff */
[----:B------:R-:W-:-:S05]  /*24100*/  LOP3.LUT R6, R6, 0xfffffffe, RZ, 0xc0, !PT ;  /* 0xfffffffe06067812 */ /* 0x000fca00078ec0ff */
[----:B------:R-:W-:-:S05]  /*24110*/  IMAD.IADD R3, R3, 0x1, -R6 ;  /* 0x0000000103037824 */ /* 0x000fca00078e0a06 */
[----:B------:R-:W-:-:S04]  /*24120*/  SHF.L.U32 R3, R3, 0x1f, RZ ;  /* 0x0000001f03037819 */ /* 0x000fc800000006ff */
[----:B------:R-:W1:Y:S02]  /*24130*/  SYNCS.PHASECHK.TRANS64.TRYWAIT P0, [R22+URZ+0x33420], R3 ;  /* 0x03342003160075a7 */ /* 0x000e64000800017f */
[----:B-1----:R-:W-:Y:S05]  /*24140*/  @!P0 BRA `(.L_x_649) ;  /* 0x0000009400ac8947 */ /* 0x002fea0003800000 */
.L_x_889:
[----:B------:R-:W-:Y:S05]  /*24150*/  BSYNC B1 ;  /* 0x0000000000017941 */ /* 0x000fea0003800000 */
.L_x_648:
[----:B------:R-:W-:Y:S04]  /*24160*/  BSSY B1, `(.L_x_650) ;  /* 0x000008b000017945 */ /* 0x000fe80003800000 */
[----:B------:R-:W-:Y:S05]  /*24170*/  @!P6 BRA `(.L_x_651) ;  /* 0x000000080024e947 */ /* 0x000fea0003800000 */
[----:B0-----:R-:W-:Y:S01]  /*24180*/  IMAD R9, R31, 0x8, R22 ;  /* 0x000000081f097824 */ /* 0x001fe200078e0216 */
[----:B------:R-:W-:Y:S01]  /*24190*/  SHF.L.U32 R8, R34, 0x1f, RZ ;  /* 0x0000001f22087819 */ /* 0x000fe200000006ff */
[----:B------:R-:W0:Y:S01]  /*241a0*/  S2R R6, SR_TID.X ;  /* 0x0000000000067919 */ /* 0x000e220000002100 */
[----:B------:R-:W-:Y:S02]  /*241b0*/  BSSY B2, `(.L_x_652) ;  /* 0x0000005000027945 */ /* 0x000fe40003800000 */
[----:B------:R-:W2:Y:S01]  /*241c0*/  SYNCS.PHASECHK.TRANS64.TRYWAIT P0, [R9+URZ+0x334a0], R8 ;  /* 0x0334a008090075a7 */ /* 0x000ea2000800017f */
[----:B0-----:R-:W-:-:S04]  /*241d0*/  LOP3.LUT R6, R6, 0x7f, RZ, 0xc0, !PT ;  /* 0x0000007f06067812 */ /* 0x001fc800078ec0ff */
[----:B------:R-:W-:Y:S01]  /*241e0*/  ISETP.NE.AND P1, PT, R6, RZ, PT ;  /* 0x000000ff0600720c */ /* 0x000fe20003f25270 */
[----:B--2---:R-:W-:-:S12]  /*241f0*/  @!P0 BRA `(.L_x_653) ;  /* 0x0000009400948947 */ /* 0x004fd80003800000 */
.L_x_890:
[----:B------:R-:W-:Y:S05]  /*24200*/  BSYNC B2 ;  /* 0x0000000000027941 */ /* 0x000fea0003800000 */
.L_x_652:
[----:B------:R-:W-:Y:S04]  /*24210*/  BSSY B2, `(.L_x_654) ;  /* 0x0000009000027945 */ /* 0x000fe80003800000 */
[----:B------:R-:W-:Y:S05]  /*24220*/  @P1 BRA `(.L_x_655) ;  /* 0x00000000001c1947 */ /* 0x000fea0003800000 */
[----:B-1----:R-:W1:Y:S02]  /*24230*/  S2R R3, SR_TID.X ;  /* 0x0000000000037919 */ /* 0x002e640000002100 */
[----:B-1----:R-:W-:Y:S01]  /*24240*/  LOP3.LUT R6, R3, 0x1f, RZ, 0xc0, !PT ;  /* 0x0000001f03067812 */ /* 0x002fe200078ec0ff */
[----:B------:R-:W-:-:S03]  /*24250*/  IMAD.MOV.U32 R3, RZ, RZ, 0x7800 ;  /* 0x00007800ff037424 */ /* 0x000fc600078e00ff */
[----:B------:R-:W-:Y:S01]  /*24260*/  ISETP.NE.AND P0, PT, R6, RZ, PT ;  /* 0x000000ff0600720c */ /* 0x000fe20003f05270 */
[----:B------:R2:W-:-:S12]  /*24270*/  SYNCS.ARRIVE.TRANS64 RZ, [R9+URZ+0x33490], R3 ;  /* 0x0334900309ff79a7 */ /* 0x0005d8000800003f */
[----:B--2---:R-:W-:Y:S05]  /*24280*/  @!P0 BRA `(.L_x_655) ;  /* 0x0000000000048947 */ /* 0x004fea0003800000 */
[----:B------:R-:W-:Y:S01]  /*24290*/  BPT.TRAP 0x1 ;  /* 0x000000040000795c */ /* 0x000fe20000300000 */
.L_x_655:
[----:B------:R-:W-:Y:S05]  /*242a0*/  BSYNC B2 ;  /* 0x0000000000027941 */ /* 0x000fea0003800000 */
.L_x_654:
[----:B------:R-:W-:Y:S01]  /*242b0*/  IMAD.MOV.U32 R14, RZ, RZ, RZ ;  /* 0x000000ffff0e7224 */ /* 0x000fe200078e00ff */
[----:B------:R-:W-:Y:S01]  /*242c0*/  UIADD3 UR4, UP0, UR40, 0x570, URZ ;  /* 0x0000057028047890 */ /* 0x000fe2000ff1e03f */
[----:B------:R-:W-:Y:S01]  /*242d0*/  IMAD R6, R2, 0xa0, R0 ;  /* 0x000000a002067824 */ /* 0x000fe200078e0200 */
[----:B------:R-:W-:Y:S01]  /*242e0*/  PLOP3.LUT P0, PT, PT, PT, PT, 0x80, 0x0 ;  /* 0x000000000000781c */ /* 0x000fe20003f0f070 */
[----:B------:R-:W-:Y:S01]  /*242f0*/  IMAD R7, R31, 0x7800, R22 ;  /* 0x000078001f077824 */ /* 0x000fe200078e0216 */
[----:B------:R-:W-:Y:S01]  /*24300*/  R2UR UR10, R14 ;  /* 0x000000000e0a72ca */ /* 0x000fe200000e0000 */
[----:B-1----:R-:W-:Y:S01]  /*24310*/  VIADD R3, R9, 0x33490 ;  /* 0x0003349009037836 */ /* 0x002fe20000000000 */
[----:B------:R-:W-:Y:S01]  /*24320*/  IADD3 R6, R6, -0xa0, RZ ;  /* 0xffffff6006067810 */ /* 0x000fe20007ffe0ff */
[----:B------:R-:W-:Y:S01]  /*24330*/  VIADD R10, R7, 0x24200 ;  /* 0x00024200070a7836 */ /* 0x000fe20000000000 */
[----:B------:R-:W-:Y:S01]  /*24340*/  UIADD3.X UR5, URZ, UR41, URZ, UP0, !UPT ;  /* 0x000000293f057290 */ /* 0x000fe200087fe43f */
[----:B------:R-:W-:Y:S01]  /*24350*/  UMOV UR6, 0x0 ;  /* 0x0000000000067882 */ /* 0x000fe20000000000 */
[----:B------:R-:W-:-:S10]  /*24360*/  UMOV UR7, 0x12f00000 ;  /* 0x12f0000000077882 */ /* 0x000fd40000000000 */
.L_x_656:
[----:B------:R-:W-:-:S13]  /*24370*/  @P0 ELECT P2, URZ, PT ;  /* 0x00000000003f082f */ /* 0x000fda0003840000 */
[----:B------:R-:W-:Y:S02]  /*24380*/  @P2 R2UR UR13, R5 ;  /* 0x00000000050d22ca */ /* 0x000fe400000e0000 */
[----:B------:R-:W-:Y:S02]  /*24390*/  @P2 R2UR UR12, R18 ;  /* 0x00000000120c22ca */ /* 0x000fe400000e0000 */
[----:B------:R-:W-:Y:S02]  /*243a0*/  @P2 R2UR UR11, R6 ;  /* 0x00000000060b22ca */ /* 0x000fe400000e0000 */
[----:B------:R-:W-:Y:S02]  /*243b0*/  @P2 R2UR UR9, R3 ;  /* 0x00000000030922ca */ /* 0x000fe400000e0000 */
[----:B------:R-:W-:Y:S02]  /*243c0*/  @P2 R2UR UR8, R10 ;  /* 0x000000000a0822ca */ /* 0x000fe400000e0000 */
[----:B------:R-:W-:-:S02]  /*243d0*/  @P2 PLOP3.LUT P0, PT, P2, PT, PT, 0x8, 0x0 ;  /* 0x000000000000281c */ /* 0x000fc4000170e170 */
[----:B------:R-:W-:-:S09]  /*243e0*/  PLOP3.LUT P2, PT, PT, PT, PT, 0x8, 0x0 ;  /* 0x000000000000781c */ /* 0x000fd20003f4e170 */
[----:B------:R1:W-:Y:S02]  /*243f0*/  UTMALDG.4D [UR8], [UR4], desc[UR6] ;  /* 0x00000608040075b4 */ /* 0x0003e40008019000 */
[----:B-1----:R-:W-:Y:S05]  /*24400*/  @P0 BRA.U.ANY `(.L_x_656) ;  /* 0xfffffffd00d80947 */ /* 0x002fea000393ffff */
[----:B------:R-:W-:Y:S01]  /*24410*/  IMAD.MOV.U32 R13, RZ, RZ, 0x40 ;  /* 0x00000040ff0d7424 */ /* 0x000fe200078e00ff */
[----:B------:R-:W-:Y:S01]  /*24420*/  PLOP3.LUT P0, PT, PT, PT, PT, 0x80, 0x0 ;  /* 0x000000000000781c */ /* 0x000fe20003f0f070 */
[----:B------:R-:W-:Y:S01]  /*24430*/  VIADD R10, R7, 0x26a00 ;  /* 0x00026a00070a7836 */ /* 0x000fe20000000000 */
[----:B------:R-:W-:Y:S01]  /*24440*/  UMOV UR6, 0x0 ;  /* 0x0000000000067882 */ /* 0x000fe20000000000 */
[----:B------:R-:W-:Y:S01]  /*24450*/  UMOV UR7, 0x12f00000 ;  /* 0x12f0000000077882 */ /* 0x000fe20000000000 */
[----:B------:R-:W-:-:S15]  /*24460*/  R2UR UR10, R13 ;  /* 0x000000000d0a72ca */ /* 0x000fde00000e0000 */
.L_x_657:
        /* <DEDUP_REMOVED lines=10> */
[----:B------:R-:W-:Y:S01]  /*24510*/  MOV R12, 0x80 ;  /* 0x00000080000c7802 */ /* 0x000fe20000000f00 */
[----:B------:R-:W-:Y:S01]  /*24520*/  VIADD R10, R7, 0x29200 ;  /* 0x00029200070a7836 */ /* 0x000fe20000000000 */
[----:B------:R-:W-:Y:S01]  /*24530*/  PLOP3.LUT P0, PT, PT, PT, PT, 0x80, 0x0 ;  /* 0x000000000000781c */ /* 0x000fe20003f0f070 */
[----:B------:R-:W-:Y:S01]  /*24540*/  UMOV UR6, 0x0 ;  /* 0x0000000000067882 */ /* 0x000fe20000000000 */
[----:B------:R-:W-:Y:S01]  /*24550*/  R2UR UR10, R12 ;  /* 0x000000000c0a72ca */ /* 0x000fe200000e0000 */
[----:B------:R-:W-:-:S14]  /*24560*/  UMOV UR7, 0x12f00000 ;  /* 0x12f0000000077882 */ /* 0x000fdc0000000000 */
.L_x_658:
        /* <DEDUP_REMOVED lines=10> */
[----:B------:R-:W1:Y:S01]  /*24610*/  SYNCS.PHASECHK.TRANS64.TRYWAIT P0, [R9+URZ+0x334c0], R8 ;  /* 0x0334c008090075a7 */ /* 0x000e62000800017f */
[----:B------:R-:W-:Y:S04]  /*24620*/  BSSY B2, `(.L_x_659) ;  /* 0x0000002000027945 */ /* 0x000fe80003800000 */
[----:B-1----:R-:W-:Y:S05]  /*24630*/  @!P0 BRA `(.L_x_660) ;  /* 0x0000009000988947 */ /* 0x002fea0003800000 */
.L_x_891:
[----:B------:R-:W-:Y:S05]  /*24640*/  BSYNC B2 ;  /* 0x0000000000027941 */ /* 0x000fea0003800000 */
.L_x_659:
[----:B------:R-:W-:Y:S01]  /*24650*/  BSSY B2, `(.L_x_661) ;  /* 0x000000b000027945 */ /* 0x000fe20003800000 */
[----:B------:R-:W-:Y:S02]  /*24660*/  IMAD.MOV.U32 R10, RZ, RZ, 0x0 ;  /* 0x00000000ff0a7424 */ /* 0x000fe400078e00ff */
[----:B------:R-:W-:Y:S01]  /*24670*/  IMAD.MOV.U32 R11, RZ, RZ, 0x12f00000 ;  /* 0x12f00000ff0b7424 */ /* 0x000fe200078e00ff */
[----:B------:R-:W-:Y:S06]  /*24680*/  @P1 BRA `(.L_x_662) ;  /* 0x00000000001c1947 */ /* 0x000fec0003800000 */
[----:B------:R-:W2:Y:S02]  /*24690*/  S2R R3, SR_TID.X ;  /* 0x0000000000037919 */ /* 0x000ea40000002100 */
[----:B--2---:R-:W-:Y:S01]  /*246a0*/  LOP3.LUT R15, R3, 0x1f, RZ, 0xc0, !PT ;  /* 0x0000001f030f7812 */ /* 0x004fe200078ec0ff */
[----:B------:R-:W-:-:S03]  /*246b0*/  IMAD.MOV.U32 R3, RZ, RZ, 0x7800 ;  /* 0x00007800ff037424 */ /* 0x000fc600078e00ff */
[----:B------:R-:W-:Y:S01]  /*246c0*/  ISETP.NE.AND P0, PT, R15, RZ, PT ;  /* 0x000000ff0f00720c */ /* 0x000fe20003f05270 */
[----:B------:R2:W-:-:S12]  /*246d0*/  SYNCS.ARRIVE.TRANS64 RZ, [R9+URZ+0x334b0], R3 ;  /* 0x0334b00309ff79a7 */ /* 0x0005d8000800003f */
[----:B--2---:R-:W-:Y:S05]  /*246e0*/  @!P0 BRA `(.L_x_662) ;  /* 0x0000000000048947 */ /* 0x004fea0003800000 */
[----:B------:R-:W-:Y:S01]  /*246f0*/  BPT.TRAP 0x1 ;  /* 0x000000040000795c */ /* 0x000fe20000300000 */
.L_x_662:
[----:B------:R-:W-:Y:S05]  /*24700*/  BSYNC B2 ;  /* 0x0000000000027941 */ /* 0x000fea0003800000 */
.L_x_661:
[----:B------:R-:W-:Y:S01]  /*24710*/  R2UR UR10, R14 ;  /* 0x000000000e0a72ca */ /* 0x000fe200000e0000 */
[----:B------:R-:W-:Y:S01]  /*24720*/  UIADD3 UR4, UP0, UR40, 0x670, URZ ;  /* 0x0000067028047890 */ /* 0x000fe2000ff1e03f */
[----:B------:R-:W-:Y:S01]  /*24730*/  R2UR UR6, R10 ;  /* 0x000000000a0672ca */ /* 0x000fe200000e0000 */
[----:B------:R-:W-:Y:S01]  /*24740*/  VIADD R3, R7, 0xf200 ;  /* 0x0000f20007037836 */ /* 0x000fe20000000000 */
[----:B------:R-:W-:Y:S01]  /*24750*/  R2UR UR7, R11 ;  /* 0x000000000b0772ca */ /* 0x000fe200000e0000 */
[----:B------:R-:W-:Y:S01]  /*24760*/  UIADD3.X UR5, URZ, UR41, URZ, UP0, !UPT ;  /* 0x000000293f057290 */ /* 0x000fe200087fe43f */
[----:B------:R-:W-:Y:S02]  /*24770*/  PLOP3.LUT P0, PT, PT, PT, PT, 0x80, 0x0 ;  /* 0x000000000000781c */ /* 0x000fe40003f0f070 */
[----:B01----:R-:W-:-:S11]  /*24780*/  IADD3 R9, R9, 0x334b0, RZ ;  /* 0x000334b009097810 */ /* 0x003fd60007ffe0ff */
.L_x_663:
        /* <DEDUP_REMOVED lines=9> */
[----:B0-----:R-:W-:Y:S05]  /*24820*/  @P0 BRA.U.ANY `(.L_x_663) ;  /* 0xfffffffd00d80947 */ /* 0x001fea000393ffff */
[----:B------:R-:W-:Y:S01]  /*24830*/  R2UR UR10, R13 ;  /* 0x000000000d0a72ca */ /* 0x000fe200000e0000 */
[----:B------:R-:W-:Y:S01]  /*24840*/  VIADD R3, R7, 0x11a00 ;  /* 0x00011a0007037836 */ /* 0x000fe20000000000 */
[----:B------:R-:W-:Y:S02]  /*24850*/  R2UR UR6, R10 ;  /* 0x000000000a0672ca */ /* 0x000fe400000e0000 */
[----:B------:R-:W-:Y:S02]  /*24860*/  R2UR UR7, R11 ;  /* 0x000000000b0772ca */ /* 0x000fe400000e0000 */
[----:B------:R-:W-:-:S13]  /*24870*/  PLOP3.LUT P0, PT, PT, PT, PT, 0x80, 0x0 ;  /* 0x000000000000781c */ /* 0x000fda0003f0f070 */
.L_x_664:
        /* <DEDUP_REMOVED lines=15> */
.L_x_665:
        /* <DEDUP_REMOVED lines=9> */
[----:B--2---:R-:W-:Y:S05]  /*24a00*/  @P0 BRA.U.ANY `(.L_x_665) ;  /* 0xfffffffd00d80947 */ /* 0x004fea000393ffff */
.L_x_651:
[----:B------:R-:W-:Y:S05]  /*24a10*/  BSYNC B1 ;  /* 0x0000000000017941 */ /* 0x000fea0003800000 */
.L_x_650:
[----:B------:R-:W-:Y:S01]  /*24a20*/  IADD3 R7, R2, -0x2, RZ ;  /* 0xfffffffe02077810 */ /* 0x000fe20007ffe0ff */
[----:B------:R-:W-:Y:S01]  /*24a30*/  VIADD R31, R31, 0x1 ;  /* 0x000000011f1f7836 */ /* 0x000fe20000000000 */
[----:B------:R-:W-:Y:S02]  /*24a40*/  PLOP3.LUT P0, PT, PT, PT, PT, 0x8, 0x0 ;  /* 0x000000000000781c */ /* 0x000fe40003f0e170 */
[----:B------:R-:W-:Y:S02]  /*24a50*/  ISETP.GE.AND P2, PT, R7, R4, PT ;  /* 0x000000040700720c */ /* 0x000fe40003f46270 */
[----:B------:R-:W-:-:S04]  /*24a60*/  ISETP.NE.AND P1, PT, R31, 0x2, PT ;  /* 0x000000021f00780c */ /* 0x000fc80003f25270 */
[----:B------:R-:W-:Y:S02]  /*24a70*/  SEL R2, RZ, 0x1, P1 ;  /* 0x00000001ff027807 */ /* 0x000fe40000800000 */
[----:B------:R-:W-:Y:S02]  /*24a80*/  SEL R31, R31, RZ, P1 ;  /* 0x000000ff1f1f7207 */ /* 0x000fe40000800000 */
[----:B------:R-:W-:-:S03]  /*24a90*/  LOP3.LUT R34, R34, R2, RZ, 0x3c, !PT ;  /* 0x0000000222227212 */ /* 0x000fc600078e3cff */
[----:B------:R-:W-:Y:S05]  /*24aa0*/  @!P2 BRA `(.L_x_644) ;  /* 0x000000080050a947 */ /* 0x000fea0003800000 */
.L_x_682:
[----:B------:R-:W-:Y:S05]  /*24ab0*/  YIELD ;  /* 0x0000000000007946 */ /* 0x000fea0003800000 */
[----:B------:R-:W-:Y:S04]  /*24ac0*/  BSSY B1, `(.L_x_666) ;  /* 0x000008a000017945 */ /* 0x000fe80003800000 */
[----:B------:R-:W-:Y:S05]  /*24ad0*/  @!P6 BRA `(.L_x_667) ;  /* 0x000000080020e947 */ /* 0x000fea0003800000 */
[----:B------:R-:W-:Y:S01]  /*24ae0*/  IMAD R6, R31, 0x8, R22 ;  /* 0x000000081f067824 */ /* 0x000fe200078e0216 */
[----:B-1----:R-:W-:Y:S01]  /*24af0*/  SHF.L.U32 R3, R34, 0x1f, RZ ;  /* 0x0000001f22037819 */ /* 0x002fe200000006ff */
[----:B------:R-:W1:Y:S01]  /*24b00*/  S2R R2, SR_TID.X ;  /* 0x0000000000027919 */ /* 0x000e620000002100 */
[----:B------:R-:W-:Y:S02]  /*24b10*/  BSSY B2, `(.L_x_668) ;  /* 0x0000005000027945 */ /* 0x000fe40003800000 */
[----:B------:R-:W2:Y:S01]  /*24b20*/  SYNCS.PHASECHK.TRANS64.TRYWAIT P1, [R6+URZ+0x334a0], R3 ;  /* 0x0334a003060075a7 */ /* 0x000ea2000802017f */
[----:B-1----:R-:W-:-:S04]  /*24b30*/  LOP3.LUT R2, R2, 0x7f, RZ, 0xc0, !PT ;  /* 0x0000007f02027812 */ /* 0x002fc800078ec0ff */
[----:B------:R-:W-:Y:S01]  /*24b40*/  ISETP.NE.AND P2, PT, R2, RZ, PT ;  /* 0x000000ff0200720c */ /* 0x000fe20003f45270 */
[----:B--2---:R-:W-:-:S12]  /*24b50*/  @!P1 BRA `(.L_x_669) ;  /* 0x0000008c00649947 */ /* 0x004fd80003800000 */
.L_x_892:
[----:B------:R-:W-:Y:S05]  /*24b60*/  BSYNC B2 ;  /* 0x0000000000027941 */ /* 0x000fea0003800000 */
.L_x_668:
[----:B------:R-:W-:Y:S04]  /*24b70*/  BSSY B2, `(.L_x_670) ;  /* 0x0000009000027945 */ /* 0x000fe80003800000 */
[----:B------:R-:W-:Y:S05]  /*24b80*/  @P2 BRA `(.L_x_671) ;  /* 0x00000000001c2947 */ /* 0x000fea0003800000 */
[----:B------:R-:W0:Y:S02]  /*24b90*/  S2R R2, SR_TID.X ;  /* 0x0000000000027919 */ /* 0x000e240000002100 */
[----:B0-----:R-:W-:Y:S01]  /*24ba0*/  LOP3.LUT R8, R2, 0x1f, RZ, 0xc0, !PT ;  /* 0x0000001f02087812 */ /* 0x001fe200078ec0ff */
[----:B------:R-:W-:-:S03]  /*24bb0*/  IMAD.MOV.U32 R2, RZ, RZ, 0x7800 ;  /* 0x00007800ff027424 */ /* 0x000fc600078e00ff */
[----:B------:R-:W-:Y:S01]  /*24bc0*/  ISETP.NE.AND P1, PT, R8, RZ, PT ;  /* 0x000000ff0800720c */ /* 0x000fe20003f25270 */
[----:B------:R2:W-:-:S12]  /*24bd0*/  SYNCS.ARRIVE.TRANS64 RZ, [R6+URZ+0x33490], R2 ;  /* 0x0334900206ff79a7 */ /* 0x0005d8000800003f */
[----:B--2---:R-:W-:Y:S05]  /*24be0*/  @!P1 BRA `(.L_x_671) ;  /* 0x0000000000049947 */ /* 0x004fea0003800000 */
[----:B------:R-:W-:Y:S01]  /*24bf0*/  BPT.TRAP 0x1 ;  /* 0x000000040000795c */ /* 0x000fe20000300000 */
.L_x_671:
[----:B------:R-:W-:Y:S05]  /*24c00*/  BSYNC B2 ;  /* 0x0000000000027941 */ /* 0x000fea0003800000 */
.L_x_670:
[----:B------:R-:W-:Y:S01]  /*24c10*/  IMAD.MOV.U32 R11, RZ, RZ, RZ ;  /* 0x000000ffff0b7224 */ /* 0x000fe200078e00ff */
[----:B------:R-:W-:Y:S01]  /*24c20*/  UIADD3 UR4, UP0, UR40, 0x570, URZ ;  /* 0x0000057028047890 */ /* 0x000fe2000ff1e03f */
[----:B0-----:R-:W-:Y:S01]  /*24c30*/  IMAD R8, R31, 0x7800, R22 ;  /* 0x000078001f087824 */ /* 0x001fe200078e0216 */
[----:B------:R-:W-:Y:S01]  /*24c40*/  PLOP3.LUT P1, PT, PT, PT, PT, 0x80, 0x0 ;  /* 0x000000000000781c */ /* 0x000fe20003f2f070 */
[----:B------:R-:W-:Y:S01]  /*24c50*/  IMAD R9, R7, 0xa0, R0 ;  /* 0x000000a007097824 */ /* 0x000fe200078e0200 */
[----:B------:R-:W-:Y:S01]  /*24c60*/  R2UR UR10, R11 ;  /* 0x000000000b0a72ca */ /* 0x000fe200000e0000 */
[----:B------:R-:W-:Y:S01]  /*24c70*/  VIADD R2, R6, 0x33490 ;  /* 0x0003349006027836 */ /* 0x000fe20000000000 */
[----:B------:R-:W-:Y:S01]  /*24c80*/  IADD3 R10, R8, 0x24200, RZ ;  /* 0x00024200080a7810 */ /* 0x000fe20007ffe0ff */
[----:B------:R-:W-:Y:S01]  /*24c90*/  UIADD3.X UR5, URZ, UR41, URZ, UP0, !UPT ;  /* 0x000000293f057290 */ /* 0x000fe200087fe43f */
[----:B------:R-:W-:Y:S01]  /*24ca0*/  UMOV UR6, 0x0 ;  /* 0x0000000000067882 */ /* 0x000fe20000000000 */
[----:B------:R-:W-:-:S10]  /*24cb0*/  UMOV UR7, 0x12f00000 ;  /* 0x12f0000000077882 */ /* 0x000fd40000000000 */
.L_x_672:
        /* <DEDUP_REMOVED lines=10> */
[----:B------:R-:W-:Y:S01]  /*24d60*/  IMAD.MOV.U32 R13, RZ, RZ, 0x40 ;  /* 0x00000040ff0d7424 */ /* 0x000fe200078e00ff */
[----:B------:R-:W-:Y:S01]  /*24d70*/  PLOP3.LUT P1, PT, PT, PT, PT, 0x80, 0x0 ;  /* 0x000000000000781c */ /* 0x000fe20003f2f070 */
[----:B------:R-:W-:Y:S01]  /*24d80*/  VIADD R10, R8, 0x26a00 ;  /* 0x00026a00080a7836 */ /* 0x000fe20000000000 */
[----:B------:R-:W-:Y:S01]  /*24d90*/  UMOV UR6, 0x0 ;  /* 0x0000000000067882 */ /* 0x000fe20000000000 */
[----:B------:R-:W-:Y:S01]  /*24da0*/  UMOV UR7, 0x12f00000 ;  /* 0x12f0000000077882 */ /* 0x000fe20000000000 */
[----:B------:R-:W-:-:S15]  /*24db0*/  R2UR UR10, R13 ;  /* 0x000000000d0a72ca */ /* 0x000fde00000e0000 */
.L_x_673:
        /* <DEDUP_REMOVED lines=16> */
.L_x_674:
        /* <DEDUP_REMOVED lines=10> */
[----:B------:R-:W0:Y:S01]  /*24f60*/  SYNCS.PHASECHK.TRANS64.TRYWAIT P1, [R6+URZ+0x334c0], R3 ;  /* 0x0334c003060075a7 */ /* 0x000e22000802017f */
[----:B------:R-:W-:Y:S04]  /*24f70*/  BSSY B2, `(.L_x_675) ;  /* 0x0000002000027945 */ /* 0x000fe80003800000 */
[----:B0-----:R-:W-:Y:S05]  /*24f80*/  @!P1 BRA `(.L_x_676) ;  /* 0x00000088006c9947 */ /* 0x001fea0003800000 */
.L_x_893:
[----:B------:R-:W-:Y:S05]  /*24f90*/  BSYNC B2 ;  /* 0x0000000000027941 */ /* 0x000fea0003800000 */
.L_x_675:
[----:B------:R-:W-:Y:S01]  /*24fa0*/  BSSY B2, `(.L_x_677) ;  /* 0x000000b000027945 */ /* 0x000fe20003800000 */
[----:B------:R-:W-:Y:S01]  /*24fb0*/  MOV R2, 0x0 ;  /* 0x0000000000027802 */ /* 0x000fe20000000f00 */
[----:B01----:R-:W-:Y:S02]  /*24fc0*/  IMAD.MOV.U32 R3, RZ, RZ, 0x12f00000 ;  /* 0x12f00000ff037424 */ /* 0x003fe400078e00ff */
[----:B------:R-:W-:Y:S05]  /*24fd0*/  @P2 BRA `(.L_x_678) ;  /* 0x00000000001c2947 */ /* 0x000fea0003800000 */
[----:B------:R-:W0:Y:S02]  /*24fe0*/  S2R R10, SR_TID.X ;  /* 0x00000000000a7919 */ /* 0x000e240000002100 */
[----:B0-----:R-:W-:Y:S01]  /*24ff0*/  LOP3.LUT R14, R10, 0x1f, RZ, 0xc0, !PT ;  /* 0x0000001f0a0e7812 */ /* 0x001fe200078ec0ff */
[----:B------:R-:W-:-:S03]  /*25000*/  IMAD.MOV.U32 R10, RZ, RZ, 0x7800 ;  /* 0x00007800ff0a7424 */ /* 0x000fc600078e00ff */
[----:B------:R-:W-:Y:S01]  /*25010*/  ISETP.NE.AND P1, PT, R14, RZ, PT ;  /* 0x000000ff0e00720c */ /* 0x000fe20003f25270 */
[----:B------:R0:W-:-:S12]  /*25020*/  SYNCS.ARRIVE.TRANS64 RZ, [R6+URZ+0x334b0], R10 ;  /* 0x0334b00a06ff79a7 */ /* 0x0001d8000800003f */
[----:B0-----:R-:W-:Y:S05]  /*25030*/  @!P1 BRA `(.L_x_678) ;  /* 0x0000000000049947 */ /* 0x001fea0003800000 */
[----:B------:R-:W-:Y:S01]  /*25040*/  BPT.TRAP 0x1 ;  /* 0x000000040000795c */ /* 0x000fe20000300000 */
.L_x_678:
[----:B------:R-:W-:Y:S05]  /*25050*/  BSYNC B2 ;  /* 0x0000000000027941 */ /* 0x000fea0003800000 */
.L_x_677:
[----:B------:R-:W-:Y:S01]  /*25060*/  R2UR UR10, R11 ;  /* 0x000000000b0a72ca */ /* 0x000fe200000e0000 */
[----:B------:R-:W-:Y:S01]  /*25070*/  UIADD3 UR4, UP0, UR40, 0x670, URZ ;  /* 0x0000067028047890 */ /* 0x000fe2000ff1e03f */
[----:B------:R-:W-:Y:S01]  /*25080*/  R2UR UR6, R2 ;  /* 0x00000000020672ca */ /* 0x000fe200000e0000 */
[----:B------:R-:W-:Y:S01]  /*25090*/  VIADD R6, R6, 0x334b0 ;  /* 0x000334b006067836 */ /* 0x000fe20000000000 */
[----:B------:R-:W-:Y:S01]  /*250a0*/  R2UR UR7, R3 ;  /* 0x00000000030772ca */ /* 0x000fe200000e0000 */
[----:B------:R-:W-:Y:S01]  /*250b0*/  VIADD R10, R8, 0xf200 ;  /* 0x0000f200080a7836 */ /* 0x000fe20000000000 */
[----:B------:R-:W-:Y:S01]  /*250c0*/  PLOP3.LUT P1, PT, PT, PT, PT, 0x80, 0x0 ;  /* 0x000000000000781c */ /* 0x000fe20003f2f070 */
[----:B------:R-:W-:-:S12]  /*250d0*/  UIADD3.X UR5, URZ, UR41, URZ, UP0, !UPT ;  /* 0x000000293f057290 */ /* 0x000fd800087fe43f */
.L_x_679:
        /* <DEDUP_REMOVED lines=10> */
[----:B------:R-:W-:Y:S02]  /*25180*/  R2UR UR10, R13 ;  /* 0x000000000d0a72ca */ /* 0x000fe400000e0000 */
[----:B------:R-:W-:Y:S02]  /*25190*/  R2UR UR6, R2 ;  /* 0x00000000020672ca */ /* 0x000fe400000e0000 */
[----:B------:R-:W-:Y:S02]  /*251a0*/  R2UR UR7, R3 ;  /* 0x00000000030772ca */ /* 0x000fe400000e0000 */
[----:B------:R-:W-:Y:S02]  /*251b0*/  PLOP3.LUT P1, PT, PT, PT, PT, 0x80, 0x0 ;  /* 0x000000000000781c */ /* 0x000fe40003f2f070 */
[----:B------:R-:W-:-:S11]  /*251c0*/  IADD3 R10, R8, 0x11a00, RZ ;  /* 0x00011a00080a7810 */ /* 0x000fd60007ffe0ff */
.L_x_680:
        /* <DEDUP_REMOVED lines=15> */
.L_x_681:
        /* <DEDUP_REMOVED lines=10> */
.L_x_667:
[----:B------:R-:W-:Y:S05]  /*25360*/  BSYNC B1 ;  /* 0x0000000000017941 */ /* 0x000fea0003800000 */
.L_x_666:
[----:B------:R-:W-:Y:S01]  /*25370*/  ISETP.GT.AND P2, PT, R7, R4, PT ;  /* 0x000000040700720c */ /* 0x000fe20003f44270 */
[----:B------:R-:W-:Y:S02]  /*25380*/  VIADD R31, R31, 0x1 ;  /* 0x000000011f1f7836 */ /* 0x000fe40000000000 */
[----:B------:R-:W-:-:S03]  /*25390*/  VIADD R7, R7, 0xffffffff ;  /* 0xffffffff07077836 */ /* 0x000fc60000000000 */
[----:B------:R-:W-:-:S04]  /*253a0*/  ISETP.NE.AND P1, PT, R31, 0x2, PT ;  /* 0x000000021f00780c */ /* 0x000fc80003f25270 */
[----:B------:R-:W-:Y:S02]  /*253b0*/  SEL R2, RZ, 0x1, P1 ;  /* 0x00000001ff027807 */ /* 0x000fe40000800000 */
[----:B------:R-:W-:Y:S02]  /*253c0*/  SEL R31, R31, RZ, P1 ;  /* 0x000000ff1f1f7207 */ /* 0x000fe40000800000 */
[----:B------:R-:W-:Y:S01]  /*253d0*/  LOP3.LUT R34, R34, R2, RZ, 0x3c, !PT ;  /* 0x0000000222227212 */ /* 0x000fe200078e3cff */
[----:B------:R-:W-:Y:S06]  /*253e0*/  @P2 BRA `(.L_x_682) ;  /* 0xfffffff400b02947 */ /* 0x000fec000383ffff */
.L_x_644:
[----:B------:R-:W-:Y:S05]  /*253f0*/  BSYNC B0 ;  /* 0x0000000000007941 */ /* 0x000fea0003800000 */
.L_x_643:
[----:B------:R-:W-:Y:S05]  /*25400*/  @!P0 WARPSYNC.ALL ;  /* 0x0000000000008948 */ /* 0x000fea0003800000 */
[----:B------:R-:W-:Y:S01]  /*25410*/  @!P0 BAR.SYNC.DEFER_BLOCKING 0xc, 0x180 ;  /* 0x0306000000008b1d */ /* 0x000fe20000010000 */
[----:B------:R-:W-:-:S13]  /*25420*/  ISETP.GT.AND P0, PT, R24, RZ, PT ;  /* 0x000000ff1800720c */ /* 0x000fda0003f04270 */
[----:B------:R-:W-:Y:S05]  /*25430*/  @P0 BRA `(.L_x_683) ;  /* 0x0000000000440947 */ /* 0x000fea0003800000 */
[----:B------:R-:W2:Y:S02]  /*25440*/  S2R R2, SR_TID.X ;  /* 0x0000000000027919 */ /* 0x000ea40000002100 */
[----:B--2---:R-:W-:-:S04]  /*25450*/  LOP3.LUT R2, R2, 0x7f, RZ, 0xc0, !PT ;  /* 0x0000007f02027812 */ /* 0x004fc800078ec0ff */
[----:B------:R-:W-:-:S13]  /*25460*/  ISETP.NE.AND P0, PT, R2, RZ, PT ;  /* 0x000000ff0200720c */ /* 0x000fda0003f05270 */
[----:B------:R-:W-:Y:S05]  /*25470*/  @P0 BRA `(.L_x_684) ;  /* 0x0000004800600947 */ /* 0x000fea0003800000 */
[----:B------:R-:W2:Y:S01]  /*25480*/  S2R R5, SR_LANEID ;  /* 0x0000000000057919 */ /* 0x000ea20000000000 */
[----:B------:R-:W-:Y:S01]  /*25490*/  VOTEU.ANY UR4, UPT, PT ;  /* 0x0000000000047886 */ /* 0x000fe200038e0100 */
[----:B-1----:R-:W1:Y:S01]  /*254a0*/  LDC.64 R2, c[0x0][0xc60] ;  /* 0x00031800ff027b82 */ /* 0x002e620000000a00 */
[----:B------:R-:W2:Y:S02]  /*254b0*/  FLO.U32 R0, UR4 ;  /* 0x0000000400007d00 */ /* 0x000ea400080e0000 */
[----:B--2---:R-:W-:-:S06]  /*254c0*/  ISETP.EQ.U32.AND P0, PT, R0, R5, PT ;  /* 0x000000050000720c */ /* 0x004fcc0003f02070 */
[----:B------:R-:W1:Y:S07]  /*254d0*/  POPC R5, UR4 ;  /* 0x0000000400057d09 */ /* 0x000e6e0008000000 */
[----:B-1----:R-:W2:Y:S01]  /*254e0*/  @P0 ATOMG.E.ADD.STRONG.GPU PT, R3, desc[UR50][R2.64], R5 ;  /* 0x00000005020309a8 */ /* 0x002ea200081ee1f2 */
[----:B------:R-:W1:Y:S02]  /*254f0*/  S2R R4, SR_LTMASK ;  /* 0x0000000000047919 */ /* 0x000e640000003900 */
[----:B-1----:R-:W-:-:S04]  /*25500*/  LOP3.LUT R4, R4, UR4, RZ, 0xc0, !PT ;  /* 0x0000000404047c12 */ /* 0x002fc8000f8ec0ff */
[----:B------:R-:W1:Y:S01]  /*25510*/  POPC R7, R4 ;  /* 0x0000000400077309 */ /* 0x000e620000000000 */
[----:B--2---:R-:W1:Y:S02]  /*25520*/  SHFL.IDX PT, R0, R3, R0, 0x1f ;  /* 0x00001f0003007589 */ /* 0x004e6400000e0000 */
[----:B-1----:R-:W-:Y:S01]  /*25530*/  IADD3 R16, R0, UR38, R7 ;  /* 0x0000002600107c10 */ /* 0x002fe2000fffe007 */
[----:B------:R-:W-:Y:S06]  /*25540*/  BRA `(.L_x_684) ;  /* 0x00000048002c7947 */ /* 0x000fec0003800000 */
.L_x_683:
        /* <DEDUP_REMOVED lines=8> */
[----:B------:R-:W-:Y:S01]  /*255d0*/  MOV R4, UR6 ;  /* 0x0000000600047c02 */ /* 0x000fe20008000f00 */
[----:B------:R-:W-:Y:S01]  /*255e0*/  IMAD.U32 R5, RZ, RZ, UR7 ;  /* 0x00000007ff057e24 */ /* 0x000fe2000f8e00ff */
[----:B-1----:R-:W1:Y:S01]  /*255f0*/  LDC.64 R2, c[0x4][R2] ;  /* 0x0100000002027b82 */ /* 0x002e620000000a00 */
[----:B------:R-:W-:Y:S01]  /*25600*/  IMAD.U32 R6, RZ, RZ, UR8 ;  /* 0x00000008ff067e24 */ /* 0x000fe2000f8e00ff */
[----:B------:R-:W-:Y:S01]  /*25610*/  MOV R11, UR5 ;  /* 0x00000005000b7c02 */ /* 0x000fe20008000f00 */
[----:B------:R-:W-:Y:S02]  /*25620*/  IMAD.U32 R7, RZ, RZ, UR9 ;  /* 0x00000009ff077e24 */ /* 0x000fe4000f8e00ff */
[----:B------:R-:W-:-:S02]  /*25630*/  IMAD.U32 R10, RZ, RZ, UR4 ;  /* 0x00000004ff0a7e24 */ /* 0x000fc4000f8e00ff */
[----:B0-----:R-:W-:Y:S02]  /*25640*/  IMAD.MOV.U32 R8, RZ, RZ, 0x70 ;  /* 0x00000070ff087424 */ /* 0x001fe400078e00ff */
[----:B------:R-:W-:Y:S02]  /*25650*/  IMAD.MOV.U32 R12, RZ, RZ, 0x1 ;  /* 0x00000001ff0c7424 */ /* 0x000fe400078e00ff */
[----:B------:R-:W-:-:S07]  /*25660*/  IMAD.MOV.U32 R13, RZ, RZ, RZ ;  /* 0x000000ffff0d7224 */ /* 0x000fce00078e00ff */
[----:B------:R-:W-:-:S07]  /*25670*/  LEPC R20, `(.L_x_686) ;  /* 0x000000001014794e */ /* 0x000fce0000000000 */
[----:B-1----:R-:W-:Y:S05]  /*25680*/  CALL.ABS.NOINC R2 ;  /* 0x0000000002007343 */ /* 0x002fea0003c00000 */
.L_x_686:
[----:B------:R-:W-:Y:S05]  /*25690*/  BSYNC B6 ;  /* 0x0000000000067941 */ /* 0x000fea0003800000 */
.L_x_685:
        /* <DEDUP_REMOVED lines=22> */
.L_x_688:
[----:B------:R-:W-:Y:S05]  /*25800*/  BSYNC B6 ;  /* 0x0000000000067941 */ /* 0x000fea0003800000 */
.L_x_687:
        /* <DEDUP_REMOVED lines=20> */
.L_x_690:
[----:B------:R-:W-:Y:S05]  /*25950*/  BSYNC B6 ;  /* 0x0000000000067941 */ /* 0x000fea0003800000 */
.L_x_689:
[----:B------:R-:W-:Y:S01]  /*25960*/  LOP3.LUT P6, RZ, R36, 0x1, RZ, 0xc0, !PT ;  /* 0x0000000124ff7812 */ /* 0x000fe200078cc0ff */
[----:B------:R-:W-:-:S12]  /*25970*/  BSSY B6, `(.L_x_691) ;  /* 0x0000012000067945 */ /* 0x000fd80003800000 */
[----:B------:R-:W-:Y:S05]  /*25980*/  @!P6 BRA `(.L_x_692) ;  /* 0x000000000040e947 */ /* 0x000fea0003800000 */
[----:B------:R-:W-:Y:S01]  /*25990*/  MOV R2, 0x0 ;  /* 0x0000000000027802 */ /* 0x000fe20000000f00 */
[----:B------:R-:W-:Y:S01]  /*259a0*/  ULDC.64 UR4, c[0x4][0xc0] ;  /* 0x0100300000047ab9 */ /* 0x000fe20000000a00 */
[----:B------:R-:W-:Y:S01]  /*259b0*/  ULDC.64 UR6, c[0x4][0xc8] ;  /* 0x0100320000067ab9 */ /* 0x000fe20000000a00 */
[----:B------:R-:W-:Y:S01]  /*259c0*/  ULDC.64 UR8, c[0x4][0x20] ;  /* 0x0100080000087ab9 */ /* 0x000fe20000000a00 */
[----:B------:R-:W-:Y:S01]  /*259d0*/  IMAD.U32 R4, RZ, RZ, UR4 ;  /* 0x00000004ff047e24 */ /* 0x000fe2000f8e00ff */
[----:B------:R-:W-:Y:S01]  /*259e0*/  MOV R5, UR5 ;  /* 0x0000000500057c02 */ /* 0x000fe20008000f00 */
[----:B-1----:R-:W1:Y:S01]  /*259f0*/  LDC.64 R2, c[0x4][R2] ;  /* 0x0100000002027b82 */ /* 0x002e620000000a00 */
[----:B------:R-:W-:Y:S01]  /*25a00*/  IMAD.U32 R6, RZ, RZ, UR6 ;  /* 0x00000006ff067e24 */ /* 0x000fe2000f8e00ff */
[----:B0-----:R-:W-:Y:S01]  /*25a10*/  MOV R8, 0x70 ;  /* 0x0000007000087802 */ /* 0x001fe20000000f00 */
[----:B------:R-:W-:Y:S02]  /*25a20*/  IMAD.U32 R7, RZ, RZ, UR7 ;  /* 0x00000007ff077e24 */ /* 0x000fe4000f8e00ff */
[----:B------:R-:W-:-:S02]  /*25a30*/  IMAD.U32 R10, RZ, RZ, UR8 ;  /* 0x00000008ff0a7e24 */ /* 0x000fc4000f8e00ff */
[----:B------:R-:W-:Y:S02]  /*25a40*/  IMAD.U32 R11, RZ, RZ, UR9 ;  /* 0x00000009ff0b7e24 */ /* 0x000fe4000f8e00ff */
[----:B------:R-:W-:Y:S02]  /*25a50*/  IMAD.MOV.U32 R12, RZ, RZ, 0x1 ;  /* 0x00000001ff0c7424 */ /* 0x000fe400078e00ff */
[----:B------:R-:W-:-:S07]  /*25a60*/  IMAD.MOV.U32 R13, RZ, RZ, RZ ;  /* 0x000000ffff0d7224 */ /* 0x000fce00078e00ff */
[----:B------:R-:W-:-:S07]  /*25a70*/  LEPC R20, `(.L_x_692) ;  /* 0x000000001014794e */ /* 0x000fce0000000000 */
[----:B-1----:R-:W-:Y:S05]  /*25a80*/  CALL.ABS.NOINC R2 ;  /* 0x0000000002007343 */ /* 0x002fea0003c00000 */
.L_x_692:
[----:B------:R-:W-:Y:S05]  /*25a90*/  BSYNC B6 ;  /* 0x0000000000067941 */ /* 0x000fea0003800000 */
.L_x_691:
[----:B------:R-:W2:Y:S01]  /*25aa0*/  LDL R21, [R1+0x4] ;  /* 0x0000040001157983 */ /* 0x000ea20000100800 */
[----:B------:R-:W-:Y:S01]  /*25ab0*/  ULDC.64 UR4, c[0x0][0x9f8] ;  /* 0x00027e0000047ab9 */ /* 0x000fe20000000a00 */
[----:B------:R-:W3:Y:S01]  /*25ac0*/  LDC R11, c[0x0][0x430] ;  /* 0x00010c00ff0b7b82 */ /* 0x000ee20000000800 */
[----:B------:R-:W-:Y:S01]  /*25ad0*/  ISETP.NE.U32.AND P0, PT, RZ, UR4, PT ;  /* 0x00000004ff007c0c */ /* 0x000fe2000bf05070 */
[----:B------:R-:W4:Y:S03]  /*25ae0*/  S2R R20, SR_TID.X ;  /* 0x0000000000147919 */ /* 0x000f260000002100 */
[----:B------:R-:W-:-:S13]  /*25af0*/  ISETP.NE.AND.EX P0, PT, RZ, UR5, PT, P0 ;  /* 0x00000005ff007c0c */ /* 0x000fda000bf05300 */
[----:B------:R-:W-:-:S04]  /*25b00*/  @P0 IADD3 R2, P1, R25, UR4, RZ ;  /* 0x0000000419020c10 */ /* 0x000fc8000ff3e0ff */
[----:B-1----:R-:W-:-:S05]  /*25b10*/  @P0 IADD3.X R3, R26, UR5, RZ, P1, !PT ;  /* 0x000000051a030c10 */ /* 0x002fca0008ffe4ff */
[----:B------:R1:W2:Y:S01]  /*25b20*/  @P0 LDG.E R32, desc[UR50][R2.64] ;  /* 0x0000003202200981 */ /* 0x0002a2000c1e1900 */
[----:B---3--:R-:W-:Y:S01]  /*25b30*/  ISETP.NE.AND P0, PT, R11, 0x1, PT ;  /* 0x000000010b00780c */ /* 0x008fe20003f05270 */
[----:B------:R-:W-:Y:S01]  /*25b40*/  IMAD.MOV.U32 R7, RZ, RZ, 0xa0 ;  /* 0x000000a0ff077424 */ /* 0x000fe200078e00ff */
[----:B------:R-:W3:Y:S03]  /*25b50*/  S2R R28, SR_TID.X ;  /* 0x00000000001c7919 */ /* 0x000ee60000002100 */
[----:B------:R-:W-:Y:S01]  /*25b60*/  IMAD R6, R30, R7, -0xa0 ;  /* 0xffffff601e067424 */ /* 0x000fe200078e0207 */
[----:B----4-:R-:W-:-:S04]  /*25b70*/  LOP3.LUT R20, R20, 0x7f, RZ, 0xc0, !PT ;  /* 0x0000007f14147812 */ /* 0x010fc800078ec0ff */
[----:B------:R-:W-:-:S03]  /*25b80*/  SHF.R.U32.HI R20, RZ, 0x2, R20 ;  /* 0x00000002ff147819 */ /* 0x000fc60000011614 */
[----:B------:R-:W4:Y:S08]  /*25b90*/  @P0 LDC R5, c[0x0][0x434] ;  /* 0x00010d00ff050b82 */ /* 0x000f300000000800 */
[----:B-1----:R-:W1:Y:S08]  /*25ba0*/  @P0 LDC R3, c[0x0][0x438] ;  /* 0x00010e00ff030b82 */ /* 0x002e700000000800 */
[----:B------:R-:W1:Y:S01]  /*25bb0*/  @P0 LDC R0, c[0x0][0x434] ;  /* 0x00010d00ff000b82 */ /* 0x000e620000000800 */
[----:B---3--:R-:W-:-:S07]  /*25bc0*/  IMAD.SHL.U32 R28, R28, 0x20, RZ ;  /* 0x000000201c1c7824 */ /* 0x008fce00078e00ff */
[----:B------:R-:W3:Y:S01]  /*25bd0*/  @P0 LDC R2, c[0x0][0x438] ;  /* 0x00010e00ff020b82 */ /* 0x000ee20000000800 */
[----:B------:R-:W-:Y:S02]  /*25be0*/  LOP3.LUT R28, R20, 0x60, R28, 0xf8, !PT ;  /* 0x00000060141c7812 */ /* 0x000fe400078ef81c */
[----:B------:R-:W0:Y:S02]  /*25bf0*/  S2R R20, SR_TID.X ;  /* 0x0000000000147919 */ /* 0x000e240000002100 */
[----:B------:R-:W-:-:S04]  /*25c00*/  IADD3 R4, R28, R6, RZ ;  /* 0x000000061c047210 */ /* 0x000fc80007ffe0ff */
[----:B------:R-:W-:Y:S02]  /*25c10*/  ISETP.GE.AND P1, PT, R4, R24, PT ;  /* 0x000000180400720c */ /* 0x000fe40003f26270 */
[C---:B0-----:R-:W-:Y:S01]  /*25c20*/  LOP3.LUT R28, R20.reuse, 0x7f, RZ, 0xc0, !PT ;  /* 0x0000007f141c7812 */ /* 0x041fe200078ec0ff */
[----:B------:R-:W-:-:S03]  /*25c30*/  IMAD.SHL.U32 R20, R20, 0x20, RZ ;  /* 0x0000002014147824 */ /* 0x000fc600078e00ff */
[----:B------:R-:W-:-:S04]  /*25c40*/  SHF.R.U32.HI R28, RZ, 0x2, R28 ;  /* 0x00000002ff1c7819 */ /* 0x000fc8000001161c */
[----:B------:R-:W-:-:S04]  /*25c50*/  LOP3.LUT R20, R28, 0x60, R20, 0xf8, !PT ;  /* 0x000000601c147812 */ /* 0x000fc800078ef814 */
[----:B------:R-:W-:-:S05]  /*25c60*/  LOP3.LUT R20, R20, 0x80, RZ, 0xfc, !PT ;  /* 0x0000008014147812 */ /* 0x000fca00078efcff */
[----:B------:R-:W-:Y:S01]  /*25c70*/  IMAD.IADD R6, R20, 0x1, R6 ;  /* 0x0000000114067824 */ /* 0x000fe200078e0206 */
[----:B------:R-:W-:Y:S01]  /*25c80*/  LOP3.LUT R36, R36, 0xfffffff7, RZ, 0xc0, !PT ;  /* 0xfffffff724247812 */ /* 0x000fe200078ec0ff */
[----:B------:R-:W-:Y:S01]  /*25c90*/  UMOV UR4, 0xffffffff ;  /* 0xffffffff00047882 */ /* 0x000fe20000000000 */
[----:B--2---:R-:W-:Y:S02]  /*25ca0*/  IMAD.IADD R10, R4, 0x1, R21 ;  /* 0x00000001040a7824 */ /* 0x004fe400078e0215 */
[----:B------:R-:W-:Y:S02]  /*25cb0*/  IADD3 R8, R6, R21, RZ ;  /* 0x0000001506087210 */ /* 0x000fe40007ffe0ff */
[----:B----4-:R-:W-:-:S04]  /*25cc0*/  @P0 IMAD.HI.U32 R5, R10, R5, RZ ;  /* 0x000000050a050227 */ /* 0x010fc800078e00ff */
[----:B------:R-:W-:Y:S01]  /*25cd0*/  IMAD.MOV.U32 R9, RZ, RZ, R10 ;  /* 0x000000ffff097224 */ /* 0x000fe200078e000a */
[----:B-1----:R-:W-:Y:S01]  /*25ce0*/  @P0 SHF.R.U32.HI R9, RZ, R3, R5 ;  /* 0x00000003ff090219 */ /* 0x002fe20000011605 */
[----:B------:R-:W-:Y:S01]  /*25cf0*/  @P0 IMAD.HI.U32 R3, R8, R0, RZ ;  /* 0x0000000008030227 */ /* 0x000fe200078e00ff */
[----:B------:R-:W0:Y:S02]  /*25d00*/  @!P1 LDC.64 R4, c[0x0][0x418] ;  /* 0x00010600ff049b82 */ /* 0x000e240000000a00 */
[----:B------:R-:W-:Y:S01]  /*25d10*/  @!P1 SHF.R.S32.HI R7, RZ, 0x1f, R9 ;  /* 0x0000001fff079819 */ /* 0x000fe20000011409 */
[----:B------:R-:W-:Y:S01]  /*25d20*/  IMAD.MOV.U32 R0, RZ, RZ, R8 ;  /* 0x000000ffff007224 */ /* 0x000fe200078e0008 */
[----:B---3--:R-:W-:Y:S02]  /*25d30*/  @P0 SHF.R.U32.HI R0, RZ, R2, R3 ;  /* 0x00000002ff000219 */ /* 0x008fe40000011603 */
[----:B------:R-:W-:Y:S01]  /*25d40*/  ISETP.GE.AND P0, PT, R6, R24, PT ;  /* 0x000000180600720c */ /* 0x000fe20003f06270 */
[----:B------:R-:W-:Y:S01]  /*25d50*/  @!P1 IMAD.MOV.U32 R6, RZ, RZ, R9 ;  /* 0x000000ffff069224 */ /* 0x000fe200078e0009 */
[----:B------:R-:W1:Y:S02]  /*25d60*/  @!P1 LDC.64 R2, c[0x0][0x428] ;  /* 0x00010a00ff029b82 */ /* 0x000e640000000a00 */
[----:B------:R-:W-:-:S02]  /*25d70*/  ISETP.GT.U32.OR P0, PT, R20, 0x9f, P0 ;  /* 0x0000009f1400780c */ /* 0x000fc40000704470 */
[----:B------:R-:W-:-:S05]  /*25d80*/  SHF.R.S32.HI R14, RZ, 0x1f, R32 ;  /* 0x0000001fff0e7819 */ /* 0x000fca0000011420 */
[----:B------:R2:W-:Y:S01]  /*25d90*/  STL [R1+0x8], R14 ;  /* 0x0000080e01007387 */ /* 0x0005e20000100800 */
[----:B-1----:R-:W-:-:S04]  /*25da0*/  @!P1 IMAD.WIDE.U32 R6, R32, R2, R6 ;  /* 0x0000000220069225 */ /* 0x002fc800078e0006 */
[----:B------:R-:W-:Y:S01]  /*25db0*/  @!P1 IMAD R2, R14, R2, RZ ;  /* 0x000000020e029224 */ /* 0x000fe200078e02ff */
[----:B0-----:R-:W-:-:S03]  /*25dc0*/  @!P1 LEA R12, P2, R6, R4, 0x2 ;  /* 0x00000004060c9211 */ /* 0x001fc600078410ff */
[----:B------:R-:W-:-:S04]  /*25dd0*/  @!P1 IMAD R3, R32, R3, R2 ;  /* 0x0000000320039224 */ /* 0x000fc800078e0202 */
[----:B------:R-:W-:Y:S01]  /*25de0*/  @!P1 IMAD.IADD R3, R7, 0x1, R3 ;  /* 0x0000000107039824 */ /* 0x000fe200078e0203 */
[----:B------:R-:W-:-:S04]  /*25df0*/  @!P0 SHF.R.S32.HI R7, RZ, 0x1f, R0 ;  /* 0x0000001fff078819 */ /* 0x000fc80000011400 */
[----:B------:R-:W-:Y:S01]  /*25e00*/  @!P1 LEA.HI.X R13, R6, R5, R3, 0x2, P2 ;  /* 0x00000005060d9211 */ /* 0x000fe200010f1403 */
[----:B------:R-:W-:Y:S01]  /*25e10*/  IMAD.MOV R5, RZ, RZ, -R9 ;  /* 0x000000ffff057224 */ /* 0x000fe200078e0a09 */
[----:B------:R-:W0:Y:S01]  /*25e20*/  @!P0 LDC.64 R2, c[0x0][0x428] ;  /* 0x00010a00ff028b82 */ /* 0x000e220000000a00 */
[----:B------:R-:W-:Y:S02]  /*25e30*/  @!P0 MOV R6, R0 ;  /* 0x0000000000068202 */ /* 0x000fe40000000f00 */
[----:B------:R-:W-:-:S05]  /*25e40*/  IMAD R5, R11, R5, R10 ;  /* 0x000000050b057224 */ /* 0x000fca00078e020a */
[----:B------:R-:W1:Y:S01]  /*25e50*/  LDC R9, c[0x0][0x2f4] ;  /* 0x0000bd00ff097b82 */ /* 0x000e620000000800 */
[-C--:B0-----:R-:W-:Y:S02]  /*25e60*/  @!P0 IMAD R4, R14, R2.reuse, RZ ;  /* 0x000000020e048224 */ /* 0x081fe400078e02ff */
[----:B------:R-:W-:-:S04]  /*25e70*/  @!P0 IMAD.WIDE.U32 R6, R32, R2, R6 ;  /* 0x0000000220068225 */ /* 0x000fc800078e0006 */
[----:B------:R-:W-:Y:S02]  /*25e80*/  @!P0 IMAD R4, R32, R3, R4 ;  /* 0x0000000320048224 */ /* 0x000fe400078e0204 */
[----:B------:R-:W0:Y:S02]  /*25e90*/  @!P0 LDC.64 R2, c[0x0][0x418] ;  /* 0x00010600ff028b82 */ /* 0x000e240000000a00 */
[----:B------:R-:W-:Y:S02]  /*25ea0*/  @!P0 IMAD.IADD R4, R4, 0x1, R7 ;  /* 0x0000000104048824 */ /* 0x000fe400078e0207 */
[----:B------:R-:W-:Y:S01]  /*25eb0*/  IMAD.U32 R10, RZ, RZ, UR39 ;  /* 0x00000027ff0a7e24 */ /* 0x000fe2000f8e00ff */
[----:B0-----:R-:W-:-:S04]  /*25ec0*/  @!P0 LEA R2, P2, R6, R2, 0x2 ;  /* 0x0000000206028211 */ /* 0x001fc800078410ff */
[----:B------:R-:W-:Y:S02]  /*25ed0*/  @!P0 LEA.HI.X R3, R6, R3, R4, 0x2, P2 ;  /* 0x0000000306038211 */ /* 0x000fe400010f1404 */
[----:B------:R-:W-:Y:S02]  /*25ee0*/  CS2R R6, SRZ ;  /* 0x0000000000067805 */ /* 0x000fe4000001ff00 */
[----:B------:R-:W-:-:S04]  /*25ef0*/  ISETP.GT.U32.AND P2, PT, R20, 0x9f, PT ;  /* 0x0000009f1400780c */ /* 0x000fc80003f44070 */
[----:B------:R0:W5:Y:S01]  /*25f00*/  @!P1 LDG.E R6, desc[UR50][R12.64] ;  /* 0x000000320c069981 */ /* 0x000162000c1e1900 */
[C---:B-1----:R-:W-:Y:S02]  /*25f10*/  ISETP.GE.AND P1, PT, R37.reuse, R9, PT ;  /* 0x000000092500720c */ /* 0x042fe40003f26270 */
[----:B------:R-:W-:Y:S01]  /*25f20*/  ISETP.NE.AND P3, PT, R10, 0x3, PT ;  /* 0x000000030a00780c */ /* 0x000fe20003f65270 */
[----:B------:R0:W5:Y:S01]  /*25f30*/  @!P0 LDG.E R7, desc[UR50][R2.64] ;  /* 0x0000003202078981 */ /* 0x000162000c1e1900 */
[----:B--2---:R-:W-:Y:S01]  /*25f40*/  LOP3.LUT R14, R37, 0x40, RZ, 0xfc, !PT ;  /* 0x00000040250e7812 */ /* 0x004fe200078efcff */
[----:B------:R-:W-:-:S03]  /*25f50*/  IMAD.MOV R0, RZ, RZ, -R0 ;  /* 0x000000ffff007224 */ /* 0x000fc600078e0a00 */
[----:B------:R-:W-:Y:S02]  /*25f60*/  @P2 LOP3.LUT R36, R36, 0x8, RZ, 0xfc, !PT ;  /* 0x0000000824242812 */ /* 0x000fe400078efcff */
[----:B------:R-:W-:Y:S01]  /*25f70*/  ISETP.GE.AND P0, PT, R14, R9, PT ;  /* 0x000000090e00720c */ /* 0x000fe20003f06270 */
[----:B------:R-:W-:Y:S01]  /*25f80*/  IMAD R8, R11, R0, R8 ;  /* 0x000000000b087224 */ /* 0x000fe200078e0208 */
[----:B------:R-:W-:Y:S02]  /*25f90*/  LOP3.LUT R36, R36, 0xffffffef, RZ, 0xc0, !PT ;  /* 0xffffffef24247812 */ /* 0x000fe400078ec0ff */
[----:B------:R-:W-:Y:S02]  /*25fa0*/  LOP3.LUT R14, R37, 0x80, RZ, 0xfc, !PT ;  /* 0x00000080250e7812 */ /* 0x000fe400078efcff */
[----:B------:R-:W-:-:S04]  /*25fb0*/  LOP3.LUT R36, R36, 0xfffffffb, RZ, 0xc0, !PT ;  /* 0xfffffffb24247812 */ /* 0x000fc800078ec0ff */
[----:B------:R-:W-:-:S04]  /*25fc0*/  @P1 LOP3.LUT R36, R36, 0x4, RZ, 0xfc, !PT ;  /* 0x0000000424241812 */ /* 0x000fc800078efcff */
[----:B------:R-:W-:-:S04]  /*25fd0*/  @P3 LOP3.LUT R36, R36, 0x10, RZ, 0xfc, !PT ;  /* 0x0000001024243812 */ /* 0x000fc800078efcff */
[----:B------:R-:W-:-:S04]  /*25fe0*/  LOP3.LUT R36, R36, 0xfffffffd, RZ, 0xc0, !PT ;  /* 0xfffffffd24247812 */ /* 0x000fc800078ec0ff */
[----:B------:R-:W-:Y:S02]  /*25ff0*/  @P0 LOP3.LUT R36, R36, 0x2, RZ, 0xfc, !PT ;  /* 0x0000000224240812 */ /* 0x000fe400078efcff */
[----:B------:R-:W-:Y:S02]  /*26000*/  ISETP.GE.AND P0, PT, R14, R9, PT ;  /* 0x000000090e00720c */ /* 0x000fe40003f06270 */
[----:B------:R-:W-:-:S11]  /*26010*/  LOP3.LUT R36, R36, 0xfffffffe, RZ, 0xc0, !PT ;  /* 0xfffffffe24247812 */ /* 0x000fd600078ec0ff */
[----:B------:R-:W-:Y:S01]  /*26020*/  @P0 LOP3.LUT R36, R36, 0x1, RZ, 0xfc, !PT ;  /* 0x0000000124240812 */ /* 0x000fe200078efcff */
[----:B0-----:R-:W-:Y:S06]  /*26030*/  BRA.DIV UR4, `(.L_x_693) ;  /* 0x0000007a04547947 */ /* 0x001fec000b800000 */
.L_x_896:
[----:B------:R-:W-:Y:S01]  /*26040*/  SHF.R.S32.HI R0, RZ, 0x1f, R18 ;  /* 0x0000001fff007819 */ /* 0x000fe20000011412 */
[----:B------:R-:W-:-:S04]  /*26050*/  VIADD R11, R30, 0xffffffff ;  /* 0xffffffff1e0b7836 */ /* 0x000fc80000000000 */
[----:B------:R0:W-:Y:S01]  /*26060*/  STL [R1], R0 ;  /* 0x0000000001007387 */ /* 0x0001e20000100800 */
[----:B------:R-:W-:Y:S05]  /*26070*/  @!P3 BRA `(.L_x_694) ;  /* 0x000000000004b947 */ /* 0x000fea0003800000 */
[----:B------:R-:W-:Y:S01]  /*26080*/  BPT.TRAP 0x1 ;  /* 0x000000040000795c */ /* 0x000fe20000300000 */
.L_x_694:
[----:B------:R-:W-:Y:S01]  /*26090*/  LEA R4, R29, R22, 0x3 ;  /* 0x000000161d047211 */ /* 0x000fe200078e18ff */
[----:B------:R-:W-:Y:S01]  /*260a0*/  BSSY B0, `(.L_x_695) ;  /* 0x0000007000007945 */ /* 0x000fe20003800000 */
[----:B0-----:R-:W-:-:S04]  /*260b0*/  SHF.L.U32 R0, R33, 0x1f, RZ ;  /* 0x0000001f21007819 */ /* 0x001fc800000006ff */
[----:B------:R0:W1:Y:S01]  /*260c0*/  SYNCS.PHASECHK.TRANS64.TRYWAIT P0, [R4+URZ+0x33480], R0 ;  /* 0x03348000040075a7 */ /* 0x000062000800017f */
[----:B------:R0:W-:Y:S02]  /*260d0*/  STL [R1+0x2c], R0 ;  /* 0x00002c0001007387 */ /* 0x0001e40000100800 */
[----:B0-----:R-:W-:-:S05]  /*260e0*/  SHF.R.S32.HI R0, RZ, 0x1f, R5 ;  /* 0x0000001fff007819 */ /* 0x001fca0000011405 */
[----:B------:R0:W-:Y:S02]  /*260f0*/  STL [R1+0x24], R0 ;  /* 0x0000240001007387 */ /* 0x0001e40000100800 */
[----:B01----:R-:W-:Y:S05]  /*26100*/  @!P0 BRA `(.L_x_696) ;  /* 0x0000007800548947 */ /* 0x003fea0003800000 */
.L_x_897:
[----:B------:R-:W-:Y:S05]  /*26110*/  BSYNC B0 ;  /* 0x0000000000007941 */ /* 0x000fea0003800000 */
.L_x_695:
[----:B0-----:R-:W2:Y:S01]  /*26120*/  LDL R0, [R1+0x24] ;  /* 0x0000240001007983 */ /* 0x001ea20000100800 */
[----:B------:R-:W-:-:S03]  /*26130*/  ULDC.64 UR4, c[0x0][0x328] ;  /* 0x0000ca0000047ab9 */ /* 0x000fc60000000a00 */
[----:B------:R-:W3:Y:S04]  /*26140*/  LDL R9, [R1] ;  /* 0x0000000001097983 */ /* 0x000ee80000100800 */
[----:B------:R-:W4:Y:S01]  /*26150*/  LDL R12, [R1+0x10] ;  /* 0x00001000010c7983 */ /* 0x000f220000100800 */
[----:B------:R-:W-:Y:S01]  /*26160*/  IMAD.WIDE.U32 R2, R5, UR4, RZ ;  /* 0x0000000405027c25 */ /* 0x000fe2000f8e00ff */
[----:B-----5:R-:W-:Y:S01]  /*26170*/  SHF.R.S32.HI R10, RZ, 0x1f, R6 ;  /* 0x0000001fff0a7819 */ /* 0x020fe20000011406 */
[----:B------:R-:W-:Y:S01]  /*26180*/  ULDC.64 UR6, c[0x0][0x338] ;  /* 0x0000ce0000067ab9 */ /* 0x000fe20000000a00 */
[----:B------:R-:W0:Y:S01]  /*26190*/  S2R R13, SR_TID.X ;  /* 0x00000000000d7919 */ /* 0x000e220000002100 */
[----:B------:R-:W-:Y:S01]  /*261a0*/  ULDC.64 UR8, c[0x0][0x330] ;  /* 0x0000cc0000087ab9 */ /* 0x000fe20000000a00 */
[----:B------:R-:W-:Y:S01]  /*261b0*/  SHF.R.S32.HI R35, RZ, 0x1f, R8 ;  /* 0x0000001fff237819 */ /* 0x000fe20000011408 */
[----:B------:R-:W-:Y:S01]  /*261c0*/  ULDC.64 UR10, c[0x0][0x318] ;  /* 0x0000c600000a7ab9 */ /* 0x000fe20000000a00 */
[----:B------:R1:W-:Y:S01]  /*261d0*/  STL [R1+0x28], R10 ;  /* 0x0000280a01007387 */ /* 0x0003e20000100800 */
[----:B------:R-:W-:-:S02]  /*261e0*/  SHF.R.S32.HI R28, RZ, 0x1f, R7 ;  /* 0x0000001fff1c7819 */ /* 0x000fc40000011407 */
[----:B------:R-:W-:Y:S02]  /*261f0*/  LOP3.LUT R36, R36, 0xffffffdf, RZ, 0xc0, !PT ;  /* 0xffffffdf24247812 */ /* 0x000fe400078ec0ff */
[----:B0-----:R-:W-:-:S04]  /*26200*/  LOP3.LUT R13, R13, 0x7f, RZ, 0xc0, !PT ;  /* 0x0000007f0d0d7812 */ /* 0x001fc800078ec0ff */
[----:B------:R-:W-:Y:S01]  /*26210*/  SHF.R.U32.HI R13, RZ, 0x2, R13 ;  /* 0x00000002ff0d7819 */ /* 0x000fe2000001160d */
[----:B--2---:R-:W-:-:S04]  /*26220*/  IMAD R0, R0, UR4, RZ ;  /* 0x0000000400007c24 */ /* 0x004fc8000f8e02ff */
[----:B------:R-:W-:-:S04]  /*26230*/  IMAD R0, R5, UR5, R0 ;  /* 0x0000000505007c24 */ /* 0x000fc8000f8e0200 */
[----:B------:R-:W-:Y:S02]  /*26240*/  IMAD.IADD R3, R3, 0x1, R0 ;  /* 0x0000000103037824 */ /* 0x000fe400078e0200 */
[----:B------:R-:W-:Y:S02]  /*26250*/  IMAD R0, R10, UR6, RZ ;  /* 0x000000060a007c24 */ /* 0x000fe4000f8e02ff */
[----:B------:R-:W-:-:S04]  /*26260*/  IMAD.WIDE.U32 R2, R6, UR6, R2 ;  /* 0x0000000606027c25 */ /* 0x000fc8000f8e0002 */
[----:B------:R-:W-:-:S04]  /*26270*/  IMAD R0, R6, UR7, R0 ;  /* 0x0000000706007c24 */ /* 0x000fc8000f8e0200 */
[----:B------:R-:W-:Y:S02]  /*26280*/  IMAD.IADD R3, R3, 0x1, R0 ;  /* 0x0000000103037824 */ /* 0x000fe400078e0200 */
[----:B---3--:R-:W-:Y:S02]  /*26290*/  IMAD R0, R9, UR8, RZ ;  /* 0x0000000809007c24 */ /* 0x008fe4000f8e02ff */
[----:B------:R-:W-:-:S04]  /*262a0*/  IMAD.WIDE.U32 R2, R18, UR8, R2 ;  /* 0x0000000812027c25 */ /* 0x000fc8000f8e0002 */
[----:B------:R-:W-:Y:S01]  /*262b0*/  IMAD R0, R18, UR9, R0 ;  /* 0x0000000912007c24 */ /* 0x000fe2000f8e0200 */
[----:B-1----:R-:W-:Y:S01]  /*262c0*/  IADD3 R10, P0, R2, UR10, RZ ;  /* 0x0000000a020a7c10 */ /* 0x002fe2000ff1e0ff */
[----:B------:R-:W-:-:S03]  /*262d0*/  IMAD R2, R35, UR4, RZ ;  /* 0x0000000423027c24 */ /* 0x000fc6000f8e02ff */
[----:B------:R-:W-:Y:S01]  /*262e0*/  IADD3.X R20, R3, UR11, R0, P0, !PT ;  /* 0x0000000b03147c10 */ /* 0x000fe200087fe400 */
[C---:B------:R-:W-:Y:S02]  /*262f0*/  IMAD R9, R8.reuse, UR5, R2 ;  /* 0x0000000508097c24 */ /* 0x040fe4000f8e0202 */
[----:B------:R-:W-:-:S04]  /*26300*/  IMAD.WIDE.U32 R2, R8, UR4, RZ ;  /* 0x0000000408027c25 */ /* 0x000fc8000f8e00ff */
[----:B------:R-:W-:Y:S02]  /*26310*/  IMAD.IADD R3, R3, 0x1, R9 ;  /* 0x0000000103037824 */ /* 0x000fe400078e0209 */
[----:B------:R-:W-:Y:S02]  /*26320*/  IMAD R9, R28, UR6, RZ ;  /* 0x000000061c097c24 */ /* 0x000fe4000f8e02ff */
[----:B------:R-:W-:-:S04]  /*26330*/  IMAD.WIDE.U32 R2, R7, UR6, R2 ;  /* 0x0000000607027c25 */ /* 0x000fc8000f8e0002 */
[----:B------:R-:W-:-:S04]  /*26340*/  IMAD R9, R7, UR7, R9 ;  /* 0x0000000707097c24 */ /* 0x000fc8000f8e0209 */
[----:B------:R-:W-:Y:S02]  /*26350*/  IMAD.IADD R3, R3, 0x1, R9 ;  /* 0x0000000103037824 */ /* 0x000fe400078e0209 */
[----:B------:R-:W-:Y:S02]  /*26360*/  IMAD R9, R11, -0xa0, R24 ;  /* 0xffffff600b097824 */ /* 0x000fe400078e0218 */
[----:B------:R-:W-:-:S03]  /*26370*/  IMAD.WIDE.U32 R2, R18, UR8, R2 ;  /* 0x0000000812027c25 */ /* 0x000fc6000f8e0002 */
[----:B------:R-:W-:Y:S02]  /*26380*/  IADD3 R9, -R13, R9, RZ ;  /* 0x000000090d097210 */ /* 0x000fe40007ffe1ff */
[----:B------:R-:W-:-:S04]  /*26390*/  IADD3 R26, P0, R2, UR10, RZ ;  /* 0x0000000a021a7c10 */ /* 0x000fc8000ff1e0ff */
[----:B------:R-:W-:Y:S02]  /*263a0*/  IADD3.X R25, R0, UR11, R3, P0, !PT ;  /* 0x0000000b00197c10 */ /* 0x000fe400087fe403 */
[----:B------:R-:W-:Y:S01]  /*263b0*/  ISETP.GE.AND P0, PT, R9, 0x1, PT ;  /* 0x000000010900780c */ /* 0x000fe20003f06270 */
[----:B------:R-:W-:Y:S01]  /*263c0*/  UMOV UR4, 0xffffffff ;  /* 0xffffffff00047882 */ /* 0x000fe20000000000 */
[----:B----4-:R-:W-:-:S11]  /*263d0*/  IMAD R21, R29, 0x7800, R12 ;  /* 0x000078001d157824 */ /* 0x010fd600078e020c */
[----:B------:R-:W-:Y:S01]  /*263e0*/  @P0 LOP3.LUT R36, R36, 0x20, RZ, 0xfc, !PT ;  /* 0x0000002024240812 */ /* 0x000fe200078efcff */
[----:B------:R-:W-:Y:S06]  /*263f0*/  BRA.DIV UR4, `(.L_x_697) ;  /* 0x0000007604b07947 */ /* 0x000fec000b800000 */
[----:B------:R-:W0:Y:S01]  /*26400*/  SHFL.IDX PT, R2, R10, RZ, 0x1c1f ;  /* 0x001c1fff0a027589 */ /* 0x000e2200000e0000 */
[----:B------:R-:W1:Y:S01]  /*26410*/  LDC R12, c[0x0][0x2f4] ;  /* 0x0000bd00ff0c7b82 */ /* 0x000e620000000800 */
[C---:B------:R-:W-:Y:S02]  /*26420*/  LOP3.LUT R13, R37.reuse, 0x40, RZ, 0xfc, !PT ;  /* 0x00000040250d7812 */ /* 0x040fe400078efcff */
[----:B------:R-:W2:Y:S01]  /*26430*/  SHFL.IDX PT, R0, R20, RZ, 0x1c1f ;  /* 0x001c1fff14007589 */ /* 0x000ea200000e0000 */
[----:B------:R-:W-:Y:S02]  /*26440*/  LOP3.LUT R11, R37, 0x80, RZ, 0xfc, !PT ;  /* 0x00000080250b7812 */ /* 0x000fe400078efcff */
[C---:B------:R-:W-:Y:S02]  /*26450*/  ISETP.GE.AND P6, PT, R9.reuse, 0x81, PT ;  /* 0x000000810900780c */ /* 0x040fe40003fc6270 */
[----:B------:R-:W-:Y:S02]  /*26460*/  LOP3.LUT R36, R36, 0xffffffbf, RZ, 0xc0, !PT ;  /* 0xffffffbf24247812 */ /* 0x000fe400078ec0ff */
[----:B------:R-:W-:-:S02]  /*26470*/  ISETP.GE.AND P5, PT, R9, 0x21, PT ;  /* 0x000000210900780c */ /* 0x000fc40003fa6270 */
[----:B------:R-:W-:-:S07]  /*26480*/  ISETP.GE.AND P4, PT, R9, 0x41, PT ;  /* 0x000000410900780c */ /* 0x000fce0003f86270 */
[----:B------:R-:W-:Y:S02]  /*26490*/  @P6 LOP3.LUT R36, R36, 0x40, RZ, 0xfc, !PT ;  /* 0x0000004024246812 */ /* 0x000fe400078efcff */
[C---:B0-----:R-:W-:Y:S02]  /*264a0*/  IADD3 R2, P0, R37.reuse, R2, RZ ;  /* 0x0000000225027210 */ /* 0x041fe40007f1e0ff */
[-C--:B-1----:R-:W-:Y:S02]  /*264b0*/  ISETP.GE.AND P3, PT, R37, R12.reuse, PT ;  /* 0x0000000c2500720c */ /* 0x082fe40003f66270 */
[----:B------:R-:W-:Y:S01]  /*264c0*/  ISETP.GE.AND P2, PT, R13, R12, PT ;  /* 0x0000000c0d00720c */ /* 0x000fe20003f46270 */
[----:B--2---:R-:W-:Y:S01]  /*264d0*/  IMAD.X R3, RZ, RZ, R0, P0 ;  /* 0x000000ffff037224 */ /* 0x004fe200000e0600 */
[C---:B------:R-:W-:Y:S01]  /*264e0*/  ISETP.LT.OR P0, PT, R9.reuse, 0x1, P3 ;  /* 0x000000010900780c */ /* 0x040fe20001f01670 */
[----:B------:R-:W-:Y:S01]  /*264f0*/  IMAD.IADD R0, R22, 0x1, R21 ;  /* 0x0000000116007824 */ /* 0x000fe200078e0215 */
[----:B------:R-:W-:-:S11]  /*26500*/  ISETP.LT.OR P1, PT, R9, 0x1, P2 ;  /* 0x000000010900780c */ /* 0x000fd60001721670 */
[----:B------:R-:W-:Y:S01]  /*26510*/  @!PT LDS RZ, [RZ] ;  /* 0x00000000fffff984 */ /* 0x000fe20000000800 */
[----:B------:R-:W-:Y:S01]  /*26520*/  LDGSTS.E.BYPASS.LTC128B.128 [R0+0xf200], desc[UR50][R2.64], !P0 ;  /* 0x0f20000002007fae */ /* 0x000fe2000c101d72 */
[----:B------:R-:W-:-:S03]  /*26530*/  ISETP.GE.AND P0, PT, R11, R12, PT ;  /* 0x0000000c0b00720c */ /* 0x000fc60003f06270 */
[----:B------:R-:W-:Y:S01]  /*26540*/  LDGSTS.E.BYPASS.LTC128B.128 [R0+0x11a00], desc[UR50][R2.64+0x40], !P1 ;  /* 0x11a0004002007fae */ /* 0x000fe2000c901d72 */
[----:B------:R-:W-:-:S13]  /*26550*/  ISETP.LT.OR P1, PT, R9, 0x1, P0 ;  /* 0x000000010900780c */ /* 0x000fda0000721670 */
[----:B------:R0:W-:Y:S04]  /*26560*/  LDGSTS.E.BYPASS.LTC128B.128 [R0+0x14200], desc[UR50][R2.64+0x80], !P1 ;  /* 0x1420008002007fae */ /* 0x0001e8000c901d72 */
[----:B0-----:R-:W0:Y:S04]  /*26570*/  SHFL.IDX PT, R2, R10, 0x1, 0x1c1f ;  /* 0x003c1f000a027f89 */ /* 0x001e2800000e0000 */
[----:B------:R-:W1:Y:S01]  /*26580*/  SHFL.IDX PT, R3, R20, 0x1, 0x1c1f ;  /* 0x003c1f0014037f89 */ /* 0x000e6200000e0000 */
[----:B0-----:R-:W-:-:S05]  /*26590*/  IADD3 R2, P1, R37, R2, RZ ;  /* 0x0000000225027210 */ /* 0x001fca0007f3e0ff */
[----:B-1----:R-:W-:Y:S01]  /*265a0*/  IMAD.X R3, RZ, RZ, R3, P1 ;  /* 0x000000ffff037224 */ /* 0x002fe200008e0603 */
[----:B------:R-:W-:-:S13]  /*265b0*/  ISETP.LT.OR P1, PT, R9, 0x21, P3 ;  /* 0x000000210900780c */ /* 0x000fda0001f21670 */
[----:B------:R-:W-:Y:S01]  /*265c0*/  LDGSTS.E.BYPASS.LTC128B.128 [R0+0xfa00], desc[UR50][R2.64], !P1 ;  /* 0x0fa0000002007fae */ /* 0x000fe2000c901d72 */
[----:B------:R-:W-:-:S13]  /*265d0*/  ISETP.LT.OR P1, PT, R9, 0x21, P2 ;  /* 0x000000210900780c */ /* 0x000fda0001721670 */
[----:B------:R-:W-:Y:S01]  /*265e0*/  LDGSTS.E.BYPASS.LTC128B.128 [R0+0x12200], desc[UR50][R2.64+0x40], !P1 ;  /* 0x1220004002007fae */ /* 0x000fe2000c901d72 */
[----:B------:R-:W-:-:S13]  /*265f0*/  ISETP.LT.OR P1, PT, R9, 0x21, P0 ;  /* 0x000000210900780c */ /* 0x000fda0000721670 */
[----:B------:R0:W-:Y:S04]  /*26600*/  LDGSTS.E.BYPASS.LTC128B.128 [R0+0x14a00], desc[UR50][R2.64+0x80], !P1 ;  /* 0x14a0008002007fae */ /* 0x0001e8000c901d72 */
[----:B0-----:R-:W0:Y:S04]  /*26610*/  SHFL.IDX PT, R2, R10, 0x2, 0x1c1f ;  /* 0x005c1f000a027f89 */ /* 0x001e2800000e0000 */
[----:B------:R-:W1:Y:S04]  /*26620*/  SHFL.IDX PT, R3, R20, 0x2, 0x1c1f ;  /* 0x005c1f0014037f89 */ /* 0x000e6800000e0000 */
[----:B------:R-:W-:Y:S01]  /*26630*/  SHFL.IDX PT, R20, R20, 0x3, 0x1c1f ;  /* 0x007c1f0014147f89 */ /* 0x000fe200000e0000 */
        /* <DEDUP_REMOVED lines=8> */
[----:B0-----:R-:W0:Y:S02]  /*266c0*/  SHFL.IDX PT, R2, R10, 0x3, 0x1c1f ;  /* 0x007c1f000a027f89 */ /* 0x001e2400000e0000 */
[----:B0-----:R-:W-:-:S04]  /*266d0*/  IADD3 R2, P1, R37, R2, RZ ;  /* 0x0000000225027210 */ /* 0x001fc80007f3e0ff */
[----:B------:R-:W-:Y:S02]  /*266e0*/  IADD3.X R3, RZ, R20, RZ, P1, !PT ;  /* 0x00000014ff037210 */ /* 0x000fe40000ffe4ff */
[----:B------:R-:W-:-:S13]  /*266f0*/  ISETP.LT.OR P1, PT, R9, 0x61, P3 ;  /* 0x000000610900780c */ /* 0x000fda0001f21670 */
[----:B------:R-:W-:Y:S01]  /*26700*/  LDGSTS.E.BYPASS.LTC128B.128 [R0+0x10a00], desc[UR50][R2.64], !P1 ;  /* 0x10a0000002007fae */ /* 0x000fe2000c901d72 */
[----:B------:R-:W-:-:S13]  /*26710*/  ISETP.LT.OR P1, PT, R9, 0x61, P2 ;  /* 0x000000610900780c */ /* 0x000fda0001721670 */
[----:B------:R-:W-:Y:S01]  /*26720*/  LDGSTS.E.BYPASS.LTC128B.128 [R0+0x13200], desc[UR50][R2.64+0x40], !P1 ;  /* 0x1320004002007fae */ /* 0x000fe2000c901d72 */
[----:B------:R-:W-:-:S13]  /*26730*/  ISETP.LT.OR P1, PT, R9, 0x61, P0 ;  /* 0x000000610900780c */ /* 0x000fda0000721670 */
[----:B------:R0:W-:Y:S01]  /*26740*/  LDGSTS.E.BYPASS.LTC128B.128 [R0+0x15a00], desc[UR50][R2.64+0x80], !P1 ;  /* 0x15a0008002007fae */ /* 0x0001e2000c901d72 */
[----:B------:R-:W-:-:S03]  /*26750*/  ISETP.GE.AND P1, PT, R9, 0x61, PT ;  /* 0x000000610900780c */ /* 0x000fc60003f26270 */
[----:B0-----:R0:W1:Y:S04]  /*26760*/  SHFL.IDX PT, R3, R25, RZ, 0x1c1f ;  /* 0x001c1fff19037589 */ /* 0x00106800000e0000 */
[----:B------:R0:W2:Y:S06]  /*26770*/  SHFL.IDX PT, R2, R26, RZ, 0x1c1f ;  /* 0x001c1fff1a027589 */ /* 0x0000ac00000e0000 */
.L_x_909:
[C---:B------:R-:W-:Y:S02]  /*26780*/  ISETP.LT.OR P3, PT, R9.reuse, 0x81, P3 ;  /* 0x000000810900780c */ /* 0x040fe40001f61670 */
[C---:B------:R-:W-:Y:S02]  /*26790*/  ISETP.LT.OR P2, PT, R9.reuse, 0x81, P2 ;  /* 0x000000810900780c */ /* 0x040fe40001741670 */
[----:B------:R-:W-:Y:S02]  /*267a0*/  ISETP.LT.OR P0, PT, R9, 0x81, P0 ;  /* 0x000000810900780c */ /* 0x000fe40000701670 */
[----:B--2---:R-:W-:-:S05]  /*267b0*/  IADD3 R2, P6, R37, R2, RZ ;  /* 0x0000000225027210 */ /* 0x004fca0007fde0ff */
[----:B-1----:R-:W-:-:S05]  /*267c0*/  IMAD.X R3, RZ, RZ, R3, P6 ;  /* 0x000000ffff037224 */ /* 0x002fca00030e0603 */
        /* <DEDUP_REMOVED lines=8> */
.L_x_698:
        /* <DEDUP_REMOVED lines=11> */
.L_x_699:
[----:B------:R1:W-:Y:S01]  /*26900*/  SYNCS.ARRIVE.TRANS64.A1T0 RZ, [R4+URZ+0x33470], RZ ;  /* 0x033470ff04ff79a7 */ /* 0x0003e2000810003f */
[----:B------:R-:W-:Y:S05]  /*26910*/  @!P3 BRA `(.L_x_700) ;  /* 0x000000000004b947 */ /* 0x000fea0003800000 */
[----:B------:R-:W-:Y:S01]  /*26920*/  BPT.TRAP 0x1 ;  /* 0x000000040000795c */ /* 0x000fe20000300000 */
.L_x_700:
[----:B------:R-:W2:Y:S01]  /*26930*/  LDL R2, [R1+0x2c] ;  /* 0x00002c0001027983 */ /* 0x000ea20000100800 */
[----:B------:R-:W-:Y:S01]  /*26940*/  BSSY B0, `(.L_x_701) ;  /* 0x0000003000007945 */ /* 0x000fe20003800000 */
[----:B--2---:R-:W2:Y:S03]  /*26950*/  SYNCS.PHASECHK.TRANS64.TRYWAIT P0, [R4+URZ+0x33440], R2 ;  /* 0x03344002040075a7 */ /* 0x004ea6000800017f */
[----:B--2---:R-:W-:Y:S05]  /*26960*/  @!P0 BRA `(.L_x_702) ;  /* 0x0000007800548947 */ /* 0x004fea0003800000 */
.L_x_910:
[----:B------:R-:W-:Y:S05]  /*26970*/  BSYNC B0 ;  /* 0x0000000000007941 */ /* 0x000fea0003800000 */
.L_x_701:
[----:B--2---:R-:W2:Y:S01]  /*26980*/  LDL.LU R2, [R1+0x24] ;  /* 0x0000240001027983 */ /* 0x004ea20000300800 */
[----:B------:R-:W-:Y:S01]  /*26990*/  ULDC.64 UR4, c[0x0][0x300] ;  /* 0x0000c00000047ab9 */ /* 0x000fe20000000a00 */
[----:B------:R-:W-:Y:S02]  /*269a0*/  ULDC.64 UR6, c[0x0][0x310] ;  /* 0x0000c40000067ab9 */ /* 0x000fe40000000a00 */
[----:B------:R-:W3:Y:S04]  /*269b0*/  LDL.LU R11, [R1+0x28] ;  /* 0x00002800010b7983 */ /* 0x000ee80000300800 */
[----:B------:R-:W4:Y:S01]  /*269c0*/  LDL R12, [R1] ;  /* 0x00000000010c7983 */ /* 0x000f220000100800 */
[----:B--2---:R-:W-:Y:S02]  /*269d0*/  IMAD R9, R2, UR4, RZ ;  /* 0x0000000402097c24 */ /* 0x004fe4000f8e02ff */
[----:B------:R-:W-:-:S04]  /*269e0*/  IMAD.WIDE.U32 R2, R5, UR4, RZ ;  /* 0x0000000405027c25 */ /* 0x000fc8000f8e00ff */
[----:B------:R-:W-:Y:S02]  /*269f0*/  IMAD R9, R5, UR5, R9 ;  /* 0x0000000505097c24 */ /* 0x000fe4000f8e0209 */
[----:B---3--:R-:W-:Y:S02]  /*26a00*/  IMAD R5, R11, UR6, RZ ;  /* 0x000000060b057c24 */ /* 0x008fe4000f8e02ff */
[----:B------:R-:W-:Y:S02]  /*26a10*/  IMAD.IADD R3, R3, 0x1, R9 ;  /* 0x0000000103037824 */ /* 0x000fe400078e0209 */
[C---:B------:R-:W-:Y:S02]  /*26a20*/  IMAD R5, R6.reuse, UR7, R5 ;  /* 0x0000000706057c24 */ /* 0x040fe4000f8e0205 */
[----:B------:R-:W-:-:S04]  /*26a30*/  IMAD.WIDE.U32 R2, R6, UR6, R2 ;  /* 0x0000000606027c25 */ /* 0x000fc8000f8e0002 */
[----:B------:R-:W-:Y:S01]  /*26a40*/  IMAD.IADD R11, R3, 0x1, R5 ;  /* 0x00000001030b7824 */ /* 0x000fe200078e0205 */
[----:B------:R-:W-:Y:S01]  /*26a50*/  MOV R10, R2 ;  /* 0x00000002000a7202 */ /* 0x000fe20000000f00 */
[----:B------:R-:W-:Y:S02]  /*26a60*/  IMAD R5, R35, UR4, RZ ;  /* 0x0000000423057c24 */ /* 0x000fe4000f8e02ff */
[----:B------:R-:W-:-:S04]  /*26a70*/  IMAD.WIDE.U32 R2, R8, UR4, RZ ;  /* 0x0000000408027c25 */ /* 0x000fc8000f8e00ff */
[----:B------:R-:W-:Y:S01]  /*26a80*/  IMAD R5, R8, UR5, R5 ;  /* 0x0000000508057c24 */ /* 0x000fe2000f8e0205 */
[----:B------:R-:W-:Y:S01]  /*26a90*/  ULDC.64 UR4, c[0x0][0x308] ;  /* 0x0000c20000047ab9 */ /* 0x000fe20000000a00 */
[----:B------:R-:W-:Y:S02]  /*26aa0*/  IMAD R9, R28, UR6, RZ ;  /* 0x000000061c097c24 */ /* 0x000fe4000f8e02ff */
[----:B------:R-:W-:Y:S02]  /*26ab0*/  IMAD.IADD R3, R3, 0x1, R5 ;  /* 0x0000000103037824 */ /* 0x000fe400078e0205 */
[C---:B------:R-:W-:Y:S02]  /*26ac0*/  IMAD R9, R7.reuse, UR7, R9 ;  /* 0x0000000707097c24 */ /* 0x040fe4000f8e0209 */
[----:B------:R-:W-:Y:S01]  /*26ad0*/  IMAD.WIDE.U32 R2, R7, UR6, R2 ;  /* 0x0000000607027c25 */ /* 0x000fe2000f8e0002 */
[----:B------:R-:W-:-:S03]  /*26ae0*/  ULDC.64 UR6, c[0x0][0x2e8] ;  /* 0x0000ba0000067ab9 */ /* 0x000fc60000000a00 */
[----:B------:R-:W-:-:S04]  /*26af0*/  IMAD.WIDE.U32 R6, R18, UR4, R10 ;  /* 0x0000000412067c25 */ /* 0x000fc8000f8e000a */
[----:B----4-:R-:W-:Y:S01]  /*26b00*/  IMAD R8, R12, UR4, RZ ;  /* 0x000000040c087c24 */ /* 0x010fe2000f8e02ff */
        /* <DEDUP_REMOVED lines=9> */
[----:B------:R-:W2:Y:S01]  /*26ba0*/  SHFL.IDX PT, R3, R5, RZ, 0x1c1f ;  /* 0x001c1fff05037589 */ /* 0x000ea200000e0000 */
[----:B------:R-:W-:Y:S01]  /*26bb0*/  LOP3.LUT R36, R36, 0xfffffeff, RZ, 0xc0, !PT ;  /* 0xfffffeff24247812 */ /* 0x000fe200078ec0ff */
[----:B------:R-:W3:Y:S01]  /*26bc0*/  LDC R10, c[0x0][0x2f4] ;  /* 0x0000bd00ff0a7b82 */ /* 0x000ee20000000800 */
[C---:B------:R-:W-:Y:S01]  /*26bd0*/  LOP3.LUT R11, R37.reuse, 0x40, RZ, 0xfc, !PT ;  /* 0x00000040250b7812 */ /* 0x040fe200078efcff */
[----:B------:R-:W4:Y:S01]  /*26be0*/  SHFL.IDX PT, R2, R6, RZ, 0x1c1f ;  /* 0x001c1fff06027589 */ /* 0x000f2200000e0000 */
[----:B------:R-:W-:Y:S02]  /*26bf0*/  @P1 LOP3.LUT R36, R36, 0x100, RZ, 0xfc, !PT ;  /* 0x0000010024241812 */ /* 0x000fe400078efcff */
[----:B------:R-:W-:Y:S01]  /*26c00*/  LOP3.LUT R9, R37, 0x80, RZ, 0xfc, !PT ;  /* 0x0000008025097812 */ /* 0x000fe200078efcff */
[----:B------:R-:W-:Y:S01]  /*26c10*/  SHFL.IDX PT, R8, R8, RZ, 0x1c1f ;  /* 0x001c1fff08087589 */ /* 0x000fe200000e0000 */
[----:B------:R-:W-:-:S13]  /*26c20*/  LOP3.LUT P1, RZ, R36, 0x20, RZ, 0xc0, !PT ;  /* 0x0000002024ff7812 */ /* 0x000fda000782c0ff */
[C---:B--2---:R-:W-:Y:S02]  /*26c30*/  @P1 IADD3 R3, P0, R37.reuse, R3, RZ ;  /* 0x0000000325031210 */ /* 0x044fe40007f1e0ff */
[-C--:B---3--:R-:W-:Y:S02]  /*26c40*/  ISETP.GE.AND P6, PT, R37, R10.reuse, PT ;  /* 0x0000000a2500720c */ /* 0x088fe40003fc6270 */
[-C--:B------:R-:W-:Y:S01]  /*26c50*/  ISETP.GE.AND P3, PT, R11, R10.reuse, PT ;  /* 0x0000000a0b00720c */ /* 0x080fe20003f66270 */
[----:B----4-:R-:W-:Y:S01]  /*26c60*/  @P1 IMAD.X R2, RZ, RZ, R2, P0 ;  /* 0x000000ffff021224 */ /* 0x010fe200000e0602 */
[----:B------:R-:W-:-:S04]  /*26c70*/  ISETP.GE.AND P2, PT, R9, R10, PT ;  /* 0x0000000a0900720c */ /* 0x000fc80003f46270 */
[----:B------:R-:W-:-:S04]  /*26c80*/  @P1 LOP3.LUT R3, R3, R2, RZ, 0x3c, !PT ;  /* 0x0000000203031212 */ /* 0x000fc800078e3cff */
[----:B------:R-:W-:-:S04]  /*26c90*/  @P1 LOP3.LUT R2, R3, R2, RZ, 0x3c, !PT ;  /* 0x0000000203021212 */ /* 0x000fc800078e3cff */
[----:B------:R-:W-:-:S05]  /*26ca0*/  @P1 LOP3.LUT R3, R3, R2, RZ, 0x3c, !PT ;  /* 0x0000000203031212 */ /* 0x000fca00078e3cff */
[----:B------:R-:W-:Y:S04]  /*26cb0*/  @P1 LDGSTS.E.BYPASS.LTC128B.128 [R0+0x24200], desc[UR50][R2.64], !P6 ;  /* 0x2420000002001fae */ /* 0x000fe8000f101d72 */
[----:B------:R-:W-:Y:S04]  /*26cc0*/  @P1 LDGSTS.E.BYPASS.LTC128B.128 [R0+0x26a00], desc[UR50][R2.64+0x40], !P3 ;  /* 0x26a0004002001fae */ /* 0x000fe8000d901d72 */
[----:B------:R2:W-:Y:S01]  /*26cd0*/  @P1 LDGSTS.E.BYPASS.LTC128B.128 [R0+0x29200], desc[UR50][R2.64+0x80], !P2 ;  /* 0x2920008002001fae */ /* 0x0005e2000d101d72 */
[----:B------:R-:W-:-:S03]  /*26ce0*/  LOP3.LUT P1, RZ, R36, 0x100, RZ, 0xc0, !PT ;  /* 0x0000010024ff7812 */ /* 0x000fc6000782c0ff */
[----:B--2---:R-:W2:Y:S04]  /*26cf0*/  SHFL.IDX PT, R3, R5, 0x1, 0x1c1f ;  /* 0x003c1f0005037f89 */ /* 0x004ea800000e0000 */
[----:B------:R-:W3:Y:S01]  /*26d00*/  SHFL.IDX PT, R2, R6, 0x1, 0x1c1f ;  /* 0x003c1f0006027f89 */ /* 0x000ee200000e0000 */
[----:B--2---:R-:W-:-:S05]  /*26d10*/  @P5 IADD3 R3, P0, R37, R3, RZ ;  /* 0x0000000325035210 */ /* 0x004fca0007f1e0ff */
[----:B---3--:R-:W-:-:S05]  /*26d20*/  @P5 IMAD.X R2, RZ, RZ, R2, P0 ;  /* 0x000000ffff025224 */ /* 0x008fca00000e0602 */
[----:B------:R-:W-:-:S04]  /*26d30*/  @P5 LOP3.LUT R3, R3, R2, RZ, 0x3c, !PT ;  /* 0x0000000203035212 */ /* 0x000fc800078e3cff */
[----:B------:R-:W-:-:S04]  /*26d40*/  @P5 LOP3.LUT R2, R3, R2, RZ, 0x3c, !PT ;  /* 0x0000000203025212 */ /* 0x000fc800078e3cff */
[----:B------:R-:W-:-:S05]  /*26d50*/  @P5 LOP3.LUT R3, R3, R2, RZ, 0x3c, !PT ;  /* 0x0000000203035212 */ /* 0x000fca00078e3cff */
[----:B------:R-:W-:Y:S04]  /*26d60*/  @P5 LDGSTS.E.BYPASS.LTC128B.128 [R0+0x24a00], desc[UR50][R2.64], !P6 ;  /* 0x24a0000002005fae */ /* 0x000fe8000f101d72 */
[----:B------:R-:W-:Y:S04]  /*26d70*/  @P5 LDGSTS.E.BYPASS.LTC128B.128 [R0+0x27200], desc[UR50][R2.64+0x40], !P3 ;  /* 0x2720004002005fae */ /* 0x000fe8000d901d72 */
[----:B------:R2:W-:Y:S04]  /*26d80*/  @P5 LDGSTS.E.BYPASS.LTC128B.128 [R0+0x29a00], desc[UR50][R2.64+0x80], !P2 ;  /* 0x29a0008002005fae */ /* 0x0005e8000d101d72 */
[----:B--2---:R-:W2:Y:S04]  /*26d90*/  SHFL.IDX PT, R3, R5, 0x2, 0x1c1f ;  /* 0x005c1f0005037f89 */ /* 0x004ea800000e0000 */
[----:B------:R-:W3:Y:S04]  /*26da0*/  SHFL.IDX PT, R2, R6, 0x2, 0x1c1f ;  /* 0x005c1f0006027f89 */ /* 0x000ee800000e0000 */
[----:B------:R-:W4:Y:S04]  /*26db0*/  SHFL.IDX PT, R5, R5, 0x3, 0x1c1f ;  /* 0x007c1f0005057f89 */ /* 0x000f2800000e0000 */
[----:B------:R-:W5:Y:S01]  /*26dc0*/  SHFL.IDX PT, R6, R6, 0x3, 0x1c1f ;  /* 0x007c1f0006067f89 */ /* 0x000f6200000e0000 */
[----:B--2---:R-:W-:-:S04]  /*26dd0*/  @P4 IADD3 R3, P0, R37, R3, RZ ;  /* 0x0000000325034210 */ /* 0x004fc80007f1e0ff */
[----:B---3--:R-:W-:-:S04]  /*26de0*/  @P4 IADD3.X R2, RZ, R2, RZ, P0, !PT ;  /* 0x00000002ff024210 */ /* 0x008fc800007fe4ff */
[----:B------:R-:W-:-:S04]  /*26df0*/  @P4 LOP3.LUT R3, R3, R2, RZ, 0x3c, !PT ;  /* 0x0000000203034212 */ /* 0x000fc800078e3cff */
[----:B------:R-:W-:-:S04]  /*26e00*/  @P4 LOP3.LUT R2, R3, R2, RZ, 0x3c, !PT ;  /* 0x0000000203024212 */ /* 0x000fc800078e3cff */
[----:B------:R-:W-:-:S05]  /*26e10*/  @P4 LOP3.LUT R3, R3, R2, RZ, 0x3c, !PT ;  /* 0x0000000203034212 */ /* 0x000fca00078e3cff */
[----:B------:R-:W-:Y:S04]  /*26e20*/  @P4 LDGSTS.E.BYPASS.LTC128B.128 [R0+0x25200], desc[UR50][R2.64], !P6 ;  /* 0x2520000002004fae */ /* 0x000fe8000f101d72 */
[----:B------:R-:W-:Y:S04]  /*26e30*/  @P4 LDGSTS.E.BYPASS.LTC128B.128 [R0+0x27a00], desc[UR50][R2.64+0x40], !P3 ;  /* 0x27a0004002004fae */ /* 0x000fe8000d901d72 */
[----:B------:R4:W-:Y:S02]  /*26e40*/  @P4 LDGSTS.E.BYPASS.LTC128B.128 [R0+0x2a200], desc[UR50][R2.64+0x80], !P2 ;  /* 0x2a20008002004fae */ /* 0x0009e4000d101d72 */
[----:B----4-:R-:W-:-:S05]  /*26e50*/  @P1 IADD3 R2, P0, R37, R5, RZ ;  /* 0x0000000525021210 */ /* 0x010fca0007f1e0ff */
[----:B-----5:R-:W-:-:S05]  /*26e60*/  @P1 IMAD.X R3, RZ, RZ, R6, P0 ;  /* 0x000000ffff031224 */ /* 0x020fca00000e0606 */
[----:B------:R-:W-:Y:S04]  /*26e70*/  @P1 LDGSTS.E.BYPASS.LTC128B.128 [R0+0x25a00], desc[UR50][R2.64], !P6 ;  /* 0x25a0000002001fae */ /* 0x000fe8000f101d72 */
[----:B------:R-:W-:Y:S04]  /*26e80*/  @P1 LDGSTS.E.BYPASS.LTC128B.128 [R0+0x28200], desc[UR50][R2.64+0x40], !P3 ;  /* 0x2820004002001fae */ /* 0x000fe8000d901d72 */
[----:B------:R2:W-:Y:S04]  /*26e90*/  @P1 LDGSTS.E.BYPASS.LTC128B.128 [R0+0x2aa00], desc[UR50][R2.64+0x80], !P2 ;  /* 0x2aa0008002001fae */ /* 0x0005e8000d101d72 */
[----:B--2---:R2:W3:Y:S02]  /*26ea0*/  SHFL.IDX PT, R2, R7, RZ, 0x1c1f ;  /* 0x001c1fff07027589 */ /* 0x0044e400000e0000 */
.L_x_922:
[----:B------:R-:W-:Y:S01]  /*26eb0*/  LOP3.LUT P0, RZ, R36, 0x40, RZ, 0xc0, !PT ;  /* 0x0000004024ff7812 */ /* 0x000fe2000780c0ff */
[----:B------:R-:W-:-:S12]  /*26ec0*/  BSSY B0, `(.L_x_704) ;  /* 0x0000010000007945 */ /* 0x000fd80003800000 */
[----:B------:R-:W-:Y:S05]  /*26ed0*/  @!P0 BRA `(.L_x_705) ;  /* 0x0000000000388947 */ /* 0x000fea0003800000 */
[----:B------:R-:W4:Y:S01]  /*26ee0*/  LDC R6, c[0x0][0x2f4] ;  /* 0x0000bd00ff067b82 */ /* 0x000f220000000800 */
[C---:B--2---:R-:W-:Y:S02]  /*26ef0*/  LOP3.LUT R7, R37.reuse, 0x40, RZ, 0xfc, !PT ;  /* 0x0000004025077812 */ /* 0x044fe400078efcff */
[C---:B------:R-:W-:Y:S02]  /*26f00*/  LOP3.LUT R5, R37.reuse, 0x80, RZ, 0xfc, !PT ;  /* 0x0000008025057812 */ /* 0x040fe400078efcff */
[----:B---3--:R-:W-:-:S05]  /*26f10*/  IADD3 R2, P0, R37, R2, RZ ;  /* 0x0000000225027210 */ /* 0x008fca0007f1e0ff */
[----:B------:R-:W-:Y:S01]  /*26f20*/  IMAD.X R3, RZ, RZ, R8, P0 ;  /* 0x000000ffff037224 */ /* 0x000fe200000e0608 */
[-C--:B----4-:R-:W-:Y:S02]  /*26f30*/  ISETP.GE.AND P3, PT, R37, R6.reuse, PT ;  /* 0x000000062500720c */ /* 0x090fe40003f66270 */
        /* <DEDUP_REMOVED lines=8> */
.L_x_705:
[----:B------:R-:W-:Y:S05]  /*26fc0*/  BSYNC B0 ;  /* 0x0000000000007941 */ /* 0x000fea0003800000 */
.L_x_704:
[----:B------:R-:W-:Y:S01]  /*26fd0*/  NOP ;  /* 0x0000000000007918 */ /* 0x000fe20000000000 */
[----:B------:R-:W-:-:S13]  /*26fe0*/  PLOP3.LUT P0, PT, PT, PT, PT, 0x80, 0x0 ;  /* 0x000000000000781c */ /* 0x000fda0003f0f070 */
.L_x_706:
[----:B------:R-:W-:Y:S02]  /*26ff0*/  PLOP3.LUT P1, PT, P1, P0, PT, 0xa2, 0x0 ;  /* 0x000000000000781c */ /* 0x000fe40000f21472 */
[----:B------:R-:W-:-:S08]  /*27000*/  @P0 R2UR P1, UR4, R4 ;  /* 0x00000000040402ca */ /* 0x000fd00000020000 */
[----:B------:R-:W-:-:S05]  /*27010*/  @P0 PLOP3.LUT P0, PT, P1, PT, PT, 0x80, 0x0 ;  /* 0x000000000000081c */ /* 0x000fca0000f0f070 */
[----:B------:R-:W-:Y:S01]  /*27020*/  @!P1 SYNCS.ARRIVE.TRANS64.RED.A0T1 RZ, [UR4+0x33430], RZ ;  /* 0x033430ffffff99a7 */ /* 0x000fe20008200404 */
[----:B------:R-:W-:Y:S07]  /*27030*/  @!P1 ARRIVES.LDGSTSBAR.64.TRANSCNT [UR4+0x33430] ;  /* 0x03343000ff0099b0 */ /* 0x000fee0008000a84 */
[----:B------:R-:W-:Y:S05]  /*27040*/  @P0 BRA.U.ANY `(.L_x_706) ;  /* 0xfffffffd00e80947 */ /* 0x000fea000393ffff */
[----:B------:R-:W-:Y:S01]  /*27050*/  NOP ;  /* 0x0000000000007918 */ /* 0x000fe20000000000 */
[----:B----4-:R-:W-:-:S05]  /*27060*/  IMAD.U32 R0, RZ, RZ, UR39 ;  /* 0x00000027ff007e24 */ /* 0x010fca000f8e00ff */
[----:B------:R-:W-:-:S13]  /*27070*/  ISETP.NE.AND P2, PT, R0, 0x3, PT ;  /* 0x000000030000780c */ /* 0x000fda0003f45270 */
[----:B------:R-:W-:Y:S05]  /*27080*/  @!P2 BRA `(.L_x_707) ;  /* 0x000000000004a947 */ /* 0x000fea0003800000 */
[----:B------:R-:W-:Y:S01]  /*27090*/  BPT.TRAP 0x1 ;  /* 0x000000040000795c */ /* 0x000fe20000300000 */
.L_x_707:
[----:B------:R4:W5:Y:S01]  /*270a0*/  LDL.LU R3, [R1+0x30] ;  /* 0x0000300001037983 */ /* 0x0009620000300800 */
[----:B------:R4:W-:Y:S02]  /*270b0*/  SYNCS.ARRIVE.TRANS64.A1T0 RZ, [R4+URZ+0x33430], RZ ;  /* 0x033430ff04ff79a7 */ /* 0x0009e4000810003f */
[----:B------:R-:W-:Y:S05]  /*270c0*/  WARPSYNC.ALL ;  /* 0x0000000000007948 */ /* 0x000fea0003800000 */
[----:B------:R-:W-:Y:S01]  /*270d0*/  ULDC.64 UR6, c[0x0][0xa00] ;  /* 0x0002800000067ab9 */ /* 0x000fe20000000a00 */
[----:B---3--:R-:W-:Y:S01]  /*270e0*/  VIADD R2, R22, 0x1e200 ;  /* 0x0001e20016027836 */ /* 0x008fe20000000000 */
[----:B------:R-:W-:Y:S01]  /*270f0*/  BAR.SYNC.DEFER_BLOCKING 0x8, 0x180 ;  /* 0x0206000000007b1d */ /* 0x000fe20000010000 */
[----:B------:R-:W-:Y:S02]  /*27100*/  ISETP.NE.U32.AND P0, PT, RZ, UR6, PT ;  /* 0x00000006ff007c0c */ /* 0x000fe4000bf05070 */
[----:B------:R-:W-:-:S02]  /*27110*/  SHF.R.S32.HI R0, RZ, 0x1f, R27 ;  /* 0x0000001fff007819 */ /* 0x000fc4000001141b */
[----:B------:R-:W-:Y:S01]  /*27120*/  ISETP.NE.AND.EX P0, PT, RZ, UR7, PT, P0 ;  /* 0x00000007ff007c0c */ /* 0x000fe2000bf05300 */
[----:B------:R-:W-:Y:S01]  /*27130*/  ULDC.64 UR4, c[0x0][0x298] ;  /* 0x0000a60000047ab9 */ /* 0x000fe20000000a00 */
[----:B------:R-:W-:Y:S01]  /*27140*/  BSSY B6, `(.L_x_708) ;  /* 0x0000019000067945 */ /* 0x000fe20003800000 */
[----:B------:R-:W-:Y:S01]  /*27150*/  IMAD R0, R0, UR4, RZ ;  /* 0x0000000400007c24 */ /* 0x000fe2000f8e02ff */
[----:B------:R-:W-:-:S03]  /*27160*/  SEL R23, R23, RZ, !P0 ;  /* 0x000000ff17177207 */ /* 0x000fc60004000000 */
[C---:B------:R-:W-:Y:S02]  /*27170*/  IMAD R0, R27.reuse, UR5, R0 ;  /* 0x000000051b007c24 */ /* 0x040fe4000f8e0200 */
[----:B0-----:R-:W-:-:S05]  /*27180*/  IMAD.WIDE.U32 R26, R27, UR4, RZ ;  /* 0x000000041b1a7c25 */ /* 0x001fca000f8e00ff */
[----:B------:R-:W-:Y:S02]  /*27190*/  IADD3 R25, R27, R0, RZ ;  /* 0x000000001b197210 */ /* 0x000fe40007ffe0ff */
[----:B-----5:R-:W-:Y:S02]  /*271a0*/  SEL R28, R3, RZ, !P0 ;  /* 0x000000ff031c7207 */ /* 0x020fe40004000000 */
[----:B------:R-:W-:-:S13]  /*271b0*/  LOP3.LUT P0, RZ, R2, 0x1bf, RZ, 0xc0, !PT ;  /* 0x000001bf02ff7812 */ /* 0x000fda000780c0ff */
[----:B------:R-:W-:Y:S05]  /*271c0*/  @!P0 BRA `(.L_x_709) ;  /* 0x0000000000408947 */ /* 0x000fea0003800000 */
[----:B------:R-:W-:Y:S01]  /*271d0*/  MOV R2, 0x0 ;  /* 0x0000000000027802 */ /* 0x000fe20000000f00 */
[----:B------:R-:W-:Y:S01]  /*271e0*/  ULDC.64 UR4, c[0x4][0xc0] ;  /* 0x0100300000047ab9 */ /* 0x000fe20000000a00 */
[----:B------:R-:W-:Y:S01]  /*271f0*/  ULDC.64 UR6, c[0x4][0xc8] ;  /* 0x0100320000067ab9 */ /* 0x000fe20000000a00 */
[----:B------:R-:W-:Y:S01]  /*27200*/  ULDC.64 UR8, c[0x4][0x28] ;  /* 0x01000a0000087ab9 */ /* 0x000fe20000000a00 */
[----:B-1--4-:R-:W-:Y:S01]  /*27210*/  IMAD.U32 R4, RZ, RZ, UR4 ;  /* 0x00000004ff047e24 */ /* 0x012fe2000f8e00ff */
[----:B------:R-:W-:Y:S01]  /*27220*/  MOV R10, UR8 ;  /* 0x00000008000a7c02 */ /* 0x000fe20008000f00 */
[----:B------:R-:W0:Y:S01]  /*27230*/  LDC.64 R2, c[0x4][R2] ;  /* 0x0100000002027b82 */ /* 0x000e220000000a00 */
[----:B------:R-:W-:Y:S02]  /*27240*/  IMAD.U32 R5, RZ, RZ, UR5 ;  /* 0x00000005ff057e24 */ /* 0x000fe4000f8e00ff */
[----:B------:R-:W-:Y:S02]  /*27250*/  IMAD.U32 R6, RZ, RZ, UR6 ;  /* 0x00000006ff067e24 */ /* 0x000fe4000f8e00ff */
[----:B--2---:R-:W-:-:S02]  /*27260*/  IMAD.U32 R7, RZ, RZ, UR7 ;  /* 0x00000007ff077e24 */ /* 0x004fc4000f8e00ff */
[----:B------:R-:W-:Y:S02]  /*27270*/  IMAD.U32 R11, RZ, RZ, UR9 ;  /* 0x00000009ff0b7e24 */ /* 0x000fe4000f8e00ff */
[----:B------:R-:W-:Y:S02]  /*27280*/  IMAD.MOV.U32 R8, RZ, RZ, 0x70 ;  /* 0x00000070ff087424 */ /* 0x000fe400078e00ff */
[----:B------:R-:W-:Y:S02]  /*27290*/  IMAD.MOV.U32 R12, RZ, RZ, 0x1 ;  /* 0x00000001ff0c7424 */ /* 0x000fe400078e00ff */
[----:B------:R-:W-:-:S07]  /*272a0*/  IMAD.MOV.U32 R13, RZ, RZ, RZ ;  /* 0x000000ffff0d7224 */ /* 0x000fce00078e00ff */
[----:B------:R-:W-:-:S07]  /*272b0*/  LEPC R20, `(.L_x_709) ;  /* 0x000000001014794e */ /* 0x000fce0000000000 */
[----:B0-----:R-:W-:Y:S05]  /*272c0*/  CALL.ABS.NOINC R2 ;  /* 0x0000000002007343 */ /* 0x001fea0003c00000 */
.L_x_709:
[----:B------:R-:W-:Y:S05]  /*272d0*/  BSYNC B6 ;  /* 0x0000000000067941 */ /* 0x000fea0003800000 */
.L_x_708:
[----:B------:R-:W3:Y:S01]  /*272e0*/  LDL R20, [R1] ;  /* 0x0000000001147983 */ /* 0x000ee20000100800 */
[----:B--2---:R-:W0:Y:S01]  /*272f0*/  LDC R7, c[0x0][0x448] ;  /* 0x00011200ff077b82 */ /* 0x004e220000000800 */
[----:B------:R-:W-:Y:S01]  /*27300*/  ULDC.64 UR4, c[0x0][0x2d8] ;  /* 0x0000b60000047ab9 */ /* 0x000fe20000000a00 */
[----:B------:R-:W-:Y:S01]  /*27310*/  MOV R2, R26 ;  /* 0x0000001a00027202 */ /* 0x000fe20000000f00 */
[----:B------:R2:W5:Y:S01]  /*27320*/  LDL R10, [R1+0x34] ;  /* 0x00003400010a7983 */ /* 0x0005620000100800 */
[----:B------:R-:W-:-:S03]  /*27330*/  IMAD.MOV.U32 R3, RZ, RZ, R25 ;  /* 0x000000ffff037224 */ /* 0x000fc600078e0019 */
[----:B------:R2:W5:Y:S01]  /*27340*/  LDL R8, [R1+0x1c] ;  /* 0x00001c0001087983 */ /* 0x0005620000100800 */
[----:B------:R-:W-:Y:S01]  /*27350*/  IMAD.WIDE.U32 R2, R18, UR4, R2 ;  /* 0x0000000412027c25 */ /* 0x000fe2000f8e0002 */
[----:B0-----:R-:W-:-:S13]  /*27360*/  ISETP.NE.AND P0, PT, R7, 0x1, PT ;  /* 0x000000010700780c */ /* 0x001fda0003f05270 */
[----:B-1--4-:R-:W0:Y:S01]  /*27370*/  @P0 LDC R4, c[0x0][0x44c] ;  /* 0x00011300ff040b82 */ /* 0x012e220000000800 */
[----:B------:R-:W-:Y:S02]  /*27380*/  SHF.L.U32 R17, R17, 0x7, RZ ;  /* 0x0000000711117819 */ /* 0x000fe400000006ff */
[C---:B------:R-:W-:Y:S02]  /*27390*/  LOP3.LUT R9, R37.reuse, 0x40, RZ, 0xfc, !PT ;  /* 0x0000004025097812 */ /* 0x040fe400078efcff */
[----:B------:R-:W-:Y:S01]  /*273a0*/  LOP3.LUT R11, R37, 0x80, RZ, 0xfc, !PT ;  /* 0x00000080250b7812 */ /* 0x000fe200078efcff */
[----:B---3--:R-:W-:Y:S02]  /*273b0*/  IMAD R0, R20, UR4, RZ ;  /* 0x0000000414007c24 */ /* 0x008fe4000f8e02ff */
[----:B------:R-:W1:Y:S02]  /*273c0*/  S2R R20, SR_TID.X ;  /* 0x0000000000147919 */ /* 0x000e640000002100 */
[----:B------:R-:W-:Y:S01]  /*273d0*/  IMAD R0, R18, UR5, R0 ;  /* 0x0000000512007c24 */ /* 0x000fe2000f8e0200 */
[----:B------:R-:W-:-:S03]  /*273e0*/  ULDC.64 UR4, c[0x0][0x2e0] ;  /* 0x0000b80000047ab9 */ /* 0x000fc60000000a00 */
[----:B------:R-:W-:Y:S02]  /*273f0*/  IMAD.IADD R3, R3, 0x1, R0 ;  /* 0x0000000103037824 */ /* 0x000fe400078e0200 */
[----:B------:R-:W-:Y:S02]  /*27400*/  IMAD R0, R28, UR4, RZ ;  /* 0x000000041c007c24 */ /* 0x000fe4000f8e02ff */
[----:B------:R-:W-:-:S04]  /*27410*/  IMAD.WIDE.U32 R2, R23, UR4, R2 ;  /* 0x0000000417027c25 */ /* 0x000fc8000f8e0002 */
[----:B------:R-:W-:Y:S01]  /*27420*/  IMAD R0, R23, UR5, R0 ;  /* 0x0000000517007c24 */ /* 0x000fe2000f8e0200 */
[----:B------:R-:W-:-:S03]  /*27430*/  ULDC.64 UR4, c[0x0][0x2d0] ;  /* 0x0000b40000047ab9 */ /* 0x000fc60000000a00 */
[----:B------:R-:W-:Y:S02]  /*27440*/  IMAD.IADD R3, R3, 0x1, R0 ;  /* 0x0000000103037824 */ /* 0x000fe400078e0200 */
[----:B------:R-:W3:Y:S01]  /*27450*/  @P0 LDC R0, c[0x0][0x450] ;  /* 0x00011400ff000b82 */ /* 0x000ee20000000800 */
[C---:B-1----:R-:W-:Y:S01]  /*27460*/  LOP3.LUT R21, R20.reuse, 0x7f, RZ, 0xc0, !PT ;  /* 0x0000007f14157812 */ /* 0x042fe200078ec0ff */
[----:B------:R-:W-:-:S03]  /*27470*/  IMAD.SHL.U32 R20, R20, 0x20, RZ ;  /* 0x0000002014147824 */ /* 0x000fc600078e00ff */
[----:B------:R-:W-:-:S04]  /*27480*/  SHF.R.U32.HI R21, RZ, 0x2, R21 ;  /* 0x00000002ff157819 */ /* 0x000fc80000011615 */
[----:B------:R-:W-:-:S04]  /*27490*/  LOP3.LUT R20, R21, 0x60, R20, 0xf8, !PT ;  /* 0x0000006015147812 */ /* 0x000fc800078ef814 */
[----:B------:R-:W-:-:S05]  /*274a0*/  LOP3.LUT R5, R20, R17, RZ, 0xfc, !PT ;  /* 0x0000001114057212 */ /* 0x000fca00078efcff */
[----:B0-----:R-:W-:-:S04]  /*274b0*/  @P0 IMAD.HI.U32 R6, R5, R4, RZ ;  /* 0x0000000405060227 */ /* 0x001fc800078e00ff */
[----:B------:R-:W-:Y:S01]  /*274c0*/  IMAD.MOV.U32 R4, RZ, RZ, R5 ;  /* 0x000000ffff047224 */ /* 0x000fe200078e0005 */
[----:B---3--:R-:W-:Y:S01]  /*274d0*/  @P0 SHF.R.U32.HI R4, RZ, R0, R6 ;  /* 0x00000000ff040219 */ /* 0x008fe20000011606 */
[----:B------:R-:W0:Y:S04]  /*274e0*/  S2R R20, SR_TID.X ;  /* 0x0000000000147919 */ /* 0x000e280000002100 */
[----:B------:R-:W-:-:S04]  /*274f0*/  IMAD.MOV R0, RZ, RZ, -R4 ;  /* 0x000000ffff007224 */ /* 0x000fc800078e0a04 */
[----:B------:R-:W-:Y:S01]  /*27500*/  IMAD R0, R7, R0, R5 ;  /* 0x0000000007007224 */ /* 0x000fe200078e0205 */
[----:B------:R-:W-:Y:S01]  /*27510*/  SHF.R.S32.HI R5, RZ, 0x1f, R4 ;  /* 0x0000001fff057819 */ /* 0x000fe20000011404 */
[----:B------:R-:W-:-:S04]  /*27520*/  IMAD.WIDE.U32 R2, R4, UR4, R2 ;  /* 0x0000000404027c25 */ /* 0x000fc8000f8e0002 */
[----:B------:R-:W-:-:S04]  /*27530*/  IMAD R5, R5, UR4, RZ ;  /* 0x0000000405057c24 */ /* 0x000fc8000f8e02ff */
[----:B------:R-:W-:Y:S01]  /*27540*/  IMAD R5, R4, UR5, R5 ;  /* 0x0000000504057c24 */ /* 0x000fe2000f8e0205 */
        /* <DEDUP_REMOVED lines=9> */
[----:B0-----:R-:W-:Y:S02]  /*275e0*/  LOP3.LUT R20, R20, 0x7f, RZ, 0xc0, !PT ;  /* 0x0000007f14147812 */ /* 0x001fe400078ec0ff */
[----:B------:R-:W-:Y:S01]  /*275f0*/  IADD3.X R4, R3, UR5, R4, P0, !PT ;  /* 0x0000000503047c10 */ /* 0x000fe200087fe404 */
[----:B------:R-:W-:Y:S01]  /*27600*/  UMOV UR5, 0xffffffff ;  /* 0xffffffff00057882 */ /* 0x000fe20000000000 */
[----:B------:R-:W-:Y:S02]  /*27610*/  ISETP.GE.AND P3, PT, R37, UR4, PT ;  /* 0x0000000425007c0c */ /* 0x000fe4000bf66270 */
[----:B------:R-:W-:-:S02]  /*27620*/  ISETP.GE.AND P2, PT, R9, UR4, PT ;  /* 0x0000000409007c0c */ /* 0x000fc4000bf46270 */
[----:B------:R-:W-:Y:S02]  /*27630*/  ISETP.GE.AND P0, PT, R11, UR4, PT ;  /* 0x000000040b007c0c */ /* 0x000fe4000bf06270 */
[----:B------:R-:W-:Y:S01]  /*27640*/  SHF.R.U32.HI R9, RZ, 0x2, R20 ;  /* 0x00000002ff097819 */ /* 0x000fe20000011614 */
[----:B--2---:R-:W-:Y:S10]  /*27650*/  BRA.DIV UR5, `(.L_x_710) ;  /* 0x00000076050c7947 */ /* 0x004ff4000b800000 */
[----:B------:R-:W0:Y:S01]  /*27660*/  SHFL.IDX PT, R3, R0, RZ, 0x1c1f ;  /* 0x001c1fff00037589 */ /* 0x000e2200000e0000 */
[----:B-----5:R-:W-:Y:S02]  /*27670*/  IMAD R5, R10, R7, RZ ;  /* 0x000000070a057224 */ /* 0x020fe400078e02ff */
[----:B------:R-:W-:Y:S01]  /*27680*/  IMAD.IADD R17, R9, 0x1, R17 ;  /* 0x0000000109117824 */ /* 0x000fe200078e0211 */
[----:B------:R-:W1:Y:S03]  /*27690*/  SHFL.IDX PT, R2, R4, RZ, 0x1c1f ;  /* 0x001c1fff04027589 */ /* 0x000e6600000e0000 */
[C---:B------:R-:W-:Y:S01]  /*276a0*/  VIADD R6, R17.reuse, 0x20 ;  /* 0x0000002011067836 */ /* 0x040fe20000000000 */
[----:B------:R-:W-:Y:S01]  /*276b0*/  ISETP.GE.AND P1, PT, R17, R5, PT ;  /* 0x000000051100720c */ /* 0x000fe20003f26270 */
[----:B------:R-:W-:-:S12]  /*276c0*/  SHFL.IDX PT, R14, R0, 0x3, 0x1c1f ;  /* 0x007c1f00000e7f89 */ /* 0x000fd800000e0000 */
[----:B0-----:R-:W-:-:S04]  /*276d0*/  @!P1 IADD3 R3, P4, R37, R3, RZ ;  /* 0x0000000325039210 */ /* 0x001fc80007f9e0ff */
[----:B-1----:R-:W-:-:S04]  /*276e0*/  @!P1 IADD3.X R2, RZ, R2, RZ, P4, !PT ;  /* 0x00000002ff029210 */ /* 0x002fc800027fe4ff */
[----:B------:R-:W-:-:S04]  /*276f0*/  @!P1 LOP3.LUT R3, R3, R2, RZ, 0x3c, !PT ;  /* 0x0000000203039212 */ /* 0x000fc800078e3cff */
[----:B------:R-:W-:-:S04]  /*27700*/  @!P1 LOP3.LUT R2, R3, R2, RZ, 0x3c, !PT ;  /* 0x0000000203029212 */ /* 0x000fc800078e3cff */
[----:B------:R-:W-:-:S05]  /*27710*/  @!P1 LOP3.LUT R3, R3, R2, RZ, 0x3c, !PT ;  /* 0x0000000203039212 */ /* 0x000fca00078e3cff */
[----:B------:R-:W-:Y:S04]  /*27720*/  @!P1 LDGSTS.E.BYPASS.LTC128B.128 [R8+0x1e200], desc[UR50][R2.64], !P3 ;  /* 0x1e20000002089fae */ /* 0x000fe8000d901d72 */
[----:B------:R-:W-:Y:S04]  /*27730*/  @!P1 LDGSTS.E.BYPASS.LTC128B.128 [R8+0x20200], desc[UR50][R2.64+0x40], !P2 ;  /* 0x2020004002089fae */ /* 0x000fe8000d101d72 */
[----:B------:R0:W-:Y:S01]  /*27740*/  @!P1 LDGSTS.E.BYPASS.LTC128B.128 [R8+0x22200], desc[UR50][R2.64+0x80], !P0 ;  /* 0x2220008002089fae */ /* 0x0001e2000c101d72 */
[----:B------:R-:W-:Y:S01]  /*27750*/  ISETP.GE.AND P1, PT, R6, R5, PT ;  /* 0x000000050600720c */ /* 0x000fe20003f26270 */
[----:B------:R-:W-:-:S02]  /*27760*/  VIADD R6, R17, 0x40 ;  /* 0x0000004011067836 */ /* 0x000fc40000000000 */
[----:B0-----:R-:W0:Y:S04]  /*27770*/  SHFL.IDX PT, R3, R0, 0x1, 0x1c1f ;  /* 0x003c1f0000037f89 */ /* 0x001e2800000e0000 */
[----:B------:R-:W1:Y:S06]  /*27780*/  SHFL.IDX PT, R2, R4, 0x1, 0x1c1f ;  /* 0x003c1f0004027f89 */ /* 0x000e6c00000e0000 */
[----:B0-----:R-:W-:-:S05]  /*27790*/  @!P1 IADD3 R3, P4, R37, R3, RZ ;  /* 0x0000000325039210 */ /* 0x001fca0007f9e0ff */
[----:B-1----:R-:W-:-:S05]  /*277a0*/  @!P1 IMAD.X R2, RZ, RZ, R2, P4 ;  /* 0x000000ffff029224 */ /* 0x002fca00020e0602 */
[----:B------:R-:W-:-:S04]  /*277b0*/  @!P1 LOP3.LUT R3, R3, R2, RZ, 0x3c, !PT ;  /* 0x0000000203039212 */ /* 0x000fc800078e3cff */
[----:B------:R-:W-:-:S04]  /*277c0*/  @!P1 LOP3.LUT R2, R3, R2, RZ, 0x3c, !PT ;  /* 0x0000000203029212 */ /* 0x000fc800078e3cff */
[----:B------:R-:W-:-:S05]  /*277d0*/  @!P1 LOP3.LUT R3, R3, R2, RZ, 0x3c, !PT ;  /* 0x0000000203039212 */ /* 0x000fca00078e3cff */
[----:B------:R-:W-:Y:S04]  /*277e0*/  @!P1 LDGSTS.E.BYPASS.LTC128B.128 [R8+0x1ea00], desc[UR50][R2.64], !P3 ;  /* 0x1ea0000002089fae */ /* 0x000fe8000d901d72 */
[----:B------:R-:W-:Y:S04]  /*277f0*/  @!P1 LDGSTS.E.BYPASS.LTC128B.128 [R8+0x20a00], desc[UR50][R2.64+0x40], !P2 ;  /* 0x20a0004002089fae */ /* 0x000fe8000d101d72 */
[----:B------:R0:W-:Y:S01]  /*27800*/  @!P1 LDGSTS.E.BYPASS.LTC128B.128 [R8+0x22a00], desc[UR50][R2.64+0x80], !P0 ;  /* 0x22a0008002089fae */ /* 0x0001e2000c101d72 */
[----:B------:R-:W-:-:S03]  /*27810*/  ISETP.GE.AND P1, PT, R6, R5, PT ;  /* 0x000000050600720c */ /* 0x000fc60003f26270 */
[----:B0-----:R-:W0:Y:S04]  /*27820*/  SHFL.IDX PT, R3, R0, 0x2, 0x1c1f ;  /* 0x005c1f0000037f89 */ /* 0x001e2800000e0000 */
[----:B------:R-:W1:Y:S04]  /*27830*/  SHFL.IDX PT, R2, R4, 0x2, 0x1c1f ;  /* 0x005c1f0004027f89 */ /* 0x000e6800000e0000 */
[----:B------:R-:W2:Y:S02]  /*27840*/  SHFL.IDX PT, R4, R4, 0x3, 0x1c1f ;  /* 0x007c1f0004047f89 */ /* 0x000ea400000e0000 */
[----:B0-----:R-:W-:-:S05]  /*27850*/  @!P1 IADD3 R3, P4, R37, R3, RZ ;  /* 0x0000000325039210 */ /* 0x001fca0007f9e0ff */
[----:B-1----:R-:W-:-:S05]  /*27860*/  @!P1 IMAD.X R2, RZ, RZ, R2, P4 ;  /* 0x000000ffff029224 */ /* 0x002fca00020e0602 */
[----:B------:R-:W-:-:S04]  /*27870*/  @!P1 LOP3.LUT R3, R3, R2, RZ, 0x3c, !PT ;  /* 0x0000000203039212 */ /* 0x000fc800078e3cff */
[----:B------:R-:W-:-:S04]  /*27880*/  @!P1 LOP3.LUT R2, R3, R2, RZ, 0x3c, !PT ;  /* 0x0000000203029212 */ /* 0x000fc800078e3cff */
[----:B------:R-:W-:-:S05]  /*27890*/  @!P1 LOP3.LUT R3, R3, R2, RZ, 0x3c, !PT ;  /* 0x0000000203039212 */ /* 0x000fca00078e3cff */
[----:B------:R0:W-:Y:S04]  /*278a0*/  @!P1 LDGSTS.E.BYPASS.LTC128B.128 [R8+0x1f200], desc[UR50][R2.64], !P3 ;  /* 0x1f20000002089fae */ /* 0x0001e8000d901d72 */
[----:B------:R0:W-:Y:S04]  /*278b0*/  @!P1 LDGSTS.E.BYPASS.LTC128B.128 [R8+0x21200], desc[UR50][R2.64+0x40], !P2 ;  /* 0x2120004002089fae */ /* 0x0001e8000d101d72 */
[----:B--2---:R0:W-:Y:S02]  /*278c0*/  @!P1 LDGSTS.E.BYPASS.LTC128B.128 [R8+0x23200], desc[UR50][R2.64+0x80], !P0 ;  /* 0x2320008002089fae */ /* 0x0041e4000c101d72 */
.L_x_931:
[----:B------:R-:W-:Y:S01]  /*278d0*/  IADD3 R0, R17, 0x60, RZ ;  /* 0x0000006011007810 */ /* 0x000fe20007ffe0ff */
[----:B------:R-:W-:Y:S03]  /*278e0*/  BSSY B0, `(.L_x_711) ;  /* 0x000000b000007945 */ /* 0x000fe60003800000 */
[----:B------:R-:W-:-:S13]  /*278f0*/  ISETP.GE.AND P1, PT, R0, R5, PT ;  /* 0x000000050000720c */ /* 0x000fda0003f26270 */
[----:B------:R-:W-:Y:S05]  /*27900*/  @P1 BRA `(.L_x_712) ;  /* 0x0000000000201947 */ /* 0x000fea0003800000 */
[----:B0-----:R-:W-:-:S05]  /*27910*/  IADD3 R2, P1, R37, R14, RZ ;  /* 0x0000000e25027210 */ /* 0x001fca0007f3e0ff */
[----:B------:R-:W-:-:S05]  /*27920*/  IMAD.X R3, RZ, RZ, R4, P1 ;  /* 0x000000ffff037224 */ /* 0x000fca00008e0604 */
[----:B------:R-:W-:Y:S01]  /*27930*/  @!PT LDS RZ, [RZ] ;  /* 0x00000000fffff984 */ /* 0x000fe20000000800 */
[----:B------:R-:W-:Y:S01]  /*27940*/  @!PT LDS RZ, [RZ] ;  /* 0x00000000fffff984 */ /* 0x000fe20000000800 */
[----:B------:R-:W-:Y:S01]  /*27950*/  @!PT LDS RZ, [RZ] ;  /* 0x00000000fffff984 */ /* 0x000fe20000000800 */
[----:B------:R1:W-:Y:S04]  /*27960*/  LDGSTS.E.BYPASS.LTC128B.128 [R8+0x1fa00], desc[UR50][R2.64], !P3 ;  /* 0x1fa0000002087fae */ /* 0x0003e8000d901d72 */
[----:B------:R1:W-:Y:S04]  /*27970*/  LDGSTS.E.BYPASS.LTC128B.128 [R8+0x21a00], desc[UR50][R2.64+0x40], !P2 ;  /* 0x21a0004002087fae */ /* 0x0003e8000d101d72 */
[----:B------:R1:W-:Y:S02]  /*27980*/  LDGSTS.E.BYPASS.LTC128B.128 [R8+0x23a00], desc[UR50][R2.64+0x80], !P0 ;  /* 0x23a0008002087fae */ /* 0x0003e4000c101d72 */
.L_x_712:
[----:B------:R-:W-:Y:S05]  /*27990*/  BSYNC B0 ;  /* 0x0000000000007941 */ /* 0x000fea0003800000 */
.L_x_711:
[----:B------:R-:W-:Y:S01]  /*279a0*/  NOP ;  /* 0x0000000000007918 */ /* 0x000fe20000000000 */
[----:B------:R-:W-:-:S13]  /*279b0*/  PLOP3.LUT P0, PT, PT, PT, PT, 0x80, 0x0 ;  /* 0x000000000000781c */ /* 0x000fda0003f0f070 */
.L_x_713:
[----:B------:R-:W-:Y:S02]  /*279c0*/  PLOP3.LUT P1, PT, P1, P0, PT, 0xa2, 0x0 ;  /* 0x000000000000781c */ /* 0x000fe40000f21472 */
[----:B------:R-:W-:-:S08]  /*279d0*/  @P0 R2UR P1, UR4, R22 ;  /* 0x00000000160402ca */ /* 0x000fd00000020000 */
[----:B------:R-:W-:-:S05]  /*279e0*/  @P0 PLOP3.LUT P0, PT, P1, PT, PT, 0x80, 0x0 ;  /* 0x000000000000081c */ /* 0x000fca0000f0f070 */
[----:B------:R-:W-:Y:S01]  /*279f0*/  @!P1 SYNCS.ARRIVE.TRANS64.RED.A0T1 RZ, [UR4+0x33400], RZ ;  /* 0x033400ffffff99a7 */ /* 0x000fe20008200404 */
[----:B------:R-:W-:Y:S07]  /*27a00*/  @!P1 ARRIVES.LDGSTSBAR.64.TRANSCNT [UR4+0x33400] ;  /* 0x03340000ff0099b0 */ /* 0x000fee0008000a84 */
[----:B------:R-:W-:Y:S05]  /*27a10*/  @P0 BRA.U.ANY `(.L_x_713) ;  /* 0xfffffffd00e80947 */ /* 0x000fea000393ffff */
[----:B01----:R-:W2:Y:S02]  /*27a20*/  LDL.LU R2, [R1+0x38] ;  /* 0x0000380001027983 */ /* 0x003ea40000300800 */
        /* <DEDUP_REMOVED lines=9> */
[----:B------:R-:W1:Y:S03]  /*27ac0*/  SYNCS.PHASECHK.TRANS64.TRYWAIT P0, [R22+URZ+0x33420], R3 ;  /* 0x03342003160075a7 */ /* 0x000e66000800017f */
[----:B01----:R-:W-:Y:S05]  /*27ad0*/  @!P0 BRA `(.L_x_715) ;  /* 0x0000007400448947 */ /* 0x003fea0003800000 */
.L_x_932:
[----:B------:R-:W-:Y:S05]  /*27ae0*/  BSYNC B0 ;  /* 0x0000000000007941 */ /* 0x000fea0003800000 */
.L_x_714:
[----:B------:R-:W-:-:S13]  /*27af0*/  ISETP.GE.AND P0, PT, R24, 0xa1, PT ;  /* 0x000000a11800780c */ /* 0x000fda0003f06270 */
[----:B------:R-:W-:Y:S05]  /*27b00*/  @!P0 BRA `(.L_x_716) ;  /* 0x0000001800488947 */ /* 0x000fea0003800000 */
[----:B------:R-:W-:Y:S01]  /*27b10*/  VIADD R30, R30, 0xfffffffe ;  /* 0xfffffffe1e1e7836 */ /* 0x000fe20000000000 */
[----:B------:R-:W-:Y:S01]  /*27b20*/  MOV R17, R29 ;  /* 0x0000001d00117202 */ /* 0x000fe20000000f00 */
[----:B------:R-:W-:-:S07]  /*27b30*/  IMAD.MOV.U32 R20, RZ, RZ, R33 ;  /* 0x000000ffff147224 */ /* 0x000fce00078e0021 */
.L_x_736:
[----:B--2---:R-:W2:Y:S01]  /*27b40*/  LDL R5, [R1+0x4] ;  /* 0x0000040001057983 */ /* 0x004ea20000100800 */
[----:B-1----:R-:W1:Y:S03]  /*27b50*/  LDC R6, c[0x0][0x430] ;  /* 0x00010c00ff067b82 */ /* 0x002e660000000800 */
[----:B------:R-:W3:Y:S01]  /*27b60*/  LDL R9, [R1+0x8] ;  /* 0x0000080001097983 */ /* 0x000ee20000100800 */
[----:B------:R-:W4:Y:S01]  /*27b70*/  S2R R0, SR_TID.X ;  /* 0x0000000000007919 */ /* 0x000f220000002100 */
[----:B0-----:R-:W0:Y:S01]  /*27b80*/  S2R R3, SR_TID.X ;  /* 0x0000000000037919 */ /* 0x001e220000002100 */
[----:B------:R-:W0:Y:S01]  /*27b90*/  S2R R8, SR_TID.X ;  /* 0x0000000000087919 */ /* 0x000e220000002100 */
[----:B-1----:R-:W-:-:S13]  /*27ba0*/  ISETP.NE.AND P0, PT, R6, 0x1, PT ;  /* 0x000000010600780c */ /* 0x002fda0003f05270 */
[----:B------:R-:W1:Y:S01]  /*27bb0*/  @P0 LDC R2, c[0x0][0x434] ;  /* 0x00010d00ff020b82 */ /* 0x000e620000000800 */
[----:B----4-:R-:W-:-:S04]  /*27bc0*/  LOP3.LUT R0, R0, 0x7f, RZ, 0xc0, !PT ;  /* 0x0000007f00007812 */ /* 0x010fc800078ec0ff */
[----:B------:R-:W-:Y:S01]  /*27bd0*/  SHF.R.U32.HI R0, RZ, 0x2, R0 ;  /* 0x00000002ff007819 */ /* 0x000fe20000011600 */
[----:B0-----:R-:W-:-:S05]  /*27be0*/  IMAD.SHL.U32 R4, R3, 0x20, RZ ;  /* 0x0000002003047824 */ /* 0x001fca00078e00ff */
[----:B------:R-:W-:Y:S02]  /*27bf0*/  LOP3.LUT R4, R0, 0x60, R4, 0xf8, !PT ;  /* 0x0000006000047812 */ /* 0x000fe400078ef804 */
[----:B------:R-:W0:Y:S01]  /*27c00*/  @P0 LDC R0, c[0x0][0x438] ;  /* 0x00010e00ff000b82 */ /* 0x000e220000000800 */
[----:B------:R-:W-:Y:S02]  /*27c10*/  LOP3.LUT R3, R3, 0x7f, RZ, 0xc0, !PT ;  /* 0x0000007f03037812 */ /* 0x000fe400078ec0ff */
[----:B------:R-:W-:Y:S01]  /*27c20*/  SHF.L.U32 R8, R8, 0x5, RZ ;  /* 0x0000000508087819 */ /* 0x000fe200000006ff */
[----:B------:R-:W-:Y:S05]  /*27c30*/  YIELD ;  /* 0x0000000000007946 */ /* 0x000fea0003800000 */
[----:B------:R-:W-:Y:S01]  /*27c40*/  ULDC.64 UR4, c[0x0][0x428] ;  /* 0x00010a0000047ab9 */ /* 0x000fe20000000a00 */
[----:B------:R-:W-:Y:S01]  /*27c50*/  ULDC.64 UR6, c[0x0][0x418] ;  /* 0x0001060000067ab9 */ /* 0x000fe20000000a00 */
[----:B--2---:R-:W-:-:S04]  /*27c60*/  IMAD R7, R30, 0xa0, R5 ;  /* 0x000000a01e077824 */ /* 0x004fc800078e0205 */
[----:B------:R-:W-:Y:S01]  /*27c70*/  IMAD.IADD R5, R4, 0x1, R7 ;  /* 0x0000000104057824 */ /* 0x000fe200078e0207 */
[----:B------:R-:W-:-:S03]  /*27c80*/  SHF.R.U32.HI R4, RZ, 0x2, R3 ;  /* 0x00000002ff047819 */ /* 0x000fc60000011603 */
[----:B-1----:R-:W-:Y:S01]  /*27c90*/  @P0 IMAD.HI.U32 R3, R5, R2, RZ ;  /* 0x0000000205030227 */ /* 0x002fe200078e00ff */
[----:B------:R-:W-:Y:S02]  /*27ca0*/  LOP3.LUT R8, R4, 0x60, R8, 0xf8, !PT ;  /* 0x0000006004087812 */ /* 0x000fe400078ef808 */
[----:B------:R-:W1:Y:S01]  /*27cb0*/  @P0 LDC R4, c[0x0][0x434] ;  /* 0x00010d00ff040b82 */ /* 0x000e620000000800 */
[----:B------:R-:W-:Y:S01]  /*27cc0*/  IMAD.MOV.U32 R2, RZ, RZ, R5 ;  /* 0x000000ffff027224 */ /* 0x000fe200078e0005 */
[----:B0-----:R-:W-:-:S06]  /*27cd0*/  @P0 SHF.R.U32.HI R2, RZ, R0, R3 ;  /* 0x00000000ff020219 */ /* 0x001fcc0000011603 */
[----:B------:R-:W0:Y:S01]  /*27ce0*/  @P0 LDC R0, c[0x0][0x438] ;  /* 0x00010e00ff000b82 */ /* 0x000e220000000800 */
[----:B------:R-:W-:-:S05]  /*27cf0*/  LOP3.LUT R8, R8, 0x80, RZ, 0xfc, !PT ;  /* 0x0000008008087812 */ /* 0x000fca00078efcff */
[----:B------:R-:W-:-:S04]  /*27d00*/  IMAD.IADD R7, R8, 0x1, R7 ;  /* 0x0000000108077824 */ /* 0x000fc800078e0207 */
[----:B-1----:R-:W-:-:S04]  /*27d10*/  @P0 IMAD.HI.U32 R3, R7, R4, RZ ;  /* 0x0000000407030227 */ /* 0x002fc800078e00ff */
[----:B------:R-:W-:Y:S01]  /*27d20*/  IMAD.MOV.U32 R4, RZ, RZ, R7 ;  /* 0x000000ffff047224 */ /* 0x000fe200078e0007 */
[----:B0-----:R-:W-:Y:S01]  /*27d30*/  @P0 SHF.R.U32.HI R4, RZ, R0, R3 ;  /* 0x00000000ff040219 */ /* 0x001fe20000011603 */
[----:B------:R-:W-:-:S04]  /*27d40*/  IMAD.MOV R3, RZ, RZ, -R2 ;  /* 0x000000ffff037224 */ /* 0x000fc800078e0a02 */
[----:B------:R-:W-:Y:S02]  /*27d50*/  IMAD.MOV R0, RZ, RZ, -R4 ;  /* 0x000000ffff007224 */ /* 0x000fe400078e0a04 */
[C---:B------:R-:W-:Y:S01]  /*27d60*/  IMAD R5, R6.reuse, R3, R5 ;  /* 0x0000000306057224 */ /* 0x040fe200078e0205 */
[--C-:B------:R-:W-:Y:S01]  /*27d70*/  SHF.R.S32.HI R3, RZ, 0x1f, R2.reuse ;  /* 0x0000001fff037819 */ /* 0x100fe20000011402 */
[----:B------:R-:W-:Y:S02]  /*27d80*/  IMAD R6, R6, R0, R7 ;  /* 0x0000000006067224 */ /* 0x000fe400078e0207 */
[----:B---3--:R-:W-:Y:S02]  /*27d90*/  IMAD R0, R9, UR4, RZ ;  /* 0x0000000409007c24 */ /* 0x008fe4000f8e02ff */
[----:B------:R-:W-:-:S04]  /*27da0*/  IMAD.WIDE.U32 R2, R32, UR4, R2 ;  /* 0x0000000420027c25 */ /* 0x000fc8000f8e0002 */
[----:B------:R-:W-:Y:S01]  /*27db0*/  IMAD R0, R32, UR5, R0 ;  /* 0x0000000520007c24 */ /* 0x000fe2000f8e0200 */
[----:B------:R-:W-:Y:S02]  /*27dc0*/  ISETP.GT.U32.AND P1, PT, R8, 0x9f, PT ;  /* 0x0000009f0800780c */ /* 0x000fe40003f24070 */
[----:B------:R-:W-:Y:S02]  /*27dd0*/  LEA R8, P0, R2, UR6, 0x2 ;  /* 0x0000000602087c11 */ /* 0x000fe4000f8010ff */
[----:B------:R-:W-:-:S04]  /*27de0*/  IADD3 R3, R0, R3, RZ ;  /* 0x0000000300037210 */ /* 0x000fc80007ffe0ff */
[----:B------:R-:W-:-:S05]  /*27df0*/  LEA.HI.X R9, R2, UR7, R3, 0x2, P0 ;  /* 0x0000000702097c11 */ /* 0x000fca00080f1403 */
[----:B------:R-:W2:Y:S01]  /*27e00*/  LDG.E R8, desc[UR50][R8.64] ;  /* 0x0000003208087981 */ /* 0x000ea2000c1e1900 */
[--C-:B------:R-:W-:Y:S01]  /*27e10*/  @!P1 SHF.R.S32.HI R3, RZ, 0x1f, R4.reuse ;  /* 0x0000001fff039819 */ /* 0x100fe20000011404 */
[----:B------:R-:W-:Y:S01]  /*27e20*/  @!P1 IMAD.MOV.U32 R2, RZ, RZ, R4 ;  /* 0x000000ffff029224 */ /* 0x000fe200078e0004 */
[----:B------:R-:W-:-:S03]  /*27e30*/  MOV R12, UR39 ;  /* 0x00000027000c7c02 */ /* 0x000fc60008000f00 */
[----:B------:R-:W-:Y:S01]  /*27e40*/  @!P1 IMAD.WIDE.U32 R2, R32, UR4, R2 ;  /* 0x0000000420029c25 */ /* 0x000fe2000f8e0002 */
[----:B------:R-:W-:-:S03]  /*27e50*/  ISETP.NE.AND P2, PT, R12, 0x3, PT ;  /* 0x000000030c00780c */ /* 0x000fc60003f45270 */
[----:B------:R-:W-:Y:S01]  /*27e60*/  @!P1 IMAD.IADD R0, R0, 0x1, R3 ;  /* 0x0000000100009824 */ /* 0x000fe200078e0203 */
[C---:B------:R-:W-:Y:S01]  /*27e70*/  @!P1 LEA R10, P0, R2.reuse, UR6, 0x2 ;  /* 0x00000006020a9c11 */ /* 0x040fe2000f8010ff */
[----:B------:R-:W-:Y:S02]  /*27e80*/  VIADD R29, R17, 0x1 ;  /* 0x00000001111d7836 */ /* 0x000fe40000000000 */
[----:B------:R-:W-:Y:S01]  /*27e90*/  IMAD.MOV.U32 R7, RZ, RZ, RZ ;  /* 0x000000ffff077224 */ /* 0x000fe200078e00ff */
[----:B------:R-:W-:Y:S02]  /*27ea0*/  @!P1 LEA.HI.X R11, R2, UR7, R0, 0x2, P0 ;  /* 0x00000007020b9c11 */ /* 0x000fe400080f1400 */
[----:B------:R-:W-:-:S03]  /*27eb0*/  ISETP.NE.AND P0, PT, R29, 0x2, PT ;  /* 0x000000021d00780c */ /* 0x000fc60003f05270 */
[----:B------:R0:W5:Y:S01]  /*27ec0*/  @!P1 LDG.E R7, desc[UR50][R10.64] ;  /* 0x000000320a079981 */ /* 0x000162000c1e1900 */
[----:B------:R-:W-:Y:S02]  /*27ed0*/  SEL R33, RZ, 0x1, P0 ;  /* 0x00000001ff217807 */ /* 0x000fe40000000000 */
[C---:B------:R-:W-:Y:S01]  /*27ee0*/  ISETP.GT.AND P1, PT, R30.reuse, RZ, PT ;  /* 0x000000ff1e00720c */ /* 0x040fe20003f24270 */
[----:B------:R-:W-:Y:S01]  /*27ef0*/  VIADD R30, R30, 0xffffffff ;  /* 0xffffffff1e1e7836 */ /* 0x000fe20000000000 */
[----:B------:R-:W-:Y:S02]  /*27f00*/  SEL R29, R29, RZ, P0 ;  /* 0x000000ff1d1d7207 */ /* 0x000fe40000000000 */
[----:B------:R-:W-:Y:S02]  /*27f10*/  LOP3.LUT R33, R20, R33, RZ, 0x3c, !PT ;  /* 0x0000002114217212 */ /* 0x000fe400078e3cff */
[----:B--2---:R-:W-:Y:S01]  /*27f20*/  SHF.R.S32.HI R27, RZ, 0x1f, R8 ;  /* 0x0000001fff1b7819 */ /* 0x004fe20000011408 */
[----:B0-----:R-:W-:Y:S06]  /*27f30*/  @!P2 BRA `(.L_x_717) ;  /* 0x000000000004a947 */ /* 0x001fec0003800000 */
[----:B------:R-:W-:Y:S01]  /*27f40*/  BPT.TRAP 0x1 ;  /* 0x000000040000795c */ /* 0x000fe20000300000 */
.L_x_717:
[----:B------:R-:W-:Y:S01]  /*27f50*/  IMAD R4, R29, 0x8, R22 ;  /* 0x000000081d047824 */ /* 0x000fe200078e0216 */
[----:B------:R-:W-:Y:S01]  /*27f60*/  SHF.L.U32 R28, R33, 0x1f, RZ ;  /* 0x0000001f211c7819 */ /* 0x000fe200000006ff */
[----:B------:R-:W-:Y:S01]  /*27f70*/  BSSY B0, `(.L_x_718) ;  /* 0x0000004000007945 */ /* 0x000fe20003800000 */
[----:B------:R-:W-:Y:S02]  /*27f80*/  SHF.R.S32.HI R26, RZ, 0x1f, R5 ;  /* 0x0000001fff1a7819 */ /* 0x000fe40000011405 */
[----:B------:R-:W0:Y:S02]  /*27f90*/  SYNCS.PHASECHK.TRANS64.TRYWAIT P0, [R4+URZ+0x33480], R28 ;  /* 0x0334801c040075a7 */ /* 0x000e24000800017f */
[----:B0-----:R-:W-:Y:S05]  /*27fa0*/  @!P0 BRA `(.L_x_719) ;  /* 0x0000007000248947 */ /* 0x001fea0003800000 */
.L_x_933:
[----:B------:R-:W-:Y:S05]  /*27fb0*/  BSYNC B0 ;  /* 0x0000000000007941 */ /* 0x000fea0003800000 */
.L_x_718:
[----:B------:R-:W2:Y:S01]  /*27fc0*/  LDL R9, [R1] ;  /* 0x0000000001097983 */ /* 0x000ea20000100800 */
[----:B------:R-:W-:Y:S01]  /*27fd0*/  ULDC.64 UR4, c[0x0][0x328] ;  /* 0x0000ca0000047ab9 */ /* 0x000fe20000000a00 */
[----:B------:R-:W-:Y:S02]  /*27fe0*/  ULDC.64 UR6, c[0x0][0x338] ;  /* 0x0000ce0000067ab9 */ /* 0x000fe40000000a00 */
[----:B------:R-:W3:Y:S01]  /*27ff0*/  LDL R14, [R1+0x10] ;  /* 0x00001000010e7983 */ /* 0x000ee20000100800 */
        /* <DEDUP_REMOVED lines=8> */
[----:B------:R-:W-:-:S02]  /*28080*/  LOP3.LUT R13, R37, 0x80, RZ, 0xfc, !PT ;  /* 0x00000080250d7812 */ /* 0x000fc400078efcff */
[----:B------:R-:W-:Y:S01]  /*28090*/  IMAD.IADD R3, R3, 0x1, R0 ;  /* 0x0000000103037824 */ /* 0x000fe200078e0200 */
[----:B------:R-:W-:Y:S01]  /*280a0*/  LOP3.LUT R12, R37, 0x40, RZ, 0xfc, !PT ;  /* 0x00000040250c7812 */ /* 0x000fe200078efcff */
[----:B------:R-:W-:Y:S02]  /*280b0*/  IMAD R0, R27, UR6, RZ ;  /* 0x000000061b007c24 */ /* 0x000fe4000f8e02ff */
[----:B------:R-:W-:-:S04]  /*280c0*/  IMAD.WIDE.U32 R2, R8, UR6, R2 ;  /* 0x0000000608027c25 */ /* 0x000fc8000f8e0002 */
[----:B------:R-:W-:-:S04]  /*280d0*/  IMAD R0, R8, UR7, R0 ;  /* 0x0000000708007c24 */ /* 0x000fc8000f8e0200 */
[----:B------:R-:W-:Y:S02]  /*280e0*/  IMAD.IADD R3, R3, 0x1, R0 ;  /* 0x0000000103037824 */ /* 0x000fe400078e0200 */
[----:B------:R-:W-:Y:S02]  /*280f0*/  IMAD R0, R24, UR4, RZ ;  /* 0x0000000418007c24 */ /* 0x000fe4000f8e02ff */
[----:B------:R-:W-:-:S04]  /*28100*/  IMAD.WIDE.U32 R2, R18, UR8, R2 ;  /* 0x0000000812027c25 */ /* 0x000fc8000f8e0002 */
[----:B------:R-:W-:Y:S01]  /*28110*/  IMAD R0, R6, UR5, R0 ;  /* 0x0000000506007c24 */ /* 0x000fe2000f8e0200 */
[-C--:B-1----:R-:W-:Y:S02]  /*28120*/  ISETP.GE.AND P2, PT, R13, R11.reuse, PT ;  /* 0x0000000b0d00720c */ /* 0x082fe40003f46270 */
[-C--:B------:R-:W-:Y:S02]  /*28130*/  ISETP.GE.AND P3, PT, R12, R11.reuse, PT ;  /* 0x0000000b0c00720c */ /* 0x080fe40003f66270 */
[----:B------:R-:W-:Y:S01]  /*28140*/  ISETP.GE.AND P4, PT, R37, R11, PT ;  /* 0x0000000b2500720c */ /* 0x000fe20003f86270 */
[----:B--2---:R-:W-:Y:S01]  /*28150*/  IMAD R23, R9, UR8, RZ ;  /* 0x0000000809177c24 */ /* 0x004fe2000f8e02ff */
[----:B------:R-:W-:-:S03]  /*28160*/  IADD3 R9, P0, R2, UR10, RZ ;  /* 0x0000000a02097c10 */ /* 0x000fc6000ff1e0ff */
[----:B------:R-:W-:Y:S02]  /*28170*/  IMAD R23, R18, UR9, R23 ;  /* 0x0000000912177c24 */ /* 0x000fe4000f8e0217 */
[----:B---3--:R-:W-:-:S03]  /*28180*/  IMAD R35, R29, 0x7800, R14 ;  /* 0x000078001d237824 */ /* 0x008fc600078e020e */
[----:B------:R-:W-:Y:S01]  /*28190*/  IADD3.X R10, R23, UR11, R3, P0, !PT ;  /* 0x0000000b170a7c10 */ /* 0x000fe200087fe403 */
[----:B------:R-:W-:Y:S01]  /*281a0*/  IMAD.WIDE.U32 R2, R6, UR4, RZ ;  /* 0x0000000406027c25 */ /* 0x000fe2000f8e00ff */
[----:B------:R-:W-:-:S04]  /*281b0*/  UMOV UR4, 0xffffffff ;  /* 0xffffffff00047882 */ /* 0x000fc80000000000 */
[----:B------:R-:W-:Y:S01]  /*281c0*/  IADD3 R3, R3, R0, RZ ;  /* 0x0000000003037210 */ /* 0x000fe20007ffe0ff */
[----:B------:R-:W-:-:S04]  /*281d0*/  IMAD R0, R25, UR6, RZ ;  /* 0x0000000619007c24 */ /* 0x000fc8000f8e02ff */
        /* <DEDUP_REMOVED lines=25> */
[----:B-1----:R-:W-:-:S04]  /*28370*/  IADD3 R2, P0, R37, R2, RZ ;  /* 0x0000000225027210 */ /* 0x002fc80007f1e0ff */
[----:B------:R-:W-:Y:S02]  /*28380*/  IADD3.X R3, RZ, R35, RZ, P0, !PT ;  /* 0x00000023ff037210 */ /* 0x000fe400007fe4ff */
        /* <DEDUP_REMOVED lines=11> */
.L_x_945:
        /* <DEDUP_REMOVED lines=10> */
.L_x_721:
        /* <DEDUP_REMOVED lines=11> */
.L_x_722:
[----:B------:R2:W-:Y:S01]  /*28590*/  SYNCS.ARRIVE.TRANS64.A1T0 RZ, [R4+URZ+0x33470], RZ ;  /* 0x033470ff04ff79a7 */ /* 0x0005e2000810003f */
[----:B------:R-:W-:Y:S05]  /*285a0*/  @!P3 BRA `(.L_x_723) ;  /* 0x000000000004b947 */ /* 0x000fea0003800000 */
[----:B------:R-:W-:Y:S01]  /*285b0*/  BPT.TRAP 0x1 ;  /* 0x000000040000795c */ /* 0x000fe20000300000 */
.L_x_723:
[----:B------:R-:W3:Y:S01]  /*285c0*/  SYNCS.PHASECHK.TRANS64.TRYWAIT P0, [R4+URZ+0x33440], R28 ;  /* 0x0334401c040075a7 */ /* 0x000ee2000800017f */
[----:B------:R-:W-:Y:S04]  /*285d0*/  BSSY B0, `(.L_x_724) ;  /* 0x0000002000007945 */ /* 0x000fe80003800000 */
[----:B---3--:R-:W-:Y:S05]  /*285e0*/  @!P0 BRA `(.L_x_725) ;  /* 0x0000007000288947 */ /* 0x008fea0003800000 */
.L_x_946:
[----:B------:R-:W-:Y:S05]  /*285f0*/  BSYNC B0 ;  /* 0x0000000000007941 */ /* 0x000fea0003800000 */
.L_x_724:
[----:B------:R-:W4:Y:S01]  /*28600*/  LDL R10, [R1] ;  /* 0x00000000010a7983 */ /* 0x000f220000100800 */
[----:B------:R-:W-:Y:S01]  /*28610*/  ULDC.64 UR4, c[0x0][0x300] ;  /* 0x0000c00000047ab9 */ /* 0x000fe20000000a00 */
[----:B------:R-:W-:Y:S01]  /*28620*/  ULDC.64 UR6, c[0x0][0x310] ;  /* 0x0000c40000067ab9 */ /* 0x000fe20000000a00 */
[----:B------:R-:W-:Y:S01]  /*28630*/  IMAD R9, R26, UR4, RZ ;  /* 0x000000041a097c24 */ /* 0x000fe2000f8e02ff */
[----:B------:R-:W-:Y:S01]  /*28640*/  LOP3.LUT R12, R37, 0x80, RZ, 0xfc, !PT ;  /* 0x00000080250c7812 */ /* 0x000fe200078efcff */
[----:B------:R-:W-:Y:S01]  /*28650*/  IMAD.WIDE.U32 R2, R5, UR4, RZ ;  /* 0x0000000405027c25 */ /* 0x000fe2000f8e00ff */
[----:B------:R-:W-:-:S03]  /*28660*/  LOP3.LUT R11, R37, 0x40, RZ, 0xfc, !PT ;  /* 0x00000040250b7812 */ /* 0x000fc600078efcff */
[----:B------:R-:W-:Y:S02]  /*28670*/  IMAD R9, R5, UR5, R9 ;  /* 0x0000000505097c24 */ /* 0x000fe4000f8e0209 */
[----:B------:R-:W-:Y:S02]  /*28680*/  IMAD R27, R27, UR6, RZ ;  /* 0x000000061b1b7c24 */ /* 0x000fe4000f8e02ff */
[----:B------:R-:W-:Y:S02]  /*28690*/  IMAD.IADD R3, R3, 0x1, R9 ;  /* 0x0000000103037824 */ /* 0x000fe400078e0209 */
[----:B------:R-:W-:Y:S02]  /*286a0*/  IMAD R5, R24, UR4, RZ ;  /* 0x0000000418057c24 */ /* 0x000fe4000f8e02ff */
[----:B------:R-:W-:-:S04]  /*286b0*/  IMAD.WIDE.U32 R2, R8, UR6, R2 ;  /* 0x0000000608027c25 */ /* 0x000fc8000f8e0002 */
[----:B------:R-:W-:Y:S02]  /*286c0*/  IMAD R8, R8, UR7, R27 ;  /* 0x0000000708087c24 */ /* 0x000fe4000f8e021b */
[----:B------:R-:W-:-:S03]  /*286d0*/  IMAD R5, R6, UR5, R5 ;  /* 0x0000000506057c24 */ /* 0x000fc6000f8e0205 */
[----:B------:R-:W-:Y:S01]  /*286e0*/  IADD3 R9, R3, R8, RZ ;  /* 0x0000000803097210 */ /* 0x000fe20007ffe0ff */
[----:B------:R-:W-:Y:S02]  /*286f0*/  IMAD.MOV.U32 R8, RZ, RZ, R2 ;  /* 0x000000ffff087224 */ /* 0x000fe400078e0002 */
[----:B------:R-:W-:Y:S01]  /*28700*/  IMAD.WIDE.U32 R2, R6, UR4, RZ ;  /* 0x0000000406027c25 */ /* 0x000fe2000f8e00ff */
[----:B------:R-:W-:-:S03]  /*28710*/  ULDC.64 UR4, c[0x0][0x308] ;  /* 0x0000c20000047ab9 */ /* 0x000fc60000000a00 */
[----:B------:R-:W-:Y:S02]  /*28720*/  IMAD.IADD R3, R3, 0x1, R5 ;  /* 0x0000000103037824 */ /* 0x000fe400078e0205 */
[----:B------:R-:W-:Y:S02]  /*28730*/  IMAD R6, R25, UR6, RZ ;  /* 0x0000000619067c24 */ /* 0x000fe4000f8e02ff */
[----:B------:R-:W-:-:S04]  /*28740*/  IMAD.WIDE.U32 R2, R7, UR6, R2 ;  /* 0x0000000607027c25 */ /* 0x000fc8000f8e0002 */
[----:B------:R-:W-:Y:S01]  /*28750*/  IMAD R6, R7, UR7, R6 ;  /* 0x0000000707067c24 */ /* 0x000fe2000f8e0206 */
[----:B------:R-:W-:Y:S01]  /*28760*/  ULDC.64 UR6, c[0x0][0x2e8] ;  /* 0x0000ba0000067ab9 */ /* 0x000fe20000000a00 */
[----:B------:R-:W-:-:S04]  /*28770*/  IMAD.WIDE.U32 R8, R18, UR4, R8 ;  /* 0x0000000412087c25 */ /* 0x000fc8000f8e0008 */
[----:B------:R-:W-:Y:S01]  /*28780*/  IMAD.IADD R3, R3, 0x1, R6 ;  /* 0x0000000103037824 */ /* 0x000fe200078e0206 */
[----:B------:R-:W-:Y:S01]  /*28790*/  IADD3 R5, P0, R8, UR6, RZ ;  /* 0x0000000608057c10 */ /* 0x000fe2000ff1e0ff */
[----:B------:R-:W-:-:S04]  /*287a0*/  IMAD.WIDE.U32 R2, R18, UR4, R2 ;  /* 0x0000000412027c25 */ /* 0x000fc8000f8e0002 */
[----:B----4-:R-:W-:Y:S01]  /*287b0*/  IMAD R7, R10, UR4, RZ ;  /* 0x000000040a077c24 */ /* 0x010fe2000f8e02ff */
[----:B------:R-:W-:Y:S01]  /*287c0*/  UMOV UR4, 0xffffffff ;  /* 0xffffffff00047882 */ /* 0x000fe20000000000 */
[----:B------:R-:W4:Y:S02]  /*287d0*/  LDC R10, c[0x0][0x2f4] ;  /* 0x0000bd00ff0a7b82 */ /* 0x000f240000000800 */
[----:B------:R-:W-:-:S05]  /*287e0*/  IMAD R7, R18, UR5, R7 ;  /* 0x0000000512077c24 */ /* 0x000fca000f8e0207 */
[----:B------:R-:W-:Y:S02]  /*287f0*/  IADD3.X R8, R7, UR7, R9, P0, !PT ;  /* 0x0000000707087c10 */ /* 0x000fe400087fe409 */
[----:B------:R-:W-:-:S04]  /*28800*/  IADD3 R6, P0, R2, UR6, RZ ;  /* 0x0000000602067c10 */ /* 0x000fc8000ff1e0ff */
[----:B------:R-:W-:Y:S02]  /*28810*/  IADD3.X R7, R7, UR7, R3, P0, !PT ;  /* 0x0000000707077c10 */ /* 0x000fe400087fe403 */
[-C--:B----4-:R-:W-:Y:S02]  /*28820*/  ISETP.GE.AND P2, PT, R12, R10.reuse, PT ;  /* 0x0000000a0c00720c */ /* 0x090fe40003f46270 */
[-C--:B------:R-:W-:Y:S02]  /*28830*/  ISETP.GE.AND P3, PT, R11, R10.reuse, PT ;  /* 0x0000000a0b00720c */ /* 0x080fe40003f66270 */
[----:B------:R-:W-:Y:S01]  /*28840*/  ISETP.GE.AND P4, PT, R37, R10, PT ;  /* 0x0000000a2500720c */ /* 0x000fe20003f86270 */
[----:B------:R-:W-:-:S12]  /*28850*/  BRA.DIV UR4, `(.L_x_726) ;  /* 0x0000006e04a07947 */ /* 0x000fd8000b800000 */
        /* <DEDUP_REMOVED lines=11> */
[----:B------:R-:W5:Y:S01]  /*28910*/  SHFL.IDX PT, R3, R8, 0x1, 0x1c1f ;  /* 0x003c1f0008037f89 */ /* 0x000f6200000e0000 */
[----:B----4-:R-:W-:-:S04]  /*28920*/  IADD3 R2, P0, R37, R2, RZ ;  /* 0x0000000225027210 */ /* 0x010fc80007f1e0ff */
[----:B-----5:R-:W-:-:S05]  /*28930*/  IADD3.X R3, RZ, R3, RZ, P0, !PT ;  /* 0x00000003ff037210 */ /* 0x020fca00007fe4ff */
[----:B------:R-:W-:Y:S04]  /*28940*/  LDGSTS.E.BYPASS.LTC128B.128 [R0+0x24a00], desc[UR50][R2.64], !P4 ;  /* 0x24a0000002007fae */ /* 0x000fe8000e101d72 */
[----:B------:R-:W-:Y:S04]  /*28950*/  LDGSTS.E.BYPASS.LTC128B.128 [R0+0x27200], desc[UR50][R2.64+0x40], !P3 ;  /* 0x2720004002007fae */ /* 0x000fe8000d901d72 */
[----:B------:R4:W-:Y:S04]  /*28960*/  LDGSTS.E.BYPASS.LTC128B.128 [R0+0x29a00], desc[UR50][R2.64+0x80], !P2 ;  /* 0x29a0008002007fae */ /* 0x0009e8000d101d72 */
[----:B----4-:R-:W4:Y:S02]  /*28970*/  SHFL.IDX PT, R2, R5, 0x2, 0x1c1f ;  /* 0x005c1f0005027f89 */ /* 0x010f2400000e0000 */
[----:B----4-:R-:W-:-:S05]  /*28980*/  IADD3 R2, P0, R37, R2, RZ ;  /* 0x0000000225027210 */ /* 0x010fca0007f1e0ff */
[----:B------:R-:W-:Y:S02]  /*28990*/  IMAD.X R3, RZ, RZ, R9, P0 ;  /* 0x000000ffff037224 */ /* 0x000fe400000e0609 */
[----:B------:R-:W-:Y:S04]  /*289a0*/  SHFL.IDX PT, R9, R8, 0x3, 0x1c1f ;  /* 0x007c1f0008097f89 */ /* 0x000fe800000e0000 */
[----:B------:R-:W-:Y:S04]  /*289b0*/  LDGSTS.E.BYPASS.LTC128B.128 [R0+0x25200], desc[UR50][R2.64], !P4 ;  /* 0x2520000002007fae */ /* 0x000fe8000e101d72 */
[----:B------:R-:W-:Y:S04]  /*289c0*/  LDGSTS.E.BYPASS.LTC128B.128 [R0+0x27a00], desc[UR50][R2.64+0x40], !P3 ;  /* 0x27a0004002007fae */ /* 0x000fe8000d901d72 */
[----:B------:R4:W-:Y:S04]  /*289d0*/  LDGSTS.E.BYPASS.LTC128B.128 [R0+0x2a200], desc[UR50][R2.64+0x80], !P2 ;  /* 0x2a20008002007fae */ /* 0x0009e8000d101d72 */
[----:B----4-:R-:W4:Y:S02]  /*289e0*/  SHFL.IDX PT, R2, R5, 0x3, 0x1c1f ;  /* 0x007c1f0005027f89 */ /* 0x010f2400000e0000 */
[----:B----4-:R-:W-:-:S05]  /*289f0*/  IADD3 R2, P0, R37, R2, RZ ;  /* 0x0000000225027210 */ /* 0x010fca0007f1e0ff */
[----:B------:R-:W-:-:S05]  /*28a00*/  IMAD.X R3, RZ, RZ, R9, P0 ;  /* 0x000000ffff037224 */ /* 0x000fca00000e0609 */
[----:B------:R4:W-:Y:S04]  /*28a10*/  LDGSTS.E.BYPASS.LTC128B.128 [R0+0x25a00], desc[UR50][R2.64], !P4 ;  /* 0x25a0000002007fae */ /* 0x0009e8000e101d72 */
[----:B------:R4:W-:Y:S04]  /*28a20*/  LDGSTS.E.BYPASS.LTC128B.128 [R0+0x28200], desc[UR50][R2.64+0x40], !P3 ;  /* 0x2820004002007fae */ /* 0x0009e8000d901d72 */
[----:B------:R4:W-:Y:S02]  /*28a30*/  LDGSTS.E.BYPASS.LTC128B.128 [R0+0x2aa00], desc[UR50][R2.64+0x80], !P2 ;  /* 0x2aa0008002007fae */ /* 0x0009e4000d101d72 */
.L_x_958:
[----:B----4-:R-:W-:-:S05]  /*28a40*/  IADD3 R2, P0, R37, R14, RZ ;  /* 0x0000000e25027210 */ /* 0x010fca0007f1e0ff */
        /* <DEDUP_REMOVED lines=9> */
.L_x_727:
        /* <DEDUP_REMOVED lines=11> */
.L_x_728:
[----:B------:R-:W-:Y:S01]  /*28b90*/  MOV R0, UR37 ;  /* 0x0000002500007c02 */ /* 0x000fe20008000f00 */
[----:B------:R4:W-:Y:S03]  /*28ba0*/  SYNCS.ARRIVE.TRANS64.A1T0 RZ, [R4+URZ+0x33430], RZ ;  /* 0x033430ff04ff79a7 */ /* 0x0009e6000810003f */
[----:B------:R-:W-:-:S13]  /*28bb0*/  ISETP.NE.AND P0, PT, R0, 0x3, PT ;  /* 0x000000030000780c */ /* 0x000fda0003f05270 */
[----:B----4-:R-:W-:Y:S05]  /*28bc0*/  @!P0 BRA `(.L_x_729) ;  /* 0x0000000000048947 */ /* 0x010fea0003800000 */
[----:B------:R-:W-:Y:S01]  /*28bd0*/  BPT.TRAP 0x1 ;  /* 0x000000040000795c */ /* 0x000fe20000300000 */
.L_x_729:
[----:B------:R-:W-:Y:S01]  /*28be0*/  LOP3.LUT R3, R20, 0x1, RZ, 0x3c, !PT ;  /* 0x0000000114037812 */ /* 0x000fe200078e3cff */
[----:B------:R-:W-:Y:S01]  /*28bf0*/  IMAD R0, R17, 0x8, R22 ;  /* 0x0000000811007824 */ /* 0x000fe200078e0216 */
[----:B------:R-:W-:Y:S02]  /*28c00*/  BSSY B0, `(.L_x_730) ;  /* 0x0000004000007945 */ /* 0x000fe40003800000 */
[----:B------:R-:W-:-:S04]  /*28c10*/  SHF.L.U32 R3, R3, 0x1f, RZ ;  /* 0x0000001f03037819 */ /* 0x000fc800000006ff */
[----:B------:R-:W4:Y:S02]  /*28c20*/  SYNCS.PHASECHK.TRANS64.TRYWAIT P2, [R0+URZ+0x33470], R3 ;  /* 0x03347003000075a7 */ /* 0x000f24000804017f */
[----:B----4-:R-:W-:Y:S05]  /*28c30*/  @!P2 BRA `(.L_x_731) ;  /* 0x000000700020a947 */ /* 0x010fea0003800000 */
.L_x_959:
[----:B------:R-:W-:Y:S05]  /*28c40*/  BSYNC B0 ;  /* 0x0000000000007941 */ /* 0x000fea0003800000 */
.L_x_730:
[----:B------:R-:W-:-:S05]  /*28c50*/  IMAD.U32 R2, RZ, RZ, UR39 ;  /* 0x00000027ff027e24 */ /* 0x000fca000f8e00ff */
[----:B------:R-:W-:-:S13]  /*28c60*/  ISETP.NE.AND P2, PT, R2, 0x3, PT ;  /* 0x000000030200780c */ /* 0x000fda0003f45270 */
[----:B------:R-:W-:Y:S05]  /*28c70*/  @!P2 BRA `(.L_x_732) ;  /* 0x000000000004a947 */ /* 0x000fea0003800000 */
[----:B------:R-:W-:Y:S01]  /*28c80*/  BPT.TRAP 0x1 ;  /* 0x000000040000795c */ /* 0x000fe20000300000 */
.L_x_732:
[----:B----4-:R-:W-:Y:S01]  /*28c90*/  SHF.L.U32 R3, R20, 0x1f, RZ ;  /* 0x0000001f14037819 */ /* 0x010fe200000006ff */
[----:B------:R-:W-:-:S03]  /*28ca0*/  IMAD R2, R17, 0x7800, RZ ;  /* 0x0000780011027824 */ /* 0x000fc600078e02ff */
[----:B------:R-:W4:Y:S02]  /*28cb0*/  SYNCS.PHASECHK.TRANS64.TRYWAIT P2, [R0+URZ+0x33460], R3 ;  /* 0x03346003000075a7 */ /* 0x000f24000804017f */
[----:B----4-:R-:W-:Y:S05]  /*28cc0*/  @!P2 BRA `(.L_x_733) ;  /* 0x000000700010a947 */ /* 0x010fea0003800000 */
.L_x_960:
[----:B0-23--:R-:W4:Y:S04]  /*28cd0*/  LDL R4, [R1+0x18] ;  /* 0x0000180001047983 */ /* 0x00df280000100800 */
[----:B------:R-:W2:Y:S01]  /*28ce0*/  LDL R8, [R1+0x14] ;  /* 0x0000140001087983 */ /* 0x000ea20000100800 */
[----:B------:R-:W-:Y:S05]  /*28cf0*/  WARPSYNC.ALL ;  /* 0x0000000000007948 */ /* 0x000fea0003800000 */
[----:B------:R-:W-:-:S04]  /*28d00*/  MOV R17, UR39 ;  /* 0x0000002700117c02 */ /* 0x000fc80008000f00 */
[----:B------:R-:W-:Y:S02]  /*28d10*/  ISETP.NE.AND P2, PT, R17, 0x3, PT ;  /* 0x000000031100780c */ /* 0x000fe40003f45270 */
[C---:B----4-:R-:W-:Y:S02]  /*28d20*/  LOP3.LUT R3, R2.reuse, R4, RZ, 0xfc, !PT ;  /* 0x0000000402037212 */ /* 0x050fe400078efcff */
[----:B--2---:R-:W-:-:S03]  /*28d30*/  LOP3.LUT R2, R2, R8, RZ, 0xfc, !PT ;  /* 0x0000000802027212 */ /* 0x004fc600078efcff */
[C---:B------:R-:W-:Y:S02]  /*28d40*/  IMAD.IADD R3, R22.reuse, 0x1, R3 ;  /* 0x0000000116037824 */ /* 0x040fe400078e0203 */
[----:B------:R-:W-:-:S03]  /*28d50*/  IMAD.IADD R2, R22, 0x1, R2 ;  /* 0x0000000116027824 */ /* 0x000fc600078e0202 */
[----:B------:R-:W0:Y:S02]  /*28d60*/  LDSM.16.MT88.4 R4, [R3+0xf200] ;  /* 0x00f200000304783b */ /* 0x000e240000004200 */
[C-C-:B0-----:R-:W-:Y:S02]  /*28d70*/  PRMT R12, R4.reuse, 0x6420, R5.reuse ;  /* 0x00006420040c7816 */ /* 0x141fe40000000005 */
[----:B------:R-:W-:Y:S02]  /*28d80*/  PRMT R13, R4, 0x7531, R5 ;  /* 0x00007531040d7816 */ /* 0x000fe40000000005 */
[C-C-:B------:R-:W-:Y:S02]  /*28d90*/  PRMT R14, R6.reuse, 0x6420, R7.reuse ;  /* 0x00006420060e7816 */ /* 0x140fe40000000007 */
        /* <DEDUP_REMOVED lines=94> */
.L_x_734:
[----:B--2---:R2:W-:Y:S01]  /*29380*/  SYNCS.ARRIVE.TRANS64.A1T0 RZ, [R0+URZ+0x33450], RZ ;  /* 0x033450ff00ff79a7 */ /* 0x0045e2000810003f */
[----:B------:R-:W-:Y:S06]  /*29390*/  BAR.SYNC.DEFER_BLOCKING 0x2, 0x80 ;  /* 0x0082000000007b1d */ /* 0x000fec0000010000 */
[----:B------:R-:W-:Y:S05]  /*293a0*/  @!P0 BRA `(.L_x_735) ;  /* 0x0000000000048947 */ /* 0x000fea0003800000 */
[----:B------:R-:W-:Y:S01]  /*293b0*/  BPT.TRAP 0x1 ;  /* 0x000000040000795c */ /* 0x000fe20000300000 */
.L_x_735:
[----:B0-----:R-:W3:Y:S01]  /*293c0*/  LDL R2, [R1+0xc] ;  /* 0x00000c0001027983 */ /* 0x001ee20000100800 */
[----:B--2---:R-:W-:Y:S02]  /*293d0*/  VIADD R0, R0, 0x33480 ;  /* 0x0003348000007836 */ /* 0x004fe40000000000 */
[----:B------:R-:W-:Y:S02]  /*293e0*/  IMAD.MOV.U32 R17, RZ, RZ, R29 ;  /* 0x000000ffff117224 */ /* 0x000fe400078e001d */
[----:B------:R-:W-:Y:S01]  /*293f0*/  IMAD.MOV.U32 R20, RZ, RZ, R33 ;  /* 0x000000ffff147224 */ /* 0x000fe200078e0021 */
[----:B---3--:R-:W-:-:S04]  /*29400*/  PRMT R0, R2, 0x654, R0 ;  /* 0x0000065402007816 */ /* 0x008fc80000000000 */
[----:B------:R2:W-:Y:S01]  /*29410*/  SYNCS.ARRIVE.TRANS64.RED.A1T0 RZ, [R0+URZ], RZ ;  /* 0x000000ff00ff79a7 */ /* 0x0005e2000810043f */
[----:B------:R-:W-:Y:S05]  /*29420*/  @P1 BRA `(.L_x_736) ;  /* 0xffffffe400c41947 */ /* 0x000fea000383ffff */
.L_x_716:
[----:B--2---:R-:W2:Y:S01]  /*29430*/  S2R R0, SR_TID.X ;  /* 0x0000000000007919 */ /* 0x004ea20000002100 */
[----:B------:R-:W-:Y:S01]  /*29440*/  BSSY B0, `(.L_x_737) ;  /* 0x0000012000007945 */ /* 0x000fe20003800000 */
[----:B--2---:R-:W-:Y:S01]  /*29450*/  LOP3.LUT R2, R0, 0x7f, RZ, 0xc0, !PT ;  /* 0x0000007f00027812 */ /* 0x004fe200078ec0ff */
[----:B------:R-:W-:-:S03]  /*29460*/  IMAD.U32 R0, RZ, RZ, UR37 ;  /* 0x00000025ff007e24 */ /* 0x000fc6000f8e00ff */
[----:B------:R-:W-:Y:S02]  /*29470*/  ISETP.NE.AND P1, PT, R2, RZ, PT ;  /* 0x000000ff0200720c */ /* 0x000fe40003f25270 */
[----:B------:R-:W-:-:S11]  /*29480*/  ISETP.NE.AND P0, PT, R0, 0x3, PT ;  /* 0x000000030000780c */ /* 0x000fd60003f05270 */
[----:B------:R-:W-:Y:S05]  /*29490*/  @P1 BRA `(.L_x_738) ;  /* 0x0000000000301947 */ /* 0x000fea0003800000 */
[----:B------:R-:W2:Y:S01]  /*294a0*/  S2R R5, SR_LANEID ;  /* 0x0000000000057919 */ /* 0x000ea20000000000 */
[----:B------:R-:W-:Y:S01]  /*294b0*/  VOTEU.ANY UR4, UPT, PT ;  /* 0x0000000000047886 */ /* 0x000fe200038e0100 */
[----:B0-----:R-:W0:Y:S01]  /*294c0*/  LDC.64 R2, c[0x0][0xc60] ;  /* 0x00031800ff027b82 */ /* 0x001e220000000a00 */
[----:B------:R-:W2:Y:S02]  /*294d0*/  FLO.U32 R0, UR4 ;  /* 0x0000000400007d00 */ /* 0x000ea400080e0000 */
[----:B--2---:R-:W-:-:S06]  /*294e0*/  ISETP.EQ.U32.AND P1, PT, R0, R5, PT ;  /* 0x000000050000720c */ /* 0x004fcc0003f22070 */
[----:B------:R-:W0:Y:S07]  /*294f0*/  POPC R5, UR4 ;  /* 0x0000000400057d09 */ /* 0x000e2e0008000000 */
[----:B0-----:R-:W2:Y:S01]  /*29500*/  @P1 ATOMG.E.ADD.STRONG.GPU PT, R3, desc[UR50][R2.64], R5 ;  /* 0x00000005020319a8 */ /* 0x001ea200081ee1f2 */
[----:B------:R-:W0:Y:S02]  /*29510*/  S2R R4, SR_LTMASK ;  /* 0x0000000000047919 */ /* 0x000e240000003900 */
[----:B0-----:R-:W-:-:S04]  /*29520*/  LOP3.LUT R4, R4, UR4, RZ, 0xc0, !PT ;  /* 0x0000000404047c12 */ /* 0x001fc8000f8ec0ff */
[----:B------:R-:W0:Y:S01]  /*29530*/  POPC R7, R4 ;  /* 0x0000000400077309 */ /* 0x000e220000000000 */
[----:B--2---:R-:W0:Y:S02]  /*29540*/  SHFL.IDX PT, R0, R3, R0, 0x1f ;  /* 0x00001f0003007589 */ /* 0x004e2400000e0000 */
[----:B0-----:R-:W-:-:S07]  /*29550*/  IADD3 R16, R0, UR38, R7 ;  /* 0x0000002600107c10 */ /* 0x001fce000fffe007 */
.L_x_738:
[----:B------:R-:W-:Y:S05]  /*29560*/  BSYNC B0 ;  /* 0x0000000000007941 */ /* 0x000fea0003800000 */
.L_x_737:
[----:B------:R-:W-:Y:S05]  /*29570*/  @!P0 BRA `(.L_x_739) ;  /* 0x0000000000048947 */ /* 0x000fea0003800000 */
[----:B------:R-:W-:Y:S01]  /*29580*/  BPT.TRAP 0x1 ;  /* 0x000000040000795c */ /* 0x000fe20000300000 */
.L_x_739:
[----:B------:R-:W-:Y:S01]  /*29590*/  LOP3.LUT R0, R33, 0x1, RZ, 0x3c, !PT ;  /* 0x0000000121007812 */ /* 0x000fe200078e3cff */
[----:B------:R-:W-:Y:S01]  /*295a0*/  BSSY B0, `(.L_x_740) ;  /* 0x0000005000007945 */ /* 0x000fe20003800000 */
[----:B0-----:R-:W-:Y:S02]  /*295b0*/  LEA R3, R29, R22, 0x3 ;  /* 0x000000161d037211 */ /* 0x001fe400078e18ff */
[----:B------:R-:W-:-:S04]  /*295c0*/  SHF.L.U32 R0, R0, 0x1f, RZ ;  /* 0x0000001f00007819 */ /* 0x000fc800000006ff */
[----:B------:R-:W0:Y:S02]  /*295d0*/  SYNCS.PHASECHK.TRANS64.TRYWAIT P1, [R3+URZ+0x33470], R0 ;  /* 0x03347000030075a7 */ /* 0x000e24000802017f */
[----:B0-----:R-:W-:Y:S05]  /*295e0*/  @!P1 BRA `(.L_x_741) ;  /* 0x0000006400dc9947 */ /* 0x001fea0003800000 */
.L_x_961:
[----:B------:R-:W-:Y:S05]  /*295f0*/  BSYNC B0 ;  /* 0x0000000000007941 */ /* 0x000fea0003800000 */
.L_x_740:
[----:B------:R-:W-:-:S05]  /*29600*/  IMAD.U32 R2, RZ, RZ, UR39 ;  /* 0x00000027ff027e24 */ /* 0x000fca000f8e00ff */
[----:B------:R-:W-:-:S13]  /*29610*/  ISETP.NE.AND P1, PT, R2, 0x3, PT ;  /* 0x000000030200780c */ /* 0x000fda0003f25270 */
[----:B------:R-:W-:Y:S05]  /*29620*/  @!P1 BRA `(.L_x_742) ;  /* 0x0000000000049947 */ /* 0x000fea0003800000 */
[----:B------:R-:W-:Y:S01]  /*29630*/  BPT.TRAP 0x1 ;  /* 0x000000040000795c */ /* 0x000fe20000300000 */
.L_x_742:
[----:B0-----:R-:W-:-:S04]  /*29640*/  SHF.L.U32 R0, R33, 0x1f, RZ ;  /* 0x0000001f21007819 */ /* 0x001fc800000006ff */
[----:B------:R-:W0:Y:S02]  /*29650*/  SYNCS.PHASECHK.TRANS64.TRYWAIT P1, [R3+URZ+0x33460], R0 ;  /* 0x03346000030075a7 */ /* 0x000e24000802017f */
[----:B0-----:R-:W-:Y:S05]  /*29660*/  @!P1 BRA `(.L_x_743) ;  /* 0x0000006400d09947 */ /* 0x001fea0003800000 */
.L_x_962:
        /* <DEDUP_REMOVED lines=108> */
.L_x_744:
[----:B--2---:R2:W-:Y:S01]  /*29d30*/  SYNCS.ARRIVE.TRANS64.A1T0 RZ, [R3+URZ+0x33450], RZ ;  /* 0x033450ff03ff79a7 */ /* 0x0045e2000810003f */
[----:B------:R-:W-:Y:S06]  /*29d40*/  BAR.SYNC.DEFER_BLOCKING 0x2, 0x80 ;  /* 0x0082000000007b1d */ /* 0x000fec0000010000 */
[----:B------:R-:W-:Y:S05]  /*29d50*/  @!P0 BRA `(.L_x_745) ;  /* 0x0000000000048947 */ /* 0x000fea0003800000 */
[----:B------:R-:W-:Y:S01]  /*29d60*/  BPT.TRAP 0x1 ;  /* 0x000000040000795c */ /* 0x000fe20000300000 */
.L_x_745:
[----:B------:R-:W3:Y:S01]  /*29d70*/  LDL R0, [R1+0xc] ;  /* 0x00000c0001007983 */ /* 0x000ee20000100800 */
[----:B--2---:R-:W-:Y:S01]  /*29d80*/  IADD3 R3, R3, 0x33480, RZ ;  /* 0x0003348003037810 */ /* 0x004fe20007ffe0ff */
[----:B------:R-:W-:-:S05]  /*29d90*/  VIADD R29, R29, 0x1 ;  /* 0x000000011d1d7836 */ /* 0x000fca0000000000 */
[----:B------:R-:W-:-:S04]  /*29da0*/  ISETP.NE.AND P0, PT, R29, 0x2, PT ;  /* 0x000000021d00780c */ /* 0x000fc80003f05270 */
[----:B------:R-:W-:Y:S02]  /*29db0*/  SEL R29, R29, RZ, P0 ;  /* 0x000000ff1d1d7207 */ /* 0x000fe40000000000 */
[----:B---3--:R-:W-:Y:S02]  /*29dc0*/  PRMT R3, R0, 0x654, R3 ;  /* 0x0000065400037816 */ /* 0x008fe40000000003 */
[----:B------:R-:W-:Y:S02]  /*29dd0*/  SEL R0, RZ, 0x1, P0 ;  /* 0x00000001ff007807 */ /* 0x000fe40000000000 */
[----:B------:R2:W-:Y:S02]  /*29de0*/  SYNCS.ARRIVE.TRANS64.RED.A1T0 RZ, [R3+URZ], RZ ;  /* 0x000000ff03ff79a7 */ /* 0x0005e4000810043f */
[----:B------:R-:W-:-:S07]  /*29df0*/  LOP3.LUT R33, R33, R0, RZ, 0x3c, !PT ;  /* 0x0000000021217212 */ /* 0x000fce00078e3cff */
.L_x_684:
[----:B------:R-:W-:-:S13]  /*29e00*/  LOP3.LUT P0, RZ, R36, 0x80, RZ, 0xc0, !PT ;  /* 0x0000008024ff7812 */ /* 0x000fda000780c0ff */
[----:B------:R-:W-:Y:S05]  /*29e10*/  @!P0 BRA `(.L_x_746) ;  /* 0x0000000000288947 */ /* 0x000fea0003800000 */
[----:B------:R-:W-:Y:S05]  /*29e20*/  WARPSYNC.ALL ;  /* 0x0000000000007948 */ /* 0x000fea0003800000 */
[----:B------:R-:W3:Y:S08]  /*29e30*/  S2UR UR4, SR_CgaCtaId ;  /* 0x00000000000479c3 */ /* 0x000ef00000008800 */
[----:B------:R-:W-:Y:S01]  /*29e40*/  BAR.SYNC.DEFER_BLOCKING 0x5, 0x180 ;  /* 0x0146000000007b1d */ /* 0x000fe20000010000 */
[----:B-1----:R-:W-:Y:S01]  /*29e50*/  MOV R22, 0x400 ;  /* 0x0000040000167802 */ /* 0x002fe20000000f00 */
[----:B---3--:R-:W-:-:S05]  /*29e60*/  IMAD.U32 R0, RZ, RZ, UR4 ;  /* 0x00000004ff007e24 */ /* 0x008fca000f8e00ff */
[----:B------:R-:W-:Y:S01]  /*29e70*/  LEA R22, R0, R22, 0x18 ;  /* 0x0000001600167211 */ /* 0x000fe200078ec0ff */
[----:B------:R1:W-:Y:S04]  /*29e80*/  STL [R1+0xc], R0 ;  /* 0x00000c0001007387 */ /* 0x0003e80000100800 */
[----:B------:R1:W3:Y:S01]  /*29e90*/  LDS.128 R16, [R22+0x334d0] ;  /* 0x0334d00016107984 */ /* 0x0002e20000000c00 */
[----:B------:R-:W-:Y:S06]  /*29ea0*/  BAR.ARV 0x4, 0x180 ;  /* 0x0106000000007b1d */ /* 0x000fec0000002000 */
[----:B------:R-:W-:Y:S05]  /*29eb0*/  BRA `(.L_x_747) ;  /* 0x0000000800487947 */ /* 0x000fea0003800000 */
.L_x_746:
[----:B------:R-:W0:Y:S01]  /*29ec0*/  S2R R0, SR_TID.X ;  /* 0x0000000000007919 */ /* 0x000e220000002100 */
[----:B------:R-:W-:Y:S01]  /*29ed0*/  UMOV UR4, 0xffffffff ;  /* 0xffffffff00047882 */ /* 0x000fe20000000000 */
[----:B0-----:R-:W-:-:S04]  /*29ee0*/  LOP3.LUT R8, R0, 0x1f, RZ, 0xc0, !PT ;  /* 0x0000001f00087812 */ /* 0x001fc800078ec0ff */
[----:B------:R-:W-:Y:S01]  /*29ef0*/  ISETP.NE.AND P0, PT, R8, 0x1f, PT ;  /* 0x0000001f0800780c */ /* 0x000fe20003f05270 */
[----:B------:R-:W-:-:S12]  /*29f00*/  BRA.DIV UR4, `(.L_x_748) ;  /* 0x0000005e04bc7947 */ /* 0x000fd8000b800000 */
[----:B------:R-:W-:Y:S01]  /*29f10*/  IMAD.IADD R5, R19, 0x1, R8 ;  /* 0x0000000113057824 */ /* 0x000fe200078e0208 */
[----:B------:R-:W-:-:S04]  /*29f20*/  ULDC UR4, c[0x0][0xc3c] ;  /* 0x00030f0000047ab9 */ /* 0x000fc80000000800 */
[----:B------:R-:W-:-:S13]  /*29f30*/  ISETP.GE.OR P1, PT, R5, UR4, !P0 ;  /* 0x0000000405007c0c */ /* 0x000fda000c726670 */
[----:B-12---:R-:W0:Y:S02]  /*29f40*/  @!P1 LDC.64 R2, c[0x0][0xc80] ;  /* 0x00032000ff029b82 */ /* 0x006e240000000a00 */
[----:B0-----:R-:W-:-:S06]  /*29f50*/  @!P1 IMAD.WIDE R2, R5, 0x4, R2 ;  /* 0x0000000405029825 */ /* 0x001fcc00078e0202 */
[----:B------:R-:W2:Y:S01]  /*29f60*/  @!P1 LDG.E R2, desc[UR50][R2.64] ;  /* 0x0000003202029981 */ /* 0x000ea2000c1e1900 */
[----:B------:R-:W-:Y:S01]  /*29f70*/  IMAD.MOV.U32 R5, RZ, RZ, RZ ;  /* 0x000000ffff057224 */ /* 0x000fe200078e00ff */
[C---:B------:R-:W-:Y:S02]  /*29f80*/  ISETP.GE.U32.AND P2, PT, R8.reuse, 0x2, PT ;  /* 0x000000020800780c */ /* 0x040fe40003f46070 */
[C---:B------:R-:W-:Y:S01]  /*29f90*/  ISETP.GE.U32.AND P3, PT, R8.reuse, 0x4, PT ;  /* 0x000000040800780c */ /* 0x040fe20003f66070 */
[----:B------:R-:W-:Y:S01]  /*29fa0*/  SHFL.IDX PT, R0, R16, RZ, 0x1f ;  /* 0x00001fff10007589 */ /* 0x000fe200000e0000 */
[C---:B------:R-:W-:Y:S02]  /*29fb0*/  ISETP.GE.U32.AND P4, PT, R8.reuse, 0x8, PT ;  /* 0x000000080800780c */ /* 0x040fe40003f86070 */
[----:B------:R-:W-:Y:S01]  /*29fc0*/  ISETP.GE.U32.AND P5, PT, R8, 0x10, PT ;  /* 0x000000100800780c */ /* 0x000fe20003fa6070 */
[----:B------:R-:W-:Y:S01]  /*29fd0*/  SHFL.IDX PT, R4, R16, 0x1, 0x1f ;  /* 0x00201f0010047f89 */ /* 0x000fe200000e0000 */
[----:B--2---:R-:W-:-:S02]  /*29fe0*/  @!P1 MOV R5, R2 ;  /* 0x0000000200059202 */ /* 0x004fc40000000f00 */
[----:B------:R-:W-:-:S03]  /*29ff0*/  ISETP.NE.AND P1, PT, R8, RZ, PT ;  /* 0x000000ff0800720c */ /* 0x000fc60003f25270 */
        /* <DEDUP_REMOVED lines=15> */
[----:B------:R0:W1:Y:S02]  /*2a0f0*/  SHFL.IDX PT, R14, R2, 0x1f, 0x1f ;  /* 0x03e01f00020e7f89 */ /* 0x00006400000e0000 */
.L_x_972:
[----:B------:R-:W-:Y:S02]  /*2a100*/  ULDC UR4, c[0x0][0xc38] ;  /* 0x00030e0000047ab9 */ /* 0x000fe40000000800 */
[----:B------:R-:W-:-:S04]  /*2a110*/  IMAD.U32 R7, RZ, RZ, UR4 ;  /* 0x00000004ff077e24 */ /* 0x000fc8000f8e00ff */
[----:B-1----:R-:W-:-:S04]  /*2a120*/  IMAD R14, R14, R7, RZ ;  /* 0x000000070e0e7224 */ /* 0x002fc800078e02ff */
[----:B------:R-:W-:-:S05]  /*2a130*/  IMAD.IADD R9, R4, 0x1, R14 ;  /* 0x0000000104097824 */ /* 0x000fca00078e020e */
[----:B------:R-:W-:-:S13]  /*2a140*/  ISETP.GT.AND P6, PT, R9, R0, PT ;  /* 0x000000000900720c */ /* 0x000fda0003fc4270 */
[----:B------:R-:W-:Y:S05]  /*2a150*/  @P6 BRA `(.L_x_749) ;  /* 0x00000000009c6947 */ /* 0x000fea0003800000 */
.L_x_754:
[----:B0-----:R-:W0:Y:S01]  /*2a160*/  LDC R2, c[0x0][0xc3c] ;  /* 0x00030f00ff027b82 */ /* 0x001e220000000800 */
[----:B------:R-:W-:-:S05]  /*2a170*/  VIADD R19, R19, 0x1f ;  /* 0x0000001f13137836 */ /* 0x000fca0000000000 */
[----:B0-----:R-:W-:-:S13]  /*2a180*/  ISETP.GE.AND P6, PT, R19, R2, PT ;  /* 0x000000021300720c */ /* 0x001fda0003fc6270 */
[----:B------:R-:W-:Y:S05]  /*2a190*/  @P6 BRA `(.L_x_750) ;  /* 0x0000000400446947 */ /* 0x000fea0003800000 */
[----:B------:R-:W0:Y:S01]  /*2a1a0*/  S2R R3, SR_TID.X ;  /* 0x0000000000037919 */ /* 0x000e220000002100 */
[----:B------:R-:W-:Y:S01]  /*2a1b0*/  BSSY B0, `(.L_x_751) ;  /* 0x0000009000007945 */ /* 0x000fe20003800000 */
[----:B------:R-:W-:Y:S02]  /*2a1c0*/  MOV R5, RZ ;  /* 0x000000ff00057202 */ /* 0x000fe40000000f00 */
[----:B0-----:R-:W-:-:S05]  /*2a1d0*/  LOP3.LUT R3, R3, 0x1f, RZ, 0xc0, !PT ;  /* 0x0000001f03037812 */ /* 0x001fca00078ec0ff */
[----:B------:R-:W-:-:S05]  /*2a1e0*/  IMAD.IADD R7, R19, 0x1, R3 ;  /* 0x0000000113077824 */ /* 0x000fca00078e0203 */
[----:B------:R-:W-:-:S13]  /*2a1f0*/  ISETP.GE.OR P6, PT, R7, R2, !P0 ;  /* 0x000000020700720c */ /* 0x000fda00047c6670 */
[----:B------:R-:W-:Y:S05]  /*2a200*/  @P6 BRA `(.L_x_752) ;  /* 0x00000000000c6947 */ /* 0x000fea0003800000 */
[----:B------:R-:W0:Y:S02]  /*2a210*/  LDC.64 R2, c[0x0][0xc80] ;  /* 0x00032000ff027b82 */ /* 0x000e240000000a00 */
[----:B0-----:R-:W-:-:S05]  /*2a220*/  IMAD.WIDE R2, R7, 0x4, R2 ;  /* 0x0000000407027825 */ /* 0x001fca00078e0202 */
[----:B------:R0:W5:Y:S02]  /*2a230*/  LDG.E R5, desc[UR50][R2.64] ;  /* 0x0000003202057981 */ /* 0x000164000c1e1900 */
.L_x_752:
[----:B------:R-:W-:Y:S05]  /*2a240*/  BSYNC B0 ;  /* 0x0000000000007941 */ /* 0x000fea0003800000 */
.L_x_751:
[----:B------:R-:W-:-:S03]  /*2a250*/  UMOV UR4, 0xffffffff ;  /* 0xffffffff00047882 */ /* 0x000fc60000000000 */
[----:B------:R-:W-:Y:S05]  /*2a260*/  BRA.DIV UR4, `(.L_x_753) ;  /* 0x0000006204087947 */ /* 0x000fea000b800000 */
[----:B-----5:R-:W1:Y:S02]  /*2a270*/  SHFL.UP PT, R14, R5, 0x1, RZ ;  /* 0x04200000050e7989 */ /* 0x020e6400000e00ff */
[----:B-1----:R-:W-:-:S05]  /*2a280*/  SEL R14, R14, RZ, P1 ;  /* 0x000000ff0e0e7207 */ /* 0x002fca0000800000 */
        /* <DEDUP_REMOVED lines=14> */
.L_x_980:
[----:B------:R-:W-:Y:S02]  /*2a370*/  ULDC UR4, c[0x0][0xc38] ;  /* 0x00030e0000047ab9 */ /* 0x000fe40000000800 */
[----:B------:R-:W-:-:S04]  /*2a380*/  IMAD.U32 R7, RZ, RZ, UR4 ;  /* 0x00000004ff077e24 */ /* 0x000fc8000f8e00ff */
[----:B-1----:R-:W-:-:S04]  /*2a390*/  IMAD R14, R14, R7, RZ ;  /* 0x000000070e0e7224 */ /* 0x002fc800078e02ff */
[----:B------:R-:W-:-:S05]  /*2a3a0*/  IMAD.IADD R9, R14, 0x1, R9 ;  /* 0x000000010e097824 */ /* 0x000fca00078e0209 */
[----:B------:R-:W-:-:S13]  /*2a3b0*/  ISETP.GT.AND P6, PT, R9, R0, PT ;  /* 0x000000000900720c */ /* 0x000fda0003fc4270 */
[----:B------:R-:W-:Y:S05]  /*2a3c0*/  @!P6 BRA `(.L_x_754) ;  /* 0xfffffffc0064e947 */ /* 0x000fea000383ffff */
.L_x_749:
[----:B------:R-:W-:Y:S01]  /*2a3d0*/  IMAD.IADD R16, R9, 0x1, -R14 ;  /* 0x0000000109107824 */ /* 0x000fe200078e0a0e */
[----:B------:R-:W-:-:S03]  /*2a3e0*/  UMOV UR4, 0xffffffff ;  /* 0xffffffff00047882 */ /* 0x000fc60000000000 */
[----:B------:R-:W-:-:S05]  /*2a3f0*/  IMAD R3, R2, R7, R16 ;  /* 0x0000000702037224 */ /* 0x000fca00078e0210 */
[----:B------:R-:W-:Y:S01]  /*2a400*/  ISETP.GT.AND P6, PT, R3, R0, PT ;  /* 0x000000000300720c */ /* 0x000fe20003fc4270 */
[----:B------:R-:W-:-:S12]  /*2a410*/  BRA.DIV UR4, `(.L_x_755) ;  /* 0x0000006204587947 */ /* 0x000fd8000b800000 */
[----:B------:R-:W-:-:S04]  /*2a420*/  VOTE.ANY R3, PT, !P6 ;  /* 0x0000000000037806 */ /* 0x000fc800070e0100 */
[----:B------:R-:W1:Y:S02]  /*2a430*/  POPC R4, R3 ;  /* 0x0000000300047309 */ /* 0x000e640000000000 */
[----:B-1----:R1:W2:Y:S02]  /*2a440*/  SHFL.IDX PT, R5, R5, R4, 0x1f ;  /* 0x00001f0405057589 */ /* 0x0022a400000e0000 */
.L_x_984:
[----:B------:R-:W-:Y:S01]  /*2a450*/  ISETP.NE.AND P0, PT, R3, RZ, PT ;  /* 0x000000ff0300720c */ /* 0x000fe20003f05270 */
[----:B------:R-:W-:-:S12]  /*2a460*/  IMAD.MOV.U32 R14, RZ, RZ, RZ ;  /* 0x000000ffff0e7224 */ /* 0x000fd800078e00ff */
[----:B------:R-:W-:Y:S05]  /*2a470*/  @!P0 BRA `(.L_x_756) ;  /* 0x0000000000108947 */ /* 0x000fea0003800000 */
[----:B------:R-:W-:Y:S01]  /*2a480*/  UMOV UR4, 0xffffffff ;  /* 0xffffffff00047882 */ /* 0x000fe20000000000 */
[----:B------:R-:W-:Y:S02]  /*2a490*/  IADD3 R12, R4, -0x1, RZ ;  /* 0xffffffff040c7810 */ /* 0x000fe40007ffe0ff */
[----:B------:R-:W-:Y:S05]  /*2a4a0*/  BRA.DIV UR4, `(.L_x_757) ;  /* 0x00000062047c7947 */ /* 0x000fea000b800000 */
[----:B------:R3:W4:Y:S02]  /*2a4b0*/  SHFL.IDX PT, R14, R2, R12, 0x1f ;  /* 0x00001f0c020e7589 */ /* 0x00072400000e0000 */
.L_x_756:
[----:B--2---:R-:W-:Y:S01]  /*2a4c0*/  IABS R6, R5 ;  /* 0x0000000500067213 */ /* 0x004fe20000000000 */
[----:B----4-:R-:W-:Y:S02]  /*2a4d0*/  IMAD R16, R14, R7, R16 ;  /* 0x000000070e107224 */ /* 0x010fe400078e0210 */
[----:B------:R-:W-:Y:S01]  /*2a4e0*/  IMAD.IADD R19, R4, 0x1, R19 ;  /* 0x0000000104137824 */ /* 0x000fe200078e0213 */
[----:B------:R-:W2:Y:S01]  /*2a4f0*/  I2F.RP R8, R6 ;  /* 0x0000000600087306 */ /* 0x000ea20000209400 */
[----:B------:R-:W-:-:S07]  /*2a500*/  IMAD.IADD R0, R0, 0x1, -R16 ;  /* 0x0000000100007824 */ /* 0x000fce00078e0a10 */
[----:B--2---:R-:W0:Y:S02]  /*2a510*/  MUFU.RCP R8, R8 ;  /* 0x0000000800087308 */ /* 0x004e240000001000 */
[----:B0--3--:R-:W-:-:S06]  /*2a520*/  VIADD R2, R8, 0xffffffe ;  /* 0x0ffffffe08027836 */ /* 0x009fcc0000000000 */
[----:B------:R0:W2:Y:S02]  /*2a530*/  F2I.FTZ.U32.TRUNC.NTZ R3, R2 ;  /* 0x0000000200037305 */ /* 0x0000a4000021f000 */
[----:B0-----:R-:W-:Y:S02]  /*2a540*/  IMAD.MOV.U32 R2, RZ, RZ, RZ ;  /* 0x000000ffff027224 */ /* 0x001fe400078e00ff */
[----:B--2---:R-:W-:-:S04]  /*2a550*/  IMAD.MOV R7, RZ, RZ, -R3 ;  /* 0x000000ffff077224 */ /* 0x004fc800078e0a03 */
[----:B------:R-:W-:-:S04]  /*2a560*/  IMAD R7, R7, R6, RZ ;  /* 0x0000000607077224 */ /* 0x000fc800078e02ff */
[----:B------:R-:W-:Y:S01]  /*2a570*/  IMAD.HI.U32 R3, R3, R7, R2 ;  /* 0x0000000703037227 */ /* 0x000fe200078e0002 */
[----:B------:R-:W-:Y:S02]  /*2a580*/  IABS R7, R5 ;  /* 0x0000000500077213 */ /* 0x000fe40000000000 */
[----:B------:R-:W-:Y:S02]  /*2a590*/  IABS R2, R0 ;  /* 0x0000000000027213 */ /* 0x000fe40000000000 */
[----:B------:R-:W-:-:S03]  /*2a5a0*/  IADD3 R7, RZ, -R7, RZ ;  /* 0x80000007ff077210 */ /* 0x000fc60007ffe0ff */
        /* <DEDUP_REMOVED lines=11> */
[----:B------:R-:W-:-:S04]  /*2a660*/  @!P1 LOP3.LUT R3, RZ, R5, RZ, 0x33, !PT ;  /* 0x00000005ff039212 */ /* 0x000fc800078e33ff */
[----:B------:R-:W-:Y:S01]  /*2a670*/  IADD3 R17, -R3, RZ, RZ ;  /* 0x000000ff03117210 */ /* 0x000fe20007ffe1ff */
[----:B------:R-:W-:-:S04]  /*2a680*/  IMAD.MOV.U32 R18, RZ, RZ, R3 ;  /* 0x000000ffff127224 */ /* 0x000fc800078e0003 */
[----:B------:R-:W-:Y:S01]  /*2a690*/  IMAD R17, R5, R17, R0 ;  /* 0x0000001105117224 */ /* 0x000fe200078e0200 */
[----:B------:R-:W-:Y:S06]  /*2a6a0*/  BRA `(.L_x_758) ;  /* 0x00000000001c7947 */ /* 0x000fec0003800000 */
.L_x_750:
[----:B------:R-:W-:Y:S01]  /*2a6b0*/  UMOV UR4, URZ ;  /* 0x0000003f00047c82 */ /* 0x000fe20008000000 */
[----:B------:R-:W-:Y:S01]  /*2a6c0*/  UMOV UR5, URZ ;  /* 0x0000003f00057c82 */ /* 0x000fe20008000000 */
[----:B------:R-:W-:Y:S01]  /*2a6d0*/  ULDC UR6, c[0x0][0xc3c] ;  /* 0x00030f0000067ab9 */ /* 0x000fe20000000800 */
[----:B------:R-:W-:Y:S01]  /*2a6e0*/  IMAD.MOV.U32 R16, RZ, RZ, R0 ;  /* 0x000000ffff107224 */ /* 0x000fe200078e0000 */
[----:B------:R-:W-:Y:S01]  /*2a6f0*/  MOV R18, UR5 ;  /* 0x0000000500127c02 */ /* 0x000fe20008000f00 */
[----:B------:R-:W-:Y:S02]  /*2a700*/  IMAD.U32 R17, RZ, RZ, UR4 ;  /* 0x00000004ff117e24 */ /* 0x000fe4000f8e00ff */
[----:B------:R-:W-:-:S07]  /*2a710*/  IMAD.U32 R19, RZ, RZ, UR6 ;  /* 0x00000006ff137e24 */ /* 0x000fce000f8e00ff */
.L_x_758:
[----:B------:R4:W2:Y:S01]  /*2a720*/  LDL R2, [R1+0xc] ;  /* 0x00000c0001027983 */ /* 0x0008a20000100800 */
[----:B------:R-:W0:Y:S01]  /*2a730*/  S2R R0, SR_TID.X ;  /* 0x0000000000007919 */ /* 0x000e220000002100 */
[----:B------:R-:W-:Y:S05]  /*2a740*/  WARPSYNC.ALL ;  /* 0x0000000000007948 */ /* 0x000fea0003800000 */
[----:B0-----:R-:W-:Y:S01]  /*2a750*/  LOP3.LUT R0, R0, 0x1f, RZ, 0xc0, !PT ;  /* 0x0000001f00007812 */ /* 0x001fe200078ec0ff */
[----:B------:R-:W-:Y:S03]  /*2a760*/  BAR.SYNC.DEFER_BLOCKING 0x4, 0x180 ;  /* 0x0106000000007b1d */ /* 0x000fe60000010000 */
[----:B------:R-:W-:-:S13]  /*2a770*/  ISETP.NE.AND P0, PT, R0, RZ, PT ;  /* 0x000000ff0000720c */ /* 0x000fda0003f05270 */
[----:B------:R-:W-:Y:S01]  /*2a780*/  @!P0 MOV R0, 0x400 ;  /* 0x0000040000008802 */ /* 0x000fe20000000f00 */
[----:B--2---:R-:W0:Y:S03]  /*2a790*/  @!P0 S2R R2, SR_CgaCtaId ;  /* 0x0000000000028919 */ /* 0x004e260000008800 */
[----:B0-----:R-:W-:Y:S01]  /*2a7a0*/  @!P0 LEA R22, R2, R0, 0x18 ;  /* 0x0000000002168211 */ /* 0x001fe200078ec0ff */
[----:B------:R4:W-:Y:S04]  /*2a7b0*/  @!P0 STL [R1+0xc], R2 ;  /* 0x00000c0201008387 */ /* 0x0009e80000100800 */
[----:B------:R4:W-:Y:S01]  /*2a7c0*/  @!P0 STS.128 [R22+0x334d0], R16 ;  /* 0x0334d01016008388 */ /* 0x0009e20000000c00 */
[----:B------:R-:W-:Y:S06]  /*2a7d0*/  BAR.ARV 0x5, 0x180 ;  /* 0x0146000000007b1d */ /* 0x000fec0000002000 */
.L_x_747:
[----:B------:R-:W-:Y:S02]  /*2a7e0*/  ULDC UR4, c[0x0][0xc3c] ;  /* 0x00030f0000047ab9 */ /* 0x000fe40000000800 */
[----:B---3--:R-:W-:-:S13]  /*2a7f0*/  ISETP.GE.AND P0, PT, R19, UR4, PT ;  /* 0x0000000413007c0c */ /* 0x008fda000bf06270 */
[----:B------:R-:W-:Y:S05]  /*2a800*/  @!P0 BRA `(.L_x_759) ;  /* 0xffffff9000708947 */ /* 0x000fea000383ffff */
[----:B------:R-:W-:Y:S05]  /*2a810*/  BSYNC B7 ;  /* 0x0000000000077941 */ /* 0x000fea0003800000 */
.L_x_639:
[----:B-12---:R-:W2:Y:S01]  /*2a820*/  LDL.LU R0, [R1+0x38] ;  /* 0x0000380001007983 */ /* 0x006ea20000300800 */
[----:B------:R-:W-:Y:S01]  /*2a830*/  BSSY B0, `(.L_x_760) ;  /* 0x000000b000007945 */ /* 0x000fe20003800000 */
[----:B------:R-:W1:Y:S01]  /*2a840*/  S2R R5, SR_CgaCtaId ;  /* 0x0000000000057919 */ /* 0x000e620000008800 */
[----:B--2---:R-:W-:-:S05]  /*2a850*/  VIADD R0, R0, 0x1 ;  /* 0x0000000100007836 */ /* 0x004fca0000000000 */
[----:B0---4-:R-:W-:-:S04]  /*2a860*/  LEA.HI R2, R0, R0, RZ, 0x1 ;  /* 0x0000000000027211 */ /* 0x011fc800078f08ff */
[----:B------:R-:W-:Y:S02]  /*2a870*/  LOP3.LUT R3, R2, 0xfffffffe, RZ, 0xc0, !PT ;  /* 0xfffffffe02037812 */ /* 0x000fe400078ec0ff */
[----:B------:R-:W-:-:S03]  /*2a880*/  MOV R2, 0x400 ;  /* 0x0000040000027802 */ /* 0x000fc60000000f00 */
[----:B------:R-:W-:Y:S01]  /*2a890*/  IMAD.IADD R0, R0, 0x1, -R3 ;  /* 0x0000000100007824 */ /* 0x000fe200078e0a03 */
[----:B-1----:R-:W-:-:S04]  /*2a8a0*/  LEA R5, R5, R2, 0x18 ;  /* 0x0000000205057211 */ /* 0x002fc800078ec0ff */
[----:B------:R-:W-:-:S04]  /*2a8b0*/  SHF.L.U32 R0, R0, 0x1f, RZ ;  /* 0x0000001f00007819 */ /* 0x000fc800000006ff */
[----:B------:R-:W0:Y:S02]  /*2a8c0*/  SYNCS.PHASECHK.TRANS64.TRYWAIT P0, [R5+URZ+0x33420], R0 ;  /* 0x03342000050075a7 */ /* 0x000e24000800017f */
[----:B0-----:R-:W-:Y:S05]  /*2a8d0*/  @!P0 BRA `(.L_x_761) ;  /* 0x0000005c00948947 */ /* 0x001fea0003800000 */
.L_x_987:
[----:B------:R-:W-:Y:S05]  /*2a8e0*/  BSYNC B0 ;  /* 0x0000000000007941 */ /* 0x000fea0003800000 */
.L_x_760:
[----:B------:R-:W-:-:S03]  /*2a8f0*/  UMOV UR4, 0xffffffff ;  /* 0xffffffff00047882 */ /* 0x000fc60000000000 */
[----:B------:R-:W-:Y:S05]  /*2a900*/  BRA.DIV UR4, `(.L_x_762) ;  /* 0x0000005e049c7947 */ /* 0x000fea000b800000 */
[----:B0-----:R-:W0:Y:S02]  /*2a910*/  S2R R0, SR_TID.X ;  /* 0x0000000000007919 */ /* 0x001e240000002100 */
[----:B0-----:R-:W-:-:S04]  /*2a920*/  SHF.R.U32.HI R0, RZ, 0x5, R0 ;  /* 0x00000005ff007819 */ /* 0x001fc80000011600 */
[----:B------:R-:W-:-:S05]  /*2a930*/  LOP3.LUT R0, R0, 0x3, RZ, 0xc0, !PT ;  /* 0x0000000300007812 */ /* 0x000fca00078ec0ff */
[----:B------:R0:W1:Y:S02]  /*2a940*/  SHFL.IDX PT, R14, R0, RZ, 0x1f ;  /* 0x00001fff000e7589 */ /* 0x00006400000e0000 */
.L_x_990:
[----:B-1----:R-:W-:-:S13]  /*2a950*/  ISETP.NE.AND P0, PT, R14, RZ, PT ;  /* 0x000000ff0e00720c */ /* 0x002fda0003f05270 */
[----:B------:R-:W-:Y:S05]  /*2a960*/  @P0 BRA `(.L_x_431) ;  /* 0x0000000000a80947 */ /* 0x000fea0003800000 */
[----:B------:R-:W-:-:S03]  /*2a970*/  UMOV UR4, 0xffffffff ;  /* 0xffffffff00047882 */ /* 0x000fc60000000000 */
[----:B------:R-:W-:Y:S05]  /*2a980*/  BRA.DIV UR4, `(.L_x_763) ;  /* 0x0000005e04b07947 */ /* 0x000fea000b800000 */
[----:B------:R-:W-:-:S13]  /*2a990*/  ELECT P6, URZ, PT ;  /* 0x00000000003f782f */ /* 0x000fda00038c0000 */
.L_x_993:
[----:B------:R-:W-:Y:S05]  /*2a9a0*/  @!P6 BRA `(.L_x_431) ;  /* 0x000000000098e947 */ /* 0x000fea0003800000 */
[----:B------:R-:W-:-:S06]  /*2a9b0*/  ULOP3.LUT UR4, UR36, 0x2, URZ, 0xfc, !UPT ;  /* 0x0000000224047892 */ /* 0x000fcc000f8efc3f */
[----:B0-----:R-:W-:-:S05]  /*2a9c0*/  IMAD.U32 R0, RZ, RZ, UR4 ;  /* 0x00000004ff007e24 */ /* 0x001fca000f8e00ff */
[----:B------:R-:W-:-:S13]  /*2a9d0*/  ISETP.NE.AND P0, PT, R0, 0x3, PT ;  /* 0x000000030000780c */ /* 0x000fda0003f05270 */
[----:B------:R-:W-:Y:S05]  /*2a9e0*/  @!P0 BRA `(.L_x_764) ;  /* 0x0000000000048947 */ /* 0x000fea0003800000 */
[----:B------:R-:W-:Y:S01]  /*2a9f0*/  BPT.TRAP 0x1 ;  /* 0x000000040000795c */ /* 0x000fe20000300000 */
.L_x_764:
[C---:B------:R-:W-:Y:S01]  /*2aa00*/  LEA R3, R29.reuse, R5, 0x3 ;  /* 0x000000051d037211 */ /* 0x040fe200078e18ff */
[----:B------:R-:W-:Y:S01]  /*2aa10*/  VIADD R29, R29, 0x1 ;  /* 0x000000011d1d7836 */ /* 0x000fe20000000000 */
[----:B------:R-:W-:-:S04]  /*2aa20*/  SHF.L.U32 R2, R33, 0x1f, RZ ;  /* 0x0000001f21027819 */ /* 0x000fc800000006ff */
[----:B------:R-:W0:Y:S01]  /*2aa30*/  SYNCS.PHASECHK.TRANS64.TRYWAIT P1, [R3+URZ+0x33440], R2 ;  /* 0x03344002030075a7 */ /* 0x000e22000802017f */
[----:B------:R-:W-:-:S04]  /*2aa40*/  ISETP.NE.AND P2, PT, R29, 0x2, PT ;  /* 0x000000021d00780c */ /* 0x000fc80003f45270 */
[----:B------:R-:W-:Y:S01]  /*2aa50*/  SEL R0, RZ, 0x1, P2 ;  /* 0x00000001ff007807 */ /* 0x000fe20001000000 */
[----:B0-----:R-:W-:Y:S08]  /*2aa60*/  @!P1 BRA `(.L_x_765) ;  /* 0x0000005c00989947 */ /* 0x001ff00003800000 */
.L_x_994:
[----:B------:R-:W-:Y:S02]  /*2aa70*/  SEL R29, R29, RZ, P2 ;  /* 0x000000ff1d1d7207 */ /* 0x000fe40001000000 */
[----:B------:R-:W-:Y:S01]  /*2aa80*/  LOP3.LUT R0, R33, R0, RZ, 0x3c, !PT ;  /* 0x0000000021007212 */ /* 0x000fe200078e3cff */
[----:B------:R-:W-:Y:S06]  /*2aa90*/  @!P0 BRA `(.L_x_766) ;  /* 0x0000000000048947 */ /* 0x000fec0003800000 */
[----:B------:R-:W-:Y:S01]  /*2aaa0*/  BPT.TRAP 0x1 ;  /* 0x000000040000795c */ /* 0x000fe20000300000 */
.L_x_766:
[----:B------:R-:W-:Y:S01]  /*2aab0*/  IMAD R29, R29, 0x8, R5 ;  /* 0x000000081d1d7824 */ /* 0x000fe200078e0205 */
[----:B------:R-:W-:-:S04]  /*2aac0*/  SHF.L.U32 R0, R0, 0x1f, RZ ;  /* 0x0000001f00007819 */ /* 0x000fc800000006ff */
[----:B------:R-:W1:Y:S02]  /*2aad0*/  SYNCS.PHASECHK.TRANS64.TRYWAIT P1, [R29+URZ+0x33440], R0 ;  /* 0x033440001d0075a7 */ /* 0x000e64000802017f */
[----:B-1----:R-:W-:Y:S05]  /*2aae0*/  @!P1 BRA `(.L_x_767) ;  /* 0x0000005c008c9947 */ /* 0x002fea0003800000 */
.L_x_995:
[----:B------:R-:W-:Y:S05]  /*2aaf0*/  @!P0 BRA `(.L_x_768) ;  /* 0x0000000000048947 */ /* 0x000fea0003800000 */
[----:B------:R-:W-:Y:S01]  /*2ab00*/  BPT.TRAP 0x1 ;  /* 0x000000040000795c */ /* 0x000fe20000300000 */
.L_x_768:
[----:B------:R-:W2:Y:S02]  /*2ab10*/  SYNCS.PHASECHK.TRANS64.TRYWAIT P1, [R3+URZ+0x33460], R2 ;  /* 0x03346002030075a7 */ /* 0x000ea4000802017f */
[----:B--2---:R-:W-:Y:S05]  /*2ab20*/  @!P1 BRA `(.L_x_769) ;  /* 0x0000005c00909947 */ /* 0x004fea0003800000 */
.L_x_996:
[----:B------:R-:W-:Y:S05]  /*2ab30*/  @!P0 BRA `(.L_x_770) ;  /* 0x0000000000048947 */ /* 0x000fea0003800000 */
[----:B------:R-:W-:Y:S01]  /*2ab40*/  BPT.TRAP 0x1 ;  /* 0x000000040000795c */ /* 0x000fe20000300000 */
.L_x_770:
[----:B------:R-:W3:Y:S02]  /*2ab50*/  SYNCS.PHASECHK.TRANS64.TRYWAIT P1, [R29+URZ+0x33460], R0 ;  /* 0x033460001d0075a7 */ /* 0x000ee4000802017f */
[----:B---3--:R-:W-:Y:S05]  /*2ab60*/  @!P1 BRA `(.L_x_771) ;  /* 0x0000005c00949947 */ /* 0x008fea0003800000 */
.L_x_997:
[----:B------:R-:W-:Y:S05]  /*2ab70*/  @!P0 BRA `(.L_x_772) ;  /* 0x0000000000048947 */ /* 0x000fea0003800000 */
[----:B------:R-:W-:Y:S01]  /*2ab80*/  BPT.TRAP 0x1 ;  /* 0x000000040000795c */ /* 0x000fe20000300000 */
.L_x_772:
[----:B------:R-:W4:Y:S02]  /*2ab90*/  SYNCS.PHASECHK.TRANS64.TRYWAIT P1, [R3+URZ+0x33480], R2 ;  /* 0x03348002030075a7 */ /* 0x000f24000802017f */
[----:B----4-:R-:W-:Y:S05]  /*2aba0*/  @!P1 BRA `(.L_x_773) ;  /* 0x0000005c00989947 */ /* 0x010fea0003800000 */
.L_x_998:
[----:B------:R-:W-:Y:S05]  /*2abb0*/  @!P0 BRA `(.L_x_774) ;  /* 0x0000000000048947 */ /* 0x000fea0003800000 */
[----:B------:R-:W-:Y:S01]  /*2abc0*/  BPT.TRAP 0x1 ;  /* 0x000000040000795c */ /* 0x000fe20000300000 */
.L_x_774:
[----:B------:R0:W0:Y:S02]  /*2abd0*/  SYNCS.PHASECHK.TRANS64.TRYWAIT P0, [R29+URZ+0x33480], R0 ;  /* 0x033480001d0075a7 */ /* 0x000024000800017f */
[----:B0-----:R-:W-:Y:S05]  /*2abe0*/  @!P0 NANOSLEEP.SYNCS 0x989680 ;  /* 0x009896800000895d */ /* 0x001fea0003900000 */
[----:B------:R-:W0:Y:S02]  /*2abf0*/  @!P0 SYNCS.PHASECHK.TRANS64 P0, [R29+URZ+0x33480], R0 ;  /* 0x033480001d0085a7 */ /* 0x000e24000800007f */
[----:B0-----:R-:W-:Y:S05]  /*2ac00*/  @!P0 BRA `(.L_x_774) ;  /* 0xfffffffc00f08947 */ /* 0x001fea000383ffff */
.L_x_431:
[----:B------:R-:W-:Y:S05]  /*2ac10*/  BSYNC B8 ;  /* 0x0000000000087941 */ /* 0x000fea0003800000 */
.L_x_428:
[----:B------:R-:W-:Y:S05]  /*2ac20*/  EXIT ;  /* 0x000000000000794d */ /* 0x000fea0003800000 */
.L_x_449:
[----:B-1----:R1:W2:Y:S02]  /*2ac30*/  SYNCS.PHASECHK.TRANS64.TRYWAIT P5, [R93+URZ+0x33490], R94 ;  /* 0x0334905e5d0075a7 */ /* 0x0022a400080a017f */
[----:B--2---:R-:W-:Y:S05]  /*2ac40*/  @!P5 NANOSLEEP.SYNCS 0x989680 ;  /* 0x009896800000d95d */ /* 0x004fea0003900000 */
[----:B------:R-:W2:Y:S02]  /*2ac50*/  @!P5 SYNCS.PHASECHK.TRANS64 P5, [R93+URZ+0x33490], R94 ;  /* 0x0334905e5d00d5a7 */ /* 0x000ea400080a007f */
[----:B--2---:R-:W-:Y:S05]  /*2ac60*/  @!P5 BRA `(.L_x_449) ;  /* 0xfffffffc00f0d947 */ /* 0x004fea000383ffff */
[----:B------:R-:W-:Y:S05]  /*2ac70*/  BRA `(.L_x_775) ;  /* 0xfffffd8400d87947 */ /* 0x000fea000383ffff */
.L_x_450:
[----:B------:R-:W-:Y:S01]  /*2ac80*/  BSSY B1, `(.L_x_776) ;  /* 0x0000008000017945 */ /* 0x000fe20003800000 */
[----:B0-----:R-:W-:Y:S01]  /*2ac90*/  IMAD.MOV.U32 R13, RZ, RZ, R119 ;  /* 0x000000ffff0d7224 */ /* 0x001fe200078e0077 */
[----:B------:R-:W-:Y:S01]  /*2aca0*/  MOV R11, 0x1e1f ;  /* 0x00001e1f000b7802 */ /* 0x000fe20000000f00 */
[----:B------:R-:W-:Y:S02]  /*2acb0*/  IMAD.MOV.U32 R12, RZ, RZ, RZ ;  /* 0x000000ffff0c7224 */ /* 0x000fe400078e00ff */
[----:B------:R-:W-:-:S07]  /*2acc0*/  IMAD.MOV.U32 R15, RZ, RZ, -0x1 ;  /* 0xffffffffff0f7424 */ /* 0x000fce00078e00ff */
[----:B-1----:R-:W-:Y:S05]  /*2acd0*/  WARPSYNC.COLLECTIVE R15, `(.L_x_777) ;  /* 0x000000000f087348 */ /* 0x002fea0003c00000 */
[----:B------:R0:W2:Y:S02]  /*2ace0*/  SHFL.IDX P6, R14, R13, R12, R11 ;  /* 0x0000000c0d0e7389 */ /* 0x0000a400000c000b */
[----:B012---:R-:W-:Y:S01]  /*2acf0*/  ENDCOLLECTIVE ;  /* 0x000000000000791b */ /* 0x007fe20003800000 */
.L_x_777:
[----:B------:R-:W-:Y:S05]  /*2ad00*/  BSYNC B1 ;  /* 0x0000000000017941 */ /* 0x000fea0003800000 */
.L_x_776:
[----:B------:R-:W-:Y:S01]  /*2ad10*/  IMAD.MOV.U32 R13, RZ, RZ, R120 ;  /* 0x000000ffff0d7224 */ /* 0x000fe200078e0078 */
[----:B------:R-:W-:Y:S01]  /*2ad20*/  MOV R11, 0x1e1f ;  /* 0x00001e1f000b7802 */ /* 0x000fe20000000f00 */
[----:B------:R-:W-:Y:S02]  /*2ad30*/  IMAD.MOV.U32 R12, RZ, RZ, RZ ;  /* 0x000000ffff0c7224 */ /* 0x000fe400078e00ff */
[----:B------:R-:W-:Y:S02]  /*2ad40*/  IMAD.MOV.U32 R15, RZ, RZ, -0x1 ;  /* 0xffffffffff0f7424 */ /* 0x000fe400078e00ff */
[----:B------:R-:W-:-:S07]  /*2ad50*/  IMAD.MOV.U32 R143, RZ, RZ, R14 ;  /* 0x000000ffff8f7224 */ /* 0x000fce00078e000e */
[----:B------:R-:W-:Y:S05]  /*2ad60*/  WARPSYNC.COLLECTIVE R15, `(.L_x_778) ;  /* 0x000000000f087348 */ /* 0x000fea0003c00000 */
[----:B------:R0:W1:Y:S02]  /*2ad70*/  SHFL.IDX P6, R14, R13, R12, R11 ;  /* 0x0000000c0d0e7389 */ /* 0x00006400000c000b */
[----:B01----:R-:W-:Y:S01]  /*2ad80*/  ENDCOLLECTIVE ;  /* 0x000000000000791b */ /* 0x003fe20003800000 */
.L_x_778:
[----:B------:R-:W-:Y:S01]  /*2ad90*/  IMAD.MOV.U32 R145, RZ, RZ, R14 ;  /* 0x000000ffff917224 */ /* 0x000fe200078e000e */
[----:B------:R-:W-:Y:S06]  /*2ada0*/  BRA `(.L_x_779) ;  /* 0xfffffd8400a07947 */ /* 0x000fec000383ffff */
.L_x_475:
[----:B------:R-:W-:Y:S01]  /*2adb0*/  BSSY B1, `(.L_x_780) ;  /* 0x0000008000017945 */ /* 0x000fe20003800000 */
[----:B0-----:R-:W-:Y:S01]  /*2adc0*/  IMAD.MOV.U32 R13, RZ, RZ, R119 ;  /* 0x000000ffff0d7224 */ /* 0x001fe200078e0077 */
[----:B------:R-:W-:Y:S01]  /*2add0*/  MOV R11, 0x1e1f ;  /* 0x00001e1f000b7802 */ /* 0x000fe20000000f00 */
[----:B------:R-:W-:Y:S02]  /*2ade0*/  IMAD.MOV.U32 R12, RZ, RZ, 0x1 ;  /* 0x00000001ff0c7424 */ /* 0x000fe400078e00ff */
[----:B------:R-:W-:-:S07]  /*2adf0*/  IMAD.MOV.U32 R15, RZ, RZ, -0x1 ;  /* 0xffffffffff0f7424 */ /* 0x000fce00078e00ff */
[----:B-1234-:R-:W-:Y:S05]  /*2ae00*/  WARPSYNC.COLLECTIVE R15, `(.L_x_781) ;  /* 0x000000000f087348 */ /* 0x01efea0003c00000 */
[----:B------:R0:W0:Y:S02]  /*2ae10*/  SHFL.IDX P6, R14, R13, R12, R11 ;  /* 0x0000000c0d0e7389 */ /* 0x00002400000c000b */
[----:B01234-:R-:W-:Y:S01]  /*2ae20*/  ENDCOLLECTIVE ;  /* 0x000000000000791b */ /* 0x01ffe20003800000 */
.L_x_781:
[----:B------:R-:W-:Y:S05]  /*2ae30*/  BSYNC B1 ;  /* 0x0000000000017941 */ /* 0x000fea0003800000 */
.L_x_780:
[----:B------:R-:W-:Y:S01]  /*2ae40*/  IMAD.MOV.U32 R13, RZ, RZ, R120 ;  /* 0x000000ffff0d7224 */ /* 0x000fe200078e0078 */
[----:B------:R-:W-:Y:S01]  /*2ae50*/  MOV R11, 0x1e1f ;  /* 0x00001e1f000b7802 */ /* 0x000fe20000000f00 */
[----:B------:R-:W-:Y:S02]  /*2ae60*/  IMAD.MOV.U32 R12, RZ, RZ, 0x1 ;  /* 0x00000001ff0c7424 */ /* 0x000fe400078e00ff */
[----:B------:R-:W-:Y:S02]  /*2ae70*/  IMAD.MOV.U32 R15, RZ, RZ, -0x1 ;  /* 0xffffffffff0f7424 */ /* 0x000fe400078e00ff */
[----:B------:R-:W-:-:S07]  /*2ae80*/  IMAD.MOV.U32 R119, RZ, RZ, R14 ;  /* 0x000000ffff777224 */ /* 0x000fce00078e000e */
[----:B------:R-:W-:Y:S05]  /*2ae90*/  WARPSYNC.COLLECTIVE R15, `(.L_x_782) ;  /* 0x000000000f087348 */ /* 0x000fea0003c00000 */
[----:B------:R0:W1:Y:S02]  /*2aea0*/  SHFL.IDX P6, R14, R13, R12, R11 ;  /* 0x0000000c0d0e7389 */ /* 0x00006400000c000b */
[----:B01----:R-:W-:Y:S01]  /*2aeb0*/  ENDCOLLECTIVE ;  /* 0x000000000000791b */ /* 0x003fe20003800000 */
.L_x_782:
[----:B------:R-:W-:Y:S01]  /*2aec0*/  IMAD.MOV.U32 R63, RZ, RZ, R14 ;  /* 0x000000ffff3f7224 */ /* 0x000fe200078e000e */
[----:B------:R-:W-:Y:S06]  /*2aed0*/  BRA `(.L_x_783) ;  /* 0xfffffdb0006c7947 */ /* 0x000fec000383ffff */
.L_x_505:
[----:B-1----:R1:W2:Y:S02]  /*2aee0*/  SYNCS.PHASECHK.TRANS64.TRYWAIT P5, [R93+URZ+0x33490], R94 ;  /* 0x0334905e5d0075a7 */ /* 0x0022a400080a017f */
[----:B--2---:R-:W-:Y:S05]  /*2aef0*/  @!P5 NANOSLEEP.SYNCS 0x989680 ;  /* 0x009896800000d95d */ /* 0x004fea0003900000 */
[----:B------:R-:W2:Y:S02]  /*2af00*/  @!P5 SYNCS.PHASECHK.TRANS64 P5, [R93+URZ+0x33490], R94 ;  /* 0x0334905e5d00d5a7 */ /* 0x000ea400080a007f */
[----:B--2---:R-:W-:Y:S05]  /*2af10*/  @!P5 BRA `(.L_x_505) ;  /* 0xfffffffc00f0d947 */ /* 0x004fea000383ffff */
[----:B------:R-:W-:Y:S05]  /*2af20*/  BRA `(.L_x_784) ;  /* 0xfffffde400907947 */ /* 0x000fea000383ffff */
.L_x_506:
        /* <DEDUP_REMOVED lines=8> */
.L_x_786:
[----:B------:R-:W-:Y:S05]  /*2afb0*/  BSYNC B1 ;  /* 0x0000000000017941 */ /* 0x000fea0003800000 */
.L_x_785:
        /* <DEDUP_REMOVED lines=8> */
.L_x_787:
[----:B------:R-:W-:Y:S01]  /*2b040*/  IMAD.MOV.U32 R156, RZ, RZ, R14 ;  /* 0x000000ffff9c7224 */ /* 0x000fe200078e000e */
[----:B------:R-:W-:Y:S06]  /*2b050*/  BRA `(.L_x_788) ;  /* 0xfffffde4005c7947 */ /* 0x000fec000383ffff */
.L_x_519:
        /* <DEDUP_REMOVED lines=8> */
.L_x_790:
[----:B------:R-:W-:Y:S05]  /*2b0e0*/  BSYNC B1 ;  /* 0x0000000000017941 */ /* 0x000fea0003800000 */
.L_x_789:
        /* <DEDUP_REMOVED lines=8> */
.L_x_791:
[----:B------:R-:W-:Y:S01]  /*2b170*/  IMAD.MOV.U32 R120, RZ, RZ, R14 ;  /* 0x000000ffff787224 */ /* 0x000fe200078e000e */
[----:B------:R-:W-:Y:S06]  /*2b180*/  BRA `(.L_x_792) ;  /* 0xfffffe1000b47947 */ /* 0x000fec000383ffff */
.L_x_532:
[----:B0-----:R0:W1:Y:S02]  /*2b190*/  SYNCS.PHASECHK.TRANS64.TRYWAIT P3, [R93+URZ+0x33490], R94 ;  /* 0x0334905e5d0075a7 */ /* 0x001064000806017f */
[----:B-1----:R-:W-:Y:S05]  /*2b1a0*/  @!P3 NANOSLEEP.SYNCS 0x989680 ;  /* 0x009896800000b95d */ /* 0x002fea0003900000 */
[----:B------:R-:W1:Y:S02]  /*2b1b0*/  @!P3 SYNCS.PHASECHK.TRANS64 P3, [R93+URZ+0x33490], R94 ;  /* 0x0334905e5d00b5a7 */ /* 0x000e64000806007f */
[----:B-1----:R-:W-:Y:S05]  /*2b1c0*/  @!P3 BRA `(.L_x_532) ;  /* 0xfffffffc00f0b947 */ /* 0x002fea000383ffff */
[----:B------:R-:W-:Y:S05]  /*2b1d0*/  BRA `(.L_x_793) ;  /* 0xfffffe4000647947 */ /* 0x000fea000383ffff */
.L_x_533:
[----:B------:R-:W-:Y:S01]  /*2b1e0*/  BSSY B1, `(.L_x_794) ;  /* 0x0000008000017945 */ /* 0x000fe20003800000 */
[----:B------:R-:W-:Y:S01]  /*2b1f0*/  IMAD.MOV.U32 R13, RZ, RZ, R50 ;  /* 0x000000ffff0d7224 */ /* 0x000fe200078e0032 */
[----:B------:R-:W-:Y:S01]  /*2b200*/  MOV R11, 0x1e1f ;  /* 0x00001e1f000b7802 */ /* 0x000fe20000000f00 */
[----:B------:R-:W-:Y:S02]  /*2b210*/  IMAD.MOV.U32 R12, RZ, RZ, RZ ;  /* 0x000000ffff0c7224 */ /* 0x000fe400078e00ff */
[----:B------:R-:W-:-:S07]  /*2b220*/  IMAD.MOV.U32 R15, RZ, RZ, -0x1 ;  /* 0xffffffffff0f7424 */ /* 0x000fce00078e00ff */
[----:B0-----:R-:W-:Y:S05]  /*2b230*/  WARPSYNC.COLLECTIVE R15, `(.L_x_795) ;  /* 0x000000000f087348 */ /* 0x001fea0003c00000 */
[----:B------:R1:W2:Y:S02]  /*2b240*/  SHFL.IDX P6, R14, R13, R12, R11 ;  /* 0x0000000c0d0e7389 */ /* 0x0002a400000c000b */
[----:B012---:R-:W-:Y:S01]  /*2b250*/  ENDCOLLECTIVE ;  /* 0x000000000000791b */ /* 0x007fe20003800000 */
.L_x_795:
[----:B------:R-:W-:Y:S05]  /*2b260*/  BSYNC B1 ;  /* 0x0000000000017941 */ /* 0x000fea0003800000 */
.L_x_794:
        /* <DEDUP_REMOVED lines=8> */
.L_x_796:
[----:B------:R-:W-:Y:S01]  /*2b2f0*/  IMAD.MOV.U32 R43, RZ, RZ, R14 ;  /* 0x000000ffff2b7224 */ /* 0x000fe200078e000e */
[----:B------:R-:W-:Y:S06]  /*2b300*/  BRA `(.L_x_797) ;  /* 0xfffffe4000987947 */ /* 0x000fec000383ffff */
.L_x_536:
[----:B------:R-:W-:Y:S01]  /*2b310*/  BSSY B1, `(.L_x_798) ;  /* 0x0000008000017945 */ /* 0x000fe20003800000 */
[----:B----4-:R-:W-:Y:S01]  /*2b320*/  IMAD.MOV.U32 R13, RZ, RZ, R50 ;  /* 0x000000ffff0d7224 */ /* 0x010fe200078e0032 */
[----:B------:R-:W-:Y:S01]  /*2b330*/  MOV R11, 0x1e1f ;  /* 0x00001e1f000b7802 */ /* 0x000fe20000000f00 */
[----:B------:R-:W-:Y:S02]  /*2b340*/  IMAD.MOV.U32 R12, RZ, RZ, 0x1 ;  /* 0x00000001ff0c7424 */ /* 0x000fe400078e00ff */
[----:B------:R-:W-:-:S07]  /*2b350*/  IMAD.MOV.U32 R15, RZ, RZ, -0x1 ;  /* 0xffffffffff0f7424 */ /* 0x000fce00078e00ff */
[----:B0123--:R-:W-:Y:S05]  /*2b360*/  WARPSYNC.COLLECTIVE R15, `(.L_x_799) ;  /* 0x000000000f087348 */ /* 0x00ffea0003c00000 */
[----:B------:R4:W0:Y:S02]  /*2b370*/  SHFL.IDX P6, R14, R13, R12, R11 ;  /* 0x0000000c0d0e7389 */ /* 0x00082400000c000b */
[----:B01234-:R-:W-:Y:S01]  /*2b380*/  ENDCOLLECTIVE ;  /* 0x000000000000791b */ /* 0x01ffe20003800000 */
.L_x_799:
[----:B------:R-:W-:Y:S05]  /*2b390*/  BSYNC B1 ;  /* 0x0000000000017941 */ /* 0x000fea0003800000 */
.L_x_798:
        /* <DEDUP_REMOVED lines=8> */
.L_x_800:
[----:B------:R-:W-:Y:S01]  /*2b420*/  IMAD.MOV.U32 R43, RZ, RZ, R14 ;  /* 0x000000ffff2b7224 */ /* 0x000fe200078e000e */
[----:B------:R-:W-:Y:S06]  /*2b430*/  BRA `(.L_x_801) ;  /* 0xfffffe4000fc7947 */ /* 0x000fec000383ffff */
.L_x_540:
[----:B------:R0:W0:Y:S02]  /*2b440*/  SYNCS.PHASECHK.TRANS64.TRYWAIT P2, [R93+URZ+0x334b0], R94 ;  /* 0x0334b05e5d0075a7 */ /* 0x000024000804017f */
[----:B0-----:R-:W-:Y:S05]  /*2b450*/  @!P2 NANOSLEEP.SYNCS 0x989680 ;  /* 0x009896800000a95d */ /* 0x001fea0003900000 */
[----:B------:R-:W0:Y:S02]  /*2b460*/  @!P2 SYNCS.PHASECHK.TRANS64 P2, [R93+URZ+0x334b0], R94 ;  /* 0x0334b05e5d00a5a7 */ /* 0x000e24000804007f */
[----:B0-----:R-:W-:Y:S05]  /*2b470*/  @!P2 BRA `(.L_x_540) ;  /* 0xfffffffc00f0a947 */ /* 0x001fea000383ffff */
[----:B------:R-:W-:Y:S05]  /*2b480*/  BRA `(.L_x_802) ;  /* 0xfffffe4400dc7947 */ /* 0x000fea000383ffff */
.L_x_548:
[----:B------:R-:W-:Y:S01]  /*2b490*/  BSSY B0, `(.L_x_803) ;  /* 0x0000007000007945 */ /* 0x000fe20003800000 */
[----:B------:R-:W-:Y:S01]  /*2b4a0*/  IMAD.MOV.U32 R12, RZ, RZ, RZ ;  /* 0x000000ffff0c7224 */ /* 0x000fe200078e00ff */
[----:B------:R-:W-:Y:S01]  /*2b4b0*/  MOV R15, 0xffffffff ;  /* 0xffffffff000f7802 */ /* 0x000fe20000000f00 */
[----:B------:R-:W-:-:S07]  /*2b4c0*/  IMAD.MOV.U32 R11, RZ, RZ, 0x1f ;  /* 0x0000001fff0b7424 */ /* 0x000fce00078e00ff */
[----:B------:R-:W-:Y:S05]  /*2b4d0*/  WARPSYNC.COLLECTIVE R15, `(.L_x_804) ;  /* 0x000000000f087348 */ /* 0x000fea0003c00000 */
[----:B------:R0:W1:Y:S02]  /*2b4e0*/  SHFL.IDX P6, R14, R13, R12, R11 ;  /* 0x0000000c0d0e7389 */ /* 0x00006400000c000b */
[----:B01----:R-:W-:Y:S01]  /*2b4f0*/  ENDCOLLECTIVE ;  /* 0x000000000000791b */ /* 0x003fe20003800000 */
.L_x_804:
[----:B------:R-:W-:Y:S05]  /*2b500*/  BSYNC B0 ;  /* 0x0000000000007941 */ /* 0x000fea0003800000 */
.L_x_803:
[----:B------:R-:W-:Y:S01]  /*2b510*/  IMAD.MOV.U32 R220, RZ, RZ, R14 ;  /* 0x000000ffffdc7224 */ /* 0x000fe200078e000e */
[----:B------:R-:W-:Y:S06]  /*2b520*/  BRA `(.L_x_805) ;  /* 0xfffffe5400647947 */ /* 0x000fec000383ffff */
.L_x_558:
[----:B------:R-:W-:Y:S01]  /*2b530*/  BSSY B1, `(.L_x_806) ;  /* 0x0000008000017945 */ /* 0x000fe20003800000 */
[----:B0-----:R-:W-:Y:S01]  /*2b540*/  IMAD.MOV.U32 R13, RZ, RZ, R26 ;  /* 0x000000ffff0d7224 */ /* 0x001fe200078e001a */
[----:B------:R-:W-:Y:S01]  /*2b550*/  MOV R15, 0xffffffff ;  /* 0xffffffff000f7802 */ /* 0x000fe20000000f00 */
[----:B------:R-:W-:Y:S02]  /*2b560*/  IMAD.MOV.U32 R12, RZ, RZ, RZ ;  /* 0x000000ffff0c7224 */ /* 0x000fe400078e00ff */
[----:B------:R-:W-:-:S07]  /*2b570*/  IMAD.MOV.U32 R11, RZ, RZ, 0x1e1f ;  /* 0x00001e1fff0b7424 */ /* 0x000fce00078e00ff */
[----:B------:R-:W-:Y:S05]  /*2b580*/  WARPSYNC.COLLECTIVE R15, `(.L_x_807) ;  /* 0x000000000f087348 */ /* 0x000fea0003c00000 */
[----:B------:R0:W1:Y:S02]  /*2b590*/  SHFL.IDX P6, R14, R13, R12, R11 ;  /* 0x0000000c0d0e7389 */ /* 0x00006400000c000b */
[----:B01----:R-:W-:Y:S01]  /*2b5a0*/  ENDCOLLECTIVE ;  /* 0x000000000000791b */ /* 0x003fe20003800000 */
.L_x_807:
[----:B------:R-:W-:Y:S05]  /*2b5b0*/  BSYNC B1 ;  /* 0x0000000000017941 */ /* 0x000fea0003800000 */
.L_x_806:
[----:B------:R-:W-:Y:S01]  /*2b5c0*/  IMAD.MOV.U32 R13, RZ, RZ, R24 ;  /* 0x000000ffff0d7224 */ /* 0x000fe200078e0018 */
[----:B------:R-:W-:Y:S01]  /*2b5d0*/  MOV R15, 0xffffffff ;  /* 0xffffffff000f7802 */ /* 0x000fe20000000f00 */
[----:B------:R-:W-:Y:S02]  /*2b5e0*/  IMAD.MOV.U32 R12, RZ, RZ, RZ ;  /* 0x000000ffff0c7224 */ /* 0x000fe400078e00ff */
[----:B------:R-:W-:Y:S02]  /*2b5f0*/  IMAD.MOV.U32 R11, RZ, RZ, 0x1e1f ;  /* 0x00001e1fff0b7424 */ /* 0x000fe400078e00ff */
[----:B------:R-:W-:-:S07]  /*2b600*/  IMAD.MOV.U32 R0, RZ, RZ, R14 ;  /* 0x000000ffff007224 */ /* 0x000fce00078e000e */
[----:B------:R-:W-:Y:S05]  /*2b610*/  WARPSYNC.COLLECTIVE R15, `(.L_x_808) ;  /* 0x000000000f087348 */ /* 0x000fea0003c00000 */
[----:B------:R0:W1:Y:S02]  /*2b620*/  SHFL.IDX P6, R14, R13, R12, R11 ;  /* 0x0000000c0d0e7389 */ /* 0x00006400000c000b */
[----:B01----:R-:W-:Y:S01]  /*2b630*/  ENDCOLLECTIVE ;  /* 0x000000000000791b */ /* 0x003fe20003800000 */
.L_x_808:
[----:B------:R-:W-:Y:S02]  /*2b640*/  IMAD.MOV.U32 R13, RZ, RZ, R27 ;  /* 0x000000ffff0d7224 */ /* 0x000fe400078e001b */
[----:B------:R-:W-:-:S07]  /*2b650*/  IMAD.MOV.U32 R3, RZ, RZ, R14 ;  /* 0x000000ffff037224 */ /* 0x000fce00078e000e */
[----:B------:R-:W-:Y:S05]  /*2b660*/  WARPSYNC.COLLECTIVE R15, `(.L_x_809) ;  /* 0x000000000f087348 */ /* 0x000fea0003c00000 */
[----:B------:R0:W1:Y:S02]  /*2b670*/  SHFL.IDX P6, R14, R13, R12, R11 ;  /* 0x0000000c0d0e7389 */ /* 0x00006400000c000b */
[----:B01----:R-:W-:Y:S01]  /*2b680*/  ENDCOLLECTIVE ;  /* 0x000000000000791b */ /* 0x003fe20003800000 */
.L_x_809:
[----:B------:R-:W-:Y:S02]  /*2b690*/  IMAD.MOV.U32 R13, RZ, RZ, R28 ;  /* 0x000000ffff0d7224 */ /* 0x000fe400078e001c */
[----:B------:R-:W-:-:S07]  /*2b6a0*/  IMAD.MOV.U32 R4, RZ, RZ, R14 ;  /* 0x000000ffff047224 */ /* 0x000fce00078e000e */
[----:B------:R-:W-:Y:S05]  /*2b6b0*/  WARPSYNC.COLLECTIVE R15, `(.L_x_810) ;  /* 0x000000000f087348 */ /* 0x000fea0003c00000 */
[----:B------:R0:W1:Y:S02]  /*2b6c0*/  SHFL.IDX P6, R14, R13, R12, R11 ;  /* 0x0000000c0d0e7389 */ /* 0x00006400000c000b */
[----:B01----:R-:W-:Y:S01]  /*2b6d0*/  ENDCOLLECTIVE ;  /* 0x000000000000791b */ /* 0x003fe20003800000 */
.L_x_810:
[----:B------:R-:W-:Y:S05]  /*2b6e0*/  BRA `(.L_x_811) ;  /* 0xfffffe5800647947 */ /* 0x000fea000383ffff */
.L_x_562:
[----:B0-----:R0:W1:Y:S02]  /*2b6f0*/  SYNCS.PHASECHK.TRANS64.TRYWAIT P0, [R18+URZ+0x33400], R3 ;  /* 0x03340003120075a7 */ /* 0x001064000800017f */
[----:B-1----:R-:W-:Y:S05]  /*2b700*/  @!P0 NANOSLEEP.SYNCS 0x989680 ;  /* 0x009896800000895d */ /* 0x002fea0003900000 */
[----:B------:R-:W1:Y:S02]  /*2b710*/  @!P0 SYNCS.PHASECHK.TRANS64 P0, [R18+URZ+0x33400], R3 ;  /* 0x03340003120085a7 */ /* 0x000e64000800007f */
[----:B-1----:R-:W-:Y:S05]  /*2b720*/  @!P0 BRA `(.L_x_562) ;  /* 0xfffffffc00f08947 */ /* 0x002fea000383ffff */
[----:B------:R-:W-:Y:S05]  /*2b730*/  BRA `(.L_x_812) ;  /* 0xfffffe5c00cc7947 */ /* 0x000fea000383ffff */
.L_x_574:
[----:B------:R-:W-:Y:S01]  /*2b740*/  BSSY B1, `(.L_x_813) ;  /* 0x0000008000017945 */ /* 0x000fe20003800000 */
[----:B0-----:R-:W-:Y:S01]  /*2b750*/  MOV R13, R26 ;  /* 0x0000001a000d7202 */ /* 0x001fe20000000f00 */
[----:B------:R-:W-:Y:S02]  /*2b760*/  IMAD.MOV.U32 R12, RZ, RZ, RZ ;  /* 0x000000ffff0c7224 */ /* 0x000fe400078e00ff */
[----:B------:R-:W-:Y:S02]  /*2b770*/  IMAD.MOV.U32 R11, RZ, RZ, 0x1e1f ;  /* 0x00001e1fff0b7424 */ /* 0x000fe400078e00ff */
[----:B------:R-:W-:-:S07]  /*2b780*/  IMAD.MOV.U32 R15, RZ, RZ, -0x1 ;  /* 0xffffffffff0f7424 */ /* 0x000fce00078e00ff */
[----:B------:R-:W-:Y:S05]  /*2b790*/  WARPSYNC.COLLECTIVE R15, `(.L_x_814) ;  /* 0x000000000f087348 */ /* 0x000fea0003c00000 */
[----:B------:R0:W1:Y:S02]  /*2b7a0*/  SHFL.IDX P6, R14, R13, R12, R11 ;  /* 0x0000000c0d0e7389 */ /* 0x00006400000c000b */
[----:B01----:R-:W-:Y:S01]  /*2b7b0*/  ENDCOLLECTIVE ;  /* 0x000000000000791b */ /* 0x003fe20003800000 */
.L_x_814:
[----:B------:R-:W-:Y:S05]  /*2b7c0*/  BSYNC B1 ;  /* 0x0000000000017941 */ /* 0x000fea0003800000 */
.L_x_813:
[----:B------:R-:W-:Y:S01]  /*2b7d0*/  MOV R13, R24 ;  /* 0x00000018000d7202 */ /* 0x000fe20000000f00 */
[----:B------:R-:W-:Y:S02]  /*2b7e0*/  IMAD.MOV.U32 R12, RZ, RZ, RZ ;  /* 0x000000ffff0c7224 */ /* 0x000fe400078e00ff */
[----:B------:R-:W-:Y:S02]  /*2b7f0*/  IMAD.MOV.U32 R11, RZ, RZ, 0x1e1f ;  /* 0x00001e1fff0b7424 */ /* 0x000fe400078e00ff */
[----:B------:R-:W-:Y:S02]  /*2b800*/  IMAD.MOV.U32 R15, RZ, RZ, -0x1 ;  /* 0xffffffffff0f7424 */ /* 0x000fe400078e00ff */
[----:B------:R-:W-:-:S07]  /*2b810*/  IMAD.MOV.U32 R3, RZ, RZ, R14 ;  /* 0x000000ffff037224 */ /* 0x000fce00078e000e */
[----:B------:R-:W-:Y:S05]  /*2b820*/  WARPSYNC.COLLECTIVE R15, `(.L_x_815) ;  /* 0x000000000f087348 */ /* 0x000fea0003c00000 */
[----:B------:R0:W1:Y:S02]  /*2b830*/  SHFL.IDX P6, R14, R13, R12, R11 ;  /* 0x0000000c0d0e7389 */ /* 0x00006400000c000b */
[----:B01----:R-:W-:Y:S01]  /*2b840*/  ENDCOLLECTIVE ;  /* 0x000000000000791b */ /* 0x003fe20003800000 */
.L_x_815:
[----:B------:R-:W-:Y:S01]  /*2b850*/  MOV R13, R27 ;  /* 0x0000001b000d7202 */ /* 0x000fe20000000f00 */
[----:B------:R-:W-:-:S07]  /*2b860*/  IMAD.MOV.U32 R5, RZ, RZ, R14 ;  /* 0x000000ffff057224 */ /* 0x000fce00078e000e */
[----:B------:R-:W-:Y:S05]  /*2b870*/  WARPSYNC.COLLECTIVE R15, `(.L_x_816) ;  /* 0x000000000f087348 */ /* 0x000fea0003c00000 */
[----:B------:R0:W1:Y:S02]  /*2b880*/  SHFL.IDX P6, R14, R13, R12, R11 ;  /* 0x0000000c0d0e7389 */ /* 0x00006400000c000b */
[----:B01----:R-:W-:Y:S01]  /*2b890*/  ENDCOLLECTIVE ;  /* 0x000000000000791b */ /* 0x003fe20003800000 */
.L_x_816:
[----:B------:R-:W-:Y:S02]  /*2b8a0*/  IMAD.MOV.U32 R13, RZ, RZ, R28 ;  /* 0x000000ffff0d7224 */ /* 0x000fe400078e001c */
[----:B------:R-:W-:-:S07]  /*2b8b0*/  IMAD.MOV.U32 R7, RZ, RZ, R14 ;  /* 0x000000ffff077224 */ /* 0x000fce00078e000e */
[----:B------:R-:W-:Y:S05]  /*2b8c0*/  WARPSYNC.COLLECTIVE R15, `(.L_x_817) ;  /* 0x000000000f087348 */ /* 0x000fea0003c00000 */
[----:B------:R0:W1:Y:S02]  /*2b8d0*/  SHFL.IDX P6, R14, R13, R12, R11 ;  /* 0x0000000c0d0e7389 */ /* 0x00006400000c000b */
[----:B01----:R-:W-:Y:S01]  /*2b8e0*/  ENDCOLLECTIVE ;  /* 0x000000000000791b */ /* 0x003fe20003800000 */
.L_x_817:
[----:B------:R-:W-:Y:S05]  /*2b8f0*/  BRA `(.L_x_818) ;  /* 0xfffffe8c00707947 */ /* 0x000fea000383ffff */
.L_x_578:
[----:B-1----:R1:W2:Y:S02]  /*2b900*/  SYNCS.PHASECHK.TRANS64.TRYWAIT P0, [R18+URZ+0x33400], R3 ;  /* 0x03340003120075a7 */ /* 0x0022a4000800017f */
[----:B--2---:R-:W-:Y:S05]  /*2b910*/  @!P0 NANOSLEEP.SYNCS 0x989680 ;  /* 0x009896800000895d */ /* 0x004fea0003900000 */
[----:B------:R-:W2:Y:S02]  /*2b920*/  @!P0 SYNCS.PHASECHK.TRANS64 P0, [R18+URZ+0x33400], R3 ;  /* 0x03340003120085a7 */ /* 0x000ea4000800007f */
[----:B--2---:R-:W-:Y:S05]  /*2b930*/  @!P0 BRA `(.L_x_578) ;  /* 0xfffffffc00f08947 */ /* 0x004fea000383ffff */
[----:B------:R-:W-:Y:S05]  /*2b940*/  BRA `(.L_x_819) ;  /* 0xfffffe9000807947 */ /* 0x000fea000383ffff */
.L_x_586:
[----:B-1----:R1:W2:Y:S02]  /*2b950*/  SYNCS.PHASECHK.TRANS64.TRYWAIT P1, [R0+URZ+0x33430], R3 ;  /* 0x03343003000075a7 */ /* 0x0022a4000802017f */
[----:B--2---:R-:W-:Y:S05]  /*2b960*/  @!P1 NANOSLEEP.SYNCS 0x989680 ;  /* 0x009896800000995d */ /* 0x004fea0003900000 */
[----:B------:R-:W2:Y:S02]  /*2b970*/  @!P1 SYNCS.PHASECHK.TRANS64 P1, [R0+URZ+0x33430], R3 ;  /* 0x03343003000095a7 */ /* 0x000ea4000802007f */
[----:B--2---:R-:W-:Y:S05]  /*2b980*/  @!P1 BRA `(.L_x_586) ;  /* 0xfffffffc00f09947 */ /* 0x004fea000383ffff */
[----:B------:R-:W-:Y:S05]  /*2b990*/  BRA `(.L_x_585) ;  /* 0xfffffec000d07947 */ /* 0x000fea000383ffff */
.L_x_593:
[----:B--2---:R2:W3:Y:S02]  /*2b9a0*/  SYNCS.PHASECHK.TRANS64.TRYWAIT P2, [R5+URZ+0x33430], R4 ;  /* 0x03343004050075a7 */ /* 0x0044e4000804017f */
[----:B---3--:R-:W-:Y:S05]  /*2b9b0*/  @!P2 NANOSLEEP.SYNCS 0x989680 ;  /* 0x009896800000a95d */ /* 0x008fea0003900000 */
[----:B------:R-:W3:Y:S02]  /*2b9c0*/  @!P2 SYNCS.PHASECHK.TRANS64 P2, [R5+URZ+0x33430], R4 ;  /* 0x033430040500a5a7 */ /* 0x000ee4000804007f */
[----:B---3--:R-:W-:Y:S05]  /*2b9d0*/  @!P2 BRA `(.L_x_593) ;  /* 0xfffffffc00f0a947 */ /* 0x008fea000383ffff */
[----:B------:R-:W-:Y:S05]  /*2b9e0*/  BRA `(.L_x_592) ;  /* 0xfffffefc00a87947 */ /* 0x000fea000383ffff */
.L_x_597:
[----:B-1----:R1:W2:Y:S02]  /*2b9f0*/  SYNCS.PHASECHK.TRANS64.TRYWAIT P1, [R4+URZ+0x33450], R3 ;  /* 0x03345003040075a7 */ /* 0x0022a4000802017f */
[----:B--2---:R-:W-:Y:S05]  /*2ba00*/  @!P1 NANOSLEEP.SYNCS 0x989680 ;  /* 0x009896800000995d */ /* 0x004fea0003900000 */
[----:B------:R-:W2:Y:S02]  /*2ba10*/  @!P1 SYNCS.PHASECHK.TRANS64 P1, [R4+URZ+0x33450], R3 ;  /* 0x03345003040095a7 */ /* 0x000ea4000802007f */
[----:B--2---:R-:W-:Y:S05]  /*2ba20*/  @!P1 BRA `(.L_x_597) ;  /* 0xfffffffc00f09947 */ /* 0x004fea000383ffff */
[----:B------:R-:W-:Y:S05]  /*2ba30*/  BRA `(.L_x_594) ;  /* 0xffffff0c00e87947 */ /* 0x000fea000383ffff */
.L_x_604:
[----:B-1----:R1:W2:Y:S02]  /*2ba40*/  SYNCS.PHASECHK.TRANS64.TRYWAIT P1, [R13+URZ+0x33450], R0 ;  /* 0x033450000d0075a7 */ /* 0x0022a4000802017f */
[----:B--2---:R-:W-:Y:S05]  /*2ba50*/  @!P1 NANOSLEEP.SYNCS 0x989680 ;  /* 0x009896800000995d */ /* 0x004fea0003900000 */
[----:B------:R-:W2:Y:S02]  /*2ba60*/  @!P1 SYNCS.PHASECHK.TRANS64 P1, [R13+URZ+0x33450], R0 ;  /* 0x033450000d0095a7 */ /* 0x000ea4000802007f */
[----:B--2---:R-:W-:Y:S05]  /*2ba70*/  @!P1 BRA `(.L_x_604) ;  /* 0xfffffffc00f09947 */ /* 0x004fea000383ffff */
[----:B------:R-:W-:Y:S05]  /*2ba80*/  BRA `(.L_x_603) ;  /* 0xffffff3000847947 */ /* 0x000fea000383ffff */
.L_x_608:
[----:B------:R-:W-:Y:S01]  /*2ba90*/  SEL R27, R12, R37, P0 ;  /* 0x000000250c1b7207 */ /* 0x000fe20000000000 */
[----:B------:R-:W-:Y:S01]  /*2baa0*/  IMAD.MOV.U32 R11, RZ, RZ, 0x1c1f ;  /* 0x00001c1fff0b7424 */ /* 0x000fe200078e00ff */
[----:B------:R-:W-:Y:S01]  /*2bab0*/  SEL R32, R37, R12, P0 ;  /* 0x0000000c25207207 */ /* 0x000fe20000000000 */
[----:B------:R-:W-:Y:S01]  /*2bac0*/  IMAD.MOV.U32 R12, RZ, RZ, R0 ;  /* 0x000000ffff0c7224 */ /* 0x000fe200078e0000 */
[----:B------:R-:W-:Y:S02]  /*2bad0*/  MOV R15, 0xffffffff ;  /* 0xffffffff000f7802 */ /* 0x000fe40000000f00 */
[----:B------:R-:W-:Y:S02]  /*2bae0*/  SEL R7, R25, R122, P0 ;  /* 0x0000007a19077207 */ /* 0x000fe40000000000 */
[----:B------:R-:W-:-:S07]  /*2baf0*/  SEL R9, R24, R41, P0 ;  /* 0x0000002918097207 */ /* 0x000fce0000000000 */
[----:B01----:R-:W-:Y:S05]  /*2bb00*/  WARPSYNC.COLLECTIVE R15, `(.L_x_820) ;  /* 0x000000000f087348 */ /* 0x003fea0003c00000 */
[----:B------:R2:W3:Y:S02]  /*2bb10*/  SHFL.IDX P6, R14, R13, R12, R11 ;  /* 0x0000000c0d0e7389 */ /* 0x0004e400000c000b */
[----:B0123--:R-:W-:Y:S01]  /*2bb20*/  ENDCOLLECTIVE ;  /* 0x000000000000791b */ /* 0x00ffe20003800000 */
.L_x_820:
[----:B------:R-:W-:Y:S02]  /*2bb30*/  SEL R20, R41, R24, P0 ;  /* 0x0000001829147207 */ /* 0x000fe40000000000 */
[----:B------:R-:W-:Y:S02]  /*2bb40*/  SEL R41, R54, R5, P0 ;  /* 0x0000000536297207 */ /* 0x000fe40000000000 */
[----:B------:R-:W-:Y:S02]  /*2bb50*/  SEL R54, R5, R54, P0 ;  /* 0x0000003605367207 */ /* 0x000fe40000000000 */
[----:B------:R-:W-:Y:S02]  /*2bb60*/  SEL R8, R122, R25, P0 ;  /* 0x000000197a087207 */ /* 0x000fe40000000000 */
[----:B------:R-:W-:Y:S02]  /*2bb70*/  SEL R21, R124, R35, P0 ;  /* 0x000000237c157207 */ /* 0x000fe40000000000 */
[----:B------:R-:W-:-:S02]  /*2bb80*/  SEL R24, R35, R124, P0 ;  /* 0x0000007c23187207 */ /* 0x000fc40000000000 */
[----:B------:R-:W-:Y:S01]  /*2bb90*/  SEL R25, R49, R36, P0 ;  /* 0x0000002431197207 */ /* 0x000fe20000000000 */
[----:B------:R-:W-:Y:S01]  /*2bba0*/  IMAD.MOV.U32 R13, RZ, RZ, R2 ;  /* 0x000000ffff0d7224 */ /* 0x000fe200078e0002 */
[----:B------:R-:W-:Y:S01]  /*2bbb0*/  SEL R28, R36, R49, P0 ;  /* 0x00000031241c7207 */ /* 0x000fe20000000000 */
[----:B------:R-:W-:Y:S01]  /*2bbc0*/  IMAD.MOV.U32 R12, RZ, RZ, R3 ;  /* 0x000000ffff0c7224 */ /* 0x000fe200078e0003 */
[----:B------:R-:W-:Y:S02]  /*2bbd0*/  SEL R31, R57, R44, P0 ;  /* 0x0000002c391f7207 */ /* 0x000fe40000000000 */
[----:B------:R-:W-:Y:S02]  /*2bbe0*/  SEL R42, R44, R57, P0 ;  /* 0x000000392c2a7207 */ /* 0x000fe40000000000 */
[----:B------:R-:W-:Y:S02]  /*2bbf0*/  SEL R33, R48, R95, P0 ;  /* 0x0000005f30217207 */ /* 0x000fe40000000000 */
[----:B------:R-:W-:Y:S01]  /*2bc00*/  SEL R44, R95, R48, P0 ;  /* 0x000000305f2c7207 */ /* 0x000fe20000000000 */
[----:B------:R-:W-:Y:S01]  /*2bc10*/  IMAD.MOV.U32 R6, RZ, RZ, R14 ;  /* 0x000000ffff067224 */ /* 0x000fe200078e000e */
[----:B------:R-:W-:-:S07]  /*2bc20*/  SEL R37, R43, R72, P0 ;  /* 0x000000482b257207 */ /* 0x000fce0000000000 */
[----:B------:R-:W-:Y:S05]  /*2bc30*/  WARPSYNC.COLLECTIVE R15, `(.L_x_821) ;  /* 0x000000000f087348 */ /* 0x000fea0003c00000 */
[----:B------:R0:W1:Y:S02]  /*2bc40*/  SHFL.IDX P6, R14, R13, R12, R11 ;  /* 0x0000000c0d0e7389 */ /* 0x00006400000c000b */
[----:B01----:R-:W-:Y:S01]  /*2bc50*/  ENDCOLLECTIVE ;  /* 0x000000000000791b */ /* 0x003fe20003800000 */
.L_x_821:
        /* <DEDUP_REMOVED lines=8> */
[----:B------:R-:W-:Y:S02]  /*2bce0*/  MOV R13, R7 ;  /* 0x00000007000d7202 */ /* 0x000fe40000000f00 */
        /* <DEDUP_REMOVED lines=9> */
.L_x_822:
        /* <DEDUP_REMOVED lines=19> */
.L_x_823:
[----:B------:R-:W-:Y:S02]  /*2beb0*/  SEL R63, R78, R93, P0 ;  /* 0x0000005d4e3f7207 */ /* 0x000fe40000000000 */
[----:B------:R-:W-:Y:S02]  /*2bec0*/  SEL R78, R93, R78, P0 ;  /* 0x0000004e5d4e7207 */ /* 0x000fe40000000000 */
[----:B------:R-:W-:Y:S02]  /*2bed0*/  SEL R65, R80, R119, P0 ;  /* 0x0000007750417207 */ /* 0x000fe40000000000 */
[----:B------:R-:W-:Y:S02]  /*2bee0*/  SEL R80, R119, R80, P0 ;  /* 0x0000005077507207 */ /* 0x000fe40000000000 */
[----:B------:R-:W-:Y:S02]  /*2bef0*/  SEL R4, R6, R5, P0 ;  /* 0x0000000506047207 */ /* 0x000fe40000000000 */
[----:B------:R-:W-:Y:S01]  /*2bf00*/  SEL R6, R5, R6, P0 ;  /* 0x0000000605067207 */ /* 0x000fe20000000000 */
[----:B------:R-:W-:-:S02]  /*2bf10*/  IMAD.MOV.U32 R13, RZ, RZ, R9 ;  /* 0x000000ffff0d7224 */ /* 0x000fc400078e0009 */
[----:B------:R-:W-:Y:S01]  /*2bf20*/  IMAD.MOV.U32 R12, RZ, RZ, R0 ;  /* 0x000000ffff0c7224 */ /* 0x000fe200078e0000 */
[----:B------:R-:W-:-:S07]  /*2bf30*/  MOV R7, R14 ;  /* 0x0000000e00077202 */ /* 0x000fce0000000f00 */
[----:B------:R-:W-:Y:S05]  /*2bf40*/  WARPSYNC.COLLECTIVE R15, `(.L_x_824) ;  /* 0x000000000f087348 */ /* 0x000fea0003c00000 */
[----:B------:R0:W1:Y:S02]  /*2bf50*/  SHFL.IDX P6, R14, R13, R12, R11 ;  /* 0x0000000c0d0e7389 */ /* 0x00006400000c000b */
[----:B01----:R-:W-:Y:S01]  /*2bf60*/  ENDCOLLECTIVE ;  /* 0x000000000000791b */ /* 0x003fe20003800000 */
.L_x_824:
[----:B------:R-:W-:Y:S02]  /*2bf70*/  SEL R8, R10, R7, P0 ;  /* 0x000000070a087207 */ /* 0x000fe40000000000 */
[----:B------:R-:W-:Y:S01]  /*2bf80*/  SEL R10, R7, R10, P0 ;  /* 0x0000000a070a7207 */ /* 0x000fe20000000000 */
[----:B------:R-:W-:Y:S01]  /*2bf90*/  IMAD.MOV.U32 R13, RZ, RZ, R20 ;  /* 0x000000ffff0d7224 */ /* 0x000fe200078e0014 */
[----:B------:R-:W-:Y:S01]  /*2bfa0*/  MOV R12, R3 ;  /* 0x00000003000c7202 */ /* 0x000fe20000000f00 */
[----:B------:R-:W-:-:S07]  /*2bfb0*/  IMAD.MOV.U32 R26, RZ, RZ, R14 ;  /* 0x000000ffff1a7224 */ /* 0x000fce00078e000e */
[----:B------:R-:W-:Y:S05]  /*2bfc0*/  WARPSYNC.COLLECTIVE R15, `(.L_x_825) ;  /* 0x000000000f087348 */ /* 0x000fea0003c00000 */
[----:B------:R0:W1:Y:S02]  /*2bfd0*/  SHFL.IDX P6, R14, R13, R12, R11 ;  /* 0x0000000c0d0e7389 */ /* 0x00006400000c000b */
[----:B01----:R-:W-:Y:S01]  /*2bfe0*/  ENDCOLLECTIVE ;  /* 0x000000000000791b */ /* 0x003fe20003800000 */
.L_x_825:
[----:B------:R-:W-:Y:S02]  /*2bff0*/  IMAD.MOV.U32 R13, RZ, RZ, R21 ;  /* 0x000000ffff0d7224 */ /* 0x000fe400078e0015 */
[----:B------:R-:W-:Y:S02]  /*2c000*/  IMAD.MOV.U32 R12, RZ, RZ, R0 ;  /* 0x000000ffff0c7224 */ /* 0x000fe400078e0000 */
[----:B------:R-:W-:-:S07]  /*2c010*/  IMAD.MOV.U32 R9, RZ, RZ, R14 ;  /* 0x000000ffff097224 */ /* 0x000fce00078e000e */
[----:B------:R-:W-:Y:S05]  /*2c020*/  WARPSYNC.COLLECTIVE R15, `(.L_x_826) ;  /* 0x000000000f087348 */ /* 0x000fea0003c00000 */
[----:B------:R0:W1:Y:S02]  /*2c030*/  SHFL.IDX P6, R14, R13, R12, R11 ;  /* 0x0000000c0d0e7389 */ /* 0x00006400000c000b */
[----:B01----:R-:W-:Y:S01]  /*2c040*/  ENDCOLLECTIVE ;  /* 0x000000000000791b */ /* 0x003fe20003800000 */
.L_x_826:
[----:B------:R-:W-:Y:S01]  /*2c050*/  MOV R13, R24 ;  /* 0x00000018000d7202 */ /* 0x000fe20000000f00 */
[----:B------:R-:W-:Y:S01]  /*2c060*/  IMAD.MOV.U32 R12, RZ, RZ, R3 ;  /* 0x000000ffff0c7224 */ /* 0x000fe200078e0003 */
[----:B------:R-:W-:Y:S02]  /*2c070*/  SEL R24, R26, R9, P0 ;  /* 0x000000091a187207 */ /* 0x000fe40000000000 */
[----:B------:R-:W-:Y:S01]  /*2c080*/  SEL R26, R9, R26, P0 ;  /* 0x0000001a091a7207 */ /* 0x000fe20000000000 */
[----:B------:R-:W-:-:S07]  /*2c090*/  IMAD.MOV.U32 R30, RZ, RZ, R14 ;  /* 0x000000ffff1e7224 */ /* 0x000fce00078e000e */
[----:B------:R-:W-:Y:S05]  /*2c0a0*/  WARPSYNC.COLLECTIVE R15, `(.L_x_827) ;  /* 0x000000000f087348 */ /* 0x000fea0003c00000 */
[----:B------:R0:W1:Y:S02]  /*2c0b0*/  SHFL.IDX P6, R14, R13, R12, R11 ;  /* 0x0000000c0d0e7389 */ /* 0x00006400000c000b */
[----:B01----:R-:W-:Y:S01]  /*2c0c0*/  ENDCOLLECTIVE ;  /* 0x000000000000791b */ /* 0x003fe20003800000 */
.L_x_827:
[----:B------:R-:W-:Y:S02]  /*2c0d0*/  IMAD.MOV.U32 R13, RZ, RZ, R25 ;  /* 0x000000ffff0d7224 */ /* 0x000fe400078e0019 */
[----:B------:R-:W-:Y:S02]  /*2c0e0*/  IMAD.MOV.U32 R12, RZ, RZ, R0 ;  /* 0x000000ffff0c7224 */ /* 0x000fe400078e0000 */
[----:B------:R-:W-:-:S07]  /*2c0f0*/  IMAD.MOV.U32 R21, RZ, RZ, R14 ;  /* 0x000000ffff157224 */ /* 0x000fce00078e000e */
[----:B------:R-:W-:Y:S05]  /*2c100*/  WARPSYNC.COLLECTIVE R15, `(.L_x_828) ;  /* 0x000000000f087348 */ /* 0x000fea0003c00000 */
[----:B------:R0:W1:Y:S02]  /*2c110*/  SHFL.IDX P6, R14, R13, R12, R11 ;  /* 0x0000000c0d0e7389 */ /* 0x00006400000c000b */
[----:B01----:R-:W-:Y:S01]  /*2c120*/  ENDCOLLECTIVE ;  /* 0x000000000000791b */ /* 0x003fe20003800000 */
.L_x_828:
[----:B------:R-:W-:Y:S01]  /*2c130*/  IMAD.MOV.U32 R13, RZ, RZ, R28 ;  /* 0x000000ffff0d7224 */ /* 0x000fe200078e001c */
[----:B------:R-:W-:Y:S01]  /*2c140*/  SEL R28, R30, R21, P0 ;  /* 0x000000151e1c7207 */ /* 0x000fe20000000000 */
[----:B------:R-:W-:Y:S01]  /*2c150*/  IMAD.MOV.U32 R12, RZ, RZ, R3 ;  /* 0x000000ffff0c7224 */ /* 0x000fe200078e0003 */
[----:B------:R-:W-:Y:S02]  /*2c160*/  SEL R30, R21, R30, P0 ;  /* 0x0000001e151e7207 */ /* 0x000fe40000000000 */
[----:B------:R-:W-:-:S07]  /*2c170*/  MOV R34, R14 ;  /* 0x0000000e00227202 */ /* 0x000fce0000000f00 */
[----:B------:R-:W-:Y:S05]  /*2c180*/  WARPSYNC.COLLECTIVE R15, `(.L_x_829) ;  /* 0x000000000f087348 */ /* 0x000fea0003c00000 */
[----:B------:R0:W1:Y:S02]  /*2c190*/  SHFL.IDX P6, R14, R13, R12, R11 ;  /* 0x0000000c0d0e7389 */ /* 0x00006400000c000b */
[----:B01----:R-:W-:Y:S01]  /*2c1a0*/  ENDCOLLECTIVE ;  /* 0x000000000000791b */ /* 0x003fe20003800000 */
.L_x_829:
[----:B------:R-:W-:Y:S01]  /*2c1b0*/  IMAD.MOV.U32 R13, RZ, RZ, R27 ;  /* 0x000000ffff0d7224 */ /* 0x000fe200078e001b */
[----:B------:R-:W-:Y:S01]  /*2c1c0*/  MOV R12, R0 ;  /* 0x00000000000c7202 */ /* 0x000fe20000000f00 */
[----:B------:R-:W-:-:S07]  /*2c1d0*/  IMAD.MOV.U32 R25, RZ, RZ, R14 ;  /* 0x000000ffff197224 */ /* 0x000fce00078e000e */
[----:B------:R-:W-:Y:S05]  /*2c1e0*/  WARPSYNC.COLLECTIVE R15, `(.L_x_830) ;  /* 0x000000000f087348 */ /* 0x000fea0003c00000 */
[----:B------:R0:W1:Y:S02]  /*2c1f0*/  SHFL.IDX P6, R14, R13, R12, R11 ;  /* 0x0000000c0d0e7389 */ /* 0x00006400000c000b */
[----:B01----:R-:W-:Y:S01]  /*2c200*/  ENDCOLLECTIVE ;  /* 0x000000000000791b */ /* 0x003fe20003800000 */
.L_x_830:
[----:B------:R-:W-:Y:S01]  /*2c210*/  IMAD.MOV.U32 R13, RZ, RZ, R32 ;  /* 0x000000ffff0d7224 */ /* 0x000fe200078e0020 */
[----:B------:R-:W-:Y:S01]  /*2c220*/  SEL R32, R34, R25, P0 ;  /* 0x0000001922207207 */ /* 0x000fe20000000000 */
[----:B------:R-:W-:Y:S01]  /*2c230*/  IMAD.MOV.U32 R12, RZ, RZ, R3 ;  /* 0x000000ffff0c7224 */ /* 0x000fe200078e0003 */
[----:B------:R-:W-:Y:S01]  /*2c240*/  SEL R34, R25, R34, P0 ;  /* 0x0000002219227207 */ /* 0x000fe20000000000 */
[----:B------:R-:W-:-:S07]  /*2c250*/  IMAD.MOV.U32 R38, RZ, RZ, R14 ;  /* 0x000000ffff267224 */ /* 0x000fce00078e000e */
[----:B------:R-:W-:Y:S05]  /*2c260*/  WARPSYNC.COLLECTIVE R15, `(.L_x_831) ;  /* 0x000000000f087348 */ /* 0x000fea0003c00000 */
[----:B------:R0:W1:Y:S02]  /*2c270*/  SHFL.IDX P6, R14, R13, R12, R11 ;  /* 0x0000000c0d0e7389 */ /* 0x00006400000c000b */
[----:B01----:R-:W-:Y:S01]  /*2c280*/  ENDCOLLECTIVE ;  /* 0x000000000000791b */ /* 0x003fe20003800000 */
.L_x_831:
[----:B------:R-:W-:Y:S01]  /*2c290*/  MOV R13, R29 ;  /* 0x0000001d000d7202 */ /* 0x000fe20000000f00 */
[----:B------:R-:W-:Y:S02]  /*2c2a0*/  IMAD.MOV.U32 R12, RZ, RZ, R0 ;  /* 0x000000ffff0c7224 */ /* 0x000fe400078e0000 */
[----:B------:R-:W-:-:S07]  /*2c2b0*/  IMAD.MOV.U32 R27, RZ, RZ, R14 ;  /* 0x000000ffff1b7224 */ /* 0x000fce00078e000e */
[----:B------:R-:W-:Y:S05]  /*2c2c0*/  WARPSYNC.COLLECTIVE R15, `(.L_x_832) ;  /* 0x000000000f087348 */ /* 0x000fea0003c00000 */
[----:B------:R0:W1:Y:S02]  /*2c2d0*/  SHFL.IDX P6, R14, R13, R12, R11 ;  /* 0x0000000c0d0e7389 */ /* 0x00006400000c000b */
[----:B01----:R-:W-:Y:S01]  /*2c2e0*/  ENDCOLLECTIVE ;  /* 0x000000000000791b */ /* 0x003fe20003800000 */
.L_x_832:
        /* <DEDUP_REMOVED lines=8> */
.L_x_833:
[----:B------:R-:W-:Y:S02]  /*2c370*/  IMAD.MOV.U32 R13, RZ, RZ, R31 ;  /* 0x000000ffff0d7224 */ /* 0x000fe400078e001f */
[----:B------:R-:W-:Y:S01]  /*2c380*/  IMAD.MOV.U32 R12, RZ, RZ, R0 ;  /* 0x000000ffff0c7224 */ /* 0x000fe200078e0000 */
[----:B------:R-:W-:-:S07]  /*2c390*/  MOV R40, R14 ;  /* 0x0000000e00287202 */ /* 0x000fce0000000f00 */
[----:B------:R-:W-:Y:S05]  /*2c3a0*/  WARPSYNC.COLLECTIVE R15, `(.L_x_834) ;  /* 0x000000000f087348 */ /* 0x000fea0003c00000 */
[----:B------:R0:W1:Y:S02]  /*2c3b0*/  SHFL.IDX P6, R14, R13, R12, R11 ;  /* 0x0000000c0d0e7389 */ /* 0x00006400000c000b */
[----:B01----:R-:W-:Y:S01]  /*2c3c0*/  ENDCOLLECTIVE ;  /* 0x000000000000791b */ /* 0x003fe20003800000 */
.L_x_834:
[----:B------:R-:W-:Y:S01]  /*2c3d0*/  IMAD.MOV.U32 R13, RZ, RZ, R42 ;  /* 0x000000ffff0d7224 */ /* 0x000fe200078e002a */
[----:B------:R-:W-:Y:S01]  /*2c3e0*/  MOV R12, R3 ;  /* 0x00000003000c7202 */ /* 0x000fe20000000f00 */
[----:B------:R-:W-:-:S07]  /*2c3f0*/  IMAD.MOV.U32 R31, RZ, RZ, R14 ;  /* 0x000000ffff1f7224 */ /* 0x000fce00078e000e */
[----:B------:R-:W-:Y:S05]  /*2c400*/  WARPSYNC.COLLECTIVE R15, `(.L_x_835) ;  /* 0x000000000f087348 */ /* 0x000fea0003c00000 */
[----:B------:R0:W1:Y:S02]  /*2c410*/  SHFL.IDX P6, R14, R13, R12, R11 ;  /* 0x0000000c0d0e7389 */ /* 0x00006400000c000b */
[----:B01----:R-:W-:Y:S01]  /*2c420*/  ENDCOLLECTIVE ;  /* 0x000000000000791b */ /* 0x003fe20003800000 */
.L_x_835:
[----:B------:R-:W-:Y:S02]  /*2c430*/  IMAD.MOV.U32 R13, RZ, RZ, R33 ;  /* 0x000000ffff0d7224 */ /* 0x000fe400078e0021 */
[----:B------:R-:W-:Y:S02]  /*2c440*/  IMAD.MOV.U32 R12, RZ, RZ, R0 ;  /* 0x000000ffff0c7224 */ /* 0x000fe400078e0000 */
[----:B------:R-:W-:-:S07]  /*2c450*/  IMAD.MOV.U32 R42, RZ, RZ, R14 ;  /* 0x000000ffff2a7224 */ /* 0x000fce00078e000e */
[----:B------:R-:W-:Y:S05]  /*2c460*/  WARPSYNC.COLLECTIVE R15, `(.L_x_836) ;  /* 0x000000000f087348 */ /* 0x000fea0003c00000 */
[----:B------:R0:W1:Y:S02]  /*2c470*/  SHFL.IDX P6, R14, R13, R12, R11 ;  /* 0x0000000c0d0e7389 */ /* 0x00006400000c000b */
[----:B01----:R-:W-:Y:S01]  /*2c480*/  ENDCOLLECTIVE ;  /* 0x000000000000791b */ /* 0x003fe20003800000 */
.L_x_836:
[----:B------:R-:W-:Y:S01]  /*2c490*/  MOV R13, R44 ;  /* 0x0000002c000d7202 */ /* 0x000fe20000000f00 */
[----:B------:R-:W-:Y:S02]  /*2c4a0*/  IMAD.MOV.U32 R12, RZ, RZ, R3 ;  /* 0x000000ffff0c7224 */ /* 0x000fe400078e0003 */
[----:B------:R-:W-:-:S07]  /*2c4b0*/  IMAD.MOV.U32 R33, RZ, RZ, R14 ;  /* 0x000000ffff217224 */ /* 0x000fce00078e000e */
[----:B------:R-:W-:Y:S05]  /*2c4c0*/  WARPSYNC.COLLECTIVE R15, `(.L_x_837) ;  /* 0x000000000f087348 */ /* 0x000fea0003c00000 */
[----:B------:R0:W1:Y:S02]  /*2c4d0*/  SHFL.IDX P6, R14, R13, R12, R11 ;  /* 0x0000000c0d0e7389 */ /* 0x00006400000c000b */
[----:B01----:R-:W-:Y:S01]  /*2c4e0*/  ENDCOLLECTIVE ;  /* 0x000000000000791b */ /* 0x003fe20003800000 */
.L_x_837:
[----:B------:R-:W-:Y:S02]  /*2c4f0*/  IMAD.MOV.U32 R13, RZ, RZ, R35 ;  /* 0x000000ffff0d7224 */ /* 0x000fe400078e0023 */
[----:B------:R-:W-:Y:S02]  /*2c500*/  IMAD.MOV.U32 R12, RZ, RZ, R0 ;  /* 0x000000ffff0c7224 */ /* 0x000fe400078e0000 */
[----:B------:R-:W-:-:S07]  /*2c510*/  IMAD.MOV.U32 R44, RZ, RZ, R14 ;  /* 0x000000ffff2c7224 */ /* 0x000fce00078e000e */
[----:B------:R-:W-:Y:S05]  /*2c520*/  WARPSYNC.COLLECTIVE R15, `(.L_x_838) ;  /* 0x000000000f087348 */ /* 0x000fea0003c00000 */
[----:B------:R0:W1:Y:S02]  /*2c530*/  SHFL.IDX P6, R14, R13, R12, R11 ;  /* 0x0000000c0d0e7389 */ /* 0x00006400000c000b */
[----:B01----:R-:W-:Y:S01]  /*2c540*/  ENDCOLLECTIVE ;  /* 0x000000000000791b */ /* 0x003fe20003800000 */
.L_x_838:
[----:B------:R-:W-:Y:S02]  /*2c550*/  IMAD.MOV.U32 R13, RZ, RZ, R46 ;  /* 0x000000ffff0d7224 */ /* 0x000fe400078e002e */
[----:B------:R-:W-:Y:S01]  /*2c560*/  IMAD.MOV.U32 R12, RZ, RZ, R3 ;  /* 0x000000ffff0c7224 */ /* 0x000fe200078e0003 */
[----:B------:R-:W-:-:S07]  /*2c570*/  MOV R35, R14 ;  /* 0x0000000e00237202 */ /* 0x000fce0000000f00 */
[----:B------:R-:W-:Y:S05]  /*2c580*/  WARPSYNC.COLLECTIVE R15, `(.L_x_839) ;  /* 0x000000000f087348 */ /* 0x000fea0003c00000 */
[----:B------:R0:W1:Y:S02]  /*2c590*/  SHFL.IDX P6, R14, R13, R12, R11 ;  /* 0x0000000c0d0e7389 */ /* 0x00006400000c000b */
[----:B01----:R-:W-:Y:S01]  /*2c5a0*/  ENDCOLLECTIVE ;  /* 0x000000000000791b */ /* 0x003fe20003800000 */
.L_x_839:
[----:B------:R-:W-:Y:S01]  /*2c5b0*/  IMAD.MOV.U32 R13, RZ, RZ, R37 ;  /* 0x000000ffff0d7224 */ /* 0x000fe200078e0025 */
[----:B------:R-:W-:Y:S01]  /*2c5c0*/  MOV R12, R0 ;  /* 0x00000000000c7202 */ /* 0x000fe20000000f00 */
[----:B------:R-:W-:-:S07]  /*2c5d0*/  IMAD.MOV.U32 R46, RZ, RZ, R14 ;  /* 0x000000ffff2e7224 */ /* 0x000fce00078e000e */
[----:B------:R-:W-:Y:S05]  /*2c5e0*/  WARPSYNC.COLLECTIVE R15, `(.L_x_840) ;  /* 0x000000000f087348 */ /* 0x000fea0003c00000 */
[----:B------:R0:W1:Y:S02]  /*2c5f0*/  SHFL.IDX P6, R14, R13, R12, R11 ;  /* 0x0000000c0d0e7389 */ /* 0x00006400000c000b */
[----:B01----:R-:W-:Y:S01]  /*2c600*/  ENDCOLLECTIVE ;  /* 0x000000000000791b */ /* 0x003fe20003800000 */
.L_x_840:
[----:B------:R-:W-:Y:S01]  /*2c610*/  IMAD.MOV.U32 R13, RZ, RZ, R48 ;  /* 0x000000ffff0d7224 */ /* 0x000fe200078e0030 */
[----:B------:R-:W-:Y:S01]  /*2c620*/  SEL R48, R33, R44, P0 ;  /* 0x0000002c21307207 */ /* 0x000fe20000000000 */
[----:B------:R-:W-:Y:S02]  /*2c630*/  IMAD.MOV.U32 R12, RZ, RZ, R3 ;  /* 0x000000ffff0c7224 */ /* 0x000fe400078e0003 */
[----:B------:R-:W-:-:S07]  /*2c640*/  IMAD.MOV.U32 R37, RZ, RZ, R14 ;  /* 0x000000ffff257224 */ /* 0x000fce00078e000e */
[----:B------:R-:W-:Y:S05]  /*2c650*/  WARPSYNC.COLLECTIVE R15, `(.L_x_841) ;  /* 0x000000000f087348 */ /* 0x000fea0003c00000 */
[----:B------:R0:W1:Y:S02]  /*2c660*/  SHFL.IDX P6, R14, R13, R12, R11 ;  /* 0x0000000c0d0e7389 */ /* 0x00006400000c000b */
[----:B01----:R-:W-:Y:S01]  /*2c670*/  ENDCOLLECTIVE ;  /* 0x000000000000791b */ /* 0x003fe20003800000 */
.L_x_841:
[----:B------:R-:W-:Y:S01]  /*2c680*/  MOV R13, R39 ;  /* 0x00000027000d7202 */ /* 0x000fe20000000f00 */
[----:B------:R-:W-:Y:S02]  /*2c690*/  IMAD.MOV.U32 R12, RZ, RZ, R0 ;  /* 0x000000ffff0c7224 */ /* 0x000fe400078e0000 */
[----:B------:R-:W-:-:S07]  /*2c6a0*/  IMAD.MOV.U32 R58, RZ, RZ, R14 ;  /* 0x000000ffff3a7224 */ /* 0x000fce00078e000e */
[----:B------:R-:W-:Y:S05]  /*2c6b0*/  WARPSYNC.COLLECTIVE R15, `(.L_x_842) ;  /* 0x000000000f087348 */ /* 0x000fea0003c00000 */
[----:B------:R0:W1:Y:S02]  /*2c6c0*/  SHFL.IDX P6, R14, R13, R12, R11 ;  /* 0x0000000c0d0e7389 */ /* 0x00006400000c000b */
[----:B01----:R-:W-:Y:S01]  /*2c6d0*/  ENDCOLLECTIVE ;  /* 0x000000000000791b */ /* 0x003fe20003800000 */
.L_x_842:
[----:B------:R-:W-:Y:S01]  /*2c6e0*/  IMAD.MOV.U32 R13, RZ, RZ, R50 ;  /* 0x000000ffff0d7224 */ /* 0x000fe200078e0032 */
[----:B------:R-:W-:Y:S01]  /*2c6f0*/  SEL R50, R44, R33, P0 ;  /* 0x000000212c327207 */ /* 0x000fe20000000000 */
[----:B------:R-:W-:Y:S01]  /*2c700*/  IMAD.MOV.U32 R12, RZ, RZ, R3 ;  /* 0x000000ffff0c7224 */ /* 0x000fe200078e0003 */
[----:B------:R-:W-:Y:S02]  /*2c710*/  SEL R44, R35, R46, P0 ;  /* 0x0000002e232c7207 */ /* 0x000fe40000000000 */
[----:B------:R-:W-:Y:S01]  /*2c720*/  SEL R46, R46, R35, P0 ;  /* 0x000000232e2e7207 */ /* 0x000fe20000000000 */
[----:B------:R-:W-:-:S07]  /*2c730*/  IMAD.MOV.U32 R62, RZ, RZ, R14 ;  /* 0x000000ffff3e7224 */ /* 0x000fce00078e000e */
[----:B------:R-:W-:Y:S05]  /*2c740*/  WARPSYNC.COLLECTIVE R15, `(.L_x_843) ;  /* 0x000000000f087348 */ /* 0x000fea0003c00000 */
[----:B------:R0:W1:Y:S02]  /*2c750*/  SHFL.IDX P6, R14, R13, R12, R11 ;  /* 0x0000000c0d0e7389 */ /* 0x00006400000c000b */
[----:B01----:R-:W-:Y:S01]  /*2c760*/  ENDCOLLECTIVE ;  /* 0x000000000000791b */ /* 0x003fe20003800000 */
.L_x_843:
[----:B------:R-:W-:Y:S02]  /*2c770*/  IMAD.MOV.U32 R13, RZ, RZ, R41 ;  /* 0x000000ffff0d7224 */ /* 0x000fe400078e0029 */
[----:B------:R-:W-:Y:S01]  /*2c780*/  IMAD.MOV.U32 R12, RZ, RZ, R0 ;  /* 0x000000ffff0c7224 */ /* 0x000fe200078e0000 */
[----:B------:R-:W-:-:S07]  /*2c790*/  MOV R39, R14 ;  /* 0x0000000e00277202 */ /* 0x000fce0000000f00 */
[----:B------:R-:W-:Y:S05]  /*2c7a0*/  WARPSYNC.COLLECTIVE R15, `(.L_x_844) ;  /* 0x000000000f087348 */ /* 0x000fea0003c00000 */
[----:B------:R0:W1:Y:S02]  /*2c7b0*/  SHFL.IDX P6, R14, R13, R12, R11 ;  /* 0x0000000c0d0e7389 */ /* 0x00006400000c000b */
[----:B01----:R-:W-:Y:S01]  /*2c7c0*/  ENDCOLLECTIVE ;  /* 0x000000000000791b */ /* 0x003fe20003800000 */
.L_x_844:
[----:B------:R-:W-:Y:S01]  /*2c7d0*/  IMAD.MOV.U32 R13, RZ, RZ, R54 ;  /* 0x000000ffff0d7224 */ /* 0x000fe200078e0036 */
[----:B------:R-:W-:Y:S01]  /*2c7e0*/  MOV R12, R3 ;  /* 0x00000003000c7202 */ /* 0x000fe20000000f00 */
[----:B------:R-:W-:-:S07]  /*2c7f0*/  IMAD.MOV.U32 R41, RZ, RZ, R14 ;  /* 0x000000ffff297224 */ /* 0x000fce00078e000e */
[----:B------:R-:W-:Y:S05]  /*2c800*/  WARPSYNC.COLLECTIVE R15, `(.L_x_845) ;  /* 0x000000000f087348 */ /* 0x000fea0003c00000 */
[----:B------:R0:W1:Y:S02]  /*2c810*/  SHFL.IDX P6, R14, R13, R12, R11 ;  /* 0x0000000c0d0e7389 */ /* 0x00006400000c000b */
[----:B01----:R-:W-:Y:S01]  /*2c820*/  ENDCOLLECTIVE ;  /* 0x000000000000791b */ /* 0x003fe20003800000 */
.L_x_845:
[----:B------:R-:W-:Y:S02]  /*2c830*/  IMAD.MOV.U32 R13, RZ, RZ, R43 ;  /* 0x000000ffff0d7224 */ /* 0x000fe400078e002b */
[----:B------:R-:W-:Y:S02]  /*2c840*/  IMAD.MOV.U32 R12, RZ, RZ, R0 ;  /* 0x000000ffff0c7224 */ /* 0x000fe400078e0000 */
[----:B------:R-:W-:-:S07]  /*2c850*/  IMAD.MOV.U32 R54, RZ, RZ, R14 ;  /* 0x000000ffff367224 */ /* 0x000fce00078e000e */
[----:B------:R-:W-:Y:S05]  /*2c860*/  WARPSYNC.COLLECTIVE R15, `(.L_x_846) ;  /* 0x000000000f087348 */ /* 0x000fea0003c00000 */
[----:B------:R0:W1:Y:S02]  /*2c870*/  SHFL.IDX P6, R14, R13, R12, R11 ;  /* 0x0000000c0d0e7389 */ /* 0x00006400000c000b */
[----:B01----:R-:W-:Y:S01]  /*2c880*/  ENDCOLLECTIVE ;  /* 0x000000000000791b */ /* 0x003fe20003800000 */
.L_x_846:
[----:B------:R-:W-:Y:S02]  /*2c890*/  SEL R5, R41, R54, P0 ;  /* 0x0000003629057207 */ /* 0x000fe40000000000 */
[----:B------:R-:W-:Y:S02]  /*2c8a0*/  SEL R7, R54, R41, P0 ;  /* 0x0000002936077207 */ /* 0x000fe40000000000 */
        /* <DEDUP_REMOVED lines=8> */
.L_x_847:
[----:B------:R-:W-:Y:S02]  /*2c930*/  IMAD.MOV.U32 R13, RZ, RZ, R45 ;  /* 0x000000ffff0d7224 */ /* 0x000fe400078e002d */
[----:B------:R-:W-:Y:S02]  /*2c940*/  IMAD.MOV.U32 R12, RZ, RZ, R0 ;  /* 0x000000ffff0c7224 */ /* 0x000fe400078e0000 */
[----:B------:R-:W-:-:S07]  /*2c950*/  IMAD.MOV.U32 R2, RZ, RZ, R14 ;  /* 0x000000ffff027224 */ /* 0x000fce00078e000e */
[----:B------:R-:W-:Y:S05]  /*2c960*/  WARPSYNC.COLLECTIVE R15, `(.L_x_848) ;  /* 0x000000000f087348 */ /* 0x000fea0003c00000 */
[----:B------:R0:W1:Y:S02]  /*2c970*/  SHFL.IDX P6, R14, R13, R12, R11 ;  /* 0x0000000c0d0e7389 */ /* 0x00006400000c000b */
[----:B01----:R-:W-:Y:S01]  /*2c980*/  ENDCOLLECTIVE ;  /* 0x000000000000791b */ /* 0x003fe20003800000 */
.L_x_848:
[----:B------:R-:W-:Y:S01]  /*2c990*/  SEL R9, R43, R2, P0 ;  /* 0x000000022b097207 */ /* 0x000fe20000000000 */
        /* <DEDUP_REMOVED lines=8> */
.L_x_849:
[----:B------:R-:W-:Y:S01]  /*2ca20*/  IMAD.MOV.U32 R13, RZ, RZ, R47 ;  /* 0x000000ffff0d7224 */ /* 0x000fe200078e002f */
[----:B------:R-:W-:Y:S01]  /*2ca30*/  MOV R12, R0 ;  /* 0x00000000000c7202 */ /* 0x000fe20000000f00 */
[----:B------:R-:W-:-:S07]  /*2ca40*/  IMAD.MOV.U32 R20, RZ, RZ, R14 ;  /* 0x000000ffff147224 */ /* 0x000fce00078e000e */
[----:B------:R-:W-:Y:S05]  /*2ca50*/  WARPSYNC.COLLECTIVE R15, `(.L_x_850) ;  /* 0x000000000f087348 */ /* 0x000fea0003c00000 */
[----:B------:R0:W1:Y:S02]  /*2ca60*/  SHFL.IDX P6, R14, R13, R12, R11 ;  /* 0x0000000c0d0e7389 */ /* 0x00006400000c000b */
[----:B01----:R-:W-:Y:S01]  /*2ca70*/  ENDCOLLECTIVE ;  /* 0x000000000000791b */ /* 0x003fe20003800000 */
.L_x_850:
[----:B------:R-:W-:Y:S02]  /*2ca80*/  SEL R25, R45, R20, P0 ;  /* 0x000000142d197207 */ /* 0x000fe40000000000 */
[----:B------:R-:W-:Y:S01]  /*2ca90*/  SEL R27, R20, R45, P0 ;  /* 0x0000002d141b7207 */ /* 0x000fe20000000000 */
[----:B------:R-:W-:Y:S02]  /*2caa0*/  IMAD.MOV.U32 R13, RZ, RZ, R64 ;  /* 0x000000ffff0d7224 */ /* 0x000fe400078e0040 */
[----:B------:R-:W-:Y:S02]  /*2cab0*/  IMAD.MOV.U32 R12, RZ, RZ, R3 ;  /* 0x000000ffff0c7224 */ /* 0x000fe400078e0003 */
[----:B------:R-:W-:-:S07]  /*2cac0*/  IMAD.MOV.U32 R47, RZ, RZ, R14 ;  /* 0x000000ffff2f7224 */ /* 0x000fce00078e000e */
[----:B------:R-:W-:Y:S05]  /*2cad0*/  WARPSYNC.COLLECTIVE R15, `(.L_x_851) ;  /* 0x000000000f087348 */ /* 0x000fea0003c00000 */
[----:B------:R0:W1:Y:S02]  /*2cae0*/  SHFL.IDX P6, R14, R13, R12, R11 ;  /* 0x0000000c0d0e7389 */ /* 0x00006400000c000b */
[----:B01----:R-:W-:Y:S01]  /*2caf0*/  ENDCOLLECTIVE ;  /* 0x000000000000791b */ /* 0x003fe20003800000 */
.L_x_851:
[----:B------:R-:W-:Y:S01]  /*2cb00*/  MOV R13, R49 ;  /* 0x00000031000d7202 */ /* 0x000fe20000000f00 */
[----:B------:R-:W-:Y:S02]  /*2cb10*/  IMAD.MOV.U32 R12, RZ, RZ, R0 ;  /* 0x000000ffff0c7224 */ /* 0x000fe400078e0000 */
[----:B------:R-:W-:-:S07]  /*2cb20*/  IMAD.MOV.U32 R64, RZ, RZ, R14 ;  /* 0x000000ffff407224 */ /* 0x000fce00078e000e */
[----:B------:R-:W-:Y:S05]  /*2cb30*/  WARPSYNC.COLLECTIVE R15, `(.L_x_852) ;  /* 0x000000000f087348 */ /* 0x000fea0003c00000 */
[----:B------:R0:W1:Y:S02]  /*2cb40*/  SHFL.IDX P6, R14, R13, R12, R11 ;  /* 0x0000000c0d0e7389 */ /* 0x00006400000c000b */
[----:B01----:R-:W-:Y:S01]  /*2cb50*/  ENDCOLLECTIVE ;  /* 0x000000000000791b */ /* 0x003fe20003800000 */
.L_x_852:
[----:B------:R-:W-:Y:S02]  /*2cb60*/  IMAD.MOV.U32 R13, RZ, RZ, R66 ;  /* 0x000000ffff0d7224 */ /* 0x000fe400078e0042 */
[----:B------:R-:W-:Y:S02]  /*2cb70*/  IMAD.MOV.U32 R12, RZ, RZ, R3 ;  /* 0x000000ffff0c7224 */ /* 0x000fe400078e0003 */
[----:B------:R-:W-:-:S07]  /*2cb80*/  IMAD.MOV.U32 R49, RZ, RZ, R14 ;  /* 0x000000ffff317224 */ /* 0x000fce00078e000e */
[----:B------:R-:W-:Y:S05]  /*2cb90*/  WARPSYNC.COLLECTIVE R15, `(.L_x_853) ;  /* 0x000000000f087348 */ /* 0x000fea0003c00000 */
[----:B------:R0:W1:Y:S02]  /*2cba0*/  SHFL.IDX P6, R14, R13, R12, R11 ;  /* 0x0000000c0d0e7389 */ /* 0x00006400000c000b */
[----:B01----:R-:W-:Y:S01]  /*2cbb0*/  ENDCOLLECTIVE ;  /* 0x000000000000791b */ /* 0x003fe20003800000 */
.L_x_853:
[----:B------:R-:W-:Y:S02]  /*2cbc0*/  IMAD.MOV.U32 R13, RZ, RZ, R51 ;  /* 0x000000ffff0d7224 */ /* 0x000fe400078e0033 */
[----:B------:R-:W-:Y:S01]  /*2cbd0*/  IMAD.MOV.U32 R12, RZ, RZ, R0 ;  /* 0x000000ffff0c7224 */ /* 0x000fe200078e0000 */
[----:B------:R-:W-:-:S07]  /*2cbe0*/  MOV R66, R14 ;  /* 0x0000000e00427202 */ /* 0x000fce0000000f00 */
[----:B------:R-:W-:Y:S05]  /*2cbf0*/  WARPSYNC.COLLECTIVE R15, `(.L_x_854) ;  /* 0x000000000f087348 */ /* 0x000fea0003c00000 */
[----:B------:R0:W1:Y:S02]  /*2cc00*/  SHFL.IDX P6, R14, R13, R12, R11 ;  /* 0x0000000c0d0e7389 */ /* 0x00006400000c000b */
[----:B01----:R-:W-:Y:S01]  /*2cc10*/  ENDCOLLECTIVE ;  /* 0x000000000000791b */ /* 0x003fe20003800000 */
.L_x_854:
        /* <DEDUP_REMOVED lines=8> */
.L_x_855:
[----:B------:R-:W-:Y:S02]  /*2cca0*/  IMAD.MOV.U32 R13, RZ, RZ, R55 ;  /* 0x000000ffff0d7224 */ /* 0x000fe400078e0037 */
[----:B------:R-:W-:Y:S02]  /*2ccb0*/  IMAD.MOV.U32 R12, RZ, RZ, R0 ;  /* 0x000000ffff0c7224 */ /* 0x000fe400078e0000 */
[----:B------:R-:W-:-:S07]  /*2ccc0*/  IMAD.MOV.U32 R68, RZ, RZ, R14 ;  /* 0x000000ffff447224 */ /* 0x000fce00078e000e */
[----:B------:R-:W-:Y:S05]  /*2ccd0*/  WARPSYNC.COLLECTIVE R15, `(.L_x_856) ;  /* 0x000000000f087348 */ /* 0x000fea0003c00000 */
[----:B------:R0:W1:Y:S02]  /*2cce0*/  SHFL.IDX P6, R14, R13, R12, R11 ;  /* 0x0000000c0d0e7389 */ /* 0x00006400000c000b */
[----:B01----:R-:W-:Y:S01]  /*2ccf0*/  ENDCOLLECTIVE ;  /* 0x000000000000791b */ /* 0x003fe20003800000 */
.L_x_856:
[----:B------:R-:W-:Y:S02]  /*2cd00*/  SEL R37, R51, R68, P0 ;  /* 0x0000004433257207 */ /* 0x000fe40000000000 */
[----:B------:R-:W-:Y:S02]  /*2cd10*/  SEL R39, R68, R51, P0 ;  /* 0x0000003344277207 */ /* 0x000fe40000000000 */
[----:B------:R-:W-:Y:S01]  /*2cd20*/  MOV R13, R70 ;  /* 0x00000046000d7202 */ /* 0x000fe20000000f00 */
[----:B------:R-:W-:Y:S02]  /*2cd30*/  IMAD.MOV.U32 R12, RZ, RZ, R3 ;  /* 0x000000ffff0c7224 */ /* 0x000fe400078e0003 */
[----:B------:R-:W-:-:S07]  /*2cd40*/  IMAD.MOV.U32 R55, RZ, RZ, R14 ;  /* 0x000000ffff377224 */ /* 0x000fce00078e000e */
[----:B------:R-:W-:Y:S05]  /*2cd50*/  WARPSYNC.COLLECTIVE R15, `(.L_x_857) ;  /* 0x000000000f087348 */ /* 0x000fea0003c00000 */
[----:B------:R0:W1:Y:S02]  /*2cd60*/  SHFL.IDX P6, R14, R13, R12, R11 ;  /* 0x0000000c0d0e7389 */ /* 0x00006400000c000b */
[----:B01----:R-:W-:Y:S01]  /*2cd70*/  ENDCOLLECTIVE ;  /* 0x000000000000791b */ /* 0x003fe20003800000 */
.L_x_857:
[----:B------:R-:W-:Y:S02]  /*2cd80*/  IMAD.MOV.U32 R13, RZ, RZ, R57 ;  /* 0x000000ffff0d7224 */ /* 0x000fe400078e0039 */
[----:B------:R-:W-:Y:S02]  /*2cd90*/  IMAD.MOV.U32 R12, RZ, RZ, R0 ;  /* 0x000000ffff0c7224 */ /* 0x000fe400078e0000 */
[----:B------:R-:W-:-:S07]  /*2cda0*/  IMAD.MOV.U32 R70, RZ, RZ, R14 ;  /* 0x000000ffff467224 */ /* 0x000fce00078e000e */
[----:B------:R-:W-:Y:S05]  /*2cdb0*/  WARPSYNC.COLLECTIVE R15, `(.L_x_858) ;  /* 0x000000000f087348 */ /* 0x000fea0003c00000 */
[----:B------:R0:W1:Y:S02]  /*2cdc0*/  SHFL.IDX P6, R14, R13, R12, R11 ;  /* 0x0000000c0d0e7389 */ /* 0x00006400000c000b */
[----:B01----:R-:W-:Y:S01]  /*2cdd0*/  ENDCOLLECTIVE ;  /* 0x000000000000791b */ /* 0x003fe20003800000 */
.L_x_858:
[----:B------:R-:W-:Y:S02]  /*2cde0*/  IMAD.MOV.U32 R13, RZ, RZ, R72 ;  /* 0x000000ffff0d7224 */ /* 0x000fe400078e0048 */
[----:B------:R-:W-:Y:S01]  /*2cdf0*/  IMAD.MOV.U32 R12, RZ, RZ, R3 ;  /* 0x000000ffff0c7224 */ /* 0x000fe200078e0003 */
[----:B------:R-:W-:-:S07]  /*2ce00*/  MOV R57, R14 ;  /* 0x0000000e00397202 */ /* 0x000fce0000000f00 */
[----:B------:R-:W-:Y:S05]  /*2ce10*/  WARPSYNC.COLLECTIVE R15, `(.L_x_859) ;  /* 0x000000000f087348 */ /* 0x000fea0003c00000 */
[----:B------:R0:W1:Y:S02]  /*2ce20*/  SHFL.IDX P6, R14, R13, R12, R11 ;  /* 0x0000000c0d0e7389 */ /* 0x00006400000c000b */
[----:B01----:R-:W-:Y:S01]  /*2ce30*/  ENDCOLLECTIVE ;  /* 0x000000000000791b */ /* 0x003fe20003800000 */
.L_x_859:
[----:B------:R-:W-:Y:S01]  /*2ce40*/  IMAD.MOV.U32 R13, RZ, RZ, R59 ;  /* 0x000000ffff0d7224 */ /* 0x000fe200078e003b */
[----:B------:R-:W-:Y:S01]  /*2ce50*/  MOV R12, R0 ;  /* 0x00000000000c7202 */ /* 0x000fe20000000f00 */
[----:B------:R-:W-:-:S07]  /*2ce60*/  IMAD.MOV.U32 R72, RZ, RZ, R14 ;  /* 0x000000ffff487224 */ /* 0x000fce00078e000e */
[----:B------:R-:W-:Y:S05]  /*2ce70*/  WARPSYNC.COLLECTIVE R15, `(.L_x_860) ;  /* 0x000000000f087348 */ /* 0x000fea0003c00000 */
[----:B------:R0:W1:Y:S02]  /*2ce80*/  SHFL.IDX P6, R14, R13, R12, R11 ;  /* 0x0000000c0d0e7389 */ /* 0x00006400000c000b */
[----:B01----:R-:W-:Y:S01]  /*2ce90*/  ENDCOLLECTIVE ;  /* 0x000000000000791b */ /* 0x003fe20003800000 */
.L_x_860:
[----:B------:R-:W-:Y:S01]  /*2cea0*/  SEL R41, R57, R72, P0 ;  /* 0x0000004839297207 */ /* 0x000fe20000000000 */
[----:B------:R-:W-:Y:S02]  /*2ceb0*/  IMAD.MOV.U32 R13, RZ, RZ, R74 ;  /* 0x000000ffff0d7224 */ /* 0x000fe400078e004a */
[----:B------:R-:W-:Y:S02]  /*2cec0*/  IMAD.MOV.U32 R12, RZ, RZ, R3 ;  /* 0x000000ffff0c7224 */ /* 0x000fe400078e0003 */
[----:B------:R-:W-:-:S07]  /*2ced0*/  IMAD.MOV.U32 R59, RZ, RZ, R14 ;  /* 0x000000ffff3b7224 */ /* 0x000fce00078e000e */
[----:B------:R-:W-:Y:S05]  /*2cee0*/  WARPSYNC.COLLECTIVE R15, `(.L_x_861) ;  /* 0x000000000f087348 */ /* 0x000fea0003c00000 */
[----:B------:R0:W1:Y:S02]  /*2cef0*/  SHFL.IDX P6, R14, R13, R12, R11 ;  /* 0x0000000c0d0e7389 */ /* 0x00006400000c000b */
[----:B01----:R-:W-:Y:S01]  /*2cf00*/  ENDCOLLECTIVE ;  /* 0x000000000000791b */ /* 0x003fe20003800000 */
.L_x_861:
[----:B------:R-:W-:Y:S01]  /*2cf10*/  MOV R13, R61 ;  /* 0x0000003d000d7202 */ /* 0x000fe20000000f00 */
[----:B------:R-:W-:Y:S02]  /*2cf20*/  IMAD.MOV.U32 R12, RZ, RZ, R0 ;  /* 0x000000ffff0c7224 */ /* 0x000fe400078e0000 */
[----:B------:R-:W-:-:S07]  /*2cf30*/  IMAD.MOV.U32 R74, RZ, RZ, R14 ;  /* 0x000000ffff4a7224 */ /* 0x000fce00078e000e */
[----:B------:R-:W-:Y:S05]  /*2cf40*/  WARPSYNC.COLLECTIVE R15, `(.L_x_862) ;  /* 0x000000000f087348 */ /* 0x000fea0003c00000 */
[----:B------:R0:W1:Y:S02]  /*2cf50*/  SHFL.IDX P6, R14, R13, R12, R11 ;  /* 0x0000000c0d0e7389 */ /* 0x00006400000c000b */
[----:B01----:R-:W-:Y:S01]  /*2cf60*/  ENDCOLLECTIVE ;  /* 0x000000000000791b */ /* 0x003fe20003800000 */
.L_x_862:
        /* <DEDUP_REMOVED lines=8> */
.L_x_863:
[----:B------:R-:W-:Y:S02]  /*2cff0*/  IMAD.MOV.U32 R13, RZ, RZ, R63 ;  /* 0x000000ffff0d7224 */ /* 0x000fe400078e003f */
[----:B------:R-:W-:Y:S01]  /*2d000*/  IMAD.MOV.U32 R12, RZ, RZ, R0 ;  /* 0x000000ffff0c7224 */ /* 0x000fe200078e0000 */
[----:B------:R-:W-:-:S07]  /*2d010*/  MOV R76, R14 ;  /* 0x0000000e004c7202 */ /* 0x000fce0000000f00 */
[----:B------:R-:W-:Y:S05]  /*2d020*/  WARPSYNC.COLLECTIVE R15, `(.L_x_864) ;  /* 0x000000000f087348 */ /* 0x000fea0003c00000 */
[----:B------:R0:W1:Y:S02]  /*2d030*/  SHFL.IDX P6, R14, R13, R12, R11 ;  /* 0x0000000c0d0e7389 */ /* 0x00006400000c000b */
[----:B01----:R-:W-:Y:S01]  /*2d040*/  ENDCOLLECTIVE ;  /* 0x000000000000791b */ /* 0x003fe20003800000 */
.L_x_864:
[----:B------:R-:W-:Y:S01]  /*2d050*/  SEL R45, R61, R76, P0 ;  /* 0x0000004c3d2d7207 */ /* 0x000fe20000000000 */
[----:B------:R-:W-:Y:S01]  /*2d060*/  IMAD.MOV.U32 R13, RZ, RZ, R78 ;  /* 0x000000ffff0d7224 */ /* 0x000fe200078e004e */
[----:B------:R-:W-:Y:S01]  /*2d070*/  MOV R12, R3 ;  /* 0x00000003000c7202 */ /* 0x000fe20000000f00 */
[----:B------:R-:W-:-:S07]  /*2d080*/  IMAD.MOV.U32 R63, RZ, RZ, R14 ;  /* 0x000000ffff3f7224 */ /* 0x000fce00078e000e */
[----:B------:R-:W-:Y:S05]  /*2d090*/  WARPSYNC.COLLECTIVE R15, `(.L_x_865) ;  /* 0x000000000f087348 */ /* 0x000fea0003c00000 */
[----:B------:R0:W1:Y:S02]  /*2d0a0*/  SHFL.IDX P6, R14, R13, R12, R11 ;  /* 0x0000000c0d0e7389 */ /* 0x00006400000c000b */
[----:B01----:R-:W-:Y:S01]  /*2d0b0*/  ENDCOLLECTIVE ;  /* 0x000000000000791b */ /* 0x003fe20003800000 */
.L_x_865:
[----:B------:R-:W-:Y:S02]  /*2d0c0*/  IMAD.MOV.U32 R13, RZ, RZ, R65 ;  /* 0x000000ffff0d7224 */ /* 0x000fe400078e0041 */
[----:B------:R-:W-:Y:S02]  /*2d0d0*/  IMAD.MOV.U32 R12, RZ, RZ, R0 ;  /* 0x000000ffff0c7224 */ /* 0x000fe400078e0000 */
[----:B------:R-:W-:Y:S02]  /*2d0e0*/  IMAD.MOV.U32 R0, RZ, RZ, RZ ;  /* 0x000000ffff007224 */ /* 0x000fe400078e00ff */
[----:B------:R-:W-:-:S07]  /*2d0f0*/  IMAD.MOV.U32 R78, RZ, RZ, R14 ;  /* 0x000000ffff4e7224 */ /* 0x000fce00078e000e */
[----:B------:R-:W-:Y:S05]  /*2d100*/  WARPSYNC.COLLECTIVE R15, `(.L_x_866) ;  /* 0x000000000f087348 */ /* 0x000fea0003c00000 */
[----:B------:R0:W1:Y:S02]  /*2d110*/  SHFL.IDX P6, R14, R13, R12, R11 ;  /* 0x0000000c0d0e7389 */ /* 0x00006400000c000b */
[----:B01----:R-:W-:Y:S01]  /*2d120*/  ENDCOLLECTIVE ;  /* 0x000000000000791b */ /* 0x003fe20003800000 */
.L_x_866:
[----:B------:R-:W-:Y:S02]  /*2d130*/  SEL R59, R78, R63, P0 ;  /* 0x0000003f4e3b7207 */ /* 0x000fe40000000000 */
[----:B------:R-:W-:Y:S01]  /*2d140*/  MOV R13, R80 ;  /* 0x00000050000d7202 */ /* 0x000fe20000000f00 */
[----:B------:R-:W-:Y:S02]  /*2d150*/  IMAD.MOV.U32 R12, RZ, RZ, R3 ;  /* 0x000000ffff0c7224 */ /* 0x000fe400078e0003 */
[----:B------:R-:W-:-:S07]  /*2d160*/  IMAD.MOV.U32 R65, RZ, RZ, R14 ;  /* 0x000000ffff417224 */ /* 0x000fce00078e000e */
[----:B------:R-:W-:Y:S05]  /*2d170*/  WARPSYNC.COLLECTIVE R15, `(.L_x_867) ;  /* 0x000000000f087348 */ /* 0x000fea0003c00000 */
[----:B------:R0:W1:Y:S02]  /*2d180*/  SHFL.IDX P6, R14, R13, R12, R11 ;  /* 0x0000000c0d0e7389 */ /* 0x00006400000c000b */
[----:B01----:R-:W-:Y:S01]  /*2d190*/  ENDCOLLECTIVE ;  /* 0x000000000000791b */ /* 0x003fe20003800000 */
.L_x_867:
[----:B------:R-:W-:Y:S02]  /*2d1a0*/  SEL R12, R29, R40, P0 ;  /* 0x000000281d0c7207 */ /* 0x000fe40000000000 */
[----:B------:R-:W-:Y:S02]  /*2d1b0*/  SEL R11, R2, R43, P0 ;  /* 0x0000002b020b7207 */ /* 0x000fe40000000000 */
[----:B------:R-:W-:Y:S02]  /*2d1c0*/  SEL R43, R72, R57, P0 ;  /* 0x00000039482b7207 */ /* 0x000fe40000000000 */
[----:B------:R-:W-:Y:S02]  /*2d1d0*/  SEL R13, R55, R70, P0 ;  /* 0x00000046370d7207 */ /* 0x000fe40000000000 */
[----:B------:R-:W-:Y:S01]  /*2d1e0*/  SEL R15, R70, R55, P0 ;  /* 0x00000037460f7207 */ /* 0x000fe20000000000 */
[----:B------:R-:W-:Y:S01]  /*2d1f0*/  IMAD.MOV.U32 R80, RZ, RZ, R14 ;  /* 0x000000ffff507224 */ /* 0x000fe200078e000e */
[----:B------:R-:W-:-:S02]  /*2d200*/  SEL R14, R40, R29, P0 ;  /* 0x0000001d280e7207 */ /* 0x000fc40000000000 */
[----:B------:R-:W-:Y:S02]  /*2d210*/  SEL R40, R31, R42, P0 ;  /* 0x0000002a1f287207 */ /* 0x000fe40000000000 */
[----:B------:R-:W-:Y:S02]  /*2d220*/  SEL R42, R42, R31, P0 ;  /* 0x0000001f2a2a7207 */ /* 0x000fe40000000000 */
[----:B------:R-:W-:Y:S02]  /*2d230*/  SEL R29, R47, R64, P0 ;  /* 0x000000402f1d7207 */ /* 0x000fe40000000000 */
[----:B------:R-:W-:Y:S02]  /*2d240*/  SEL R31, R64, R47, P0 ;  /* 0x0000002f401f7207 */ /* 0x000fe40000000000 */
[----:B------:R-:W-:Y:S02]  /*2d250*/  SEL R47, R76, R61, P0 ;  /* 0x0000003d4c2f7207 */ /* 0x000fe40000000000 */
[----:B------:R-:W-:Y:S01]  /*2d260*/  SEL R57, R63, R78, P0 ;  /* 0x0000004e3f397207 */ /* 0x000fe20000000000 */
[----:B------:R-:W-:Y:S06]  /*2d270*/  BRA `(.L_x_868) ;  /* 0xffffff38003c7947 */ /* 0x000fec000383ffff */
.L_x_620:
[----:B------:R-:W-:Y:S01]  /*2d280*/  IMAD.MOV.U32 R13, RZ, RZ, R3 ;  /* 0x000000ffff0d7224 */ /* 0x000fe200078e0003 */
[----:B------:R-:W-:Y:S01]  /*2d290*/  MOV R12, RZ ;  /* 0x000000ff000c7202 */ /* 0x000fe20000000f00 */
[----:B------:R-:W-:Y:S02]  /*2d2a0*/  IMAD.MOV.U32 R11, RZ, RZ, 0x181f ;  /* 0x0000181fff0b7424 */ /* 0x000fe400078e00ff */
[----:B------:R-:W-:-:S07]  /*2d2b0*/  IMAD.MOV.U32 R15, RZ, RZ, -0x1 ;  /* 0xffffffffff0f7424 */ /* 0x000fce00078e00ff */
[----:B01----:R-:W-:Y:S05]  /*2d2c0*/  WARPSYNC.COLLECTIVE R15, `(.L_x_869) ;  /* 0x000000000f087348 */ /* 0x003fea0003c00000 */
[----:B------:R2:W3:Y:S02]  /*2d2d0*/  SHFL.IDX P6, R14, R13, R12, R11 ;  /* 0x0000000c0d0e7389 */ /* 0x0004e400000c000b */
[----:B0123--:R-:W-:Y:S01]  /*2d2e0*/  ENDCOLLECTIVE ;  /* 0x000000000000791b */ /* 0x00ffe20003800000 */
.L_x_869:
[----:B------:R-:W-:Y:S02]  /*2d2f0*/  IMAD.MOV.U32 R13, RZ, RZ, R2 ;  /* 0x000000ffff0d7224 */ /* 0x000fe400078e0002 */
[----:B------:R-:W-:-:S07]  /*2d300*/  IMAD.MOV.U32 R0, RZ, RZ, R14 ;  /* 0x000000ffff007224 */ /* 0x000fce00078e000e */
[----:B------:R-:W-:Y:S05]  /*2d310*/  WARPSYNC.COLLECTIVE R15, `(.L_x_870) ;  /* 0x000000000f087348 */ /* 0x000fea0003c00000 */
[----:B------:R0:W1:Y:S02]  /*2d320*/  SHFL.IDX P6, R14, R13, R12, R11 ;  /* 0x0000000c0d0e7389 */ /* 0x00006400000c000b */
[----:B01----:R-:W-:Y:S01]  /*2d330*/  ENDCOLLECTIVE ;  /* 0x000000000000791b */ /* 0x003fe20003800000 */
.L_x_870:
[----:B------:R-:W-:Y:S05]  /*2d340*/  BRA `(.L_x_871) ;  /* 0xffffff5400247947 */ /* 0x000fea000383ffff */
.L_x_623:
[----:B------:R-:W-:Y:S01]  /*2d350*/  BSSY B1, `(.L_x_872) ;  /* 0x0000008000017945 */ /* 0x000fe20003800000 */
[----:B---3--:R-:W-:Y:S01]  /*2d360*/  MOV R13, R3 ;  /* 0x00000003000d7202 */ /* 0x008fe20000000f00 */
[----:B------:R-:W-:Y:S02]  /*2d370*/  IMAD.MOV.U32 R12, RZ, RZ, 0x1 ;  /* 0x00000001ff0c7424 */ /* 0x000fe400078e00ff */
[----:B------:R-:W-:Y:S02]  /*2d380*/  IMAD.MOV.U32 R11, RZ, RZ, 0x181f ;  /* 0x0000181fff0b7424 */ /* 0x000fe400078e00ff */
[----:B------:R-:W-:-:S07]  /*2d390*/  IMAD.MOV.U32 R15, RZ, RZ, -0x1 ;  /* 0xffffffffff0f7424 */ /* 0x000fce00078e00ff */
[----:B012-4-:R-:W-:Y:S05]  /*2d3a0*/  WARPSYNC.COLLECTIVE R15, `(.L_x_873) ;  /* 0x000000000f087348 */ /* 0x017fea0003c00000 */
[----:B----4-:R3:W4:Y:S02]  /*2d3b0*/  SHFL.IDX P6, R14, R13, R12, R11 ;  /* 0x0000000c0d0e7389 */ /* 0x01072400000c000b */
[----:B01234-:R-:W-:Y:S01]  /*2d3c0*/  ENDCOLLECTIVE ;  /* 0x000000000000791b */ /* 0x01ffe20003800000 */
.L_x_873:
[----:B------:R-:W-:Y:S05]  /*2d3d0*/  BSYNC B1 ;  /* 0x0000000000017941 */ /* 0x000fea0003800000 */
.L_x_872:
[----:B------:R-:W-:Y:S01]  /*2d3e0*/  MOV R13, R2 ;  /* 0x00000002000d7202 */ /* 0x000fe20000000f00 */
[----:B------:R-:W-:Y:S02]  /*2d3f0*/  IMAD.MOV.U32 R12, RZ, RZ, 0x1 ;  /* 0x00000001ff0c7424 */ /* 0x000fe400078e00ff */
[----:B------:R-:W-:Y:S02]  /*2d400*/  IMAD.MOV.U32 R11, RZ, RZ, 0x181f ;  /* 0x0000181fff0b7424 */ /* 0x000fe400078e00ff */
[----:B------:R-:W-:Y:S02]  /*2d410*/  IMAD.MOV.U32 R15, RZ, RZ, -0x1 ;  /* 0xffffffffff0f7424 */ /* 0x000fe400078e00ff */
[----:B------:R-:W-:-:S07]  /*2d420*/  IMAD.MOV.U32 R0, RZ, RZ, R14 ;  /* 0x000000ffff007224 */ /* 0x000fce00078e000e */
[----:B------:R-:W-:Y:S05]  /*2d430*/  WARPSYNC.COLLECTIVE R15, `(.L_x_874) ;  /* 0x000000000f087348 */ /* 0x000fea0003c00000 */
[----:B------:R0:W1:Y:S02]  /*2d440*/  SHFL.IDX P6, R14, R13, R12, R11 ;  /* 0x0000000c0d0e7389 */ /* 0x00006400000c000b */
[----:B01----:R-:W-:Y:S01]  /*2d450*/  ENDCOLLECTIVE ;  /* 0x000000000000791b */ /* 0x003fe20003800000 */
.L_x_874:
[----:B------:R-:W-:Y:S05]  /*2d460*/  BRA `(.L_x_875) ;  /* 0xffffff5400387947 */ /* 0x000fea000383ffff */
.L_x_626:
[----:B------:R-:W-:Y:S01]  /*2d470*/  BSSY B1, `(.L_x_876) ;  /* 0x0000008000017945 */ /* 0x000fe20003800000 */
[----:B0-----:R-:W-:Y:S01]  /*2d480*/  IMAD.MOV.U32 R13, RZ, RZ, R3 ;  /* 0x000000ffff0d7224 */ /* 0x001fe200078e0003 */
[----:B------:R-:W-:Y:S01]  /*2d490*/  MOV R12, 0x2 ;  /* 0x00000002000c7802 */ /* 0x000fe20000000f00 */
[----:B------:R-:W-:Y:S02]  /*2d4a0*/  IMAD.MOV.U32 R11, RZ, RZ, 0x181f ;  /* 0x0000181fff0b7424 */ /* 0x000fe400078e00ff */
[----:B------:R-:W-:-:S07]  /*2d4b0*/  IMAD.MOV.U32 R15, RZ, RZ, -0x1 ;  /* 0xffffffffff0f7424 */ /* 0x000fce00078e00ff */
[----:B-1234-:R-:W-:Y:S05]  /*2d4c0*/  WARPSYNC.COLLECTIVE R15, `(.L_x_877) ;  /* 0x000000000f087348 */ /* 0x01efea0003c00000 */
[----:B----4-:R0:W4:Y:S02]  /*2d4d0*/  SHFL.IDX P6, R14, R13, R12, R11 ;  /* 0x0000000c0d0e7389 */ /* 0x01012400000c000b */
[----:B01234-:R-:W-:Y:S01]  /*2d4e0*/  ENDCOLLECTIVE ;  /* 0x000000000000791b */ /* 0x01ffe20003800000 */
.L_x_877:
[----:B------:R-:W-:Y:S05]  /*2d4f0*/  BSYNC B1 ;  /* 0x0000000000017941 */ /* 0x000fea0003800000 */
.L_x_876:
        /* <DEDUP_REMOVED lines=8> */
.L_x_878:
[----:B------:R-:W-:Y:S05]  /*2d580*/  BRA `(.L_x_879) ;  /* 0xffffff5400487947 */ /* 0x000fea000383ffff */
.L_x_629:
        /* <DEDUP_REMOVED lines=8> */
.L_x_881:
[----:B------:R-:W-:Y:S05]  /*2d610*/  BSYNC B1 ;  /* 0x0000000000017941 */ /* 0x000fea0003800000 */
.L_x_880:
        /* <DEDUP_REMOVED lines=8> */
.L_x_882:
[----:B------:R-:W-:Y:S05]  /*2d6a0*/  BRA `(.L_x_883) ;  /* 0xffffff5400587947 */ /* 0x000fea000383ffff */
.L_x_645:
[----:B0-----:R-:W0:Y:S01]  /*2d6b0*/  S2R R8, SR_TID.X ;  /* 0x0000000000087919 */ /* 0x001e220000002100 */
[----:B------:R-:W-:Y:S01]  /*2d6c0*/  BSSY B1, `(.L_x_884) ;  /* 0x000000a000017945 */ /* 0x000fe20003800000 */
[----:B------:R-:W-:Y:S01]  /*2d6d0*/  IMAD.MOV.U32 R12, RZ, RZ, RZ ;  /* 0x000000ffff0c7224 */ /* 0x000fe200078e00ff */
[----:B------:R-:W-:Y:S01]  /*2d6e0*/  MOV R15, 0xffffffff ;  /* 0xffffffff000f7802 */ /* 0x000fe20000000f00 */
[----:B------:R-:W-:Y:S01]  /*2d6f0*/  IMAD.MOV.U32 R11, RZ, RZ, 0x1f ;  /* 0x0000001fff0b7424 */ /* 0x000fe200078e00ff */
[----:B0-----:R-:W-:-:S04]  /*2d700*/  SHF.R.U32.HI R8, RZ, 0x5, R8 ;  /* 0x00000005ff087819 */ /* 0x001fc80000011608 */
[----:B------:R-:W-:-:S05]  /*2d710*/  LOP3.LUT R8, R8, 0x3, RZ, 0xc0, !PT ;  /* 0x0000000308087812 */ /* 0x000fca00078ec0ff */
[----:B------:R-:W-:-:S07]  /*2d720*/  IMAD.MOV.U32 R13, RZ, RZ, R8 ;  /* 0x000000ffff0d7224 */ /* 0x000fce00078e0008 */
[----:B------:R-:W-:Y:S05]  /*2d730*/  WARPSYNC.COLLECTIVE R15, `(.L_x_885) ;  /* 0x000000000f087348 */ /* 0x000fea0003c00000 */
[----:B------:R0:W1:Y:S02]  /*2d740*/  SHFL.IDX P6, R14, R13, R12, R11 ;  /* 0x0000000c0d0e7389 */ /* 0x00006400000c000b */
[----:B01----:R-:W-:Y:S01]  /*2d750*/  ENDCOLLECTIVE ;  /* 0x000000000000791b */ /* 0x003fe20003800000 */
.L_x_885:
[----:B------:R-:W-:Y:S05]  /*2d760*/  BSYNC B1 ;  /* 0x0000000000017941 */ /* 0x000fea0003800000 */
.L_x_884:
[----:B------:R-:W-:Y:S05]  /*2d770*/  BRA `(.L_x_886) ;  /* 0xffffff6800387947 */ /* 0x000fea000383ffff */
.L_x_647:
[----:B------:R-:W-:Y:S01]  /*2d780*/  BSSY B1, `(.L_x_887) ;  /* 0x0000006000017945 */ /* 0x000fe20003800000 */
[----:B------:R-:W-:-:S07]  /*2d790*/  IMAD.MOV.U32 R15, RZ, RZ, -0x1 ;  /* 0xffffffffff0f7424 */ /* 0x000fce00078e00ff */
[----:B01----:R-:W-:Y:S05]  /*2d7a0*/  WARPSYNC.COLLECTIVE R15, `(.L_x_888) ;  /* 0x000000000f0c7348 */ /* 0x003fea0003c00000 */
[----:B------:R-:W-:Y:S02]  /*2d7b0*/  ELECT P6, UR62, PT ;  /* 0x00000000003e782f */ /* 0x000fe400038c0000 */
[----:B------:R-:W-:Y:S01]  /*2d7c0*/  MOV R14, UR62 ;  /* 0x0000003e000e7c02 */ /* 0x000fe20008000f00 */
[----:B01----:R-:W-:Y:S10]  /*2d7d0*/  ENDCOLLECTIVE ;  /* 0x000000000000791b */ /* 0x003ff40003800000 */
.L_x_888:
[----:B------:R-:W-:Y:S05]  /*2d7e0*/  BSYNC B1 ;  /* 0x0000000000017941 */ /* 0x000fea0003800000 */
.L_x_887:
[----:B------:R-:W-:Y:S05]  /*2d7f0*/  BRA `(.L_x_646) ;  /* 0xffffff6800307947 */ /* 0x000fea000383ffff */
.L_x_649:
[----:B-1----:R1:W2:Y:S02]  /*2d800*/  SYNCS.PHASECHK.TRANS64.TRYWAIT P0, [R22+URZ+0x33420], R3 ;  /* 0x03342003160075a7 */ /* 0x0022a4000800017f */
[----:B--2---:R-:W-:Y:S05]  /*2d810*/  @!P0 NANOSLEEP.SYNCS 0x989680 ;  /* 0x009896800000895d */ /* 0x004fea0003900000 */
[----:B------:R-:W2:Y:S02]  /*2d820*/  @!P0 SYNCS.PHASECHK.TRANS64 P0, [R22+URZ+0x33420], R3 ;  /* 0x03342003160085a7 */ /* 0x000ea4000800007f */
[----:B--2---:R-:W-:Y:S05]  /*2d830*/  @!P0 BRA `(.L_x_649) ;  /* 0xfffffffc00f08947 */ /* 0x004fea000383ffff */
[----:B------:R-:W-:Y:S05]  /*2d840*/  BRA `(.L_x_889) ;  /* 0xffffff6800407947 */ /* 0x000fea000383ffff */
.L_x_653:
[----:B0-----:R0:W2:Y:S02]  /*2d850*/  SYNCS.PHASECHK.TRANS64.TRYWAIT P0, [R9+URZ+0x334a0], R8 ;  /* 0x0334a008090075a7 */ /* 0x0010a4000800017f */
[----:B--2---:R-:W-:Y:S05]  /*2d860*/  @!P0 NANOSLEEP.SYNCS 0x989680 ;  /* 0x009896800000895d */ /* 0x004fea0003900000 */
[----:B------:R-:W2:Y:S02]  /*2d870*/  @!P0 SYNCS.PHASECHK.TRANS64 P0, [R9+URZ+0x334a0], R8 ;  /* 0x0334a008090085a7 */ /* 0x000ea4000800007f */
[----:B--2---:R-:W-:Y:S05]  /*2d880*/  @!P0 BRA `(.L_x_653) ;  /* 0xfffffffc00f08947 */ /* 0x004fea000383ffff */
[----:B------:R-:W-:Y:S05]  /*2d890*/  BRA `(.L_x_890) ;  /* 0xffffff6800587947 */ /* 0x000fea000383ffff */
.L_x_660:
[----:B-1----:R1:W2:Y:S02]  /*2d8a0*/  SYNCS.PHASECHK.TRANS64.TRYWAIT P0, [R9+URZ+0x334c0], R8 ;  /* 0x0334c008090075a7 */ /* 0x0022a4000800017f */
[----:B--2---:R-:W-:Y:S05]  /*2d8b0*/  @!P0 NANOSLEEP.SYNCS 0x989680 ;  /* 0x009896800000895d */ /* 0x004fea0003900000 */
[----:B------:R-:W2:Y:S02]  /*2d8c0*/  @!P0 SYNCS.PHASECHK.TRANS64 P0, [R9+URZ+0x334c0], R8 ;  /* 0x0334c008090085a7 */ /* 0x000ea4000800007f */
[----:B--2---:R-:W-:Y:S05]  /*2d8d0*/  @!P0 BRA `(.L_x_660) ;  /* 0xfffffffc00f08947 */ /* 0x004fea000383ffff */
[----:B------:R-:W-:Y:S05]  /*2d8e0*/  BRA `(.L_x_891) ;  /* 0xffffff6c00547947 */ /* 0x000fea000383ffff */
.L_x_669:
[----:B-1----:R1:W2:Y:S02]  /*2d8f0*/  SYNCS.PHASECHK.TRANS64.TRYWAIT P1, [R6+URZ+0x334a0], R3 ;  /* 0x0334a003060075a7 */ /* 0x0022a4000802017f */
[----:B--2---:R-:W-:Y:S05]  /*2d900*/  @!P1 NANOSLEEP.SYNCS 0x989680 ;  /* 0x009896800000995d */ /* 0x004fea0003900000 */
[----:B------:R-:W2:Y:S02]  /*2d910*/  @!P1 SYNCS.PHASECHK.TRANS64 P1, [R6+URZ+0x334a0], R3 ;  /* 0x0334a003060095a7 */ /* 0x000ea4000802007f */
[----:B--2---:R-:W-:Y:S05]  /*2d920*/  @!P1 BRA `(.L_x_669) ;  /* 0xfffffffc00f09947 */ /* 0x004fea000383ffff */
[----:B------:R-:W-:Y:S05]  /*2d930*/  BRA `(.L_x_892) ;  /* 0xffffff7000887947 */ /* 0x000fea000383ffff */
.L_x_676:
[----:B0-----:R0:W2:Y:S02]  /*2d940*/  SYNCS.PHASECHK.TRANS64.TRYWAIT P1, [R6+URZ+0x334c0], R3 ;  /* 0x0334c003060075a7 */ /* 0x0010a4000802017f */
[----:B--2---:R-:W-:Y:S05]  /*2d950*/  @!P1 NANOSLEEP.SYNCS 0x989680 ;  /* 0x009896800000995d */ /* 0x004fea0003900000 */
[----:B------:R-:W2:Y:S02]  /*2d960*/  @!P1 SYNCS.PHASECHK.TRANS64 P1, [R6+URZ+0x334c0], R3 ;  /* 0x0334c003060095a7 */ /* 0x000ea4000802007f */
[----:B--2---:R-:W-:Y:S05]  /*2d970*/  @!P1 BRA `(.L_x_676) ;  /* 0xfffffffc00f09947 */ /* 0x004fea000383ffff */
[----:B------:R-:W-:Y:S05]  /*2d980*/  BRA `(.L_x_893) ;  /* 0xffffff7400807947 */ /* 0x000fea000383ffff */
.L_x_693:
[----:B------:R-:W0:Y:S01]  /*2d990*/  S2R R20, SR_TID.X ;  /* 0x0000000000147919 */ /* 0x000e220000002100 */
[----:B------:R-:W-:Y:S01]  /*2d9a0*/  BSSY B0, `(.L_x_894) ;  /* 0x000000a000007945 */ /* 0x000fe20003800000 */
[----:B------:R-:W-:Y:S01]  /*2d9b0*/  IMAD.MOV.U32 R12, RZ, RZ, RZ ;  /* 0x000000ffff0c7224 */ /* 0x000fe200078e00ff */
[----:B------:R-:W-:Y:S01]  /*2d9c0*/  MOV R15, 0xffffffff ;  /* 0xffffffff000f7802 */ /* 0x000fe20000000f00 */
[----:B------:R-:W-:Y:S01]  /*2d9d0*/  IMAD.MOV.U32 R11, RZ, RZ, 0x1f ;  /* 0x0000001fff0b7424 */ /* 0x000fe200078e00ff */
[----:B0-----:R-:W-:-:S04]  /*2d9e0*/  SHF.R.U32.HI R9, RZ, 0x5, R20 ;  /* 0x00000005ff097819 */ /* 0x001fc80000011614 */
[----:B------:R-:W-:-:S05]  /*2d9f0*/  LOP3.LUT R9, R9, 0x3, RZ, 0xc0, !PT ;  /* 0x0000000309097812 */ /* 0x000fca00078ec0ff */
[----:B------:R-:W-:-:S07]  /*2da00*/  IMAD.MOV.U32 R13, RZ, RZ, R9 ;  /* 0x000000ffff0d7224 */ /* 0x000fce00078e0009 */
[----:B-----5:R-:W-:Y:S05]  /*2da10*/  WARPSYNC.COLLECTIVE R15, `(.L_x_895) ;  /* 0x000000000f087348 */ /* 0x020fea0003c00000 */
[----:B------:R0:W1:Y:S02]  /*2da20*/  SHFL.IDX P6, R14, R13, R12, R11 ;  /* 0x0000000c0d0e7389 */ /* 0x00006400000c000b */
[----:B01---5:R-:W-:Y:S01]  /*2da30*/  ENDCOLLECTIVE ;  /* 0x000000000000791b */ /* 0x023fe20003800000 */
.L_x_895:
[----:B------:R-:W-:Y:S05]  /*2da40*/  BSYNC B0 ;  /* 0x0000000000007941 */ /* 0x000fea0003800000 */
.L_x_894:
[----:B------:R-:W-:Y:S05]  /*2da50*/  BRA `(.L_x_896) ;  /* 0xffffff8400787947 */ /* 0x000fea000383ffff */
.L_x_696:
[----:B0-----:R-:W2:Y:S02]  /*2da60*/  LDL R0, [R1+0x2c] ;  /* 0x00002c0001007983 */ /* 0x001ea40000100800 */
[----:B--2---:R0:W1:Y:S02]  /*2da70*/  SYNCS.PHASECHK.TRANS64.TRYWAIT P0, [R4+URZ+0x33480], R0 ;  /* 0x03348000040075a7 */ /* 0x004064000800017f */
[----:B-1----:R-:W-:Y:S05]  /*2da80*/  @!P0 NANOSLEEP.SYNCS 0x989680 ;  /* 0x009896800000895d */ /* 0x002fea0003900000 */
[----:B------:R-:W1:Y:S02]  /*2da90*/  @!P0 SYNCS.PHASECHK.TRANS64 P0, [R4+URZ+0x33480], R0 ;  /* 0x03348000040085a7 */ /* 0x000e64000800007f */
[----:B-1----:R-:W-:Y:S05]  /*2daa0*/  @!P0 BRA `(.L_x_696) ;  /* 0xfffffffc00ec8947 */ /* 0x002fea000383ffff */
[----:B------:R-:W-:Y:S05]  /*2dab0*/  BRA `(.L_x_897) ;  /* 0xffffff8400947947 */ /* 0x000fea000383ffff */
.L_x_697:
[----:B------:R-:W-:Y:S01]  /*2dac0*/  BSSY B0, `(.L_x_898) ;  /* 0x0000008000007945 */ /* 0x000fe20003800000 */
[----:B------:R-:W-:Y:S02]  /*2dad0*/  IMAD.MOV.U32 R13, RZ, RZ, R20 ;  /* 0x000000ffff0d7224 */ /* 0x000fe400078e0014 */
[----:B------:R-:W-:Y:S02]  /*2dae0*/  IMAD.MOV.U32 R12, RZ, RZ, RZ ;  /* 0x000000ffff0c7224 */ /* 0x000fe400078e00ff */
[----:B------:R-:W-:Y:S02]  /*2daf0*/  IMAD.MOV.U32 R11, RZ, RZ, 0x1c1f ;  /* 0x00001c1fff0b7424 */ /* 0x000fe400078e00ff */
[----:B------:R-:W-:-:S07]  /*2db00*/  IMAD.MOV.U32 R15, RZ, RZ, -0x1 ;  /* 0xffffffffff0f7424 */ /* 0x000fce00078e00ff */
[----:B------:R-:W-:Y:S05]  /*2db10*/  WARPSYNC.COLLECTIVE R15, `(.L_x_899) ;  /* 0x000000000f087348 */ /* 0x000fea0003c00000 */
[----:B------:R0:W1:Y:S02]  /*2db20*/  SHFL.IDX P6, R14, R13, R12, R11 ;  /* 0x0000000c0d0e7389 */ /* 0x00006400000c000b */
[----:B01----:R-:W-:Y:S01]  /*2db30*/  ENDCOLLECTIVE ;  /* 0x000000000000791b */ /* 0x003fe20003800000 */
.L_x_899:
[----:B------:R-:W-:Y:S05]  /*2db40*/  BSYNC B0 ;  /* 0x0000000000007941 */ /* 0x000fea0003800000 */
.L_x_898:
[----:B------:R-:W-:Y:S01]  /*2db50*/  IMAD.MOV.U32 R13, RZ, RZ, R10 ;  /* 0x000000ffff0d7224 */ /* 0x000fe200078e000a */
[----:B------:R-:W-:Y:S01]  /*2db60*/  MOV R0, R14 ;  /* 0x0000000e00007202 */ /* 0x000fe20000000f00 */
[----:B------:R-:W-:Y:S01]  /*2db70*/  IMAD.MOV.U32 R12, RZ, RZ, RZ ;  /* 0x000000ffff0c7224 */ /* 0x000fe200078e00ff */
[----:B------:R-:W-:Y:S01]  /*2db80*/  LOP3.LUT R36, R36, 0xffffffbf, RZ, 0xc0, !PT ;  /* 0xffffffbf24247812 */ /* 0x000fe200078ec0ff */
[----:B------:R-:W-:Y:S01]  /*2db90*/  IMAD.MOV.U32 R11, RZ, RZ, 0x1c1f ;  /* 0x00001c1fff0b7424 */ /* 0x000fe200078e00ff */
[C---:B------:R-:W-:Y:S01]  /*2dba0*/  ISETP.GE.AND P5, PT, R9.reuse, 0x21, PT ;  /* 0x000000210900780c */ /* 0x040fe20003fa6270 */
[----:B------:R-:W-:Y:S01]  /*2dbb0*/  IMAD.MOV.U32 R15, RZ, RZ, -0x1 ;  /* 0xffffffffff0f7424 */ /* 0x000fe200078e00ff */
[----:B------:R-:W-:-:S13]  /*2dbc0*/  ISETP.GE.AND P4, PT, R9, 0x41, PT ;  /* 0x000000410900780c */ /* 0x000fda0003f86270 */
[----:B------:R-:W-:Y:S05]  /*2dbd0*/  WARPSYNC.COLLECTIVE R15, `(.L_x_900) ;  /* 0x000000000f087348 */ /* 0x000fea0003c00000 */
[----:B------:R0:W1:Y:S02]  /*2dbe0*/  SHFL.IDX P6, R14, R13, R12, R11 ;  /* 0x0000000c0d0e7389 */ /* 0x00006400000c000b */
[----:B01----:R-:W-:Y:S01]  /*2dbf0*/  ENDCOLLECTIVE ;  /* 0x000000000000791b */ /* 0x003fe20003800000 */
.L_x_900:
[----:B------:R-:W0:Y:S01]  /*2dc00*/  LDC R11, c[0x0][0x2f4] ;  /* 0x0000bd00ff0b7b82 */ /* 0x000e220000000800 */
[C---:B------:R-:W-:Y:S01]  /*2dc10*/  LOP3.LUT R12, R37.reuse, 0x40, RZ, 0xfc, !PT ;  /* 0x00000040250c7812 */ /* 0x040fe200078efcff */
[----:B------:R-:W-:Y:S01]  /*2dc20*/  IMAD.MOV.U32 R13, RZ, RZ, R20 ;  /* 0x000000ffff0d7224 */ /* 0x000fe200078e0014 */
[----:B------:R-:W-:Y:S02]  /*2dc30*/  LOP3.LUT R15, R37, 0x80, RZ, 0xfc, !PT ;  /* 0x00000080250f7812 */ /* 0x000fe400078efcff */
[----:B------:R-:W-:-:S04]  /*2dc40*/  MOV R2, R14 ;  /* 0x0000000e00027202 */ /* 0x000fc80000000f00 */
        /* <DEDUP_REMOVED lines=13> */
[----:B------:R-:W-:Y:S01]  /*2dd20*/  IMAD.MOV.U32 R15, RZ, RZ, -0x1 ;  /* 0xffffffffff0f7424 */ /* 0x000fe200078e00ff */
[----:B------:R-:W-:Y:S01]  /*2dd30*/  MOV R11, 0x1c1f ;  /* 0x00001c1f000b7802 */ /* 0x000fe20000000f00 */
[----:B------:R0:W-:Y:S01]  /*2dd40*/  LDGSTS.E.BYPASS.LTC128B.128 [R0+0x11a00], desc[UR50][R2.64+0x40], !P1 ;  /* 0x11a0004002007fae */ /* 0x0001e2000c901d72 */
[----:B------:R-:W-:-:S13]  /*2dd50*/  ISETP.LT.OR P1, PT, R9, 0x1, P0 ;  /* 0x000000010900780c */ /* 0x000fda0000721670 */
[----:B0-----:R-:W-:Y:S05]  /*2dd60*/  WARPSYNC.COLLECTIVE R15, `(.L_x_901) ;  /* 0x000000000f087348 */ /* 0x001fea0003c00000 */
[----:B------:R1:W2:Y:S02]  /*2dd70*/  SHFL.IDX P6, R14, R13, R12, R11 ;  /* 0x0000000c0d0e7389 */ /* 0x0002a400000c000b */
[----:B012---:R-:W-:Y:S01]  /*2dd80*/  ENDCOLLECTIVE ;  /* 0x000000000000791b */ /* 0x007fe20003800000 */
.L_x_901:
        /* <DEDUP_REMOVED lines=9> */
.L_x_902:
[----:B------:R-:W-:Y:S02]  /*2de20*/  IMAD.MOV.U32 R13, RZ, RZ, R20 ;  /* 0x000000ffff0d7224 */ /* 0x000fe400078e0014 */
[----:B------:R-:W-:Y:S02]  /*2de30*/  IMAD.MOV.U32 R12, RZ, RZ, 0x2 ;  /* 0x00000002ff0c7424 */ /* 0x000fe400078e00ff */
[----:B------:R-:W-:-:S07]  /*2de40*/  IMAD.MOV.U32 R2, RZ, RZ, R14 ;  /* 0x000000ffff027224 */ /* 0x000fce00078e000e */
[----:B------:R-:W-:Y:S05]  /*2de50*/  WARPSYNC.COLLECTIVE R15, `(.L_x_903) ;  /* 0x000000000f087348 */ /* 0x000fea0003c00000 */
[----:B------:R0:W1:Y:S02]  /*2de60*/  SHFL.IDX P6, R14, R13, R12, R11 ;  /* 0x0000000c0d0e7389 */ /* 0x00006400000c000b */
[----:B01----:R-:W-:Y:S01]  /*2de70*/  ENDCOLLECTIVE ;  /* 0x000000000000791b */ /* 0x003fe20003800000 */
.L_x_903:
[----:B------:R-:W-:-:S04]  /*2de80*/  IADD3 R2, P1, R37, R2, RZ ;  /* 0x0000000225027210 */ /* 0x000fc80007f3e0ff */
[----:B------:R-:W-:Y:S02]  /*2de90*/  IADD3.X R3, RZ, R3, RZ, P1, !PT ;  /* 0x00000003ff037210 */ /* 0x000fe40000ffe4ff */
        /* <DEDUP_REMOVED lines=14> */
.L_x_904:
[----:B------:R-:W-:Y:S02]  /*2df80*/  IMAD.MOV.U32 R13, RZ, RZ, R20 ;  /* 0x000000ffff0d7224 */ /* 0x000fe400078e0014 */
[----:B------:R-:W-:Y:S01]  /*2df90*/  IMAD.MOV.U32 R12, RZ, RZ, 0x3 ;  /* 0x00000003ff0c7424 */ /* 0x000fe200078e00ff */
[----:B------:R-:W-:-:S07]  /*2dfa0*/  MOV R2, R14 ;  /* 0x0000000e00027202 */ /* 0x000fce0000000f00 */
[----:B------:R-:W-:Y:S05]  /*2dfb0*/  WARPSYNC.COLLECTIVE R15, `(.L_x_905) ;  /* 0x000000000f087348 */ /* 0x000fea0003c00000 */
[----:B------:R0:W1:Y:S02]  /*2dfc0*/  SHFL.IDX P6, R14, R13, R12, R11 ;  /* 0x0000000c0d0e7389 */ /* 0x00006400000c000b */
[----:B01----:R-:W-:Y:S01]  /*2dfd0*/  ENDCOLLECTIVE ;  /* 0x000000000000791b */ /* 0x003fe20003800000 */
.L_x_905:
[----:B------:R-:W-:-:S05]  /*2dfe0*/  IADD3 R2, P1, R37, R2, RZ ;  /* 0x0000000225027210 */ /* 0x000fca0007f3e0ff */
[----:B------:R-:W-:Y:S01]  /*2dff0*/  IMAD.X R3, RZ, RZ, R3, P1 ;  /* 0x000000ffff037224 */ /* 0x000fe200008e0603 */
[----:B------:R-:W-:Y:S02]  /*2e000*/  ISETP.LT.OR P1, PT, R9, 0x41, P3 ;  /* 0x000000410900780c */ /* 0x000fe40001f21670 */
[----:B------:R-:W-:-:S11]  /*2e010*/  MOV R13, R10 ;  /* 0x0000000a000d7202 */ /* 0x000fd60000000f00 */
        /* <DEDUP_REMOVED lines=9> */
.L_x_906:
        /* <DEDUP_REMOVED lines=12> */
.L_x_907:
        /* <DEDUP_REMOVED lines=11> */
[----:B------:R0:W-:Y:S01]  /*2e220*/  LDGSTS.E.BYPASS.LTC128B.128 [R0+0x15a00], desc[UR50][R2.64+0x80], !P1 ;  /* 0x15a0008002007fae */ /* 0x0001e2000c901d72 */
[----:B------:R-:W-:Y:S02]  /*2e230*/  ISETP.GE.AND P1, PT, R9, 0x61, PT ;  /* 0x000000610900780c */ /* 0x000fe40003f26270 */
[----:B0-----:R-:W-:-:S11]  /*2e240*/  MOV R3, R14 ;  /* 0x0000000e00037202 */ /* 0x001fd60000000f00 */
[----:B------:R-:W-:Y:S05]  /*2e250*/  WARPSYNC.COLLECTIVE R15, `(.L_x_908) ;  /* 0x000000000f087348 */ /* 0x000fea0003c00000 */
[----:B------:R0:W1:Y:S02]  /*2e260*/  SHFL.IDX P6, R14, R13, R12, R11 ;  /* 0x0000000c0d0e7389 */ /* 0x00006400000c000b */
[----:B01----:R-:W-:Y:S01]  /*2e270*/  ENDCOLLECTIVE ;  /* 0x000000000000791b */ /* 0x003fe20003800000 */
.L_x_908:
[----:B------:R-:W-:Y:S01]  /*2e280*/  ISETP.GE.AND P6, PT, R9, 0x81, PT ;  /* 0x000000810900780c */ /* 0x000fe20003fc6270 */
[----:B------:R-:W-:-:S12]  /*2e290*/  IMAD.MOV.U32 R2, RZ, RZ, R14 ;  /* 0x000000ffff027224 */ /* 0x000fd800078e000e */
[----:B------:R-:W-:Y:S01]  /*2e2a0*/  @P6 LOP3.LUT R36, R36, 0x40, RZ, 0xfc, !PT ;  /* 0x0000004024246812 */ /* 0x000fe200078efcff */
[----:B------:R-:W-:Y:S06]  /*2e2b0*/  BRA `(.L_x_909) ;  /* 0xffffff8400307947 */ /* 0x000fec000383ffff */
.L_x_702:
[----:B--2---:R-:W2:Y:S02]  /*2e2c0*/  LDL R2, [R1+0x2c] ;  /* 0x00002c0001027983 */ /* 0x004ea40000100800 */
[----:B--2---:R2:W3:Y:S02]  /*2e2d0*/  SYNCS.PHASECHK.TRANS64.TRYWAIT P0, [R4+URZ+0x33440], R2 ;  /* 0x03344002040075a7 */ /* 0x0044e4000800017f */
[----:B---3--:R-:W-:Y:S05]  /*2e2e0*/  @!P0 NANOSLEEP.SYNCS 0x989680 ;  /* 0x009896800000895d */ /* 0x008fea0003900000 */
[----:B------:R-:W3:Y:S02]  /*2e2f0*/  @!P0 SYNCS.PHASECHK.TRANS64 P0, [R4+URZ+0x33440], R2 ;  /* 0x03344002040085a7 */ /* 0x000ee4000800007f */
[----:B---3--:R-:W-:Y:S05]  /*2e300*/  @!P0 BRA `(.L_x_702) ;  /* 0xfffffffc00ec8947 */ /* 0x008fea000383ffff */
[----:B------:R-:W-:Y:S05]  /*2e310*/  BRA `(.L_x_910) ;  /* 0xffffff8400947947 */ /* 0x000fea000383ffff */
.L_x_703:
[----:B------:R-:W-:Y:S01]  /*2e320*/  BSSY B0, `(.L_x_911) ;  /* 0x0000008000007945 */ /* 0x000fe20003800000 */
[----:B------:R-:W-:Y:S01]  /*2e330*/  IMAD.MOV.U32 R13, RZ, RZ, R6 ;  /* 0x000000ffff0d7224 */ /* 0x000fe200078e0006 */
[----:B------:R-:W-:Y:S01]  /*2e340*/  MOV R11, 0x1c1f ;  /* 0x00001c1f000b7802 */ /* 0x000fe20000000f00 */
[----:B------:R-:W-:Y:S02]  /*2e350*/  IMAD.MOV.U32 R12, RZ, RZ, RZ ;  /* 0x000000ffff0c7224 */ /* 0x000fe400078e00ff */
[----:B------:R-:W-:-:S07]  /*2e360*/  IMAD.MOV.U32 R15, RZ, RZ, -0x1 ;  /* 0xffffffffff0f7424 */ /* 0x000fce00078e00ff */
[----:B01----:R-:W-:Y:S05]  /*2e370*/  WARPSYNC.COLLECTIVE R15, `(.L_x_912) ;  /* 0x000000000f087348 */ /* 0x003fea0003c00000 */
[----:B------:R2:W3:Y:S02]  /*2e380*/  SHFL.IDX P6, R14, R13, R12, R11 ;  /* 0x0000000c0d0e7389 */ /* 0x0004e400000c000b */
[----:B0123--:R-:W-:Y:S01]  /*2e390*/  ENDCOLLECTIVE ;  /* 0x000000000000791b */ /* 0x00ffe20003800000 */
.L_x_912:
[----:B------:R-:W-:Y:S05]  /*2e3a0*/  BSYNC B0 ;  /* 0x0000000000007941 */ /* 0x000fea0003800000 */
.L_x_911:
[----:B------:R-:W-:Y:S01]  /*2e3b0*/  IMAD.MOV.U32 R13, RZ, RZ, R5 ;  /* 0x000000ffff0d7224 */ /* 0x000fe200078e0005 */
[----:B------:R-:W-:Y:S01]  /*2e3c0*/  MOV R11, 0x1c1f ;  /* 0x00001c1f000b7802 */ /* 0x000fe20000000f00 */
[----:B------:R-:W-:Y:S01]  /*2e3d0*/  IMAD.MOV.U32 R12, RZ, RZ, RZ ;  /* 0x000000ffff0c7224 */ /* 0x000fe200078e00ff */
[----:B------:R-:W0:Y:S01]  /*2e3e0*/  LDC R20, c[0x0][0x2f4] ;  /* 0x0000bd00ff147b82 */ /* 0x000e220000000800 */
[----:B------:R-:W-:Y:S01]  /*2e3f0*/  IMAD.MOV.U32 R15, RZ, RZ, -0x1 ;  /* 0xffffffffff0f7424 */ /* 0x000fe200078e00ff */
[C---:B------:R-:W-:Y:S01]  /*2e400*/  LOP3.LUT R21, R37.reuse, 0x40, RZ, 0xfc, !PT ;  /* 0x0000004025157812 */ /* 0x040fe200078efcff */
[----:B------:R-:W-:Y:S01]  /*2e410*/  IMAD.MOV.U32 R2, RZ, RZ, R14 ;  /* 0x000000ffff027224 */ /* 0x000fe200078e000e */
[----:B------:R-:W-:-:S07]  /*2e420*/  LOP3.LUT R10, R37, 0x80, RZ, 0xfc, !PT ;  /* 0x00000080250a7812 */ /* 0x000fce00078efcff */
[----:B0-----:R-:W-:Y:S05]  /*2e430*/  WARPSYNC.COLLECTIVE R15, `(.L_x_913) ;  /* 0x000000000f087348 */ /* 0x001fea0003c00000 */
[----:B------:R1:W2:Y:S02]  /*2e440*/  SHFL.IDX P6, R14, R13, R12, R11 ;  /* 0x0000000c0d0e7389 */ /* 0x0002a400000c000b */
[----:B012---:R-:W-:Y:S01]  /*2e450*/  ENDCOLLECTIVE ;  /* 0x000000000000791b */ /* 0x007fe20003800000 */
.L_x_913:
[----:B------:R-:W-:Y:S01]  /*2e460*/  IMAD.MOV.U32 R13, RZ, RZ, R6 ;  /* 0x000000ffff0d7224 */ /* 0x000fe200078e0006 */
[----:B------:R-:W-:Y:S02]  /*2e470*/  MOV R12, 0x1 ;  /* 0x00000001000c7802 */ /* 0x000fe40000000f00 */
[-C--:B------:R-:W-:Y:S02]  /*2e480*/  ISETP.GE.AND P3, PT, R21, R20.reuse, PT ;  /* 0x000000141500720c */ /* 0x080fe40003f66270 */
[----:B------:R-:W-:Y:S02]  /*2e490*/  ISETP.GE.AND P2, PT, R10, R20, PT ;  /* 0x000000140a00720c */ /* 0x000fe40003f46270 */
[----:B------:R-:W-:Y:S01]  /*2e4a0*/  LOP3.LUT P6, RZ, R36, 0x20, RZ, 0xc0, !PT ;  /* 0x0000002024ff7812 */ /* 0x000fe200078cc0ff */
[----:B------:R-:W-:-:S12]  /*2e4b0*/  IMAD.MOV.U32 R3, RZ, RZ, R14 ;  /* 0x000000ffff037224 */ /* 0x000fd800078e000e */
[----:B------:R-:W-:-:S05]  /*2e4c0*/  @P6 IADD3 R3, P0, R37, R3, RZ ;  /* 0x0000000325036210 */ /* 0x000fca0007f1e0ff */
[----:B------:R-:W-:Y:S01]  /*2e4d0*/  @P6 IMAD.X R2, RZ, RZ, R2, P0 ;  /* 0x000000ffff026224 */ /* 0x000fe200000e0602 */
[----:B------:R-:W-:-:S04]  /*2e4e0*/  ISETP.GE.AND P0, PT, R37, R20, PT ;  /* 0x000000142500720c */ /* 0x000fc80003f06270 */
[----:B------:R-:W-:-:S04]  /*2e4f0*/  @P6 LOP3.LUT R3, R3, R2, RZ, 0x3c, !PT ;  /* 0x0000000203036212 */ /* 0x000fc800078e3cff */
[----:B------:R-:W-:-:S04]  /*2e500*/  @P6 LOP3.LUT R2, R3, R2, RZ, 0x3c, !PT ;  /* 0x0000000203026212 */ /* 0x000fc800078e3cff */
[----:B------:R-:W-:-:S05]  /*2e510*/  @P6 LOP3.LUT R3, R3, R2, RZ, 0x3c, !PT ;  /* 0x0000000203036212 */ /* 0x000fca00078e3cff */
        /* <DEDUP_REMOVED lines=9> */
.L_x_914:
[----:B------:R-:W-:Y:S02]  /*2e5b0*/  IMAD.MOV.U32 R13, RZ, RZ, R5 ;  /* 0x000000ffff0d7224 */ /* 0x000fe400078e0005 */
[----:B------:R-:W-:-:S07]  /*2e5c0*/  IMAD.MOV.U32 R2, RZ, RZ, R14 ;  /* 0x000000ffff027224 */ /* 0x000fce00078e000e */
[----:B------:R-:W-:Y:S05]  /*2e5d0*/  WARPSYNC.COLLECTIVE R15, `(.L_x_915) ;  /* 0x000000000f087348 */ /* 0x000fea0003c00000 */
[----:B------:R0:W1:Y:S02]  /*2e5e0*/  SHFL.IDX P6, R14, R13, R12, R11 ;  /* 0x0000000c0d0e7389 */ /* 0x00006400000c000b */
[----:B01----:R-:W-:Y:S01]  /*2e5f0*/  ENDCOLLECTIVE ;  /* 0x000000000000791b */ /* 0x003fe20003800000 */
.L_x_915:
[----:B------:R-:W-:Y:S01]  /*2e600*/  MOV R13, R6 ;  /* 0x00000006000d7202 */ /* 0x000fe20000000f00 */
[----:B------:R-:W-:Y:S02]  /*2e610*/  IMAD.MOV.U32 R12, RZ, RZ, 0x2 ;  /* 0x00000002ff0c7424 */ /* 0x000fe400078e00ff */
[----:B------:R-:W-:Y:S01]  /*2e620*/  IMAD.MOV.U32 R3, RZ, RZ, R14 ;  /* 0x000000ffff037224 */ /* 0x000fe200078e000e */
[----:B------:R-:W-:-:S04]  /*2e630*/  ISETP.GE.AND P6, PT, R37, R20, PT ;  /* 0x000000142500720c */ /* 0x000fc80003fc6270 */
[----:B------:R-:W-:-:S05]  /*2e640*/  @P5 IADD3 R3, P0, R37, R3, RZ ;  /* 0x0000000325035210 */ /* 0x000fca0007f1e0ff */
[----:B------:R-:W-:-:S05]  /*2e650*/  @P5 IMAD.X R2, RZ, RZ, R2, P0 ;  /* 0x000000ffff025224 */ /* 0x000fca00000e0602 */
[----:B------:R-:W-:-:S04]  /*2e660*/  @P5 LOP3.LUT R3, R3, R2, RZ, 0x3c, !PT ;  /* 0x0000000203035212 */ /* 0x000fc800078e3cff */
[----:B------:R-:W-:-:S04]  /*2e670*/  @P5 LOP3.LUT R2, R3, R2, RZ, 0x3c, !PT ;  /* 0x0000000203025212 */ /* 0x000fc800078e3cff */
[----:B------:R-:W-:-:S05]  /*2e680*/  @P5 LOP3.LUT R3, R3, R2, RZ, 0x3c, !PT ;  /* 0x0000000203035212 */ /* 0x000fca00078e3cff */
[----:B------:R-:W-:Y:S01]  /*2e690*/  @!PT LDS RZ, [RZ] ;  /* 0x00000000fffff984 */ /* 0x000fe20000000800 */
[----:B------:R-:W-:Y:S01]  /*2e6a0*/  @!PT LDS RZ, [RZ] ;  /* 0x00000000fffff984 */ /* 0x000fe20000000800 */
[----:B------:R-:W-:Y:S01]  /*2e6b0*/  @!PT LDS RZ, [RZ] ;  /* 0x00000000fffff984 */ /* 0x000fe20000000800 */
[----:B------:R0:W-:Y:S02]  /*2e6c0*/  @P5 LDGSTS.E.BYPASS.LTC128B.128 [R0+0x24a00], desc[UR50][R2.64], !P6 ;  /* 0x24a0000002005fae */ /* 0x0001e4000f101d72 */
[----:B0-----:R-:W-:Y:S05]  /*2e6d0*/  WARPSYNC.COLLECTIVE R15, `(.L_x_916) ;  /* 0x000000000f087348 */ /* 0x001fea0003c00000 */
[----:B------:R1:W2:Y:S02]  /*2e6e0*/  SHFL.IDX P6, R14, R13, R12, R11 ;  /* 0x0000000c0d0e7389 */ /* 0x0002a400000c000b */
[----:B012---:R-:W-:Y:S01]  /*2e6f0*/  ENDCOLLECTIVE ;  /* 0x000000000000791b */ /* 0x007fe20003800000 */
.L_x_916:
        /* <DEDUP_REMOVED lines=11> */
.L_x_917:
[----:B------:R-:W-:Y:S02]  /*2e7b0*/  IMAD.MOV.U32 R13, RZ, RZ, R6 ;  /* 0x000000ffff0d7224 */ /* 0x000fe400078e0006 */
[----:B------:R-:W-:Y:S02]  /*2e7c0*/  IMAD.MOV.U32 R12, RZ, RZ, 0x3 ;  /* 0x00000003ff0c7424 */ /* 0x000fe400078e00ff */
[----:B------:R-:W-:-:S07]  /*2e7d0*/  IMAD.MOV.U32 R3, RZ, RZ, R14 ;  /* 0x000000ffff037224 */ /* 0x000fce00078e000e */
[----:B------:R-:W-:Y:S05]  /*2e7e0*/  WARPSYNC.COLLECTIVE R15, `(.L_x_918) ;  /* 0x000000000f087348 */ /* 0x000fea0003c00000 */
[----:B------:R0:W1:Y:S02]  /*2e7f0*/  SHFL.IDX P6, R14, R13, R12, R11 ;  /* 0x0000000c0d0e7389 */ /* 0x00006400000c000b */
[----:B01----:R-:W-:Y:S01]  /*2e800*/  ENDCOLLECTIVE ;  /* 0x000000000000791b */ /* 0x003fe20003800000 */
.L_x_918:
[----:B------:R-:W-:-:S04]  /*2e810*/  @P4 IADD3 R3, P0, R37, R3, RZ ;  /* 0x0000000325034210 */ /* 0x000fc80007f1e0ff */
[----:B------:R-:W-:-:S04]  /*2e820*/  @P4 IADD3.X R2, RZ, R2, RZ, P0, !PT ;  /* 0x00000002ff024210 */ /* 0x000fc800007fe4ff */
[----:B------:R-:W-:Y:S01]  /*2e830*/  @P4 LOP3.LUT R3, R3, R2, RZ, 0x3c, !PT ;  /* 0x0000000203034212 */ /* 0x000fe200078e3cff */
[----:B------:R-:W-:-:S03]  /*2e840*/  IMAD.MOV.U32 R13, RZ, RZ, R5 ;  /* 0x000000ffff0d7224 */ /* 0x000fc600078e0005 */
[----:B------:R-:W-:-:S04]  /*2e850*/  @P4 LOP3.LUT R2, R3, R2, RZ, 0x3c, !PT ;  /* 0x0000000203024212 */ /* 0x000fc800078e3cff */
[----:B------:R-:W-:Y:S01]  /*2e860*/  @P4 LOP3.LUT R3, R3, R2, RZ, 0x3c, !PT ;  /* 0x0000000203034212 */ /* 0x000fe200078e3cff */
[----:B------:R-:W-:-:S04]  /*2e870*/  IMAD.MOV.U32 R6, RZ, RZ, R14 ;  /* 0x000000ffff067224 */ /* 0x000fc800078e000e */
[----:B------:R-:W-:Y:S01]  /*2e880*/  @!PT LDS RZ, [RZ] ;  /* 0x00000000fffff984 */ /* 0x000fe20000000800 */
[----:B------:R-:W-:Y:S01]  /*2e890*/  @!PT LDS RZ, [RZ] ;  /* 0x00000000fffff984 */ /* 0x000fe20000000800 */
[----:B------:R-:W-:Y:S01]  /*2e8a0*/  @!PT LDS RZ, [RZ] ;  /* 0x00000000fffff984 */ /* 0x000fe20000000800 */
[----:B------:R0:W-:Y:S03]  /*2e8b0*/  @P4 LDGSTS.E.BYPASS.LTC128B.128 [R0+0x25200], desc[UR50][R2.64], !P5 ;  /* 0x2520000002004fae */ /* 0x0001e6000e901d72 */
[----:B0-----:R-:W-:Y:S05]  /*2e8c0*/  WARPSYNC.COLLECTIVE R15, `(.L_x_919) ;  /* 0x000000000f087348 */ /* 0x001fea0003c00000 */
[----:B------:R1:W2:Y:S02]  /*2e8d0*/  SHFL.IDX P6, R14, R13, R12, R11 ;  /* 0x0000000c0d0e7389 */ /* 0x0002a400000c000b */
[----:B012---:R-:W-:Y:S01]  /*2e8e0*/  ENDCOLLECTIVE ;  /* 0x000000000000791b */ /* 0x007fe20003800000 */
.L_x_919:
[----:B------:R-:W-:Y:S01]  /*2e8f0*/  @!PT LDS RZ, [RZ] ;  /* 0x00000000fffff984 */ /* 0x000fe20000000800 */
[----:B------:R-:W-:Y:S01]  /*2e900*/  @!PT LDS RZ, [RZ] ;  /* 0x00000000fffff984 */ /* 0x000fe20000000800 */
[----:B------:R-:W-:Y:S01]  /*2e910*/  @!PT LDS RZ, [RZ] ;  /* 0x00000000fffff984 */ /* 0x000fe20000000800 */
[----:B------:R0:W-:Y:S04]  /*2e920*/  @P4 LDGSTS.E.BYPASS.LTC128B.128 [R0+0x27a00], desc[UR50][R2.64+0x40], !P3 ;  /* 0x27a0004002004fae */ /* 0x0001e8000d901d72 */
[----:B------:R0:W-:Y:S01]  /*2e930*/  @P4 LDGSTS.E.BYPASS.LTC128B.128 [R0+0x2a200], desc[UR50][R2.64+0x80], !P2 ;  /* 0x2a20008002004fae */ /* 0x0001e2000d101d72 */
[----:B------:R-:W-:Y:S02]  /*2e940*/  IMAD.MOV.U32 R13, RZ, RZ, R8 ;  /* 0x000000ffff0d7224 */ /* 0x000fe400078e0008 */
[----:B------:R-:W-:Y:S01]  /*2e950*/  IMAD.MOV.U32 R12, RZ, RZ, RZ ;  /* 0x000000ffff0c7224 */ /* 0x000fe200078e00ff */
[----:B------:R-:W-:-:S07]  /*2e960*/  MOV R5, R14 ;  /* 0x0000000e00057202 */ /* 0x000fce0000000f00 */
[----:B0-----:R-:W-:Y:S05]  /*2e970*/  WARPSYNC.COLLECTIVE R15, `(.L_x_920) ;  /* 0x000000000f087348 */ /* 0x001fea0003c00000 */
[----:B------:R1:W2:Y:S02]  /*2e980*/  SHFL.IDX P6, R14, R13, R12, R11 ;  /* 0x0000000c0d0e7389 */ /* 0x0002a400000c000b */
[----:B012---:R-:W-:Y:S01]  /*2e990*/  ENDCOLLECTIVE ;  /* 0x000000000000791b */ /* 0x007fe20003800000 */
.L_x_920:
[----:B------:R-:W-:-:S05]  /*2e9a0*/  @P1 IADD3 R2, P0, R37, R5, RZ ;  /* 0x0000000525021210 */ /* 0x000fca0007f1e0ff */
[----:B------:R-:W-:-:S05]  /*2e9b0*/  @P1 IMAD.X R3, RZ, RZ, R6, P0 ;  /* 0x000000ffff031224 */ /* 0x000fca00000e0606 */
[----:B------:R-:W-:Y:S01]  /*2e9c0*/  @!PT LDS RZ, [RZ] ;  /* 0x00000000fffff984 */ /* 0x000fe20000000800 */
[----:B------:R-:W-:Y:S01]  /*2e9d0*/  @!PT LDS RZ, [RZ] ;  /* 0x00000000fffff984 */ /* 0x000fe20000000800 */
[----:B------:R-:W-:Y:S01]  /*2e9e0*/  @!PT LDS RZ, [RZ] ;  /* 0x00000000fffff984 */ /* 0x000fe20000000800 */
[----:B------:R0:W-:Y:S01]  /*2e9f0*/  @P1 LDGSTS.E.BYPASS.LTC128B.128 [R0+0x25a00], desc[UR50][R2.64], !P5 ;  /* 0x25a0000002001fae */ /* 0x0001e2000e901d72 */
[----:B------:R-:W-:-:S03]  /*2ea00*/  MOV R13, R7 ;  /* 0x00000007000d7202 */ /* 0x000fc60000000f00 */
[----:B------:R0:W-:Y:S04]  /*2ea10*/  @P1 LDGSTS.E.BYPASS.LTC128B.128 [R0+0x28200], desc[UR50][R2.64+0x40], !P3 ;  /* 0x2820004002001fae */ /* 0x0001e8000d901d72 */
[----:B------:R0:W-:Y:S01]  /*2ea20*/  @P1 LDGSTS.E.BYPASS.LTC128B.128 [R0+0x2aa00], desc[UR50][R2.64+0x80], !P2 ;  /* 0x2aa0008002001fae */ /* 0x0001e2000d101d72 */
[----:B------:R-:W-:-:S07]  /*2ea30*/  IMAD.MOV.U32 R8, RZ, RZ, R14 ;  /* 0x000000ffff087224 */ /* 0x000fce00078e000e */
[----:B0-----:R-:W-:Y:S05]  /*2ea40*/  WARPSYNC.COLLECTIVE R15, `(.L_x_921) ;  /* 0x000000000f087348 */ /* 0x001fea0003c00000 */
[----:B------:R1:W2:Y:S02]  /*2ea50*/  SHFL.IDX P6, R14, R13, R12, R11 ;  /* 0x0000000c0d0e7389 */ /* 0x0002a400000c000b */
[----:B012---:R-:W-:Y:S01]  /*2ea60*/  ENDCOLLECTIVE ;  /* 0x000000000000791b */ /* 0x007fe20003800000 */
.L_x_921:
[----:B------:R-:W-:Y:S01]  /*2ea70*/  IMAD.MOV.U32 R2, RZ, RZ, R14 ;  /* 0x000000ffff027224 */ /* 0x000fe200078e000e */
[----:B------:R-:W-:Y:S06]  /*2ea80*/  BRA `(.L_x_922) ;  /* 0xffffff8400087947 */ /* 0x000fec000383ffff */
.L_x_710:
[----:B------:R-:W-:Y:S01]  /*2ea90*/  IMAD.MOV.U32 R13, RZ, RZ, R4 ;  /* 0x000000ffff0d7224 */ /* 0x000fe200078e0004 */
[----:B------:R-:W-:Y:S01]  /*2eaa0*/  MOV R15, 0xffffffff ;  /* 0xffffffff000f7802 */ /* 0x000fe20000000f00 */
[----:B------:R-:W-:Y:S02]  /*2eab0*/  IMAD.MOV.U32 R12, RZ, RZ, RZ ;  /* 0x000000ffff0c7224 */ /* 0x000fe400078e00ff */
[----:B------:R-:W-:Y:S02]  /*2eac0*/  IMAD.MOV.U32 R11, RZ, RZ, 0x1c1f ;  /* 0x00001c1fff0b7424 */ /* 0x000fe400078e00ff */
[----:B-----5:R-:W-:Y:S02]  /*2ead0*/  IMAD R5, R10, R7, RZ ;  /* 0x000000070a057224 */ /* 0x020fe400078e02ff */
[----:B------:R-:W-:-:S07]  /*2eae0*/  IMAD.IADD R17, R9, 0x1, R17 ;  /* 0x0000000109117824 */ /* 0x000fce00078e0211 */
[----:B------:R-:W-:Y:S05]  /*2eaf0*/  WARPSYNC.COLLECTIVE R15, `(.L_x_923) ;  /* 0x000000000f087348 */ /* 0x000fea0003c00000 */
[----:B------:R0:W1:Y:S02]  /*2eb00*/  SHFL.IDX P6, R14, R13, R12, R11 ;  /* 0x0000000c0d0e7389 */ /* 0x00006400000c000b */
[----:B01----:R-:W-:Y:S01]  /*2eb10*/  ENDCOLLECTIVE ;  /* 0x000000000000791b */ /* 0x003fe20003800000 */
.L_x_923:
[C---:B------:R-:W-:Y:S01]  /*2eb20*/  VIADD R6, R17.reuse, 0x20 ;  /* 0x0000002011067836 */ /* 0x040fe20000000000 */
[----:B------:R-:W-:Y:S01]  /*2eb30*/  ISETP.GE.AND P1, PT, R17, R5, PT ;  /* 0x000000051100720c */ /* 0x000fe20003f26270 */
[----:B------:R-:W-:Y:S02]  /*2eb40*/  IMAD.MOV.U32 R13, RZ, RZ, R0 ;  /* 0x000000ffff0d7224 */ /* 0x000fe400078e0000 */
[----:B------:R-:W-:-:S10]  /*2eb50*/  IMAD.MOV.U32 R2, RZ, RZ, R14 ;  /* 0x000000ffff027224 */ /* 0x000fd400078e000e */
[----:B------:R-:W-:Y:S05]  /*2eb60*/  WARPSYNC.COLLECTIVE R15, `(.L_x_924) ;  /* 0x000000000f087348 */ /* 0x000fea0003c00000 */
[----:B------:R0:W1:Y:S02]  /*2eb70*/  SHFL.IDX P6, R14, R13, R12, R11 ;  /* 0x0000000c0d0e7389 */ /* 0x00006400000c000b */
[----:B01----:R-:W-:Y:S01]  /*2eb80*/  ENDCOLLECTIVE ;  /* 0x000000000000791b */ /* 0x003fe20003800000 */
.L_x_924:
[----:B------:R-:W-:Y:S02]  /*2eb90*/  IMAD.MOV.U32 R13, RZ, RZ, R4 ;  /* 0x000000ffff0d7224 */ /* 0x000fe400078e0004 */
[----:B------:R-:W-:Y:S02]  /*2eba0*/  IMAD.MOV.U32 R12, RZ, RZ, 0x1 ;  /* 0x00000001ff0c7424 */ /* 0x000fe400078e00ff */
[----:B------:R-:W-:-:S07]  /*2ebb0*/  IMAD.MOV.U32 R3, RZ, RZ, R14 ;  /* 0x000000ffff037224 */ /* 0x000fce00078e000e */
[----:B------:R-:W-:Y:S05]  /*2ebc0*/  WARPSYNC.COLLECTIVE R15, `(.L_x_925) ;  /* 0x000000000f087348 */ /* 0x000fea0003c00000 */
[----:B------:R0:W1:Y:S02]  /*2ebd0*/  SHFL.IDX P6, R14, R13, R12, R11 ;  /* 0x0000000c0d0e7389 */ /* 0x00006400000c000b */
[----:B01----:R-:W-:Y:S01]  /*2ebe0*/  ENDCOLLECTIVE ;  /* 0x000000000000791b */ /* 0x003fe20003800000 */
.L_x_925:
[----:B------:R-:W-:-:S04]  /*2ebf0*/  @!P1 IADD3 R3, P4, R37, R3, RZ ;  /* 0x0000000325039210 */ /* 0x000fc80007f9e0ff */
[----:B------:R-:W-:-:S04]  /*2ec00*/  @!P1 IADD3.X R2, RZ, R2, RZ, P4, !PT ;  /* 0x00000002ff029210 */ /* 0x000fc800027fe4ff */
[----:B------:R-:W-:Y:S02]  /*2ec10*/  @!P1 LOP3.LUT R3, R3, R2, RZ, 0x3c, !PT ;  /* 0x0000000203039212 */ /* 0x000fe400078e3cff */
[----:B------:R-:W-:Y:S02]  /*2ec20*/  MOV R13, R0 ;  /* 0x00000000000d7202 */ /* 0x000fe40000000f00 */
[----:B------:R-:W-:-:S04]  /*2ec30*/  @!P1 LOP3.LUT R2, R3, R2, RZ, 0x3c, !PT ;  /* 0x0000000203029212 */ /* 0x000fc800078e3cff */
[----:B------:R-:W-:-:S05]  /*2ec40*/  @!P1 LOP3.LUT R3, R3, R2, RZ, 0x3c, !PT ;  /* 0x0000000203039212 */ /* 0x000fca00078e3cff */
[----:B------:R-:W-:Y:S01]  /*2ec50*/  @!PT LDS RZ, [RZ] ;  /* 0x00000000fffff984 */ /* 0x000fe20000000800 */
[----:B------:R-:W-:Y:S01]  /*2ec60*/  @!PT LDS RZ, [RZ] ;  /* 0x00000000fffff984 */ /* 0x000fe20000000800 */
[----:B------:R-:W-:Y:S01]  /*2ec70*/  @!PT LDS RZ, [RZ] ;  /* 0x00000000fffff984 */ /* 0x000fe20000000800 */
[----:B------:R-:W-:Y:S04]  /*2ec80*/  @!P1 LDGSTS.E.BYPASS.LTC128B.128 [R8+0x1e200], desc[UR50][R2.64], !P3 ;  /* 0x1e20000002089fae */ /* 0x000fe8000d901d72 */
[----:B------:R-:W-:Y:S04]  /*2ec90*/  @!P1 LDGSTS.E.BYPASS.LTC128B.128 [R8+0x20200], desc[UR50][R2.64+0x40], !P2 ;  /* 0x2020004002089fae */ /* 0x000fe8000d101d72 */
[----:B------:R0:W-:Y:S01]  /*2eca0*/  @!P1 LDGSTS.E.BYPASS.LTC128B.128 [R8+0x22200], desc[UR50][R2.64+0x80], !P0 ;  /* 0x2220008002089fae */ /* 0x0001e2000c101d72 */
[----:B------:R-:W-:Y:S01]  /*2ecb0*/  ISETP.GE.AND P1, PT, R6, R5, PT ;  /* 0x000000050600720c */ /* 0x000fe20003f26270 */
[----:B------:R-:W-:-:S02]  /*2ecc0*/  VIADD R6, R17, 0x40 ;  /* 0x0000004011067836 */ /* 0x000fc40000000000 */
[----:B0-----:R-:W-:-:S10]  /*2ecd0*/  IMAD.MOV.U32 R2, RZ, RZ, R14 ;  /* 0x000000ffff027224 */ /* 0x001fd400078e000e */
[----:B------:R-:W-:Y:S05]  /*2ece0*/  WARPSYNC.COLLECTIVE R15, `(.L_x_926) ;  /* 0x000000000f087348 */ /* 0x000fea0003c00000 */
[----:B------:R0:W1:Y:S02]  /*2ecf0*/  SHFL.IDX P6, R14, R13, R12, R11 ;  /* 0x0000000c0d0e7389 */ /* 0x00006400000c000b */
[----:B01----:R-:W-:Y:S01]  /*2ed00*/  ENDCOLLECTIVE ;  /* 0x000000000000791b */ /* 0x003fe20003800000 */
.L_x_926:
[----:B------:R-:W-:Y:S01]  /*2ed10*/  IMAD.MOV.U32 R13, RZ, RZ, R4 ;  /* 0x000000ffff0d7224 */ /* 0x000fe200078e0004 */
[----:B------:R-:W-:Y:S01]  /*2ed20*/  MOV R12, 0x2 ;  /* 0x00000002000c7802 */ /* 0x000fe20000000f00 */
[----:B------:R-:W-:-:S07]  /*2ed30*/  IMAD.MOV.U32 R3, RZ, RZ, R14 ;  /* 0x000000ffff037224 */ /* 0x000fce00078e000e */
[----:B------:R-:W-:Y:S05]  /*2ed40*/  WARPSYNC.COLLECTIVE R15, `(.L_x_927) ;  /* 0x000000000f087348 */ /* 0x000fea0003c00000 */
[----:B------:R0:W1:Y:S02]  /*2ed50*/  SHFL.IDX P6, R14, R13, R12, R11 ;  /* 0x0000000c0d0e7389 */ /* 0x00006400000c000b */
[----:B01----:R-:W-:Y:S01]  /*2ed60*/  ENDCOLLECTIVE ;  /* 0x000000000000791b */ /* 0x003fe20003800000 */
.L_x_927:
[----:B------:R-:W-:-:S05]  /*2ed70*/  @!P1 IADD3 R3, P4, R37, R3, RZ ;  /* 0x0000000325039210 */ /* 0x000fca0007f9e0ff */
[----:B------:R-:W-:-:S05]  /*2ed80*/  @!P1 IMAD.X R2, RZ, RZ, R2, P4 ;  /* 0x000000ffff029224 */ /* 0x000fca00020e0602 */
[----:B------:R-:W-:Y:S01]  /*2ed90*/  @!P1 LOP3.LUT R3, R3, R2, RZ, 0x3c, !PT ;  /* 0x0000000203039212 */ /* 0x000fe200078e3cff */
[----:B------:R-:W-:-:S03]  /*2eda0*/  IMAD.MOV.U32 R13, RZ, RZ, R0 ;  /* 0x000000ffff0d7224 */ /* 0x000fc600078e0000 */
        /* <DEDUP_REMOVED lines=9> */
[----:B0-----:R-:W-:-:S12]  /*2ee40*/  IMAD.MOV.U32 R2, RZ, RZ, R14 ;  /* 0x000000ffff027224 */ /* 0x001fd800078e000e */
[----:B------:R-:W-:Y:S05]  /*2ee50*/  WARPSYNC.COLLECTIVE R15, `(.L_x_928) ;  /* 0x000000000f087348 */ /* 0x000fea0003c00000 */
[----:B------:R0:W1:Y:S02]  /*2ee60*/  SHFL.IDX P6, R14, R13, R12, R11 ;  /* 0x0000000c0d0e7389 */ /* 0x00006400000c000b */
[----:B01----:R-:W-:Y:S01]  /*2ee70*/  ENDCOLLECTIVE ;  /* 0x000000000000791b */ /* 0x003fe20003800000 */
.L_x_928:
[----:B------:R-:W-:Y:S01]  /*2ee80*/  MOV R13, R4 ;  /* 0x00000004000d7202 */ /* 0x000fe20000000f00 */
[----:B------:R-:W-:Y:S02]  /*2ee90*/  IMAD.MOV.U32 R12, RZ, RZ, 0x3 ;  /* 0x00000003ff0c7424 */ /* 0x000fe400078e00ff */
[----:B------:R-:W-:-:S07]  /*2eea0*/  IMAD.MOV.U32 R3, RZ, RZ, R14 ;  /* 0x000000ffff037224 */ /* 0x000fce00078e000e */
[----:B------:R-:W-:Y:S05]  /*2eeb0*/  WARPSYNC.COLLECTIVE R15, `(.L_x_929) ;  /* 0x000000000f087348 */ /* 0x000fea0003c00000 */
[----:B------:R0:W1:Y:S02]  /*2eec0*/  SHFL.IDX P6, R14, R13, R12, R11 ;  /* 0x0000000c0d0e7389 */ /* 0x00006400000c000b */
[----:B01----:R-:W-:Y:S01]  /*2eed0*/  ENDCOLLECTIVE ;  /* 0x000000000000791b */ /* 0x003fe20003800000 */
.L_x_929:
[----:B------:R-:W-:-:S05]  /*2eee0*/  @!P1 IADD3 R3, P4, R37, R3, RZ ;  /* 0x0000000325039210 */ /* 0x000fca0007f9e0ff */
[----:B------:R-:W-:-:S05]  /*2eef0*/  @!P1 IMAD.X R2, RZ, RZ, R2, P4 ;  /* 0x000000ffff029224 */ /* 0x000fca00020e0602 */
[----:B------:R-:W-:Y:S01]  /*2ef00*/  @!P1 LOP3.LUT R3, R3, R2, RZ, 0x3c, !PT ;  /* 0x0000000203039212 */ /* 0x000fe200078e3cff */
[----:B------:R-:W-:-:S03]  /*2ef10*/  IMAD.MOV.U32 R13, RZ, RZ, R0 ;  /* 0x000000ffff0d7224 */ /* 0x000fc600078e0000 */
[----:B------:R-:W-:-:S04]  /*2ef20*/  @!P1 LOP3.LUT R2, R3, R2, RZ, 0x3c, !PT ;  /* 0x0000000203029212 */ /* 0x000fc800078e3cff */
[----:B------:R-:W-:Y:S01]  /*2ef30*/  @!P1 LOP3.LUT R3, R3, R2, RZ, 0x3c, !PT ;  /* 0x0000000203039212 */ /* 0x000fe200078e3cff */
[----:B------:R-:W-:-:S04]  /*2ef40*/  IMAD.MOV.U32 R4, RZ, RZ, R14 ;  /* 0x000000ffff047224 */ /* 0x000fc800078e000e */
[----:B------:R-:W-:Y:S01]  /*2ef50*/  @!PT LDS RZ, [RZ] ;  /* 0x00000000fffff984 */ /* 0x000fe20000000800 */
[----:B------:R-:W-:Y:S01]  /*2ef60*/  @!PT LDS RZ, [RZ] ;  /* 0x00000000fffff984 */ /* 0x000fe20000000800 */
[----:B------:R-:W-:Y:S01]  /*2ef70*/  @!PT LDS RZ, [RZ] ;  /* 0x00000000fffff984 */ /* 0x000fe20000000800 */
[----:B------:R0:W-:Y:S04]  /*2ef80*/  @!P1 LDGSTS.E.BYPASS.LTC128B.128 [R8+0x1f200], desc[UR50][R2.64], !P3 ;  /* 0x1f20000002089fae */ /* 0x0001e8000d901d72 */
[----:B------:R0:W-:Y:S04]  /*2ef90*/  @!P1 LDGSTS.E.BYPASS.LTC128B.128 [R8+0x21200], desc[UR50][R2.64+0x40], !P2 ;  /* 0x2120004002089fae */ /* 0x0001e8000d101d72 */
[----:B------:R0:W-:Y:S02]  /*2efa0*/  @!P1 LDGSTS.E.BYPASS.LTC128B.128 [R8+0x23200], desc[UR50][R2.64+0x80], !P0 ;  /* 0x2320008002089fae */ /* 0x0001e4000c101d72 */
[----:B0-----:R-:W-:Y:S05]  /*2efb0*/  WARPSYNC.COLLECTIVE R15, `(.L_x_930) ;  /* 0x000000000f087348 */ /* 0x001fea0003c00000 */
[----:B------:R1:W2:Y:S02]  /*2efc0*/  SHFL.IDX P6, R14, R13, R12, R11 ;  /* 0x0000000c0d0e7389 */ /* 0x0002a400000c000b */
[----:B012---:R-:W-:Y:S01]  /*2efd0*/  ENDCOLLECTIVE ;  /* 0x000000000000791b */ /* 0x007fe20003800000 */
.L_x_930:
[----:B------:R-:W-:Y:S05]  /*2efe0*/  BRA `(.L_x_931) ;  /* 0xffffff8800387947 */ /* 0x000fea000383ffff */
.L_x_715:
[----:B0-----:R0:W1:Y:S02]  /*2eff0*/  SYNCS.PHASECHK.TRANS64.TRYWAIT P0, [R22+URZ+0x33420], R3 ;  /* 0x03342003160075a7 */ /* 0x001064000800017f */
[----:B-1----:R-:W-:Y:S05]  /*2f000*/  @!P0 NANOSLEEP.SYNCS 0x989680 ;  /* 0x009896800000895d */ /* 0x002fea0003900000 */
[----:B------:R-:W1:Y:S02]  /*2f010*/  @!P0 SYNCS.PHASECHK.TRANS64 P0, [R22+URZ+0x33420], R3 ;  /* 0x03342003160085a7 */ /* 0x000e64000800007f */
[----:B-1----:R-:W-:Y:S05]  /*2f020*/  @!P0 BRA `(.L_x_715) ;  /* 0xfffffffc00f08947 */ /* 0x002fea000383ffff */
[----:B------:R-:W-:Y:S05]  /*2f030*/  BRA `(.L_x_932) ;  /* 0xffffff8800a87947 */ /* 0x000fea000383ffff */
.L_x_719:
[----:B0-----:R0:W1:Y:S02]  /*2f040*/  SYNCS.PHASECHK.TRANS64.TRYWAIT P0, [R4+URZ+0x33480], R28 ;  /* 0x0334801c040075a7 */ /* 0x001064000800017f */
[----:B-1----:R-:W-:Y:S05]  /*2f050*/  @!P0 NANOSLEEP.SYNCS 0x989680 ;  /* 0x009896800000895d */ /* 0x002fea0003900000 */
[----:B------:R-:W1:Y:S02]  /*2f060*/  @!P0 SYNCS.PHASECHK.TRANS64 P0, [R4+URZ+0x33480], R28 ;  /* 0x0334801c040085a7 */ /* 0x000e64000800007f */
[----:B-1----:R-:W-:Y:S05]  /*2f070*/  @!P0 BRA `(.L_x_719) ;  /* 0xfffffffc00f08947 */ /* 0x002fea000383ffff */
[----:B------:R-:W-:Y:S05]  /*2f080*/  BRA `(.L_x_933) ;  /* 0xffffff8c00c87947 */ /* 0x000fea000383ffff */
.L_x_720:
[----:B------:R-:W-:Y:S01]  /*2f090*/  BSSY B0, `(.L_x_934) ;  /* 0x0000008000007945 */ /* 0x000fe20003800000 */
[----:B------:R-:W-:Y:S01]  /*2f0a0*/  IMAD.MOV.U32 R13, RZ, RZ, R10 ;  /* 0x000000ffff0d7224 */ /* 0x000fe200078e000a */
[----:B------:R-:W-:Y:S01]  /*2f0b0*/  MOV R12, RZ ;  /* 0x000000ff000c7202 */ /* 0x000fe20000000f00 */
[----:B------:R-:W-:Y:S02]  /*2f0c0*/  IMAD.MOV.U32 R11, RZ, RZ, 0x1c1f ;  /* 0x00001c1fff0b7424 */ /* 0x000fe400078e00ff */
[----:B------:R-:W-:-:S07]  /*2f0d0*/  IMAD.MOV.U32 R15, RZ, RZ, -0x1 ;  /* 0xffffffffff0f7424 */ /* 0x000fce00078e00ff */
[----:B0-----:R-:W-:Y:S05]  /*2f0e0*/  WARPSYNC.COLLECTIVE R15, `(.L_x_935) ;  /* 0x000000000f087348 */ /* 0x001fea0003c00000 */
[----:B------:R1:W2:Y:S02]  /*2f0f0*/  SHFL.IDX P6, R14, R13, R12, R11 ;  /* 0x0000000c0d0e7389 */ /* 0x0002a400000c000b */
[----:B012---:R-:W-:Y:S01]  /*2f100*/  ENDCOLLECTIVE ;  /* 0x000000000000791b */ /* 0x007fe20003800000 */
.L_x_935:
[----:B------:R-:W-:Y:S05]  /*2f110*/  BSYNC B0 ;  /* 0x0000000000007941 */ /* 0x000fea0003800000 */
.L_x_934:
[----:B------:R-:W-:Y:S01]  /*2f120*/  IMAD.MOV.U32 R13, RZ, RZ, R9 ;  /* 0x000000ffff0d7224 */ /* 0x000fe200078e0009 */
[----:B------:R-:W-:Y:S01]  /*2f130*/  MOV R12, RZ ;  /* 0x000000ff000c7202 */ /* 0x000fe20000000f00 */
[----:B------:R-:W-:Y:S02]  /*2f140*/  IMAD.MOV.U32 R11, RZ, RZ, 0x1c1f ;  /* 0x00001c1fff0b7424 */ /* 0x000fe400078e00ff */
[----:B------:R-:W-:Y:S02]  /*2f150*/  IMAD.MOV.U32 R15, RZ, RZ, -0x1 ;  /* 0xffffffffff0f7424 */ /* 0x000fe400078e00ff */
[----:B------:R-:W-:-:S07]  /*2f160*/  IMAD.MOV.U32 R0, RZ, RZ, R14 ;  /* 0x000000ffff007224 */ /* 0x000fce00078e000e */
[----:B------:R-:W-:Y:S05]  /*2f170*/  WARPSYNC.COLLECTIVE R15, `(.L_x_936) ;  /* 0x000000000f087348 */ /* 0x000fea0003c00000 */
[----:B------:R0:W1:Y:S02]  /*2f180*/  SHFL.IDX P6, R14, R13, R12, R11 ;  /* 0x0000000c0d0e7389 */ /* 0x00006400000c000b */
[----:B01----:R-:W-:Y:S01]  /*2f190*/  ENDCOLLECTIVE ;  /* 0x000000000000791b */ /* 0x003fe20003800000 */
.L_x_936:
[----:B------:R-:W-:Y:S02]  /*2f1a0*/  IMAD.MOV.U32 R13, RZ, RZ, R10 ;  /* 0x000000ffff0d7224 */ /* 0x000fe400078e000a */
[----:B------:R-:W-:Y:S02]  /*2f1b0*/  IMAD.MOV.U32 R12, RZ, RZ, 0x1 ;  /* 0x00000001ff0c7424 */ /* 0x000fe400078e00ff */
[----:B------:R-:W-:-:S07]  /*2f1c0*/  IMAD.MOV.U32 R2, RZ, RZ, R14 ;  /* 0x000000ffff027224 */ /* 0x000fce00078e000e */
[----:B------:R-:W-:Y:S05]  /*2f1d0*/  WARPSYNC.COLLECTIVE R15, `(.L_x_937) ;  /* 0x000000000f087348 */ /* 0x000fea0003c00000 */
[----:B------:R0:W1:Y:S02]  /*2f1e0*/  SHFL.IDX P6, R14, R13, R12, R11 ;  /* 0x0000000c0d0e7389 */ /* 0x00006400000c000b */
[----:B01----:R-:W-:Y:S01]  /*2f1f0*/  ENDCOLLECTIVE ;  /* 0x000000000000791b */ /* 0x003fe20003800000 */
.L_x_937:
[----:B------:R-:W-:-:S05]  /*2f200*/  IADD3 R2, P0, R37, R2, RZ ;  /* 0x0000000225027210 */ /* 0x000fca0007f1e0ff */
[----:B------:R-:W-:Y:S01]  /*2f210*/  IMAD.X R3, RZ, RZ, R0, P0 ;  /* 0x000000ffff037224 */ /* 0x000fe200000e0600 */
[----:B------:R-:W-:Y:S01]  /*2f220*/  IADD3 R0, R22, R35, RZ ;  /* 0x0000002316007210 */ /* 0x000fe20007ffe0ff */
[----:B------:R-:W-:-:S04]  /*2f230*/  IMAD.MOV.U32 R13, RZ, RZ, R9 ;  /* 0x000000ffff0d7224 */ /* 0x000fc800078e0009 */
        /* <DEDUP_REMOVED lines=10> */
.L_x_938:
[----:B------:R-:W-:Y:S02]  /*2f2e0*/  IMAD.MOV.U32 R13, RZ, RZ, R10 ;  /* 0x000000ffff0d7224 */ /* 0x000fe400078e000a */
[----:B------:R-:W-:Y:S01]  /*2f2f0*/  IMAD.MOV.U32 R12, RZ, RZ, 0x2 ;  /* 0x00000002ff0c7424 */ /* 0x000fe200078e00ff */
[----:B------:R-:W-:-:S07]  /*2f300*/  MOV R2, R14 ;  /* 0x0000000e00027202 */ /* 0x000fce0000000f00 */
[----:B------:R-:W-:Y:S05]  /*2f310*/  WARPSYNC.COLLECTIVE R15, `(.L_x_939) ;  /* 0x000000000f087348 */ /* 0x000fea0003c00000 */
[----:B------:R0:W1:Y:S02]  /*2f320*/  SHFL.IDX P6, R14, R13, R12, R11 ;  /* 0x0000000c0d0e7389 */ /* 0x00006400000c000b */
[----:B01----:R-:W-:Y:S01]  /*2f330*/  ENDCOLLECTIVE ;  /* 0x000000000000791b */ /* 0x003fe20003800000 */
.L_x_939:
[----:B------:R-:W-:-:S05]  /*2f340*/  IADD3 R2, P0, R37, R2, RZ ;  /* 0x0000000225027210 */ /* 0x000fca0007f1e0ff */
[----:B------:R-:W-:-:S05]  /*2f350*/  IMAD.X R3, RZ, RZ, R3, P0 ;  /* 0x000000ffff037224 */ /* 0x000fca00000e0603 */
[----:B------:R-:W-:Y:S01]  /*2f360*/  @!PT LDS RZ, [RZ] ;  /* 0x00000000fffff984 */ /* 0x000fe20000000800 */
[----:B------:R-:W-:Y:S01]  /*2f370*/  @!PT LDS RZ, [RZ] ;  /* 0x00000000fffff984 */ /* 0x000fe20000000800 */
[----:B------:R-:W-:Y:S01]  /*2f380*/  @!PT LDS RZ, [RZ] ;  /* 0x00000000fffff984 */ /* 0x000fe20000000800 */
[----:B------:R0:W-:Y:S01]  /*2f390*/  LDGSTS.E.BYPASS.LTC128B.128 [R0+0xfa00], desc[UR50][R2.64], !P4 ;  /* 0x0fa0000002007fae */ /* 0x0001e2000e101d72 */
[----:B------:R-:W-:-:S03]  /*2f3a0*/  MOV R13, R9 ;  /* 0x00000009000d7202 */ /* 0x000fc60000000f00 */
[----:B------:R0:W-:Y:S04]  /*2f3b0*/  LDGSTS.E.BYPASS.LTC128B.128 [R0+0x12200], desc[UR50][R2.64+0x40], !P3 ;  /* 0x1220004002007fae */ /* 0x0001e8000d901d72 */
[----:B------:R0:W-:Y:S01]  /*2f3c0*/  LDGSTS.E.BYPASS.LTC128B.128 [R0+0x14a00], desc[UR50][R2.64+0x80], !P2 ;  /* 0x14a0008002007fae */ /* 0x0001e2000d101d72 */
[----:B------:R-:W-:-:S07]  /*2f3d0*/  IMAD.MOV.U32 R35, RZ, RZ, R14 ;  /* 0x000000ffff237224 */ /* 0x000fce00078e000e */
[----:B0-----:R-:W-:Y:S05]  /*2f3e0*/  WARPSYNC.COLLECTIVE R15, `(.L_x_940) ;  /* 0x000000000f087348 */ /* 0x001fea0003c00000 */
[----:B------:R1:W2:Y:S02]  /*2f3f0*/  SHFL.IDX P6, R14, R13, R12, R11 ;  /* 0x0000000c0d0e7389 */ /* 0x0002a400000c000b */
[----:B012---:R-:W-:Y:S01]  /*2f400*/  ENDCOLLECTIVE ;  /* 0x000000000000791b */ /* 0x007fe20003800000 */
.L_x_940:
[----:B------:R-:W-:Y:S02]  /*2f410*/  IMAD.MOV.U32 R13, RZ, RZ, R10 ;  /* 0x000000ffff0d7224 */ /* 0x000fe400078e000a */
[----:B------:R-:W-:Y:S02]  /*2f420*/  IMAD.MOV.U32 R12, RZ, RZ, 0x3 ;  /* 0x00000003ff0c7424 */ /* 0x000fe400078e00ff */
[----:B------:R-:W-:-:S07]  /*2f430*/  IMAD.MOV.U32 R2, RZ, RZ, R14 ;  /* 0x000000ffff027224 */ /* 0x000fce00078e000e */
[----:B------:R-:W-:Y:S05]  /*2f440*/  WARPSYNC.COLLECTIVE R15, `(.L_x_941) ;  /* 0x000000000f087348 */ /* 0x000fea0003c00000 */
[----:B------:R0:W1:Y:S02]  /*2f450*/  SHFL.IDX P6, R14, R13, R12, R11 ;  /* 0x0000000c0d0e7389 */ /* 0x00006400000c000b */
[----:B01----:R-:W-:Y:S01]  /*2f460*/  ENDCOLLECTIVE ;  /* 0x000000000000791b */ /* 0x003fe20003800000 */
.L_x_941:
        /* <DEDUP_REMOVED lines=9> */
[----:B------:R-:W-:-:S07]  /*2f500*/  MOV R35, R14 ;  /* 0x0000000e00237202 */ /* 0x000fce0000000f00 */
[----:B0-----:R-:W-:Y:S05]  /*2f510*/  WARPSYNC.COLLECTIVE R15, `(.L_x_942) ;  /* 0x000000000f087348 */ /* 0x001fea0003c00000 */
[----:B------:R1:W2:Y:S02]  /*2f520*/  SHFL.IDX P6, R14, R13, R12, R11 ;  /* 0x0000000c0d0e7389 */ /* 0x0002a400000c000b */
[----:B012---:R-:W-:Y:S01]  /*2f530*/  ENDCOLLECTIVE ;  /* 0x000000000000791b */ /* 0x007fe20003800000 */
.L_x_942:
[----:B------:R-:W-:Y:S01]  /*2f540*/  IMAD.MOV.U32 R13, RZ, RZ, R23 ;  /* 0x000000ffff0d7224 */ /* 0x000fe200078e0017 */
[----:B------:R-:W-:Y:S01]  /*2f550*/  MOV R12, RZ ;  /* 0x000000ff000c7202 */ /* 0x000fe20000000f00 */
[----:B------:R-:W-:-:S07]  /*2f560*/  IMAD.MOV.U32 R2, RZ, RZ, R14 ;  /* 0x000000ffff027224 */ /* 0x000fce00078e000e */
[----:B------:R-:W-:Y:S05]  /*2f570*/  WARPSYNC.COLLECTIVE R15, `(.L_x_943) ;  /* 0x000000000f087348 */ /* 0x000fea0003c00000 */
[----:B------:R0:W1:Y:S02]  /*2f580*/  SHFL.IDX P6, R14, R13, R12, R11 ;  /* 0x0000000c0d0e7389 */ /* 0x00006400000c000b */
[----:B01----:R-:W-:Y:S01]  /*2f590*/  ENDCOLLECTIVE ;  /* 0x000000000000791b */ /* 0x003fe20003800000 */
.L_x_943:
        /* <DEDUP_REMOVED lines=13> */
.L_x_944:
[----:B------:R-:W-:Y:S01]  /*2f670*/  IMAD.MOV.U32 R2, RZ, RZ, R14 ;  /* 0x000000ffff027224 */ /* 0x000fe200078e000e */
[----:B------:R-:W-:Y:S06]  /*2f680*/  BRA `(.L_x_945) ;  /* 0xffffff8c006c7947 */ /* 0x000fec000383ffff */
.L_x_725:
[----:B---3--:R3:W4:Y:S02]  /*2f690*/  SYNCS.PHASECHK.TRANS64.TRYWAIT P0, [R4+URZ+0x33440], R28 ;  /* 0x0334401c040075a7 */ /* 0x008724000800017f */
[----:B----4-:R-:W-:Y:S05]  /*2f6a0*/  @!P0 NANOSLEEP.SYNCS 0x989680 ;  /* 0x009896800000895d */ /* 0x010fea0003900000 */
[----:B------:R-:W4:Y:S02]  /*2f6b0*/  @!P0 SYNCS.PHASECHK.TRANS64 P0, [R4+URZ+0x33440], R28 ;  /* 0x0334401c040085a7 */ /* 0x000f24000800007f */
[----:B----4-:R-:W-:Y:S05]  /*2f6c0*/  @!P0 BRA `(.L_x_725) ;  /* 0xfffffffc00f08947 */ /* 0x010fea000383ffff */
[----:B------:R-:W-:Y:S05]  /*2f6d0*/  BRA `(.L_x_946) ;  /* 0xffffff8c00c47947 */ /* 0x000fea000383ffff */
.L_x_726:
[----:B------:R-:W-:Y:S01]  /*2f6e0*/  BSSY B0, `(.L_x_947) ;  /* 0x0000008000007945 */ /* 0x000fe20003800000 */
[----:B------:R-:W-:Y:S01]  /*2f6f0*/  IMAD.MOV.U32 R13, RZ, RZ, R8 ;  /* 0x000000ffff0d7224 */ /* 0x000fe200078e0008 */
[----:B------:R-:W-:Y:S01]  /*2f700*/  MOV R12, RZ ;  /* 0x000000ff000c7202 */ /* 0x000fe20000000f00 */
[----:B------:R-:W-:Y:S02]  /*2f710*/  IMAD.MOV.U32 R11, RZ, RZ, 0x1c1f ;  /* 0x00001c1fff0b7424 */ /* 0x000fe400078e00ff */
[----:B------:R-:W-:-:S07]  /*2f720*/  IMAD.MOV.U32 R15, RZ, RZ, -0x1 ;  /* 0xffffffffff0f7424 */ /* 0x000fce00078e00ff */
[----:B0123--:R-:W-:Y:S05]  /*2f730*/  WARPSYNC.COLLECTIVE R15, `(.L_x_948) ;  /* 0x000000000f087348 */ /* 0x00ffea0003c00000 */
[----:B------:R4:W0:Y:S02]  /*2f740*/  SHFL.IDX P6, R14, R13, R12, R11 ;  /* 0x0000000c0d0e7389 */ /* 0x00082400000c000b */
[----:B01234-:R-:W-:Y:S01]  /*2f750*/  ENDCOLLECTIVE ;  /* 0x000000000000791b */ /* 0x01ffe20003800000 */
.L_x_948:
[----:B------:R-:W-:Y:S05]  /*2f760*/  BSYNC B0 ;  /* 0x0000000000007941 */ /* 0x000fea0003800000 */
.L_x_947:
        /* <DEDUP_REMOVED lines=8> */
.L_x_949:
[----:B------:R-:W-:Y:S01]  /*2f7f0*/  MOV R13, R8 ;  /* 0x00000008000d7202 */ /* 0x000fe20000000f00 */
[----:B------:R-:W-:Y:S02]  /*2f800*/  IMAD.MOV.U32 R12, RZ, RZ, 0x1 ;  /* 0x00000001ff0c7424 */ /* 0x000fe400078e00ff */
[----:B------:R-:W-:-:S07]  /*2f810*/  IMAD.MOV.U32 R2, RZ, RZ, R14 ;  /* 0x000000ffff027224 */ /* 0x000fce00078e000e */
[----:B------:R-:W-:Y:S05]  /*2f820*/  WARPSYNC.COLLECTIVE R15, `(.L_x_950) ;  /* 0x000000000f087348 */ /* 0x000fea0003c00000 */
[----:B------:R0:W1:Y:S02]  /*2f830*/  SHFL.IDX P6, R14, R13, R12, R11 ;  /* 0x0000000c0d0e7389 */ /* 0x00006400000c000b */
[----:B01----:R-:W-:Y:S01]  /*2f840*/  ENDCOLLECTIVE ;  /* 0x000000000000791b */ /* 0x003fe20003800000 */
.L_x_950:
        /* <DEDUP_REMOVED lines=13> */
.L_x_951:
[----:B------:R-:W-:Y:S02]  /*2f920*/  IMAD.MOV.U32 R13, RZ, RZ, R8 ;  /* 0x000000ffff0d7224 */ /* 0x000fe400078e0008 */
[----:B------:R-:W-:Y:S02]  /*2f930*/  IMAD.MOV.U32 R12, RZ, RZ, 0x2 ;  /* 0x00000002ff0c7424 */ /* 0x000fe400078e00ff */
[----:B------:R-:W-:-:S07]  /*2f940*/  IMAD.MOV.U32 R2, RZ, RZ, R14 ;  /* 0x000000ffff027224 */ /* 0x000fce00078e000e */
[----:B------:R-:W-:Y:S05]  /*2f950*/  WARPSYNC.COLLECTIVE R15, `(.L_x_952) ;  /* 0x000000000f087348 */ /* 0x000fea0003c00000 */
[----:B------:R0:W1:Y:S02]  /*2f960*/  SHFL.IDX P6, R14, R13, R12, R11 ;  /* 0x0000000c0d0e7389 */ /* 0x00006400000c000b */
[----:B01----:R-:W-:Y:S01]  /*2f970*/  ENDCOLLECTIVE ;  /* 0x000000000000791b */ /* 0x003fe20003800000 */
.L_x_952:
[----:B------:R-:W-:-:S04]  /*2f980*/  IADD3 R2, P0, R37, R2, RZ ;  /* 0x0000000225027210 */ /* 0x000fc80007f1e0ff */
[----:B------:R-:W-:-:S05]  /*2f990*/  IADD3.X R3, RZ, R3, RZ, P0, !PT ;  /* 0x00000003ff037210 */ /* 0x000fca00007fe4ff */
        /* <DEDUP_REMOVED lines=11> */
.L_x_953:
[----:B------:R-:W-:Y:S02]  /*2fa50*/  IMAD.MOV.U32 R13, RZ, RZ, R8 ;  /* 0x000000ffff0d7224 */ /* 0x000fe400078e0008 */
[----:B------:R-:W-:Y:S01]  /*2fa60*/  IMAD.MOV.U32 R12, RZ, RZ, 0x3 ;  /* 0x00000003ff0c7424 */ /* 0x000fe200078e00ff */
[----:B------:R-:W-:-:S07]  /*2fa70*/  MOV R2, R14 ;  /* 0x0000000e00027202 */ /* 0x000fce0000000f00 */
[----:B------:R-:W-:Y:S05]  /*2fa80*/  WARPSYNC.COLLECTIVE R15, `(.L_x_954) ;  /* 0x000000000f087348 */ /* 0x000fea0003c00000 */
[----:B------:R0:W1:Y:S02]  /*2fa90*/  SHFL.IDX P6, R14, R13, R12, R11 ;  /* 0x0000000c0d0e7389 */ /* 0x00006400000c000b */
[----:B01----:R-:W-:Y:S01]  /*2faa0*/  ENDCOLLECTIVE ;  /* 0x000000000000791b */ /* 0x003fe20003800000 */
.L_x_954:
        /* <DEDUP_REMOVED lines=13> */
.L_x_955:
[----:B------:R-:W-:Y:S02]  /*2fb80*/  IMAD.MOV.U32 R13, RZ, RZ, R7 ;  /* 0x000000ffff0d7224 */ /* 0x000fe400078e0007 */
[----:B------:R-:W-:Y:S02]  /*2fb90*/  IMAD.MOV.U32 R12, RZ, RZ, RZ ;  /* 0x000000ffff0c7224 */ /* 0x000fe400078e00ff */
[----:B------:R-:W-:-:S07]  /*2fba0*/  IMAD.MOV.U32 R2, RZ, RZ, R14 ;  /* 0x000000ffff027224 */ /* 0x000fce00078e000e */
[----:B------:R-:W-:Y:S05]  /*2fbb0*/  WARPSYNC.COLLECTIVE R15, `(.L_x_956) ;  /* 0x000000000f087348 */ /* 0x000fea0003c00000 */
[----:B------:R0:W1:Y:S02]  /*2fbc0*/  SHFL.IDX P6, R14, R13, R12, R11 ;  /* 0x0000000c0d0e7389 */ /* 0x00006400000c000b */
[----:B01----:R-:W-:Y:S01]  /*2fbd0*/  ENDCOLLECTIVE ;  /* 0x000000000000791b */ /* 0x003fe20003800000 */
.L_x_956:
        /* <DEDUP_REMOVED lines=13> */
.L_x_957:
[----:B------:R-:W-:Y:S05]  /*2fcb0*/  BRA `(.L_x_958) ;  /* 0xffffff8c00607947 */ /* 0x000fea000383ffff */
.L_x_731:
[----:B----4-:R4:W0:Y:S02]  /*2fcc0*/  SYNCS.PHASECHK.TRANS64.TRYWAIT P2, [R0+URZ+0x33470], R3 ;  /* 0x03347003000075a7 */ /* 0x010824000804017f */
[----:B0-----:R-:W-:Y:S05]  /*2fcd0*/  @!P2 NANOSLEEP.SYNCS 0x989680 ;  /* 0x009896800000a95d */ /* 0x001fea0003900000 */
[----:B------:R-:W0:Y:S02]  /*2fce0*/  @!P2 SYNCS.PHASECHK.TRANS64 P2, [R0+URZ+0x33470], R3 ;  /* 0x033470030000a5a7 */ /* 0x000e24000804007f */
[----:B0-----:R-:W-:Y:S05]  /*2fcf0*/  @!P2 BRA `(.L_x_731) ;  /* 0xfffffffc00f0a947 */ /* 0x001fea000383ffff */
[----:B------:R-:W-:Y:S05]  /*2fd00*/  BRA `(.L_x_959) ;  /* 0xffffff8c00cc7947 */ /* 0x000fea000383ffff */
.L_x_733:
[----:B----4-:R4:W0:Y:S02]  /*2fd10*/  SYNCS.PHASECHK.TRANS64.TRYWAIT P2, [R0+URZ+0x33460], R3 ;  /* 0x03346003000075a7 */ /* 0x010824000804017f */
[----:B0-----:R-:W-:Y:S05]  /*2fd20*/  @!P2 NANOSLEEP.SYNCS 0x989680 ;  /* 0x009896800000a95d */ /* 0x001fea0003900000 */
[----:B------:R-:W0:Y:S02]  /*2fd30*/  @!P2 SYNCS.PHASECHK.TRANS64 P2, [R0+URZ+0x33460], R3 ;  /* 0x033460030000a5a7 */ /* 0x000e24000804007f */
[----:B0-----:R-:W-:Y:S05]  /*2fd40*/  @!P2 BRA `(.L_x_733) ;  /* 0xfffffffc00f0a947 */ /* 0x001fea000383ffff */
[----:B------:R-:W-:Y:S05]  /*2fd50*/  BRA `(.L_x_960) ;  /* 0xffffff8c00dc7947 */ /* 0x000fea000383ffff */
.L_x_741:
[----:B0-----:R0:W2:Y:S02]  /*2fd60*/  SYNCS.PHASECHK.TRANS64.TRYWAIT P1, [R3+URZ+0x33470], R0 ;  /* 0x03347000030075a7 */ /* 0x0010a4000802017f */
[----:B--2---:R-:W-:Y:S05]  /*2fd70*/  @!P1 NANOSLEEP.SYNCS 0x989680 ;  /* 0x009896800000995d */ /* 0x004fea0003900000 */
[----:B------:R-:W2:Y:S02]  /*2fd80*/  @!P1 SYNCS.PHASECHK.TRANS64 P1, [R3+URZ+0x33470], R0 ;  /* 0x03347000030095a7 */ /* 0x000ea4000802007f */
[----:B--2---:R-:W-:Y:S05]  /*2fd90*/  @!P1 BRA `(.L_x_741) ;  /* 0xfffffffc00f09947 */ /* 0x004fea000383ffff */
[----:B------:R-:W-:Y:S05]  /*2fda0*/  BRA `(.L_x_961) ;  /* 0xffffff9800107947 */ /* 0x000fea000383ffff */
.L_x_743:
[----:B0-----:R0:W2:Y:S02]  /*2fdb0*/  SYNCS.PHASECHK.TRANS64.TRYWAIT P1, [R3+URZ+0x33460], R0 ;  /* 0x03346000030075a7 */ /* 0x0010a4000802017f */
[----:B--2---:R-:W-:Y:S05]  /*2fdc0*/  @!P1 NANOSLEEP.SYNCS 0x989680 ;  /* 0x009896800000995d */ /* 0x004fea0003900000 */
[----:B------:R-:W2:Y:S02]  /*2fdd0*/  @!P1 SYNCS.PHASECHK.TRANS64 P1, [R3+URZ+0x33460], R0 ;  /* 0x03346000030095a7 */ /* 0x000ea4000802007f */
[----:B--2---:R-:W-:Y:S05]  /*2fde0*/  @!P1 BRA `(.L_x_743) ;  /* 0xfffffffc00f09947 */ /* 0x004fea000383ffff */
[----:B------:R-:W-:Y:S05]  /*2fdf0*/  BRA `(.L_x_962) ;  /* 0xffffff98001c7947 */ /* 0x000fea000383ffff */
.L_x_748:
[----:B------:R-:W-:Y:S01]  /*2fe00*/  BSSY B0, `(.L_x_963) ;  /* 0x0000008000007945 */ /* 0x000fe20003800000 */
[----:B------:R-:W-:Y:S01]  /*2fe10*/  IMAD.MOV.U32 R13, RZ, RZ, R16 ;  /* 0x000000ffff0d7224 */ /* 0x000fe200078e0010 */
[----:B------:R-:W-:Y:S01]  /*2fe20*/  MOV R15, 0xffffffff ;  /* 0xffffffff000f7802 */ /* 0x000fe20000000f00 */
[----:B------:R-:W-:Y:S02]  /*2fe30*/  IMAD.MOV.U32 R12, RZ, RZ, RZ ;  /* 0x000000ffff0c7224 */ /* 0x000fe400078e00ff */
[----:B------:R-:W-:-:S07]  /*2fe40*/  IMAD.MOV.U32 R11, RZ, RZ, 0x1f ;  /* 0x0000001fff0b7424 */ /* 0x000fce00078e00ff */
[----:B-12---:R-:W-:Y:S05]  /*2fe50*/  WARPSYNC.COLLECTIVE R15, `(.L_x_964) ;  /* 0x000000000f087348 */ /* 0x006fea0003c00000 */
[----:B------:R0:W3:Y:S02]  /*2fe60*/  SHFL.IDX P6, R14, R13, R12, R11 ;  /* 0x0000000c0d0e7389 */ /* 0x0000e400000c000b */
[----:B0123--:R-:W-:Y:S01]  /*2fe70*/  ENDCOLLECTIVE ;  /* 0x000000000000791b */ /* 0x00ffe20003800000 */
.L_x_964:
[----:B------:R-:W-:Y:S05]  /*2fe80*/  BSYNC B0 ;  /* 0x0000000000007941 */ /* 0x000fea0003800000 */
.L_x_963:
[----:B------:R-:W-:Y:S01]  /*2fe90*/  IMAD.MOV.U32 R13, RZ, RZ, R16 ;  /* 0x000000ffff0d7224 */ /* 0x000fe200078e0010 */
[----:B------:R-:W-:Y:S01]  /*2fea0*/  MOV R15, 0xffffffff ;  /* 0xffffffff000f7802 */ /* 0x000fe20000000f00 */
[----:B------:R-:W-:Y:S02]  /*2feb0*/  IMAD.MOV.U32 R12, RZ, RZ, 0x1 ;  /* 0x00000001ff0c7424 */ /* 0x000fe400078e00ff */
[----:B------:R-:W-:Y:S02]  /*2fec0*/  IMAD.MOV.U32 R11, RZ, RZ, 0x1f ;  /* 0x0000001fff0b7424 */ /* 0x000fe400078e00ff */
[----:B------:R-:W-:Y:S02]  /*2fed0*/  IMAD.IADD R5, R19, 0x1, R8 ;  /* 0x0000000113057824 */ /* 0x000fe400078e0208 */
[----:B------:R-:W-:-:S07]  /*2fee0*/  IMAD.MOV.U32 R0, RZ, RZ, R14 ;  /* 0x000000ffff007224 */ /* 0x000fce00078e000e */
[----:B------:R-:W-:Y:S05]  /*2fef0*/  WARPSYNC.COLLECTIVE R15, `(.L_x_965) ;  /* 0x000000000f087348 */ /* 0x000fea0003c00000 */
[----:B------:R0:W1:Y:S02]  /*2ff00*/  SHFL.IDX P6, R14, R13, R12, R11 ;  /* 0x0000000c0d0e7389 */ /* 0x00006400000c000b */
[----:B01----:R-:W-:Y:S01]  /*2ff10*/  ENDCOLLECTIVE ;  /* 0x000000000000791b */ /* 0x003fe20003800000 */
.L_x_965:
[----:B------:R-:W-:Y:S02]  /*2ff20*/  ULDC UR4, c[0x0][0xc3c] ;  /* 0x00030f0000047ab9 */ /* 0x000fe40000000800 */
[----:B------:R-:W-:-:S13]  /*2ff30*/  ISETP.GE.OR P1, PT, R5, UR4, !P0 ;  /* 0x0000000405007c0c */ /* 0x000fda000c726670 */
[----:B------:R-:W0:Y:S01]  /*2ff40*/  @!P1 LDC.64 R2, c[0x0][0xc80] ;  /* 0x00032000ff029b82 */ /* 0x000e220000000a00 */
[----:B------:R-:W-:Y:S02]  /*2ff50*/  IMAD.MOV.U32 R11, RZ, RZ, RZ ;  /* 0x000000ffff0b7224 */ /* 0x000fe400078e00ff */
[----:B------:R-:W-:Y:S02]  /*2ff60*/  IMAD.MOV.U32 R4, RZ, RZ, R14 ;  /* 0x000000ffff047224 */ /* 0x000fe400078e000e */
[----:B0-----:R-:W-:-:S06]  /*2ff70*/  @!P1 IMAD.WIDE R2, R5, 0x4, R2 ;  /* 0x0000000405029825 */ /* 0x001fcc00078e0202 */
[----:B------:R-:W2:Y:S01]  /*2ff80*/  @!P1 LDG.E R2, desc[UR50][R2.64] ;  /* 0x0000003202029981 */ /* 0x000ea2000c1e1900 */
[----:B------:R-:W-:Y:S01]  /*2ff90*/  IMAD.MOV.U32 R5, RZ, RZ, RZ ;  /* 0x000000ffff057224 */ /* 0x000fe200078e00ff */
[C---:B------:R-:W-:Y:S02]  /*2ffa0*/  ISETP.GE.U32.AND P2, PT, R8.reuse, 0x2, PT ;  /* 0x000000020800780c */ /* 0x040fe40003f46070 */
[C---:B------:R-:W-:Y:S02]  /*2ffb0*/  ISETP.GE.U32.AND P3, PT, R8.reuse, 0x4, PT ;  /* 0x000000040800780c */ /* 0x040fe40003f66070 */
[C---:B------:R-:W-:Y:S02]  /*2ffc0*/  ISETP.GE.U32.AND P4, PT, R8.reuse, 0x8, PT ;  /* 0x000000080800780c */ /* 0x040fe40003f86070 */
[C---:B------:R-:W-:Y:S01]  /*2ffd0*/  ISETP.GE.U32.AND P5, PT, R8.reuse, 0x10, PT ;  /* 0x000000100800780c */ /* 0x040fe20003fa6070 */
[----:B--2---:R-:W-:Y:S01]  /*2ffe0*/  @!P1 IMAD.MOV.U32 R5, RZ, RZ, R2 ;  /* 0x000000ffff059224 */ /* 0x004fe200078e0002 */
[----:B------:R-:W-:-:S04]  /*2fff0*/  ISETP.NE.AND P1, PT, R8, RZ, PT ;  /* 0x000000ff0800720c */ /* 0x000fc80003f25270 */
[----:B------:R-:W-:-:S09]  /*30000*/  MOV R13, R5 ;  /* 0x00000005000d7202 */ /* 0x000fd20000000f00 */
[----:B------:R-:W-:Y:S05]  /*30010*/  WARPSYNC.COLLECTIVE R15, `(.L_x_966) ;  /* 0x000000000f087348 */ /* 0x000fea0003c00000 */
[----:B------:R0:W1:Y:S02]  /*30020*/  SHFL.UP P6, R14, R13, R12, R11 ;  /* 0x0400000c0d0e7389 */ /* 0x00006400000c000b */
[----:B01----:R-:W-:Y:S01]  /*30030*/  ENDCOLLECTIVE ;  /* 0x000000000000791b */ /* 0x003fe20003800000 */
.L_x_966:
[----:B------:R-:W-:Y:S01]  /*30040*/  IMAD.MOV.U32 R12, RZ, RZ, 0x2 ;  /* 0x00000002ff0c7424 */ /* 0x000fe200078e00ff */
[----:B------:R-:W-:-:S05]  /*30050*/  SEL R6, R14, RZ, P1 ;  /* 0x000000ff0e067207 */ /* 0x000fca0000800000 */
[----:B------:R-:W-:-:S04]  /*30060*/  IMAD.IADD R6, R5, 0x1, R6 ;  /* 0x0000000105067824 */ /* 0x000fc800078e0206 */
[----:B------:R-:W-:-:S07]  /*30070*/  IMAD.MOV.U32 R13, RZ, RZ, R6 ;  /* 0x000000ffff0d7224 */ /* 0x000fce00078e0006 */
[----:B------:R-:W-:Y:S05]  /*30080*/  WARPSYNC.COLLECTIVE R15, `(.L_x_967) ;  /* 0x000000000f087348 */ /* 0x000fea0003c00000 */
[----:B------:R0:W1:Y:S02]  /*30090*/  SHFL.UP P6, R14, R13, R12, R11 ;  /* 0x0400000c0d0e7389 */ /* 0x00006400000c000b */
[----:B01----:R-:W-:Y:S01]  /*300a0*/  ENDCOLLECTIVE ;  /* 0x000000000000791b */ /* 0x003fe20003800000 */
.L_x_967:
[----:B------:R-:W-:Y:S01]  /*300b0*/  IMAD.MOV.U32 R12, RZ, RZ, 0x4 ;  /* 0x00000004ff0c7424 */ /* 0x000fe200078e00ff */
[----:B------:R-:W-:-:S04]  /*300c0*/  SEL R7, R14, RZ, P2 ;  /* 0x000000ff0e077207 */ /* 0x000fc80001000000 */
[----:B------:R-:W-:-:S05]  /*300d0*/  IADD3 R7, R6, R7, RZ ;  /* 0x0000000706077210 */ /* 0x000fca0007ffe0ff */
[----:B------:R-:W-:-:S07]  /*300e0*/  IMAD.MOV.U32 R13, RZ, RZ, R7 ;  /* 0x000000ffff0d7224 */ /* 0x000fce00078e0007 */
[----:B------:R-:W-:Y:S05]  /*300f0*/  WARPSYNC.COLLECTIVE R15, `(.L_x_968) ;  /* 0x000000000f087348 */ /* 0x000fea0003c00000 */
[----:B------:R0:W1:Y:S02]  /*30100*/  SHFL.UP P6, R14, R13, R12, R11 ;  /* 0x0400000c0d0e7389 */ /* 0x00006400000c000b */
[----:B01----:R-:W-:Y:S01]  /*30110*/  ENDCOLLECTIVE ;  /* 0x000000000000791b */ /* 0x003fe20003800000 */
.L_x_968:
[----:B------:R-:W-:Y:S02]  /*30120*/  MOV R12, 0x8 ;  /* 0x00000008000c7802 */ /* 0x000fe40000000f00 */
[----:B------:R-:W-:-:S05]  /*30130*/  SEL R2, R14, RZ, P3 ;  /* 0x000000ff0e027207 */ /* 0x000fca0001800000 */
[----:B------:R-:W-:-:S04]  /*30140*/  IMAD.IADD R2, R7, 0x1, R2 ;  /* 0x0000000107027824 */ /* 0x000fc800078e0202 */
[----:B------:R-:W-:-:S07]  /*30150*/  IMAD.MOV.U32 R13, RZ, RZ, R2 ;  /* 0x000000ffff0d7224 */ /* 0x000fce00078e0002 */
[----:B------:R-:W-:Y:S05]  /*30160*/  WARPSYNC.COLLECTIVE R15, `(.L_x_969) ;  /* 0x000000000f087348 */ /* 0x000fea0003c00000 */
[----:B------:R0:W1:Y:S02]  /*30170*/  SHFL.UP P6, R14, R13, R12, R11 ;  /* 0x0400000c0d0e7389 */ /* 0x00006400000c000b */
[----:B01----:R-:W-:Y:S01]  /*30180*/  ENDCOLLECTIVE ;  /* 0x000000000000791b */ /* 0x003fe20003800000 */
.L_x_969:
[----:B------:R-:W-:Y:S01]  /*30190*/  IMAD.MOV.U32 R12, RZ, RZ, 0x10 ;  /* 0x00000010ff0c7424 */ /* 0x000fe200078e00ff */
[----:B------:R-:W-:-:S05]  /*301a0*/  SEL R3, R14, RZ, P4 ;  /* 0x000000ff0e037207 */ /* 0x000fca0002000000 */
[----:B------:R-:W-:-:S04]  /*301b0*/  IMAD.IADD R3, R2, 0x1, R3 ;  /* 0x0000000102037824 */ /* 0x000fc800078e0203 */
[----:B------:R-:W-:-:S07]  /*301c0*/  IMAD.MOV.U32 R13, RZ, RZ, R3 ;  /* 0x000000ffff0d7224 */ /* 0x000fce00078e0003 */
[----:B------:R-:W-:Y:S05]  /*301d0*/  WARPSYNC.COLLECTIVE R15, `(.L_x_970) ;  /* 0x000000000f087348 */ /* 0x000fea0003c00000 */
[----:B------:R0:W1:Y:S02]  /*301e0*/  SHFL.UP P6, R14, R13, R12, R11 ;  /* 0x0400000c0d0e7389 */ /* 0x00006400000c000b */
[----:B01----:R-:W-:Y:S01]  /*301f0*/  ENDCOLLECTIVE ;  /* 0x000000000000791b */ /* 0x003fe20003800000 */
.L_x_970:
[----:B------:R-:W-:Y:S02]  /*30200*/  IMAD.MOV.U32 R12, RZ, RZ, 0x1f ;  /* 0x0000001fff0c7424 */ /* 0x000fe400078e00ff */
[----:B------:R-:W-:Y:S01]  /*30210*/  IMAD.MOV.U32 R11, RZ, RZ, 0x1f ;  /* 0x0000001fff0b7424 */ /* 0x000fe200078e00ff */
[----:B------:R-:W-:-:S05]  /*30220*/  SEL R2, R14, RZ, P5 ;  /* 0x000000ff0e027207 */ /* 0x000fca0002800000 */
[----:B------:R-:W-:-:S05]  /*30230*/  IMAD.IADD R2, R3, 0x1, R2 ;  /* 0x0000000103027824 */ /* 0x000fca00078e0202 */
[----:B------:R-:W-:-:S07]  /*30240*/  MOV R13, R2 ;  /* 0x00000002000d7202 */ /* 0x000fce0000000f00 */
[----:B------:R-:W-:Y:S05]  /*30250*/  WARPSYNC.COLLECTIVE R15, `(.L_x_971) ;  /* 0x000000000f087348 */ /* 0x000fea0003c00000 */
[----:B------:R0:W1:Y:S02]  /*30260*/  SHFL.IDX P6, R14, R13, R12, R11 ;  /* 0x0000000c0d0e7389 */ /* 0x00006400000c000b */
[----:B01----:R-:W-:Y:S01]  /*30270*/  ENDCOLLECTIVE ;  /* 0x000000000000791b */ /* 0x003fe20003800000 */
.L_x_971:
[----:B------:R-:W-:Y:S05]  /*30280*/  BRA `(.L_x_972) ;  /* 0xffffff9c009c7947 */ /* 0x000fea000383ffff */
.L_x_753:
[----:B------:R-:W-:Y:S01]  /*30290*/  BSSY B0, `(.L_x_973) ;  /* 0x0000008000007945 */ /* 0x000fe20003800000 */
[----:B-----5:R-:W-:Y:S01]  /*302a0*/  IMAD.MOV.U32 R13, RZ, RZ, R5 ;  /* 0x000000ffff0d7224 */ /* 0x020fe200078e0005 */
[----:B------:R-:W-:Y:S01]  /*302b0*/  MOV R11, RZ ;  /* 0x000000ff000b7202 */ /* 0x000fe20000000f00 */
[----:B------:R-:W-:Y:S02]  /*302c0*/  IMAD.MOV.U32 R12, RZ, RZ, 0x1 ;  /* 0x00000001ff0c7424 */ /* 0x000fe400078e00ff */
[----:B------:R-:W-:-:S07]  /*302d0*/  IMAD.MOV.U32 R15, RZ, RZ, -0x1 ;  /* 0xffffffffff0f7424 */ /* 0x000fce00078e00ff */
[----:B0-----:R-:W-:Y:S05]  /*302e0*/  WARPSYNC.COLLECTIVE R15, `(.L_x_974) ;  /* 0x000000000f087348 */ /* 0x001fea0003c00000 */
[----:B------:R1:W2:Y:S02]  /*302f0*/  SHFL.UP P6, R14, R13, R12, R11 ;  /* 0x0400000c0d0e7389 */ /* 0x0002a400000c000b */
[----:B012---:R-:W-:Y:S01]  /*30300*/  ENDCOLLECTIVE ;  /* 0x000000000000791b */ /* 0x007fe20003800000 */
.L_x_974:
[----:B------:R-:W-:Y:S05]  /*30310*/  BSYNC B0 ;  /* 0x0000000000007941 */ /* 0x000fea0003800000 */
.L_x_973:
[----:B------:R-:W-:Y:S01]  /*30320*/  SEL R14, R14, RZ, P1 ;  /* 0x000000ff0e0e7207 */ /* 0x000fe20000800000 */
[----:B------:R-:W-:Y:S01]  /*30330*/  IMAD.MOV.U32 R12, RZ, RZ, 0x2 ;  /* 0x00000002ff0c7424 */ /* 0x000fe200078e00ff */
[----:B------:R-:W-:Y:S01]  /*30340*/  MOV R15, 0xffffffff ;  /* 0xffffffff000f7802 */ /* 0x000fe20000000f00 */
[----:B------:R-:W-:Y:S02]  /*30350*/  IMAD.MOV.U32 R11, RZ, RZ, RZ ;  /* 0x000000ffff0b7224 */ /* 0x000fe400078e00ff */
[----:B------:R-:W-:-:S07]  /*30360*/  IMAD.IADD R13, R5, 0x1, R14 ;  /* 0x00000001050d7824 */ /* 0x000fce00078e020e */
[----:B------:R-:W-:Y:S05]  /*30370*/  WARPSYNC.COLLECTIVE R15, `(.L_x_975) ;  /* 0x000000000f087348 */ /* 0x000fea0003c00000 */
[----:B------:R0:W1:Y:S02]  /*30380*/  SHFL.UP P6, R14, R13, R12, R11 ;  /* 0x0400000c0d0e7389 */ /* 0x00006400000c000b */
[----:B01----:R-:W-:Y:S01]  /*30390*/  ENDCOLLECTIVE ;  /* 0x000000000000791b */ /* 0x003fe20003800000 */
.L_x_975:
[----:B------:R-:W-:Y:S01]  /*303a0*/  IMAD.MOV.U32 R12, RZ, RZ, 0x4 ;  /* 0x00000004ff0c7424 */ /* 0x000fe200078e00ff */
[----:B------:R-:W-:-:S05]  /*303b0*/  SEL R2, R14, RZ, P2 ;  /* 0x000000ff0e027207 */ /* 0x000fca0001000000 */
[----:B------:R-:W-:-:S04]  /*303c0*/  IMAD.IADD R2, R13, 0x1, R2 ;  /* 0x000000010d027824 */ /* 0x000fc800078e0202 */
[----:B------:R-:W-:-:S07]  /*303d0*/  IMAD.MOV.U32 R13, RZ, RZ, R2 ;  /* 0x000000ffff0d7224 */ /* 0x000fce00078e0002 */
[----:B------:R-:W-:Y:S05]  /*303e0*/  WARPSYNC.COLLECTIVE R15, `(.L_x_976) ;  /* 0x000000000f087348 */ /* 0x000fea0003c00000 */
[----:B------:R0:W1:Y:S02]  /*303f0*/  SHFL.UP P6, R14, R13, R12, R11 ;  /* 0x0400000c0d0e7389 */ /* 0x00006400000c000b */
[----:B01----:R-:W-:Y:S01]  /*30400*/  ENDCOLLECTIVE ;  /* 0x000000000000791b */ /* 0x003fe20003800000 */
.L_x_976:
[----:B------:R-:W-:Y:S01]  /*30410*/  IMAD.MOV.U32 R12, RZ, RZ, 0x8 ;  /* 0x00000008ff0c7424 */ /* 0x000fe200078e00ff */
[----:B------:R-:W-:-:S05]  /*30420*/  SEL R3, R14, RZ, P3 ;  /* 0x000000ff0e037207 */ /* 0x000fca0001800000 */
[----:B------:R-:W-:-:S05]  /*30430*/  IMAD.IADD R3, R2, 0x1, R3 ;  /* 0x0000000102037824 */ /* 0x000fca00078e0203 */
[----:B------:R-:W-:-:S07]  /*30440*/  MOV R13, R3 ;  /* 0x00000003000d7202 */ /* 0x000fce0000000f00 */
[----:B------:R-:W-:Y:S05]  /*30450*/  WARPSYNC.COLLECTIVE R15, `(.L_x_977) ;  /* 0x000000000f087348 */ /* 0x000fea0003c00000 */
[----:B------:R0:W1:Y:S02]  /*30460*/  SHFL.UP P6, R14, R13, R12, R11 ;  /* 0x0400000c0d0e7389 */ /* 0x00006400000c000b */
[----:B01----:R-:W-:Y:S01]  /*30470*/  ENDCOLLECTIVE ;  /* 0x000000000000791b */ /* 0x003fe20003800000 */
.L_x_977:
[----:B------:R-:W-:Y:S01]  /*30480*/  IMAD.MOV.U32 R12, RZ, RZ, 0x10 ;  /* 0x00000010ff0c7424 */ /* 0x000fe200078e00ff */
[----:B------:R-:W-:-:S05]  /*30490*/  SEL R4, R14, RZ, P4 ;  /* 0x000000ff0e047207 */ /* 0x000fca0002000000 */
[----:B------:R-:W-:-:S04]  /*304a0*/  IMAD.IADD R4, R3, 0x1, R4 ;  /* 0x0000000103047824 */ /* 0x000fc800078e0204 */
[----:B------:R-:W-:-:S07]  /*304b0*/  IMAD.MOV.U32 R13, RZ, RZ, R4 ;  /* 0x000000ffff0d7224 */ /* 0x000fce00078e0004 */
[----:B------:R-:W-:Y:S05]  /*304c0*/  WARPSYNC.COLLECTIVE R15, `(.L_x_978) ;  /* 0x000000000f087348 */ /* 0x000fea0003c00000 */
[----:B------:R0:W1:Y:S02]  /*304d0*/  SHFL.UP P6, R14, R13, R12, R11 ;  /* 0x0400000c0d0e7389 */ /* 0x00006400000c000b */
[----:B01----:R-:W-:Y:S01]  /*304e0*/  ENDCOLLECTIVE ;  /* 0x000000000000791b */ /* 0x003fe20003800000 */
.L_x_978:
[----:B------:R-:W-:Y:S02]  /*304f0*/  IMAD.MOV.U32 R12, RZ, RZ, 0x1f ;  /* 0x0000001fff0c7424 */ /* 0x000fe400078e00ff */
[----:B------:R-:W-:Y:S01]  /*30500*/  IMAD.MOV.U32 R11, RZ, RZ, 0x1f ;  /* 0x0000001fff0b7424 */ /* 0x000fe200078e00ff */
[----:B------:R-:W-:-:S04]  /*30510*/  SEL R3, R14, RZ, P5 ;  /* 0x000000ff0e037207 */ /* 0x000fc80002800000 */
[----:B------:R-:W-:-:S05]  /*30520*/  IADD3 R2, R4, R3, RZ ;  /* 0x0000000304027210 */ /* 0x000fca0007ffe0ff */
[----:B------:R-:W-:-:S07]  /*30530*/  IMAD.MOV.U32 R13, RZ, RZ, R2 ;  /* 0x000000ffff0d7224 */ /* 0x000fce00078e0002 */
[----:B------:R-:W-:Y:S05]  /*30540*/  WARPSYNC.COLLECTIVE R15, `(.L_x_979) ;  /* 0x000000000f087348 */ /* 0x000fea0003c00000 */
[----:B------:R0:W1:Y:S02]  /*30550*/  SHFL.IDX P6, R14, R13, R12, R11 ;  /* 0x0000000c0d0e7389 */ /* 0x00006400000c000b */
[----:B01----:R-:W-:Y:S01]  /*30560*/  ENDCOLLECTIVE ;  /* 0x000000000000791b */ /* 0x003fe20003800000 */
.L_x_979:
[----:B------:R-:W-:Y:S05]  /*30570*/  BRA `(.L_x_980) ;  /* 0xffffff9c007c7947 */ /* 0x000fea000383ffff */
.L_x_755:
[----:B------:R-:W-:Y:S01]  /*30580*/  BSSY B0, `(.L_x_981) ;  /* 0x0000006000007945 */ /* 0x000fe20003800000 */
[----:B------:R-:W-:Y:S01]  /*30590*/  PLOP3.LUT P6, PT, P6, PT, PT, 0x8, 0x0 ;  /* 0x000000000000781c */ /* 0x000fe200037ce170 */
[----:B------:R-:W-:-:S12]  /*305a0*/  IMAD.MOV.U32 R15, RZ, RZ, -0x1 ;  /* 0xffffffffff0f7424 */ /* 0x000fd800078e00ff */
[----:B0-----:R-:W-:Y:S05]  /*305b0*/  WARPSYNC.COLLECTIVE R15, `(.L_x_982) ;  /* 0x000000000f087348 */ /* 0x001fea0003c00000 */
[----:B------:R-:W-:Y:S01]  /*305c0*/  VOTE.ANY R14, PT, P6 ;  /* 0x00000000000e7806 */ /* 0x000fe200030e0100 */
[----:B0-----:R-:W-:Y:S06]  /*305d0*/  ENDCOLLECTIVE ;  /* 0x000000000000791b */ /* 0x001fec0003800000 */
.L_x_982:
[----:B------:R-:W-:Y:S05]  /*305e0*/  BSYNC B0 ;  /* 0x0000000000007941 */ /* 0x000fea0003800000 */
.L_x_981:
[----:B------:R-:W-:Y:S01]  /*305f0*/  MOV R3, R14 ;  /* 0x0000000e00037202 */ /* 0x000fe20000000f00 */
[----:B------:R-:W-:Y:S02]  /*30600*/  IMAD.MOV.U32 R13, RZ, RZ, R5 ;  /* 0x000000ffff0d7224 */ /* 0x000fe400078e0005 */
[----:B------:R-:W-:Y:S01]  /*30610*/  IMAD.MOV.U32 R11, RZ, RZ, 0x1f ;  /* 0x0000001fff0b7424 */ /* 0x000fe200078e00ff */
[----:B------:R-:W0:Y:S01]  /*30620*/  POPC R4, R3 ;  /* 0x0000000300047309 */ /* 0x000e220000000000 */
[----:B------:R-:W-:Y:S02]  /*30630*/  IMAD.MOV.U32 R15, RZ, RZ, -0x1 ;  /* 0xffffffffff0f7424 */ /* 0x000fe400078e00ff */
[----:B0-----:R-:W-:-:S07]  /*30640*/  IMAD.MOV.U32 R12, RZ, RZ, R4 ;  /* 0x000000ffff0c7224 */ /* 0x001fce00078e0004 */
[----:B------:R-:W-:Y:S05]  /*30650*/  WARPSYNC.COLLECTIVE R15, `(.L_x_983) ;  /* 0x000000000f087348 */ /* 0x000fea0003c00000 */
[----:B------:R0:W1:Y:S02]  /*30660*/  SHFL.IDX P6, R14, R13, R12, R11 ;  /* 0x0000000c0d0e7389 */ /* 0x00006400000c000b */
[----:B01----:R-:W-:Y:S01]  /*30670*/  ENDCOLLECTIVE ;  /* 0x000000000000791b */ /* 0x003fe20003800000 */
.L_x_983:
[----:B------:R-:W-:Y:S01]  /*30680*/  MOV R5, R14 ;  /* 0x0000000e00057202 */ /* 0x000fe20000000f00 */
[----:B------:R-:W-:Y:S06]  /*30690*/  BRA `(.L_x_984) ;  /* 0xffffff9c006c7947 */ /* 0x000fec000383ffff */
.L_x_757:
[----:B------:R-:W-:Y:S01]  /*306a0*/  BSSY B0, `(.L_x_985) ;  /* 0x0000007000007945 */ /* 0x000fe20003800000 */
[----:B------:R-:W-:Y:S02]  /*306b0*/  IMAD.MOV.U32 R13, RZ, RZ, R2 ;  /* 0x000000ffff0d7224 */ /* 0x000fe400078e0002 */
[----:B------:R-:W-:Y:S02]  /*306c0*/  IMAD.MOV.U32 R11, RZ, RZ, 0x1f ;  /* 0x0000001fff0b7424 */ /* 0x000fe400078e00ff */
[----:B------:R-:W-:-:S07]  /*306d0*/  IMAD.MOV.U32 R15, RZ, RZ, -0x1 ;  /* 0xffffffffff0f7424 */ /* 0x000fce00078e00ff */
[----:B012---:R-:W-:Y:S05]  /*306e0*/  WARPSYNC.COLLECTIVE R15, `(.L_x_986) ;  /* 0x000000000f087348 */ /* 0x007fea0003c00000 */
[----:B------:R3:W4:Y:S02]  /*306f0*/  SHFL.IDX P6, R14, R13, R12, R11 ;  /* 0x0000000c0d0e7389 */ /* 0x00072400000c000b */
[----:B01234-:R-:W-:Y:S01]  /*30700*/  ENDCOLLECTIVE ;  /* 0x000000000000791b */ /* 0x01ffe20003800000 */
.L_x_986:
[----:B------:R-:W-:Y:S05]  /*30710*/  BSYNC B0 ;  /* 0x0000000000007941 */ /* 0x000fea0003800000 */
.L_x_985:
[----:B------:R-:W-:Y:S05]  /*30720*/  BRA `(.L_x_756) ;  /* 0xffffff9c00647947 */ /* 0x000fea000383ffff */
.L_x_761:
[----:B0-----:R0:W1:Y:S02]  /*30730*/  SYNCS.PHASECHK.TRANS64.TRYWAIT P0, [R5+URZ+0x33420], R0 ;  /* 0x03342000050075a7 */ /* 0x001064000800017f */
[----:B-1----:R-:W-:Y:S05]  /*30740*/  @!P0 NANOSLEEP.SYNCS 0x989680 ;  /* 0x009896800000895d */ /* 0x002fea0003900000 */
[----:B------:R-:W1:Y:S02]  /*30750*/  @!P0 SYNCS.PHASECHK.TRANS64 P0, [R5+URZ+0x33420], R0 ;  /* 0x03342000050085a7 */ /* 0x000e64000800007f */
[----:B-1----:R-:W-:Y:S05]  /*30760*/  @!P0 BRA `(.L_x_761) ;  /* 0xfffffffc00f08947 */ /* 0x002fea000383ffff */
[----:B------:R-:W-:Y:S05]  /*30770*/  BRA `(.L_x_987) ;  /* 0xffffffa000587947 */ /* 0x000fea000383ffff */
.L_x_762:
[----:B------:R-:W1:Y:S01]  /*30780*/  S2R R2, SR_TID.X ;  /* 0x0000000000027919 */ /* 0x000e620000002100 */
[----:B------:R-:W-:Y:S01]  /*30790*/  BSSY B0, `(.L_x_988) ;  /* 0x000000a000007945 */ /* 0x000fe20003800000 */
[----:B------:R-:W-:Y:S01]  /*307a0*/  MOV R12, RZ ;  /* 0x000000ff000c7202 */ /* 0x000fe20000000f00 */
[----:B------:R-:W-:Y:S02]  /*307b0*/  IMAD.MOV.U32 R11, RZ, RZ, 0x1f ;  /* 0x0000001fff0b7424 */ /* 0x000fe400078e00ff */
[----:B------:R-:W-:Y:S01]  /*307c0*/  IMAD.MOV.U32 R15, RZ, RZ, -0x1 ;  /* 0xffffffffff0f7424 */ /* 0x000fe200078e00ff */
[----:B-1----:R-:W-:-:S04]  /*307d0*/  SHF.R.U32.HI R2, RZ, 0x5, R2 ;  /* 0x00000005ff027819 */ /* 0x002fc80000011602 */
[----:B------:R-:W-:-:S05]  /*307e0*/  LOP3.LUT R2, R2, 0x3, RZ, 0xc0, !PT ;  /* 0x0000000302027812 */ /* 0x000fca00078ec0ff */
[----:B------:R-:W-:-:S07]  /*307f0*/  IMAD.MOV.U32 R13, RZ, RZ, R2 ;  /* 0x000000ffff0d7224 */ /* 0x000fce00078e0002 */
[----:B0-----:R-:W-:Y:S05]  /*30800*/  WARPSYNC.COLLECTIVE R15, `(.L_x_989) ;  /* 0x000000000f087348 */ /* 0x001fea0003c00000 */
[----:B------:R1:W2:Y:S02]  /*30810*/  SHFL.IDX P6, R14, R13, R12, R11 ;  /* 0x0000000c0d0e7389 */ /* 0x0002a400000c000b */
[----:B012---:R-:W-:Y:S01]  /*30820*/  ENDCOLLECTIVE ;  /* 0x000000000000791b */ /* 0x007fe20003800000 */
.L_x_989:
[----:B------:R-:W-:Y:S05]  /*30830*/  BSYNC B0 ;  /* 0x0000000000007941 */ /* 0x000fea0003800000 */
.L_x_988:
[----:B------:R-:W-:Y:S05]  /*30840*/  BRA `(.L_x_990) ;  /* 0xffffffa000407947 */ /* 0x000fea000383ffff */
.L_x_763:
[----:B------:R-:W-:Y:S01]  /*30850*/  BSSY B0, `(.L_x_991) ;  /* 0x0000006000007945 */ /* 0x000fe20003800000 */
[----:B------:R-:W-:-:S07]  /*30860*/  IMAD.MOV.U32 R15, RZ, RZ, -0x1 ;  /* 0xffffffffff0f7424 */ /* 0x000fce00078e00ff */
[----:B0-----:R-:W-:Y:S05]  /*30870*/  WARPSYNC.COLLECTIVE R15, `(.L_x_992) ;  /* 0x000000000f0c7348 */ /* 0x001fea0003c00000 */
[----:B------:R-:W-:Y:S02]  /*30880*/  ELECT P6, UR62, PT ;  /* 0x00000000003e782f */ /* 0x000fe400038c0000 */
[----:B------:R-:W-:Y:S01]  /*30890*/  MOV R14, UR62 ;  /* 0x0000003e000e7c02 */ /* 0x000fe20008000f00 */
[----:B0-----:R-:W-:Y:S10]  /*308a0*/  ENDCOLLECTIVE ;  /* 0x000000000000791b */ /* 0x001ff40003800000 */
.L_x_992:
[----:B------:R-:W-:Y:S05]  /*308b0*/  BSYNC B0 ;  /* 0x0000000000007941 */ /* 0x000fea0003800000 */
.L_x_991:
[----:B------:R-:W-:Y:S05]  /*308c0*/  BRA `(.L_x_993) ;  /* 0xffffffa000347947 */ /* 0x000fea000383ffff */
.L_x_765:
[----:B0-----:R0:W1:Y:S02]  /*308d0*/  SYNCS.PHASECHK.TRANS64.TRYWAIT P1, [R3+URZ+0x33440], R2 ;  /* 0x03344002030075a7 */ /* 0x001064000802017f */
[----:B-1----:R-:W-:Y:S05]  /*308e0*/  @!P1 NANOSLEEP.SYNCS 0x989680 ;  /* 0x009896800000995d */ /* 0x002fea0003900000 */
[----:B------:R-:W1:Y:S02]  /*308f0*/  @!P1 SYNCS.PHASECHK.TRANS64 P1, [R3+URZ+0x33440], R2 ;  /* 0x03344002030095a7 */ /* 0x000e64000802007f */
[----:B-1----:R-:W-:Y:S05]  /*30900*/  @!P1 BRA `(.L_x_765) ;  /* 0xfffffffc00f09947 */ /* 0x002fea000383ffff */
[----:B------:R-:W-:Y:S05]  /*30910*/  BRA `(.L_x_994) ;  /* 0xffffffa000547947 */ /* 0x000fea000383ffff */
.L_x_767:
[----:B-1----:R1:W2:Y:S02]  /*30920*/  SYNCS.PHASECHK.TRANS64.TRYWAIT P1, [R29+URZ+0x33440], R0 ;  /* 0x033440001d0075a7 */ /* 0x0022a4000802017f */
[----:B--2---:R-:W-:Y:S05]  /*30930*/  @!P1 NANOSLEEP.SYNCS 0x989680 ;  /* 0x009896800000995d */ /* 0x004fea0003900000 */
[----:B------:R-:W2:Y:S02]  /*30940*/  @!P1 SYNCS.PHASECHK.TRANS64 P1, [R29+URZ+0x33440], R0 ;  /* 0x033440001d0095a7 */ /* 0x000ea4000802007f */
[----:B--2---:R-:W-:Y:S05]  /*30950*/  @!P1 BRA `(.L_x_767) ;  /* 0xfffffffc00f09947 */ /* 0x004fea000383ffff */
[----:B------:R-:W-:Y:S05]  /*30960*/  BRA `(.L_x_995) ;  /* 0xffffffa000607947 */ /* 0x000fea000383ffff */
.L_x_769:
[----:B--2---:R2:W3:Y:S02]  /*30970*/  SYNCS.PHASECHK.TRANS64.TRYWAIT P1, [R3+URZ+0x33460], R2 ;  /* 0x03346002030075a7 */ /* 0x0044e4000802017f */
[----:B---3--:R-:W-:Y:S05]  /*30980*/  @!P1 NANOSLEEP.SYNCS 0x989680 ;  /* 0x009896800000995d */ /* 0x008fea0003900000 */
[----:B------:R-:W3:Y:S02]  /*30990*/  @!P1 SYNCS.PHASECHK.TRANS64 P1, [R3+URZ+0x33460], R2 ;  /* 0x03346002030095a7 */ /* 0x000ee4000802007f */
[----:B---3--:R-:W-:Y:S05]  /*309a0*/  @!P1 BRA `(.L_x_769) ;  /* 0xfffffffc00f09947 */ /* 0x008fea000383ffff */
[----:B------:R-:W-:Y:S05]  /*309b0*/  BRA `(.L_x_996) ;  /* 0xffffffa0005c7947 */ /* 0x000fea000383ffff */
.L_x_771:
[----:B---3--:R3:W4:Y:S02]  /*309c0*/  SYNCS.PHASECHK.TRANS64.TRYWAIT P1, [R29+URZ+0x33460], R0 ;  /* 0x033460001d0075a7 */ /* 0x008724000802017f */
[----:B----4-:R-:W-:Y:S05]  /*309d0*/  @!P1 NANOSLEEP.SYNCS 0x989680 ;  /* 0x009896800000995d */ /* 0x010fea0003900000 */
[----:B------:R-:W4:Y:S02]  /*309e0*/  @!P1 SYNCS.PHASECHK.TRANS64 P1, [R29+URZ+0x33460], R0 ;  /* 0x033460001d0095a7 */ /* 0x000f24000802007f */
[----:B----4-:R-:W-:Y:S05]  /*309f0*/  @!P1 BRA `(.L_x_771) ;  /* 0xfffffffc00f09947 */ /* 0x010fea000383ffff */
[----:B------:R-:W-:Y:S05]  /*30a00*/  BRA `(.L_x_997) ;  /* 0xffffffa000587947 */ /* 0x000fea000383ffff */
.L_x_773:
[----:B----4-:R4:W0:Y:S02]  /*30a10*/  SYNCS.PHASECHK.TRANS64.TRYWAIT P1, [R3+URZ+0x33480], R2 ;  /* 0x03348002030075a7 */ /* 0x010824000802017f */
[----:B0-----:R-:W-:Y:S05]  /*30a20*/  @!P1 NANOSLEEP.SYNCS 0x989680 ;  /* 0x009896800000995d */ /* 0x001fea0003900000 */
[----:B------:R-:W0:Y:S02]  /*30a30*/  @!P1 SYNCS.PHASECHK.TRANS64 P1, [R3+URZ+0x33480], R2 ;  /* 0x03348002030095a7 */ /* 0x000e24000802007f */
[----:B0-----:R-:W-:Y:S05]  /*30a40*/  @!P1 BRA `(.L_x_773) ;  /* 0xfffffffc00f09947 */ /* 0x001fea000383ffff */
[----:B------:R-:W-:Y:S05]  /*30a50*/  BRA `(.L_x_998) ;  /* 0xffffffa000547947 */ /* 0x000fea000383ffff */
.L_x_999:
        /* <DEDUP_REMOVED lines=10> */
.L_x_3248:


//--------------------- .text._ZN7cutlass13device_kernelIN5flash11enable_sm90INS1_16FlashAttnFwdSm90INS1_25CollectiveMainloopFwdSm90ILi2EN4cute5tupleIJNS5_1CILi1EEES8_S8_EEENS6_IJNS7_ILi128EEESA_NS7_ILi192EEEEEELi192ENS_12float_e4m3_tEfNS_4arch4Sm90ELb0ELb1ELb0ELb0ELb1ELb0ELb0ELb1ELb1ELb1ELb0ELb0EEENS1_21CollectiveEpilogueFwdINS6_IJSA_SB_SA_EEES9_NS_10bfloat16_tESF_Li256ELb0ELb1ELb0ELb1EEENS1_30DynamicPersistentTileSchedulerILi256ELi128ELb0ELb1ELb1EEEEEEEEEvNT_6ParamsE --------------------------
	.section	.text._ZN7cutlass13device_kernelIN5flash11enable_sm90INS1_16FlashAttnFwdSm90INS1_25CollectiveMainloopFwdSm90ILi2EN4cute5tupleIJNS5_1CILi1EEES8_S8_EEENS6_IJNS7_ILi128EEESA_NS7_ILi192EEEEEELi192ENS_12float_e4m3_tEfNS_4arch4Sm90ELb0ELb1ELb0ELb0ELb1ELb0ELb0ELb1ELb1ELb1ELb0ELb0EEENS1_21CollectiveEpilogueFwdINS6_IJSA_SB_SA_EEES9_NS_10bfloat16_tESF_Li256ELb0ELb1ELb0ELb1EEENS1_30DynamicPersistentTileSchedulerILi256ELi128ELb0ELb1ELb1EEEEEEEEEvNT_6ParamsE,"ax",@progbits
	.align	128
.text._ZN7cutlass13device_kernelIN5flash11enable_sm90INS1_16FlashAttnFwdSm90INS1_25CollectiveMainloopFwdSm90ILi2EN4cute5tupleIJNS5_1CILi1EEES8_S8_EEENS6_IJNS7_ILi128EEESA_NS7_ILi192EEEEEELi192ENS_12float_e4m3_tEfNS_4arch4Sm90ELb0ELb1ELb0ELb0ELb1ELb0ELb0ELb1ELb1ELb1ELb0ELb0EEENS1_21CollectiveEpilogueFwdINS6_IJSA_SB_SA_EEES9_NS_10bfloat16_tESF_Li256ELb0ELb1ELb0ELb1EEENS1_30DynamicPersistentTileSchedulerILi256ELi128ELb0ELb1ELb1EEEEEEEEEvNT_6ParamsE:
        .type           _ZN7cutlass13device_kernelIN5flash11enable_sm90INS1_16FlashAttnFwdSm90INS1_25CollectiveMainloopFwdSm90ILi2EN4cute5tupleIJNS5_1CILi1EEES8_S8_EEENS6_IJNS7_ILi128EEESA_NS7_ILi192EEEEEELi192ENS_12float_e4m3_tEfNS_4arch4Sm90ELb0ELb1ELb0ELb0ELb1ELb0ELb0ELb1ELb1ELb1ELb0ELb0EEENS1_21CollectiveEpilogueFwdINS6_IJSA_SB_SA_EEES9_NS_10bfloat16_tESF_Li256ELb0ELb1ELb0ELb1EEENS1_30DynamicPersistentTileSchedulerILi256ELi128ELb0ELb1ELb1EEEEEEEEEvNT_6ParamsE,@function
        .size           _ZN7cutlass13device_kernelIN5flash11enable_sm90INS1_16FlashAttnFwdSm90INS1_25CollectiveMainloopFwdSm90ILi2EN4cute5tupleIJNS5_1CILi1EEES8_S8_EEENS6_IJNS7_ILi128EEESA_NS7_ILi192EEEEEELi192ENS_12float_e4m3_tEfNS_4arch4Sm90ELb0ELb1ELb0ELb0ELb1ELb0ELb0ELb1ELb1ELb1ELb0ELb0EEENS1_21CollectiveEpilogueFwdINS6_IJSA_SB_SA_EEES9_NS_10bfloat16_tESF_Li256ELb0ELb1ELb0ELb1EEENS1_30DynamicPersistentTileSchedulerILi256ELi128ELb0ELb1ELb1EEEEEEEEEvNT_6ParamsE,(.L_x_3249 - _ZN7cutlass13device_kernelIN5flash11enable_sm90INS1_16FlashAttnFwdSm90INS1_25CollectiveMainloopFwdSm90ILi2EN4cute5tupleIJNS5_1CILi1EEES8_S8_EEENS6_IJNS7_ILi128EEESA_NS7_ILi192EEEEEELi192ENS_12float_e4m3_tEfNS_4arch4Sm90ELb0ELb1ELb0ELb0ELb1ELb0ELb0ELb1ELb1ELb1ELb0ELb0EEENS1_21CollectiveEpilogueFwdINS6_IJSA_SB_SA_EEES9_NS_10bfloat16_tESF_Li256ELb0ELb1ELb0ELb1EEENS1_30DynamicPersistentTileSchedulerILi256ELi128ELb0ELb1ELb1EEEEEEEEEvNT_6ParamsE)
        .other          _ZN7cutlass13device_kernelIN5flash11enable_sm90INS1_16FlashAttnFwdSm90INS1_25CollectiveMainloopFwdSm90ILi2EN4cute5tupleIJNS5_1CILi1EEES8_S8_EEENS6_IJNS7_ILi128EEESA_NS7_ILi192EEEEEELi192ENS_12float_e4m3_tEfNS_4arch4Sm90ELb0ELb1ELb0ELb0ELb1ELb0ELb0ELb1ELb1ELb1ELb0ELb0EEENS1_21CollectiveEpilogueFwdINS6_IJSA_SB_SA_EEES9_NS_10bfloat16_tESF_Li256ELb0ELb1ELb0ELb1EEENS1_30DynamicPersistentTileSchedulerILi256ELi128ELb0ELb1ELb1EEEEEEEEEvNT_6ParamsE,@"STO_CUDA_ENTRY STV_DEFAULT"
_ZN7cutlass13device_kernelIN5flash11enable_sm90INS1_16FlashAttnFwdSm90INS1_25CollectiveMainloopFwdSm90ILi2EN4cute5tupleIJNS5_1CILi1EEES8_S8_EEENS6_IJNS7_ILi128EEESA_NS7_ILi192EEEEEELi192ENS_12float_e4m3_tEfNS_4arch4Sm90ELb0ELb1ELb0ELb0ELb1ELb0ELb0ELb1ELb1ELb1ELb0ELb0EEENS1_21CollectiveEpilogueFwdINS6_IJSA_SB_SA_EEES9_NS_10bfloat16_tESF_Li256ELb0ELb1ELb0ELb1EEENS1_30DynamicPersistentTileSchedulerILi256ELi128ELb0ELb1ELb1EEEEEEEEEvNT_6ParamsE:
        /* <DEDUP_REMOVED lines=9> */
[----:B------:R-:W1:Y:S01]  /*0090*/  SHFL.IDX PT, R3, R3, RZ, 0x1f ;  /* 0x00001fff03037589 */ /* 0x000e6200000e0000 */
        /* <DEDUP_REMOVED lines=14> */
[----:B------:R0:W2:Y:S06]  /*0180*/  @!UP0 SYNCS.EXCH.64 URZ, [UR8+0x2a800], UR4 ;  /* 0x02a80004083f85b2 */ /* 0x0000ac0008000100 */
[----:B------:R0:W3:Y:S02]  /*0190*/  @!UP1 SYNCS.EXCH.64 URZ, [UR8+0x2a820], UR6 ;  /* 0x02a82006083f95b2 */ /* 0x0000e40008000100 */
[----:B01----:R-:W-:Y:S05]  /*01a0*/  @P1 BRA `(.L_x_1000) ;  /* 0x0000000000481947 */ /* 0x003fea0003800000 */
        /* <DEDUP_REMOVED lines=14> */
[----:B------:R0:W4:Y:S01]  /*0290*/  SYNCS.EXCH.64 URZ, [UR8+0x2a840], UR6 ;  /* 0x02a84006083f75b2 */ /* 0x0001220008000100 */
[----:B------:R0:W0:Y:S01]  /*02a0*/  SYNCS.EXCH.64 URZ, [UR8+0x2a838], UR4 ;  /* 0x02a83804083f75b2 */ /* 0x0000220008000100 */
[----:B------:R0:W0:Y:S01]  /*02b0*/  SYNCS.EXCH.64 URZ, [UR8+0x2a848], UR6 ;  /* 0x02a84806083f75b2 */ /* 0x0000220008000100 */
[----:B------:R-:W-:Y:S01]  /*02c0*/  NOP ;  /* 0x0000000000007918 */ /* 0x000fe20000000000 */
.L_x_1000:
[----:B------:R-:W5:Y:S01]  /*02d0*/  SHFL.IDX PT, R2, R0, RZ, 0x1f ;  /* 0x00001fff00027589 */ /* 0x000f6200000e0000 */
[----:B------:R-:W-:Y:S01]  /*02e0*/  NOP ;  /* 0x0000000000007918 */ /* 0x000fe20000000000 */
[----:B-----5:R-:W-:-:S13]  /*02f0*/  ISETP.NE.AND P0, PT, R2, RZ, PT ;  /* 0x000000ff0200720c */ /* 0x020fda0003f05270 */
        /* <DEDUP_REMOVED lines=17> */
[----:B------:R0:W0:Y:S01]  /*0410*/  SYNCS.EXCH.64 URZ, [UR8+0x2a868], UR6 ;  /* 0x02a86806083f75b2 */ /* 0x0000220008000100 */
[----:B------:R-:W-:Y:S01]  /*0420*/  NOP ;  /* 0x0000000000007918 */ /* 0x000fe20000000000 */
.L_x_1001:
[----:B------:R-:W5:Y:S01]  /*0430*/  SHFL.IDX PT, R2, R0, RZ, 0x1f ;  /* 0x00001fff00027589 */ /* 0x000f6200000e0000 */
[----:B------:R-:W-:Y:S01]  /*0440*/  NOP ;  /* 0x0000000000007918 */ /* 0x000fe20000000000 */
[----:B-----5:R-:W-:-:S13]  /*0450*/  ISETP.NE.AND P0, PT, R2, RZ, PT ;  /* 0x000000ff0200720c */ /* 0x020fda0003f05270 */
        /* <DEDUP_REMOVED lines=13> */
[----:B------:R0:W0:Y:S01]  /*0530*/  SYNCS.EXCH.64 URZ, [UR6+0x2a888], UR4 ;  /* 0x02a88804063f75b2 */ /* 0x0000220008000100 */
[----:B------:R-:W-:Y:S01]  /*0540*/  NOP ;  /* 0x0000000000007918 */ /* 0x000fe20000000000 */
.L_x_1002:
        /* <DEDUP_REMOVED lines=22> */
.L_x_1003:
[----:B------:R-:W5:Y:S01]  /*06b0*/  SHFL.IDX PT, R2, R0, RZ, 0x1f ;  /* 0x00001fff00027589 */ /* 0x000f6200000e0000 */
[----:B------:R-:W0:Y:S01]  /*06c0*/  S2UR UR10, SR_CgaCtaId ;  /* 0x00000000000a79c3 */ /* 0x000e220000008800 */
[----:B------:R-:W-:Y:S01]  /*06d0*/  R2UR UR9, R3 ;  /* 0x00000000030972ca */ /* 0x000fe200000e0000 */
[----:B------:R-:W-:Y:S01]  /*06e0*/  NOP ;  /* 0x0000000000007918 */ /* 0x000fe20000000000 */
[----:B-----5:R-:W-:-:S13]  /*06f0*/  ISETP.NE.AND P0, PT, R2, RZ, PT ;  /* 0x000000ff0200720c */ /* 0x020fda0003f05270 */
        /* <DEDUP_REMOVED lines=19> */
.L_x_1004:
[----:B------:R-:W-:Y:S01]  /*0830*/  UISETP.NE.AND UP0, UPT, UR9, URZ, UPT ;  /* 0x0000003f0900728c */ /* 0x000fe2000bf05270 */
[----:B------:R-:W-:Y:S01]  /*0840*/  NOP ;  /* 0x0000000000007918 */ /* 0x000fe20000000000 */
[----:B------:R-:W-:Y:S01]  /*0850*/  UMOV UR43, 0x1 ;  /* 0x00000001002b7882 */ /* 0x000fe20000000000 */
[----:B------:R-:W-:Y:S01]  /*0860*/  IMAD.U32 R31, RZ, RZ, UR10 ;  /* 0x0000000aff1f7e24 */ /* 0x000fe2000f8e00ff */
[----:B------:R-:W-:Y:S01]  /*0870*/  USEL UR43, UR43, 0x2, !UP0 ;  /* 0x000000022b2b7887 */ /* 0x000fe2000c000000 */
[----:B01234-:R-:W-:Y:S01]  /*0880*/  BAR.SYNC.DEFER_BLOCKING 0x0 ;  /* 0x0000000000007b1d */ /* 0x01ffe20000010000 */
[----:B------:R-:W-:-:S05]  /*0890*/  PLOP3.LUT P0, PT, PT, PT, UP0, 0x80, 0x0 ;  /* 0x000000000000781c */ /* 0x000fca0003f0f008 */
[----:B------:R-:W-:-:S08]  /*08a0*/  ULDC.64 UR52, c[0x0][0x208] ;  /* 0x0000820000347ab9 */ /* 0x000fd00000000a00 */
[----:B------:R-:W-:Y:S05]  /*08b0*/  @!P0 BRA `(.L_x_1005) ;  /* 0x0000010800188947 */ /* 0x000fea0003800000 */
.L_x_1006:
[----:B------:R-:W-:-:S08]  /*08c0*/  NOP ;  /* 0x0000000000007918 */ /* 0x000fd00000000000 */
[----:B------:R-:W0:Y:S02]  /*08d0*/  USETMAXREG.TRY_ALLOC.CTAPOOL UP0, 0xe8 ;  /* 0x000000e8000079c8 */ /* 0x000e240008000600 */
[----:B0-----:R-:W-:-:S13]  /*08e0*/  PLOP3.LUT P0, PT, PT, PT, UP0, 0x80, 0x0 ;  /* 0x000000000000781c */ /* 0x001fda0003f0f008 */
[----:B------:R-:W-:Y:S05]  /*08f0*/  @!P0 BRA `(.L_x_1006) ;  /* 0xfffffffc00f08947 */ /* 0x000fea000383ffff */
[----:B------:R-:W0:Y:S01]  /*0900*/  S2R R2, SR_TID.X ;  /* 0x0000000000027919 */ /* 0x000e220000002100 */
[----:B------:R-:W1:Y:S08]  /*0910*/  S2UR UR4, SR_CTAID.X ;  /* 0x00000000000479c3 */ /* 0x000e700000002500 */
[----:B------:R-:W-:Y:S08]  /*0920*/  BAR.ARV 0x4, 0x180 ;  /* 0x0106000000007b1d */ /* 0x000ff00000002000 */
        /* <DEDUP_REMOVED lines=9> */
[----:B------:R-:W-:Y:S01]  /*09c0*/  UMOV UR48, URZ ;  /* 0x0000003f00307c82 */ /* 0x000fe20008000000 */
[----:B------:R-:W-:Y:S02]  /*09d0*/  UMOV UR47, URZ ;  /* 0x0000003f002f7c82 */ /* 0x000fe40008000000 */
[----:B------:R-:W-:Y:S01]  /*09e0*/  SHF.R.S32.HI R3, RZ, 0x1f, R208 ;  /* 0x0000001fff037819 */ /* 0x000fe200000114d0 */
[----:B------:R-:W-:-:S03]  /*09f0*/  UMOV UR46, URZ ;  /* 0x0000003f002e7c82 */ /* 0x000fc60008000000 */
[CC--:B------:R-:W-:Y:S02]  /*0a00*/  LEA.HI R5, R3.reuse, R208.reuse, RZ, 0x7 ;  /* 0x000000d003057211 */ /* 0x0c0fe400078f38ff */
[----:B------:R-:W-:Y:S02]  /*0a10*/  LEA.HI R0, R3, R208, RZ, 0x4 ;  /* 0x000000d003007211 */ /* 0x000fe400078f20ff */
[----:B------:R-:W-:Y:S02]  /*0a20*/  LOP3.LUT R201, R5, 0xffffff80, RZ, 0xc0, !PT ;  /* 0xffffff8005c97812 */ /* 0x000fe400078ec0ff */
[----:B------:R-:W-:Y:S02]  /*0a30*/  SHF.R.S32.HI R9, RZ, 0x4, R0 ;  /* 0x00000004ff097819 */ /* 0x000fe40000011400 */
[----:B------:R-:W-:Y:S01]  /*0a40*/  LOP3.LUT R7, R0, 0x3fffff0, RZ, 0xc0, !PT ;  /* 0x03fffff000077812 */ /* 0x000fe200078ec0ff */
[----:B------:R-:W-:Y:S01]  /*0a50*/  IMAD.IADD R201, R208, 0x1, -R201 ;  /* 0x00000001d0c97824 */ /* 0x000fe200078e0ac9 */
[----:B------:R-:W-:-:S02]  /*0a60*/  LEA.HI R0, R0, R9, RZ, 0x1 ;  /* 0x0000000900007211 */ /* 0x000fc400078f08ff */
[CC--:B------:R-:W-:Y:S01]  /*0a70*/  LEA.HI R2, R3.reuse, R208.reuse, RZ, 0x5 ;  /* 0x000000d003027211 */ /* 0x0c0fe200078f28ff */
[----:B------:R-:W-:Y:S01]  /*0a80*/  IMAD.IADD R7, R208, 0x1, -R7 ;  /* 0x00000001d0077824 */ /* 0x000fe200078e0a07 */
[----:B------:R-:W-:Y:S02]  /*0a90*/  SHF.R.S32.HI R4, RZ, 0x1f, R201 ;  /* 0x0000001fff047819 */ /* 0x000fe400000114c9 */
[----:B------:R-:W-:Y:S01]  /*0aa0*/  LOP3.LUT R0, R0, 0x1ffffffe, RZ, 0xc0, !PT ;  /* 0x1ffffffe00007812 */ /* 0x000fe200078ec0ff */
[----:B------:R-:W-:Y:S01]  /*0ab0*/  IMAD.SHL.U32 R2, R2, 0x20, RZ ;  /* 0x0000002002027824 */ /* 0x000fe200078e00ff */
[----:B------:R-:W-:Y:S02]  /*0ac0*/  LEA.HI R6, R4, R201, RZ, 0x2 ;  /* 0x000000c904067211 */ /* 0x000fe400078f10ff */
[----:B------:R-:W-:Y:S01]  /*0ad0*/  LEA.HI R10, R3, R208, RZ, 0x2 ;  /* 0x000000d0030a7211 */ /* 0x000fe200078f10ff */
[----:B------:R-:W-:Y:S01]  /*0ae0*/  IMAD.IADD R0, R9, 0x1, -R0 ;  /* 0x0000000109007824 */ /* 0x000fe200078e0a00 */
[----:B------:R-:W-:-:S02]  /*0af0*/  SHF.R.S32.HI R8, RZ, 0x2, R6 ;  /* 0x00000002ff087819 */ /* 0x000fc40000011406 */
[----:B------:R-:W-:Y:S02]  /*0b00*/  SHF.R.S32.HI R11, RZ, 0x1f, R6 ;  /* 0x0000001fff0b7819 */ /* 0x000fe40000011406 */
[----:B------:R-:W-:Y:S02]  /*0b10*/  LOP3.LUT R9, R10, 0xfffffffc, RZ, 0xc0, !PT ;  /* 0xfffffffc0a097812 */ /* 0x000fe400078ec0ff */
[----:B------:R-:W-:Y:S02]  /*0b20*/  LEA.HI R3, R3, R208, RZ, 0x3 ;  /* 0x000000d003037211 */ /* 0x000fe400078f18ff */
[----:B------:R-:W-:Y:S01]  /*0b30*/  LEA.HI R11, R11, R8, RZ, 0x3 ;  /* 0x000000080b0b7211 */ /* 0x000fe200078f18ff */
[----:B------:R-:W-:Y:S01]  /*0b40*/  IMAD.IADD R9, R208, 0x1, -R9 ;  /* 0x00000001d0097824 */ /* 0x000fe200078e0a09 */
[----:B------:R-:W-:Y:S02]  /*0b50*/  SHF.R.S32.HI R202, RZ, 0x7, R5 ;  /* 0x00000007ffca7819 */ /* 0x000fe40000011405 */
[----:B------:R-:W-:-:S02]  /*0b60*/  LOP3.LUT R2, R2, 0xfffffc00, RZ, 0xc0, !PT ;  /* 0xfffffc0002027812 */ /* 0x000fc400078ec0ff */
[----:B------:R-:W-:Y:S02]  /*0b70*/  LOP3.LUT R23, R3, 0xfffffff8, RZ, 0xc0, !PT ;  /* 0xfffffff803177812 */ /* 0x000fe400078ec0ff */
[----:B------:R-:W-:Y:S01]  /*0b80*/  LOP3.LUT R11, R11, 0xfffffff8, RZ, 0xc0, !PT ;  /* 0xfffffff80b0b7812 */ /* 0x000fe200078ec0ff */
[----:B------:R-:W-:Y:S01]  /*0b90*/  IMAD R7, R7, 0x40, R2 ;  /* 0x0000004007077824 */ /* 0x000fe200078e0202 */
[----:B------:R-:W-:Y:S01]  /*0ba0*/  LEA.HI R4, R4, R201, RZ, 0x5 ;  /* 0x000000c904047211 */ /* 0x000fe200078f28ff */
[----:B------:R-:W-:Y:S01]  /*0bb0*/  IMAD.IADD R23, R208, 0x1, -R23 ;  /* 0x00000001d0177824 */ /* 0x000fe200078e0a17 */
[----:B------:R-:W-:Y:S01]  /*0bc0*/  LEA.HI R5, R5, R202, RZ, 0x1 ;  /* 0x000000ca05057211 */ /* 0x000fe200078f08ff */
[----:B------:R-:W-:Y:S01]  /*0bd0*/  IMAD.IADD R11, R8, 0x1, -R11 ;  /* 0x00000001080b7824 */ /* 0x000fe200078e0a0b */
[----:B------:R-:W-:Y:S01]  /*0be0*/  SHF.R.S32.HI R4, RZ, 0x5, R4 ;  /* 0x00000005ff047819 */ /* 0x000fe20000011404 */
[----:B------:R-:W-:Y:S01]  /*0bf0*/  IMAD.SHL.U32 R18, R23, 0x8, RZ ;  /* 0x0000000817127824 */ /* 0x000fe200078e00ff */
[----:B------:R-:W-:Y:S01]  /*0c00*/  LEA.HI R2, R9, R9, RZ, 0x1 ;  /* 0x0000000909027211 */ /* 0x000fe200078f08ff */
[----:B------:R-:W-:Y:S01]  /*0c10*/  IMAD R204, R0, 0x8, R7 ;  /* 0x0000000800cc7824 */ /* 0x000fe200078e0207 */
[----:B------:R-:W-:Y:S01]  /*0c20*/  LOP3.LUT R5, R5, 0x3fffffe, RZ, 0xc0, !PT ;  /* 0x03fffffe05057812 */ /* 0x000fe200078ec0ff */
[----:B------:R-:W-:Y:S01]  /*0c30*/  IMAD R4, R4, 0x10, R11 ;  /* 0x0000001004047824 */ /* 0x000fe200078e020b */
[----:B------:R-:W-:Y:S01]  /*0c40*/  LOP3.LUT R2, R2, 0x1ffffffe, RZ, 0xc0, !PT ;  /* 0x1ffffffe02027812 */ /* 0x000fe200078ec0ff */
[----:B------:R-:W-:Y:S01]  /*0c50*/  VIADD R19, R18, 0x40 ;  /* 0x0000004012137836 */ /* 0x000fe20000000000 */
[----:B------:R-:W-:Y:S01]  /*0c60*/  LOP3.LUT R16, R6, 0x7ffffffc, RZ, 0xc0, !PT ;  /* 0x7ffffffc06107812 */ /* 0x000fe200078ec0ff */
[----:B------:R-:W-:Y:S01]  /*0c70*/  IMAD.IADD R5, R202, 0x1, -R5 ;  /* 0x00000001ca057824 */ /* 0x000fe200078e0a05 */
[----:B------:R-:W-:Y:S01]  /*0c80*/  SHF.R.S32.HI R200, RZ, 0x3, R3 ;  /* 0x00000003ffc87819 */ /* 0x000fe20000011403 */
[----:B------:R-:W-:Y:S01]  /*0c90*/  VIADD R22, R18, 0x80 ;  /* 0x0000008012167836 */ /* 0x000fe20000000000 */
[----:B------:R-:W-:Y:S01]  /*0ca0*/  SHF.R.S32.HI R207, RZ, 0x1f, R18 ;  /* 0x0000001fffcf7819 */ /* 0x000fe20000011412 */
[----:B------:R-:W-:Y:S01]  /*0cb0*/  IMAD.IADD R2, R9, 0x1, -R2 ;  /* 0x0000000109027824 */ /* 0x000fe200078e0a02 */
[----:B------:R-:W-:Y:S01]  /*0cc0*/  SHF.R.S32.HI R206, RZ, 0x1f, R19 ;  /* 0x0000001fffce7819 */ /* 0x000fe20000011413 */
[----:B------:R-:W-:Y:S01]  /*0cd0*/  IMAD R203, R5, 0x40, R4 ;  /* 0x0000004005cb7824 */ /* 0x000fe200078e0204 */
[----:B------:R-:W-:Y:S01]  /*0ce0*/  SHF.R.S32.HI R205, RZ, 0x1f, R22 ;  /* 0x0000001fffcd7819 */ /* 0x000fe20000011416 */
[----:B------:R-:W-:-:S02]  /*0cf0*/  IMAD.IADD R16, R201, 0x1, -R16 ;  /* 0x00000001c9107824 */ /* 0x000fc400078e0a10 */
[----:B------:R-:W-:-:S07]  /*0d00*/  IMAD R17, R2, 0x8, R203 ;  /* 0x0000000802117824 */ /* 0x000fce00078e02cb */
.L_x_1111:
[----:B------:R-:W-:Y:S01]  /*0d10*/  ULDC UR5, c[0x0][0xc60] ;  /* 0x0003180000057ab9 */ /* 0x000fe20000000800 */
[----:B------:R-:W-:Y:S01]  /*0d20*/  UMOV UR9, UR4 ;  /* 0x0000000400097c82 */ /* 0x000fe20008000000 */
[----:B------:R-:W-:-:S11]  /*0d30*/  UISETP.NE.AND UP0, UPT, UR5, 0x1, UPT ;  /* 0x000000010500788c */ /* 0x000fd6000bf05270 */
[----:B------:R-:W-:Y:S01]  /*0d40*/  @UP0 ULDC UR6, c[0x0][0xc64] ;  /* 0x0003190000060ab9 */ /* 0x000fe20000000800 */
[----:B------:R-:W-:Y:S01]  /*0d50*/  @UP0 ULDC UR8, c[0x0][0xc68] ;  /* 0x00031a0000080ab9 */ /* 0x000fe20000000800 */
[----:B------:R-:W-:-:S04]  /*0d60*/  UIMAD.WIDE.U32 UR6, UR4, UR6, URZ ;  /* 0x00000006040672a5 */ /* 0x000fc8000f8e003f */
[----:B------:R-:W-:-:S03]  /*0d70*/  @UP0 USHF.R.U32.HI UR9, URZ, UR8, UR7 ;  /* 0x000000083f090299 */ /* 0x000fc60008011607 */
[----:B------:R-:W-:Y:S02]  /*0d80*/  ULDC UR6, c[0x0][0xc78] ;  /* 0x00031e0000067ab9 */ /* 0x000fe40000000800 */
[----:B------:R-:W-:Y:S02]  /*0d90*/  UISETP.GE.AND UP0, UPT, UR9, UR6, UPT ;  /* 0x000000060900728c */ /* 0x000fe4000bf06270 */
[----:B------:R-:W-:-:S04]  /*0da0*/  UIADD3 UR6, -UR9, URZ, URZ ;  /* 0x0000003f09067290 */ /* 0x000fc8000fffe13f */
[----:B------:R-:W-:Y:S01]  /*0db0*/  PLOP3.LUT P0, PT, PT, PT, UP0, 0x80, 0x0 ;  /* 0x000000000000781c */ /* 0x000fe20003f0f008 */
[----:B------:R-:W-:-:S12]  /*0dc0*/  UIMAD UR7, UR5, UR6, UR4 ;  /* 0x00000006050772a4 */ /* 0x000fd8000f8e0204 */
[----:B012345:R-:W-:Y:S05]  /*0dd0*/  @!P0 BRA `(.L_x_1007) ;  /* 0x0000000000208947 */ /* 0x03ffea0003800000 */
[----:B------:R-:W-:Y:S01]  /*0de0*/  ULDC UR6, c[0x0][0xc6c] ;  /* 0x00031b0000067ab9 */ /* 0x000fe20000000800 */
[----:B------:R-:W-:Y:S01]  /*0df0*/  UMOV UR8, UR7 ;  /* 0x0000000700087c82 */ /* 0x000fe20008000000 */
[----:B------:R-:W-:-:S11]  /*0e00*/  UISETP.NE.AND UP0, UPT, UR6, 0x1, UPT ;  /* 0x000000010600788c */ /* 0x000fd6000bf05270 */
[----:B------:R-:W-:Y:S02]  /*0e10*/  @UP0 ULDC.64 UR10, c[0x0][0xc70] ;  /* 0x00031c00000a0ab9 */ /* 0x000fe40000000a00 */
[----:B------:R-:W-:-:S04]  /*0e20*/  UIMAD.WIDE.U32 UR4, UR7, UR10, URZ ;  /* 0x0000000a070472a5 */ /* 0x000fc8000f8e003f */
[----:B------:R-:W-:-:S04]  /*0e30*/  @UP0 USHF.R.U32.HI UR8, URZ, UR11, UR5 ;  /* 0x0000000b3f080299 */ /* 0x000fc80008011605 */
[----:B------:R-:W-:Y:S01]  /*0e40*/  UIMAD UR4, UR8, UR6, URZ ;  /* 0x00000006080472a4 */ /* 0x000fe2000f8e023f */
[----:B------:R-:W-:Y:S11]  /*0e50*/  BRA `(.L_x_1008) ;  /* 0x00000000001c7947 */ /* 0x000ff60003800000 */
.L_x_1007:
[----:B------:R-:W-:Y:S01]  /*0e60*/  ULDC UR6, c[0x0][0xc54] ;  /* 0x0003150000067ab9 */ /* 0x000fe20000000800 */
[----:B------:R-:W-:Y:S01]  /*0e70*/  UMOV UR8, UR7 ;  /* 0x0000000700087c82 */ /* 0x000fe20008000000 */
[----:B------:R-:W-:-:S11]  /*0e80*/  UISETP.NE.AND UP0, UPT, UR6, 0x1, UPT ;  /* 0x000000010600788c */ /* 0x000fd6000bf05270 */
[----:B------:R-:W-:Y:S02]  /*0e90*/  @UP0 ULDC.64 UR10, c[0x0][0xc58] ;  /* 0x00031600000a0ab9 */ /* 0x000fe40000000a00 */
[----:B------:R-:W-:-:S04]  /*0ea0*/  UIMAD.WIDE.U32 UR4, UR7, UR10, URZ ;  /* 0x0000000a070472a5 */ /* 0x000fc8000f8e003f */
[----:B------:R-:W-:-:S04]  /*0eb0*/  @UP0 USHF.R.U32.HI UR8, URZ, UR11, UR5 ;  /* 0x0000000b3f080299 */ /* 0x000fc80008011605 */
[----:B------:R-:W-:-:S12]  /*0ec0*/  UIMAD UR4, UR8, UR6, URZ ;  /* 0x00000006080472a4 */ /* 0x000fd8000f8e023f */
.L_x_1008:
[----:B------:R-:W-:Y:S01]  /*0ed0*/  ULDC UR42, c[0x0][0xc48] ;  /* 0x00031200002a7ab9 */ /* 0x000fe20000000800 */
[----:B------:R-:W-:Y:S01]  /*0ee0*/  UIADD3 UR6, UR7, -UR4, URZ ;  /* 0x8000000407067290 */ /* 0x000fe2000fffe03f */
[----:B------:R-:W-:Y:S01]  /*0ef0*/  IMAD.MOV.U32 R5, RZ, RZ, 0x3f800000 ;  /* 0x3f800000ff057424 */ /* 0x000fe200078e00ff */
[----:B------:R-:W-:Y:S01]  /*0f00*/  UISETP.NE.AND UP2, UPT, UR42, 0x1, UPT ;  /* 0x000000012a00788c */ /* 0x000fe2000bf45270 */
[----:B------:R-:W-:Y:S01]  /*0f10*/  IMAD.MOV.U32 R0, RZ, RZ, 0x3f800000 ;  /* 0x3f800000ff007424 */ /* 0x000fe200078e00ff */
[----:B------:R-:W-:Y:S01]  /*0f20*/  ULDC.64 UR4, c[0x0][0x990] ;  /* 0x0002640000047ab9 */ /* 0x000fe20000000a00 */
[----:B------:R-:W-:Y:S01]  /*0f30*/  ULDC UR18, c[0x0][0xc54] ;  /* 0x0003150000127ab9 */ /* 0x000fe20000000800 */
[----:B------:R-:W-:Y:S02]  /*0f40*/  UISETP.NE.U32.AND UP0, UPT, UR4, URZ, UPT ;  /* 0x0000003f0400728c */ /* 0x000fe4000bf05070 */
[----:B------:R-:W-:Y:S02]  /*0f50*/  UIMAD UR18, UR9, UR18, UR6 ;  /* 0x00000012091272a4 */ /* 0x000fe4000f8e0206 */
[----:B------:R-:W-:Y:S01]  /*0f60*/  UISETP.NE.AND.EX UP0, UPT, UR5, URZ, UPT, UP0 ;  /* 0x0000003f0500728c */ /* 0x000fe2000bf05300 */
[----:B------:R-:W-:-:S02]  /*0f70*/  ULDC.64 UR6, c[0x0][0x998] ;  /* 0x0002660000067ab9 */ /* 0x000fc40000000a00 */
[----:B------:R-:W-:Y:S01]  /*0f80*/  @UP2 ULDC UR10, c[0x0][0xc4c] ;  /* 0x00031300000a2ab9 */ /* 0x000fe20000000800 */
[----:B------:R-:W-:Y:S02]  /*0f90*/  UISETP.NE.U32.AND UP1, UPT, UR6, URZ, UPT ;  /* 0x0000003f0600728c */ /* 0x000fe4000bf25070 */
[----:B------:R-:W-:Y:S01]  /*0fa0*/  UIMAD.WIDE.U32 UR10, UR18, UR10, URZ ;  /* 0x0000000a120a72a5 */ /* 0x000fe2000f8e003f */
[----:B------:R-:W-:Y:S01]  /*0fb0*/  PLOP3.LUT P0, PT, PT, PT, UP0, 0x80, 0x0 ;  /* 0x000000000000781c */ /* 0x000fe20003f0f008 */
[----:B------:R-:W-:Y:S01]  /*0fc0*/  @UP2 ULDC UR9, c[0x0][0xc50] ;  /* 0x0003140000092ab9 */ /* 0x000fe20000000800 */
[----:B------:R-:W-:Y:S01]  /*0fd0*/  UISETP.NE.AND.EX UP1, UPT, UR7, URZ, UPT, UP1 ;  /* 0x0000003f0700728c */ /* 0x000fe2000bf25310 */
[----:B------:R-:W-:Y:S01]  /*0fe0*/  UMOV UR45, UR18 ;  /* 0x00000012002d7c82 */ /* 0x000fe20008000000 */
[----:B------:R-:W-:Y:S02]  /*0ff0*/  @UP2 USHF.R.U32.HI UR45, URZ, UR9, UR11 ;  /* 0x000000093f2d2299 */ /* 0x000fe4000801160b */
[----:B------:R-:W-:-:S02]  /*1000*/  ULOP3.LUT UR8, UR8, 0x1ffffff, URZ, 0x3c, !UPT ;  /* 0x01ffffff08087892 */ /* 0x000fc4000f8e3c3f */
[----:B------:R-:W-:Y:S01]  /*1010*/  PLOP3.LUT P1, PT, PT, PT, UP1, 0x80, 0x0 ;  /* 0x000000000000781c */ /* 0x000fe20003f2f018 */
[----:B------:R-:W-:Y:S01]  /*1020*/  @UP0 USHF.R.S32.HI UR9, URZ, 0x1f, UR45 ;  /* 0x0000001f3f090899 */ /* 0x000fe2000801142d */
[----:B------:R-:W-:Y:S01]  /*1030*/  @UP0 ULDC.64 UR10, c[0x0][0x9a8] ;  /* 0x00026a00000a0ab9 */ /* 0x000fe20000000a00 */
[----:B------:R-:W-:Y:S02]  /*1040*/  UIADD3 UR15, -UR45, URZ, URZ ;  /* 0x0000003f2d0f7290 */ /* 0x000fe4000fffe13f */
[----:B------:R-:W-:Y:S02]  /*1050*/  @UP0 UIMAD UR9, UR9, UR10, URZ ;  /* 0x0000000a090902a4 */ /* 0x000fe4000f8e023f */
[----:B------:R-:W-:Y:S02]  /*1060*/  @UP0 UIMAD.WIDE.U32 UR12, UR45, UR10, URZ ;  /* 0x0000000a2d0c02a5 */ /* 0x000fe4000f8e003f */
[----:B------:R-:W-:Y:S01]  /*1070*/  @UP1 USHF.R.S32.HI UR10, URZ, 0x1f, UR45 ;  /* 0x0000001f3f0a1899 */ /* 0x000fe2000801142d */
[----:B------:R-:W-:Y:S01]  /*1080*/  @UP1 ULDC.64 UR16, c[0x0][0x9b8] ;  /* 0x00026e0000101ab9 */ /* 0x000fe20000000a00 */
[----:B------:R-:W-:-:S02]  /*1090*/  @UP0 UIMAD UR14, UR45, UR11, UR9 ;  /* 0x0000000b2d0e02a4 */ /* 0x000fc4000f8e0209 */
[----:B------:R-:W-:Y:S02]  /*10a0*/  @UP1 UIMAD UR9, UR10, UR16, URZ ;  /* 0x000000100a0912a4 */ /* 0x000fe4000f8e023f */
[----:B------:R-:W-:Y:S02]  /*10b0*/  UIMAD UR42, UR42, UR15, UR18 ;  /* 0x0000000f2a2a72a4 */ /* 0x000fe4000f8e0212 */
[----:B------:R-:W-:Y:S02]  /*10c0*/  @UP1 UIMAD UR15, UR45, UR17, UR9 ;  /* 0x000000112d0f12a4 */ /* 0x000fe4000f8e0209 */
[----:B------:R-:W-:Y:S02]  /*10d0*/  @UP0 USHF.R.S32.HI UR9, URZ, 0x1f, UR42 ;  /* 0x0000001f3f090899 */ /* 0x000fe4000801142a */
[----:B------:R-:W-:Y:S02]  /*10e0*/  @UP1 UIMAD.WIDE.U32 UR10, UR45, UR16, URZ ;  /* 0x000000102d0a12a5 */ /* 0x000fe4000f8e003f */
[----:B------:R-:W-:Y:S01]  /*10f0*/  @UP1 USHF.R.S32.HI UR20, URZ, 0x1f, UR42 ;  /* 0x0000001f3f141899 */ /* 0x000fe2000801142a */
[----:B------:R-:W-:Y:S01]  /*1100*/  @UP0 ULDC.64 UR16, c[0x0][0x9b0] ;  /* 0x00026c0000100ab9 */ /* 0x000fe20000000a00 */
[----:B------:R-:W-:Y:S01]  /*1110*/  @UP1 ULDC.64 UR18, c[0x0][0x9c0] ;  /* 0x0002700000121ab9 */ /* 0x000fe20000000a00 */
[----:B------:R-:W-:-:S02]  /*1120*/  @UP0 UIADD3 UR13, UR13, UR14, URZ ;  /* 0x0000000e0d0d0290 */ /* 0x000fc4000fffe03f */
[----:B------:R-:W-:Y:S02]  /*1130*/  @UP0 UIMAD UR9, UR9, UR16, URZ ;  /* 0x00000010090902a4 */ /* 0x000fe4000f8e023f */
[----:B------:R-:W-:Y:S02]  /*1140*/  @UP1 UIADD3 UR11, UR11, UR15, URZ ;  /* 0x0000000f0b0b1290 */ /* 0x000fe4000fffe03f */
[----:B------:R-:W-:Y:S02]  /*1150*/  @UP1 UIMAD UR14, UR20, UR18, URZ ;  /* 0x00000012140e12a4 */ /* 0x000fe4000f8e023f */
[----:B------:R-:W-:Y:S02]  /*1160*/  @UP0 UIMAD UR9, UR42, UR17, UR9 ;  /* 0x000000112a0902a4 */ /* 0x000fe4000f8e0209 */
[----:B------:R-:W-:Y:S02]  /*1170*/  @UP0 UIMAD.WIDE.U32 UR12, UR42, UR16, UR12 ;  /* 0x000000102a0c02a5 */ /* 0x000fe4000f8e000c */
[----:B------:R-:W-:-:S02]  /*1180*/  @UP1 UIMAD UR14, UR42, UR19, UR14 ;  /* 0x000000132a0e12a4 */ /* 0x000fc4000f8e020e */
[----:B------:R-:W-:Y:S02]  /*1190*/  @UP1 UIMAD.WIDE.U32 UR10, UR42, UR18, UR10 ;  /* 0x000000122a0a12a5 */ /* 0x000fe4000f8e000a */
        /* <DEDUP_REMOVED lines=8> */
[----:B------:R-:W-:Y:S01]  /*1220*/  ULDC UR44, c[0x0][0x424] ;  /* 0x00010900002c7ab9 */ /* 0x000fe20000000800 */
[----:B------:R-:W-:Y:S01]  /*1230*/  IMAD.U32 R3, RZ, RZ, UR5 ;  /* 0x00000005ff037e24 */ /* 0x000fe2000f8e00ff */
[----:B------:R-:W-:Y:S01]  /*1240*/  ULDC.64 UR4, c[0x0][0x418] ;  /* 0x0001060000047ab9 */ /* 0x000fe20000000a00 */
[----:B------:R-:W-:Y:S01]  /*1250*/  IMAD.U32 R7, RZ, RZ, UR7 ;  /* 0x00000007ff077e24 */ /* 0x000fe2000f8e00ff */
[----:B------:R-:W-:Y:S01]  /*1260*/  ULDC UR54, c[0x0][0x288] ;  /* 0x0000a20000367ab9 */ /* 0x000fe20000000800 */
[----:B------:R-:W-:Y:S01]  /*1270*/  ULDC UR10, c[0x0][0x2f0] ;  /* 0x0000bc00000a7ab9 */ /* 0x000fe20000000800 */
[----:B------:R-:W2:Y:S01]  /*1280*/  @P0 LDG.E R5, desc[UR52][R2.64] ;  /* 0x0000003402050981 */ /* 0x000ea2000c1e1900 */
[----:B------:R-:W-:-:S03]  /*1290*/  ULDC UR11, c[0x0][0x988] ;  /* 0x00026200000b7ab9 */ /* 0x000fc60000000800 */
[----:B------:R-:W2:Y:S01]  /*12a0*/  @P1 LDG.E R0, desc[UR52][R6.64] ;  /* 0x0000003406001981 */ /* 0x000ea2000c1e1900 */
[----:B------:R-:W-:Y:S02]  /*12b0*/  UISETP.NE.U32.AND UP0, UPT, UR4, URZ, UPT ;  /* 0x0000003f0400728c */ /* 0x000fe4000bf05070 */
[----:B------:R-:W-:Y:S02]  /*12c0*/  UIADD3 UR9, -UR54, 0x1, URZ ;  /* 0x0000000136097890 */ /* 0x000fe4000fffe13f */
[----:B------:R-:W-:Y:S01]  /*12d0*/  UISETP.NE.AND.EX UP0, UPT, UR5, URZ, UPT, UP0 ;  /* 0x0000003f0500728c */ /* 0x000fe2000bf05300 */
[----:B------:R-:W-:Y:S02]  /*12e0*/  ULDC UR4, c[0x0][0xc3c] ;  /* 0x00030f0000047ab9 */ /* 0x000fe40000000800 */
[----:B------:R-:W-:Y:S01]  /*12f0*/  ULDC UR5, c[0x0][0x448] ;  /* 0x0001120000057ab9 */ /* 0x000fe20000000800 */
[----:B------:R-:W-:Y:S02]  /*1300*/  UIADD3 UR4, UR8, UR4, URZ ;  /* 0x0000000408047290 */ /* 0x000fe4000fffe03f */
[----:B------:R-:W-:-:S02]  /*1310*/  UISETP.NE.AND UP5, UPT, UR5, 0x1, UPT ;  /* 0x000000010500788c */ /* 0x000fc4000bfa5270 */
[----:B------:R-:W-:Y:S02]  /*1320*/  USHF.L.U32 UR41, UR4, 0x7, URZ ;  /* 0x0000000704297899 */ /* 0x000fe4000800063f */
[----:B------:R-:W-:Y:S02]  /*1330*/  USEL UR44, UR44, 0x1, UP0 ;  /* 0x000000012c2c7887 */ /* 0x000fe40008000000 */
[----:B------:R-:W-:Y:S01]  /*1340*/  UIADD3 UR8, UR41, 0x7f, URZ ;  /* 0x0000007f29087890 */ /* 0x000fe2000fffe03f */
[----:B------:R-:W-:Y:S01]  /*1350*/  ULDC.64 UR4, c[0x0][0x9e0] ;  /* 0x0002780000047ab9 */ /* 0x000fe20000000a00 */
[----:B------:R-:W-:-:S03]  /*1360*/  UIMAD UR9, UR44, UR10, UR9 ;  /* 0x0000000a2c0972a4 */ /* 0x000fc6000f8e0209 */
[----:B------:R-:W-:Y:S01]  /*1370*/  @UP5 ULDC UR6, c[0x0][0x44c] ;  /* 0x0001130000065ab9 */ /* 0x000fe20000000800 */
[----:B------:R-:W-:Y:S02]  /*1380*/  UISETP.GE.AND UP4, UPT, UR5, 0x1, UPT ;  /* 0x000000010500788c */ /* 0x000fe4000bf86270 */
[----:B------:R-:W-:Y:S01]  /*1390*/  UIMAD.WIDE.U32 UR6, UR8, UR6, URZ ;  /* 0x00000006080672a5 */ /* 0x000fe2000f8e003f */
[----:B------:R-:W-:Y:S01]  /*13a0*/  @UP5 ULDC UR12, c[0x0][0x450] ;  /* 0x00011400000c5ab9 */ /* 0x000fe20000000800 */
[----:B------:R-:W-:Y:S02]  /*13b0*/  UP2UR UR51, UPR, URZ, 0x20 ;  /* 0x000000203f337883 */ /* 0x000fe40008000000 */
[----:B------:R-:W-:Y:S01]  /*13c0*/  PLOP3.LUT P0, PT, PT, PT, UP4, 0x40, 0x0 ;  /* 0x000000000000781c */ /* 0x000fe20003f0e848 */
[----:B------:R-:W-:Y:S02]  /*13d0*/  @UP5 USHF.R.U32.HI UR8, URZ, UR12, UR7 ;  /* 0x0000000c3f085299 */ /* 0x000fe40008011607 */
[----:B------:R-:W-:-:S02]  /*13e0*/  UP2UR UR50, UPR, URZ, 0x10 ;  /* 0x000000103f327883 */ /* 0x000fc40008000000 */
[----:B------:R-:W-:-:S04]  /*13f0*/  UIADD3 UR8, UR9, UR8, URZ ;  /* 0x0000000809087290 */ /* 0x000fc8000fffe03f */
[----:B------:R-:W-:Y:S01]  /*1400*/  UIADD3 UR4, UR8, UR4, URZ ;  /* 0x0000000408047290 */ /* 0x000fe2000fffe03f */
[----:B--2---:R-:W-:-:S04]  /*1410*/  FMUL.FTZ R0, R5, R0 ;  /* 0x0000000005007220 */ /* 0x004fc80000410000 */
[----:B------:R-:W-:-:S05]  /*1420*/  FMUL.FTZ R0, R0, UR11 ;  /* 0x0000000b00007c20 */ /* 0x000fca0008410000 */
[----:B------:R-:W-:Y:S01]  /*1430*/  R2UR UR40, R0 ;  /* 0x00000000002872ca */ /* 0x000fe200000e0000 */
[----:B------:R-:W-:Y:S01]  /*1440*/  IMAD.U32 R0, RZ, RZ, UR4 ;  /* 0x00000004ff007e24 */ /* 0x000fe2000f8e00ff */
[----:B------:R-:W-:-:S13]  /*1450*/  @P0 BRA `(.L_x_1009) ;  /* 0x0000000000400947 */ /* 0x000fda0003800000 */
[----:B------:R-:W-:Y:S01]  /*1460*/  ISETP.LT.AND P0, PT, RZ, UR8, PT ;  /* 0x00000008ff007c0c */ /* 0x000fe2000bf01270 */
[----:B------:R-:W-:-:S12]  /*1470*/  UIADD3 UR4, UR8, -0x1, URZ ;  /* 0xffffffff08047890 */ /* 0x000fd8000fffe03f */
[----:B------:R-:W-:Y:S05]  /*1480*/  @P0 BRA `(.L_x_1010) ;  /* 0x00000000001c0947 */ /* 0x000fea0003800000 */
[----:B------:R-:W-:Y:S02]  /*1490*/  UISETP.NE.AND UP0, UPT, UR5, 0x1, UPT ;  /* 0x000000010500788c */ /* 0x000fe4000bf05270 */
[----:B------:R-:W-:-:S09]  /*14a0*/  UIADD3 UR4, -UR8, URZ, URZ ;  /* 0x0000003f08047290 */ /* 0x000fd2000fffe13f */
[----:B------:R-:W-:Y:S02]  /*14b0*/  @UP0 ULDC.64 UR8, c[0x0][0x9e8] ;  /* 0x00027a0000080ab9 */ /* 0x000fe40000000a00 */
[----:B------:R-:W-:-:S04]  /*14c0*/  UIMAD.WIDE.U32 UR6, UR4, UR8, URZ ;  /* 0x00000008040672a5 */ /* 0x000fc8000f8e003f */
[----:B------:R-:W-:-:S04]  /*14d0*/  @UP0 USHF.R.U32.HI UR4, URZ, UR9, UR7 ;  /* 0x000000093f040299 */ /* 0x000fc80008011607 */
[----:B------:R-:W-:Y:S01]  /*14e0*/  ULOP3.LUT UR4, URZ, UR4, URZ, 0x33, !UPT ;  /* 0x000000043f047292 */ /* 0x000fe2000f8e333f */
[----:B------:R-:W-:Y:S11]  /*14f0*/  BRA `(.L_x_1011) ;  /* 0x0000000000107947 */ /* 0x000ff60003800000 */
.L_x_1010:
[----:B------:R-:W-:-:S11]  /*1500*/  UISETP.NE.AND UP0, UPT, UR5, 0x1, UPT ;  /* 0x000000010500788c */ /* 0x000fd6000bf05270 */
[----:B------:R-:W-:Y:S02]  /*1510*/  @UP0 ULDC.64 UR8, c[0x0][0x9e8] ;  /* 0x00027a0000080ab9 */ /* 0x000fe40000000a00 */
[----:B------:R-:W-:-:S04]  /*1520*/  UIMAD.WIDE.U32 UR6, UR4, UR8, URZ ;  /* 0x00000008040672a5 */ /* 0x000fc8000f8e003f */
[----:B------:R-:W-:-:S12]  /*1530*/  @UP0 USHF.R.U32.HI UR4, URZ, UR9, UR7 ;  /* 0x000000093f040299 */ /* 0x000fd80008011607 */
.L_x_1011:
[----:B------:R-:W-:-:S06]  /*1540*/  UIMAD UR4, UR4, UR5, UR5 ;  /* 0x00000005040472a4 */ /* 0x000fcc000f8e0205 */
[----:B------:R-:W-:-:S07]  /*1550*/  VIMNMX R0, R0, UR4, PT ;  /* 0x0000000400007c48 */ /* 0x000fce000bfe0100 */
.L_x_1009:
[----:B------:R-:W-:Y:S01]  /*1560*/  UISETP.NE.AND UP0, UPT, UR51, URZ, UPT ;  /* 0x0000003f3300728c */ /* 0x000fe2000bf05270 */
[----:B------:R-:W-:Y:S01]  /*1570*/  VIADD R0, R0, 0x7f ;  /* 0x0000007f00007836 */ /* 0x000fe20000000000 */
[----:B------:R-:W-:Y:S01]  /*1580*/  UMOV UR9, UR41 ;  /* 0x0000002900097c82 */ /* 0x000fe20008000000 */
[----:B------:R-:W-:Y:S02]  /*1590*/  UIMAD UR4, UR44, UR10, 0x7f ;  /* 0x0000007f2c0474a4 */ /* 0x000fe4000f8e020a */
[----:B------:R-:W-:Y:S01]  /*15a0*/  UIMAD UR54, UR44, UR10, -UR54 ;  /* 0x0000000a2c3672a4 */ /* 0x000fe2000f8e0a36 */
[----:B------:R-:W-:Y:S01]  /*15b0*/  SHF.R.S32.HI R3, RZ, 0x1f, R0 ;  /* 0x0000001fff037819 */ /* 0x000fe20000011400 */
[----:B------:R-:W-:Y:S01]  /*15c0*/  USHF.R.S32.HI UR8, URZ, 0x1f, UR4 ;  /* 0x0000001f3f087899 */ /* 0x000fe20008011404 */
[----:B------:R-:W-:Y:S02]  /*15d0*/  ULDC UR10, c[0x0][0x9dc] ;  /* 0x00027700000a7ab9 */ /* 0x000fe40000000800 */
[----:B------:R-:W-:Y:S01]  /*15e0*/  LEA.HI R3, R3, R0, RZ, 0x7 ;  /* 0x0000000003037211 */ /* 0x000fe200078f38ff */
[----:B------:R-:W-:Y:S01]  /*15f0*/  @UP0 ULDC UR6, c[0x0][0x44c] ;  /* 0x0001130000060ab9 */ /* 0x000fe20000000800 */
[----:B------:R-:W-:Y:S01]  /*1600*/  @UP0 ULDC UR11, c[0x0][0x450] ;  /* 0x00011400000b0ab9 */ /* 0x000fe20000000800 */
[----:B------:R-:W-:Y:S01]  /*1610*/  UIMAD.WIDE.U32 UR6, UR41, UR6, URZ ;  /* 0x00000006290672a5 */ /* 0x000fe2000f8e003f */
[----:B------:R-:W-:Y:S01]  /*1620*/  SHF.R.S32.HI R3, RZ, 0x7, R3 ;  /* 0x00000007ff037819 */ /* 0x000fe20000011403 */
[----:B------:R-:W-:-:S02]  /*1630*/  ULEA.HI UR8, UR8, UR4, URZ, 0x7 ;  /* 0x0000000408087291 */ /* 0x000fc4000f8f383f */
[----:B------:R-:W-:Y:S02]  /*1640*/  @UP0 USHF.R.U32.HI UR9, URZ, UR11, UR7 ;  /* 0x0000000b3f090299 */ /* 0x000fe40008011607 */
[----:B------:R-:W-:Y:S02]  /*1650*/  UISETP.GE.AND UP0, UPT, UR5, 0x1, UPT ;  /* 0x000000010500788c */ /* 0x000fe4000bf06270 */
[----:B------:R-:W-:Y:S02]  /*1660*/  USHF.R.S32.HI UR8, URZ, 0x7, UR8 ;  /* 0x000000073f087899 */ /* 0x000fe40008011408 */
[----:B------:R-:W-:Y:S02]  /*1670*/  UIADD3 UR4, UR54, UR9, URZ ;  /* 0x0000000936047290 */ /* 0x000fe4000fffe03f */
[----:B------:R-:W-:Y:S02]  /*1680*/  PLOP3.LUT P0, PT, PT, PT, UP0, 0x40, 0x0 ;  /* 0x000000000000781c */ /* 0x000fe40003f0e808 */
[----:B------:R-:W-:Y:S01]  /*1690*/  UIADD3 UR9, UR4, -UR10, URZ ;  /* 0x8000000a04097290 */ /* 0x000fe2000fffe03f */
[----:B------:R-:W-:-:S10]  /*16a0*/  VIMNMX R88, R3, UR8, PT ;  /* 0x0000000803587c48 */ /* 0x000fd4000bfe0100 */
[----:B------:R-:W-:Y:S05]  /*16b0*/  @P0 BRA `(.L_x_1012) ;  /* 0x0000000000440947 */ /* 0x000fea0003800000 */
[----:B------:R-:W-:-:S06]  /*16c0*/  UISETP.GT.AND UP0, UPT, UR4, -0x1, UPT ;  /* 0xffffffff0400788c */ /* 0x000fcc000bf04270 */
[----:B------:R-:W-:-:S13]  /*16d0*/  PLOP3.LUT P0, PT, PT, PT, UP0, 0x80, 0x0 ;  /* 0x000000000000781c */ /* 0x000fda0003f0f008 */
[----:B------:R-:W-:Y:S05]  /*16e0*/  @P0 BRA `(.L_x_1013) ;  /* 0x00000000001c0947 */ /* 0x000fea0003800000 */
[----:B------:R-:W-:Y:S02]  /*16f0*/  UISETP.NE.AND UP0, UPT, UR5, 0x1, UPT ;  /* 0x000000010500788c */ /* 0x000fe4000bf05270 */
[----:B------:R-:W-:-:S09]  /*1700*/  ULOP3.LUT UR4, URZ, UR4, URZ, 0x33, !UPT ;  /* 0x000000043f047292 */ /* 0x000fd2000f8e333f */
[----:B------:R-:W-:Y:S02]  /*1710*/  @UP0 ULDC.64 UR10, c[0x0][0x9e8] ;  /* 0x00027a00000a0ab9 */ /* 0x000fe40000000a00 */
[----:B------:R-:W-:-:S04]  /*1720*/  UIMAD.WIDE.U32 UR6, UR4, UR10, URZ ;  /* 0x0000000a040672a5 */ /* 0x000fc8000f8e003f */
[----:B------:R-:W-:-:S04]  /*1730*/  @UP0 USHF.R.U32.HI UR4, URZ, UR11, UR7 ;  /* 0x0000000b3f040299 */ /* 0x000fc80008011607 */
[----:B------:R-:W-:Y:S01]  /*1740*/  ULOP3.LUT UR4, URZ, UR4, URZ, 0x33, !UPT ;  /* 0x000000043f047292 */ /* 0x000fe2000f8e333f */
[----:B------:R-:W-:Y:S11]  /*1750*/  BRA `(.L_x_1014) ;  /* 0x0000000000107947 */ /* 0x000ff60003800000 */
.L_x_1013:
[----:B------:R-:W-:-:S11]  /*1760*/  UISETP.NE.AND UP0, UPT, UR5, 0x1, UPT ;  /* 0x000000010500788c */ /* 0x000fd6000bf05270 */
[----:B------:R-:W-:Y:S02]  /*1770*/  @UP0 ULDC.64 UR10, c[0x0][0x9e8] ;  /* 0x00027a00000a0ab9 */ /* 0x000fe40000000a00 */
[----:B------:R-:W-:-:S04]  /*1780*/  UIMAD.WIDE.U32 UR6, UR4, UR10, URZ ;  /* 0x0000000a040672a5 */ /* 0x000fc8000f8e003f */
[----:B------:R-:W-:-:S12]  /*1790*/  @UP0 USHF.R.U32.HI UR4, URZ, UR11, UR7 ;  /* 0x0000000b3f040299 */ /* 0x000fd80008011607 */
.L_x_1014:
[----:B------:R-:W-:-:S04]  /*17a0*/  UIMAD UR4, UR4, UR5, URZ ;  /* 0x00000005040472a4 */ /* 0x000fc8000f8e023f */
[----:B------:R-:W-:-:S04]  /*17b0*/  UISETP.LT.AND UP0, UPT, UR9, UR4, UPT ;  /* 0x000000040900728c */ /* 0x000fc8000bf01270 */
[----:B------:R-:W-:-:S12]  /*17c0*/  USEL UR9, UR9, UR4, !UP0 ;  /* 0x0000000409097287 */ /* 0x000fd8000c000000 */
.L_x_1012:
[----:B------:R-:W-:Y:S01]  /*17d0*/  USHF.R.S32.HI UR4, URZ, 0x1f, UR9 ;  /* 0x0000001f3f047899 */ /* 0x000fe20008011409 */
[----:B------:R-:W-:Y:S02]  /*17e0*/  PLOP3.LUT P0, PT, PT, PT, PT, 0x80, 0x0 ;  /* 0x000000000000781c */ /* 0x000fe40003f0f070 */
[----:B------:R-:W-:Y:S02]  /*17f0*/  CS2R R2, SRZ ;  /* 0x0000000000027805 */ /* 0x000fe4000001ff00 */
[----:B------:R-:W-:Y:S01]  /*1800*/  CS2R R118, SRZ ;  /* 0x0000000000767805 */ /* 0x000fe2000001ff00 */
[----:B------:R-:W-:Y:S01]  /*1810*/  ULEA.HI UR4, UR4, UR9, URZ, 0x7 ;  /* 0x0000000904047291 */ /* 0x000fe2000f8f383f */
[----:B------:R-:W-:Y:S02]  /*1820*/  CS2R R6, SRZ ;  /* 0x0000000000067805 */ /* 0x000fe4000001ff00 */
[----:B------:R-:W-:Y:S02]  /*1830*/  CS2R R116, SRZ ;  /* 0x0000000000747805 */ /* 0x000fe4000001ff00 */
[----:B------:R-:W-:Y:S01]  /*1840*/  CS2R R8, SRZ ;  /* 0x0000000000087805 */ /* 0x000fe2000001ff00 */
[----:B------:R-:W-:Y:S01]  /*1850*/  USHF.R.S32.HI UR4, URZ, 0x7, UR4 ;  /* 0x000000073f047899 */ /* 0x000fe20008011404 */
[----:B------:R-:W-:-:S02]  /*1860*/  CS2R R110, SRZ ;  /* 0x00000000006e7805 */ /* 0x000fc4000001ff00 */
[----:B------:R-:W-:Y:S02]  /*1870*/  CS2R R10, SRZ ;  /* 0x00000000000a7805 */ /* 0x000fe4000001ff00 */
[----:B------:R-:W-:Y:S01]  /*1880*/  CS2R R108, SRZ ;  /* 0x00000000006c7805 */ /* 0x000fe2000001ff00 */
[----:B------:R-:W-:Y:S01]  /*1890*/  UISETP.LT.AND UP0, UPT, URZ, UR4, UPT ;  /* 0x000000043f00728c */ /* 0x000fe2000bf01270 */
[----:B------:R-:W-:Y:S02]  /*18a0*/  CS2R R12, SRZ ;  /* 0x00000000000c7805 */ /* 0x000fe4000001ff00 */
[----:B------:R-:W-:Y:S02]  /*18b0*/  CS2R R102, SRZ ;  /* 0x0000000000667805 */ /* 0x000fe4000001ff00 */
[----:B------:R-:W-:Y:S01]  /*18c0*/  CS2R R14, SRZ ;  /* 0x00000000000e7805 */ /* 0x000fe2000001ff00 */
[----:B------:R-:W-:Y:S01]  /*18d0*/  USEL UR39, URZ, UR4, !UP0 ;  /* 0x000000043f277287 */ /* 0x000fe2000c000000 */
[----:B------:R-:W-:-:S02]  /*18e0*/  CS2R R100, SRZ ;  /* 0x0000000000647805 */ /* 0x000fc4000001ff00 */
[----:B------:R-:W-:Y:S02]  /*18f0*/  CS2R R20, SRZ ;  /* 0x0000000000147805 */ /* 0x000fe4000001ff00 */
[----:B------:R-:W-:Y:S02]  /*1900*/  CS2R R94, SRZ ;  /* 0x00000000005e7805 */ /* 0x000fe4000001ff00 */
[----:B------:R-:W-:Y:S02]  /*1910*/  CS2R R24, SRZ ;  /* 0x0000000000187805 */ /* 0x000fe4000001ff00 */
[----:B------:R-:W-:Y:S02]  /*1920*/  CS2R R92, SRZ ;  /* 0x00000000005c7805 */ /* 0x000fe4000001ff00 */
[----:B------:R-:W-:Y:S02]  /*1930*/  ISETP.GT.AND P1, PT, R88, UR39, PT ;  /* 0x0000002758007c0c */ /* 0x000fe4000bf24270 */
        /* <DEDUP_REMOVED lines=13> */
[----:B------:R-:W-:Y:S01]  /*1a10*/  IMAD.MOV.U32 R35, RZ, RZ, RZ ;  /* 0x000000ffff237224 */ /* 0x000fe200078e00ff */
        /* <DEDUP_REMOVED lines=16> */
[----:B------:R-:W-:Y:S01]  /*1b20*/  CS2R R128, SRZ ;  /* 0x0000000000807805 */ /* 0x000fe2000001ff00 */
[----:B------:R-:W-:Y:S01]  /*1b30*/  IMAD.MOV.U32 R96, RZ, RZ, RZ ;  /* 0x000000ffff607224 */ /* 0x000fe200078e00ff */
[----:B------:R-:W-:Y:S01]  /*1b40*/  CS2R R130, SRZ ;  /* 0x0000000000827805 */ /* 0x000fe2000001ff00 */
[----:B------:R-:W-:Y:S02]  /*1b50*/  IMAD.MOV.U32 R104, RZ, RZ, RZ ;  /* 0x000000ffff687224 */ /* 0x000fe400078e00ff */
[----:B------:R-:W-:Y:S01]  /*1b60*/  IMAD.MOV.U32 R133, RZ, RZ, RZ ;  /* 0x000000ffff857224 */ /* 0x000fe200078e00ff */
[----:B------:R-:W-:Y:S06]  /*1b70*/  @!P1 BRA `(.L_x_1015) ;  /* 0x000000c8003c9947 */ /* 0x000fec0003800000 */
        /* <DEDUP_REMOVED lines=31> */
.L_x_1016:
        /* <DEDUP_REMOVED lines=9> */
.L_x_1201:
[----:B------:R-:W-:Y:S05]  /*1e00*/  @!P0 BRA `(.L_x_1018) ;  /* 0x0000000000048947 */ /* 0x000fea0003800000 */
[----:B------:R-:W-:Y:S01]  /*1e10*/  BPT.TRAP 0x1 ;  /* 0x000000040000795c */ /* 0x000fe20000300000 */
.L_x_1018:
[----:B0-----:R-:W-:Y:S02]  /*1e20*/  IMAD.U32 R3, RZ, RZ, UR46 ;  /* 0x0000002eff037e24 */ /* 0x001fe4000f8e00ff */
[----:B------:R-:W-:-:S03]  /*1e30*/  IMAD.U32 R0, RZ, RZ, UR47 ;  /* 0x0000002fff007e24 */ /* 0x000fc6000f8e00ff */
[----:B------:R-:W-:Y:S02]  /*1e40*/  LEA R3, R3, UR36, 0x3 ;  /* 0x0000002403037c11 */ /* 0x000fe4000f8e18ff */
[----:B------:R-:W-:-:S04]  /*1e50*/  SHF.L.U32 R0, R0, 0x1f, RZ ;  /* 0x0000001f00007819 */ /* 0x000fc800000006ff */
[----:B------:R0:W1:Y:S01]  /*1e60*/  SYNCS.PHASECHK.TRANS64.TRYWAIT P1, [R3+URZ+0x2a830], R0 ;  /* 0x02a83000030075a7 */ /* 0x000062000802017f */
[----:B------:R-:W-:Y:S05]  /*1e70*/  @!P0 BRA `(.L_x_1019) ;  /* 0x0000000000048947 */ /* 0x000fea0003800000 */
[----:B------:R-:W-:Y:S01]  /*1e80*/  BPT.TRAP 0x1 ;  /* 0x000000040000795c */ /* 0x000fe20000300000 */
.L_x_1019:
[----:B-1----:R-:W-:Y:S05]  /*1e90*/  @P1 BRA `(.L_x_1020) ;  /* 0x0000000000081947 */ /* 0x002fea0003800000 */
[----:B------:R-:W1:Y:S02]  /*1ea0*/  SYNCS.PHASECHK.TRANS64.TRYWAIT P1, [R3+URZ+0x2a830], R0 ;  /* 0x02a83000030075a7 */ /* 0x000e64000802017f */
[----:B-1----:R-:W-:Y:S05]  /*1eb0*/  @!P1 BRA `(.L_x_1021) ;  /* 0x00000140006c9947 */ /* 0x002fea0003800000 */
.L_x_1020:
        /* <DEDUP_REMOVED lines=8> */
[----:B------:R-:W-:Y:S01]  /*1f40*/  UMOV UR5, 0x80000020 ;  /* 0x8000002000057882 */ /* 0x000fe20000000000 */
[----:B------:R-:W-:Y:S02]  /*1f50*/  UMOV UR7, 0x80000020 ;  /* 0x8000002000077882 */ /* 0x000fe40000000000 */
[----:B------:R-:W-:Y:S02]  /*1f60*/  ULOP3.LUT UR28, UR4, 0x10000, URZ, 0xfc, !UPT ;  /* 0x00010000041c7892 */ /* 0x000fe4000f8efc3f */
[----:B------:R-:W-:Y:S02]  /*1f70*/  UIADD3 UR4, UR24, 0x2, URZ ;  /* 0x0000000218047890 */ /* 0x000fe4000fffe03f */
[----:B------:R-:W-:Y:S02]  /*1f80*/  UIMAD UR26, UR46, 0x600, UR28 ;  /* 0x000006002e1a78a4 */ /* 0x000fe4000f8e021c */
[----:B------:R-:W-:-:S02]  /*1f90*/  UIADD3 UR8, UR24, 0x200, URZ ;  /* 0x0000020018087890 */ /* 0x000fc4000fffe03f */
[----:B------:R-:W-:Y:S02]  /*1fa0*/  UIADD3 UR6, UR26, 0x2, URZ ;  /* 0x000000021a067890 */ /* 0x000fe4000fffe03f */
[----:B------:R-:W-:Y:S01]  /*1fb0*/  UIADD3 UR10, UR26, 0x200, URZ ;  /* 0x000002001a0a7890 */ /* 0x000fe2000fffe03f */
[----:B------:R-:W-:Y:S02]  /*1fc0*/  UMOV UR9, 0x80000020 ;  /* 0x8000002000097882 */ /* 0x000fe40000000000 */
[----:B------:R-:W-:Y:S01]  /*1fd0*/  QGMMA.64x128x32.F32.E4M3.E4M3 R24, gdesc[UR24], RZ, !UPT, gsb0 ;  /* 0x01e00000181879f3 */ /* 0x000fe2000c0008ff */
[----:B------:R-:W-:Y:S01]  /*1fe0*/  UMOV UR11, 0x80000020 ;  /* 0x80000020000b7882 */ /* 0x000fe20000000000 */
[----:B------:R-:W-:Y:S02]  /*1ff0*/  UIADD3 UR12, UR24, 0x202, URZ ;  /* 0x00000202180c7890 */ /* 0x000fe4000fffe03f */
[----:B------:R-:W-:Y:S01]  /*2000*/  UIADD3 UR14, UR26, 0x202, URZ ;  /* 0x000002021a0e7890 */ /* 0x000fe2000fffe03f */
[----:B------:R-:W-:Y:S01]  /*2010*/  UMOV UR13, 0x80000020 ;  /* 0x80000020000d7882 */ /* 0x000fe20000000000 */
[----:B------:R-:W-:Y:S01]  /*2020*/  UMOV UR15, 0x80000020 ;  /* 0x80000020000f7882 */ /* 0x000fe20000000000 */
[----:B------:R-:W-:-:S02]  /*2030*/  UIADD3 UR16, UR24, 0x400, URZ ;  /* 0x0000040018107890 */ /* 0x000fc4000fffe03f */
[----:B------:R-:W-:Y:S01]  /*2040*/  UIADD3 UR18, UR26, 0x400, URZ ;  /* 0x000004001a127890 */ /* 0x000fe2000fffe03f */
[----:B------:R-:W-:Y:S01]  /*2050*/  UMOV UR17, 0x80000020 ;  /* 0x8000002000117882 */ /* 0x000fe20000000000 */
[----:B------:R-:W-:Y:S01]  /*2060*/  UMOV UR19, 0x80000020 ;  /* 0x8000002000137882 */ /* 0x000fe20000000000 */
[----:B------:R-:W-:Y:S02]  /*2070*/  UIADD3 UR20, UR24, 0x402, URZ ;  /* 0x0000040218147890 */ /* 0x000fe4000fffe03f */
[----:B------:R-:W-:Y:S01]  /*2080*/  UIADD3 UR22, UR26, 0x402, URZ ;  /* 0x000004021a167890 */ /* 0x000fe2000fffe03f */
[----:B------:R-:W-:Y:S01]  /*2090*/  UMOV UR21, 0x80000020 ;  /* 0x8000002000157882 */ /* 0x000fe20000000000 */
[----:B------:R-:W-:Y:S01]  /*20a0*/  UMOV UR23, 0x80000020 ;  /* 0x8000002000177882 */ /* 0x000fe20000000000 */
[----:B------:R-:W-:Y:S02]  /*20b0*/  WARPGROUP.DEPBAR.LE gsb0, 0x0 ;  /* 0x00008000000079c5 */ /* 0x000fe40000010000 */
[----:B------:R-:W-:-:S06]  /*20c0*/  WARPGROUP.ARRIVE ;  /* 0x00000000000079c5 */ /* 0x000fcc0000000000 */
[----:B------:R-:W-:Y:S03]  /*20d0*/  QGMMA.64x128x32.F32.E4M3.E4M3 R24, gdesc[UR4], R24, gsb0 ;  /* 0x01e00000041879f3 */ /* 0x000fe60008000818 */
[----:B------:R-:W-:Y:S02]  /*20e0*/  WARPGROUP.DEPBAR.LE gsb0, 0x0 ;  /* 0x00008000000079c5 */ /* 0x000fe40000010000 */
[----:B------:R-:W-:-:S07]  /*20f0*/  WARPGROUP.ARRIVE ;  /* 0x00000000000079c5 */ /* 0x000fce0000000000 */
        /* <DEDUP_REMOVED lines=11> */
[----:B------:R-:W-:Y:S05]  /*21b0*/  @!P0 BRA `(.L_x_1022) ;  /* 0x0000000000048947 */ /* 0x000fea0003800000 */
[----:B------:R-:W-:Y:S01]  /*21c0*/  BPT.TRAP 0x1 ;  /* 0x000000040000795c */ /* 0x000fe20000300000 */
.L_x_1022:
[----:B------:R-:W-:Y:S01]  /*21d0*/  UISETP.NE.AND UP1, UPT, UR51, URZ, UPT ;  /* 0x0000003f3300728c */ /* 0x000fe2000bf25270 */
[----:B01----:R-:W-:Y:S01]  /*21e0*/  VIADD R0, R17, UR41 ;  /* 0x0000002911007c36 */ /* 0x003fe20008000000 */
[----:B------:R-:W-:Y:S01]  /*21f0*/  R2UR UR6, R3 ;  /* 0x00000000030672ca */ /* 0x000fe200000e0000 */
[----:B------:R-:W0:Y:S01]  /*2200*/  LDC R4, c[0x0][0x2f0] ;  /* 0x0000bc00ff047b82 */ /* 0x000e220000000800 */
[----:B------:R-:W-:Y:S01]  /*2210*/  IMAD.MOV.U32 R3, RZ, RZ, -0x80 ;  /* 0xffffff80ff037424 */ /* 0x000fe200078e00ff */
[----:B------:R-:W-:Y:S01]  /*2220*/  UISETP.NE.AND UP0, UPT, UR50, URZ, UPT ;  /* 0x0000003f3200728c */ /* 0x000fe2000bf05270 */
[----:B------:R-:W-:Y:S01]  /*2230*/  PLOP3.LUT P1, PT, PT, PT, UP1, 0x80, 0x0 ;  /* 0x000000000000781c */ /* 0x000fe20003f2f018 */
[----:B------:R-:W-:Y:S01]  /*2240*/  ULDC UR30, c[0x0][0x9dc] ;  /* 0x00027700001e7ab9 */ /* 0x000fe20000000800 */
[----:B------:R-:W-:Y:S01]  /*2250*/  PLOP3.LUT P2, PT, PT, PT, UP1, 0x80, 0x0 ;  /* 0x000000000000781c */ /* 0x000fe20003f4f018 */
[C---:B------:R-:W-:Y:S01]  /*2260*/  IMAD R9, R88.reuse, R3, 0x80 ;  /* 0x0000008058097424 */ /* 0x040fe200078e0203 */
[----:B------:R-:W-:Y:S01]  /*2270*/  ULDC UR14, c[0x0][0x9e0] ;  /* 0x00027800000e7ab9 */ /* 0x000fe20000000800 */
[----:B------:R-:W-:Y:S01]  /*2280*/  @UP1 ULDC UR7, c[0x0][0x44c] ;  /* 0x0001130000071ab9 */ /* 0x000fe20000000800 */
[----:B------:R-:W1:Y:S01]  /*2290*/  LDC R5, c[0x0][0x288] ;  /* 0x0000a200ff057b82 */ /* 0x000e620000000800 */
[----:B------:R-:W-:Y:S01]  /*22a0*/  VIADD R3, R9, 0x1 ;  /* 0x0000000109037836 */ /* 0x000fe20000000000 */
[----:B------:R-:W-:Y:S01]  /*22b0*/  LEA R8, R88, 0xffffff80, 0x7 ;  /* 0xffffff8058087811 */ /* 0x000fe200078e38ff */
[----:B------:R-:W-:-:S02]  /*22c0*/  UIADD3 UR6, UR6, 0x2a840, URZ ;  /* 0x0002a84006067890 */ /* 0x000fc4000fffe03f */
[----:B------:R-:W-:Y:S02]  /*22d0*/  IMAD R3, R16, -0x2, R3 ;  /* 0xfffffffe10037824 */ /* 0x000fe400078e0203 */
[----:B------:R-:W-:Y:S01]  /*22e0*/  @P1 IMAD.HI.U32 R2, R0, UR7, RZ ;  /* 0x0000000700021c27 */ /* 0x000fe2000f8e00ff */
[----:B------:R-:W-:Y:S01]  /*22f0*/  @UP1 ULDC UR7, c[0x0][0x450] ;  /* 0x0001140000071ab9 */ /* 0x000fe20000000800 */
[----:B------:R-:W-:Y:S01]  /*2300*/  UPRMT UR6, UR38, 0x654, UR6 ;  /* 0x0000065426067896 */ /* 0x000fe20008000006 */
[----:B------:R-:W-:Y:S02]  /*2310*/  PLOP3.LUT P1, PT, PT, PT, UP0, 0x40, 0x0 ;  /* 0x000000000000781c */ /* 0x000fe40003f2e808 */
[----:B------:R-:W-:Y:S01]  /*2320*/  @P2 SHF.R.U32.HI R0, RZ, UR7, R2 ;  /* 0x00000007ff002c19 */ /* 0x000fe20008011602 */
[----:B0-----:R-:W-:-:S04]  /*2330*/  IMAD R2, R4, UR44, R3 ;  /* 0x0000002c04027c24 */ /* 0x001fc8000f8e0203 */
[----:B------:R-:W0:Y:S01]  /*2340*/  SHFL.IDX PT, R6, R0, RZ, 0x1c1f ;  /* 0x001c1fff00067589 */ /* 0x000e2200000e0000 */
[----:B------:R-:W-:Y:S01]  /*2350*/  SYNCS.ARRIVE.TRANS64.RED.A1T0 RZ, [UR6], RZ ;  /* 0x000000ffffff79a7 */ /* 0x000fe20008100406 */
[----:B------:R-:W-:Y:S01]  /*2360*/  ULOP3.LUT UR6, URZ, UR30, URZ, 0x33, !UPT ;  /* 0x0000001e3f067292 */ /* 0x000fe2000f8e333f */
[----:B------:R-:W-:Y:S02]  /*2370*/  IMAD R3, R4, UR44, R9 ;  /* 0x0000002c04037c24 */ /* 0x000fe4000f8e0209 */
[----:B-1----:R-:W-:Y:S02]  /*2380*/  IMAD.IADD R2, R2, 0x1, -R5 ;  /* 0x0000000102027824 */ /* 0x002fe400078e0a05 */
[----:B------:R-:W-:Y:S02]  /*2390*/  IMAD R10, R16, -0x2, R3 ;  /* 0xfffffffe100a7824 */ /* 0x000fe400078e0203 */
[C---:B------:R-:W-:Y:S02]  /*23a0*/  VIADD R11, R2.reuse, UR14 ;  /* 0x0000000e020b7c36 */ /* 0x040fe40008000000 */
[----:B------:R-:W-:-:S03]  /*23b0*/  VIADD R15, R2, UR6 ;  /* 0x00000006020f7c36 */ /* 0x000fc60008000000 */
[----:B0-----:R-:W-:Y:S01]  /*23c0*/  VIADDMNMX R2, R6, R11, R10, PT ;  /* 0x0000000b06027246 */ /* 0x001fe2000380010a */
[----:B------:R-:W-:Y:S01]  /*23d0*/  IMAD.IADD R3, R15, 0x1, R6 ;  /* 0x000000010f037824 */ /* 0x000fe200078e0206 */
[----:B------:R-:W-:Y:S06]  /*23e0*/  @P1 BRA `(.L_x_1023) ;  /* 0x0000000000641947 */ /* 0x000fec0003800000 */
[----:B------:R-:W-:Y:S01]  /*23f0*/  IMAD R6, R4, UR44, R6 ;  /* 0x0000002c04067c24 */ /* 0x000fe2000f8e0206 */
[----:B------:R-:W-:Y:S03]  /*2400*/  BSSY B0, `(.L_x_1024) ;  /* 0x0000013000007945 */ /* 0x000fe60003800000 */
[----:B------:R-:W-:-:S05]  /*2410*/  IMAD.IADD R7, R6, 0x1, -R5 ;  /* 0x0000000106077824 */ /* 0x000fca00078e0a05 */
[----:B------:R-:W-:-:S13]  /*2420*/  ISETP.GT.AND P1, PT, R7, -0x1, PT ;  /* 0xffffffff0700780c */ /* 0x000fda0003f24270 */
[----:B------:R-:W-:Y:S05]  /*2430*/  @P1 BRA `(.L_x_1025) ;  /* 0x0000000000241947 */ /* 0x000fea0003800000 */
[----:B------:R-:W-:Y:S01]  /*2440*/  ULDC UR6, c[0x0][0x9e4] ;  /* 0x0002790000067ab9 */ /* 0x000fe20000000800 */
[----:B------:R-:W-:Y:S01]  /*2450*/  LOP3.LUT R7, RZ, R7, RZ, 0x33, !PT ;  /* 0x00000007ff077212 */ /* 0x000fe200078e33ff */
[----:B------:R-:W-:-:S05]  /*2460*/  IMAD.U32 R12, RZ, RZ, UR6 ;  /* 0x00000006ff0c7e24 */ /* 0x000fca000f8e00ff */
[----:B------:R-:W-:-:S13]  /*2470*/  ISETP.NE.AND P1, PT, R12, 0x1, PT ;  /* 0x000000010c00780c */ /* 0x000fda0003f25270 */
[----:B------:R-:W0:Y:S02]  /*2480*/  @P1 LDC.64 R20, c[0x0][0x9e8] ;  /* 0x00027a00ff141b82 */ /* 0x000e240000000a00 */
[----:B0-----:R-:W-:-:S05]  /*2490*/  @P1 IMAD.HI.U32 R6, R7, R20, RZ ;  /* 0x0000001407061227 */ /* 0x001fca00078e00ff */
[----:B------:R-:W-:-:S04]  /*24a0*/  @P1 SHF.R.U32.HI R7, RZ, R21, R6 ;  /* 0x00000015ff071219 */ /* 0x000fc80000011606 */
[----:B------:R-:W-:Y:S01]  /*24b0*/  LOP3.LUT R7, RZ, R7, RZ, 0x33, !PT ;  /* 0x00000007ff077212 */ /* 0x000fe200078e33ff */
[----:B------:R-:W-:Y:S06]  /*24c0*/  BRA `(.L_x_1026) ;  /* 0x0000000000187947 */ /* 0x000fec0003800000 */
.L_x_1025:
[----:B------:R-:W-:Y:S02]  /*24d0*/  ULDC UR6, c[0x0][0x9e4] ;  /* 0x0002790000067ab9 */ /* 0x000fe40000000800 */
[----:B------:R-:W-:-:S05]  /*24e0*/  IMAD.U32 R12, RZ, RZ, UR6 ;  /* 0x00000006ff0c7e24 */ /* 0x000fca000f8e00ff */
[----:B------:R-:W-:-:S13]  /*24f0*/  ISETP.NE.AND P1, PT, R12, 0x1, PT ;  /* 0x000000010c00780c */ /* 0x000fda0003f25270 */
[----:B------:R-:W0:Y:S02]  /*2500*/  @P1 LDC.64 R20, c[0x0][0x9e8] ;  /* 0x00027a00ff141b82 */ /* 0x000e240000000a00 */
[----:B0-----:R-:W-:-:S05]  /*2510*/  @P1 IMAD.HI.U32 R6, R7, R20, RZ ;  /* 0x0000001407061227 */ /* 0x001fca00078e00ff */
[----:B------:R-:W-:-:S07]  /*2520*/  @P1 SHF.R.U32.HI R7, RZ, R21, R6 ;  /* 0x00000015ff071219 */ /* 0x000fce0000011606 */
.L_x_1026:
[----:B------:R-:W-:Y:S05]  /*2530*/  BSYNC B0 ;  /* 0x0000000000007941 */ /* 0x000fea0003800000 */
.L_x_1024:
[----:B------:R-:W-:-:S04]  /*2540*/  IMAD R7, R7, R12, -R8 ;  /* 0x0000000c07077224 */ /* 0x000fc800078e0a08 */
[----:B------:R-:W-:-:S05]  /*2550*/  IMAD R7, R16, -0x2, R7 ;  /* 0xfffffffe10077824 */ /* 0x000fca00078e0207 */
[----:B------:R-:W-:Y:S02]  /*2560*/  VIADDMNMX R2, R7, R12, R2, PT ;  /* 0x0000000c07027246 */ /* 0x000fe40003800102 */
[----:B------:R-:W-:-:S07]  /*2570*/  VIMNMX R3, R3, R7, !PT ;  /* 0x0000000703037248 */ /* 0x000fce0007fe0100 */
.L_x_1023:
[C---:B------:R-:W-:Y:S01]  /*2580*/  ISETP.GE.AND P2, PT, R9.reuse, 0x9, PT ;  /* 0x000000090900780c */ /* 0x040fe20003f46270 */
[----:B------:R-:W0:Y:S01]  /*2590*/  SHFL.IDX PT, R0, R0, 0x1, 0x1c1f ;  /* 0x003c1f0000007f89 */ /* 0x000e2200000e0000 */
[----:B------:R-:W-:Y:S01]  /*25a0*/  ISETP.GE.AND P1, PT, R9, 0x2, PT ;  /* 0x000000020900780c */ /* 0x000fe20003f26270 */
[----:B------:R-:W-:Y:S01]  /*25b0*/  UISETP.NE.AND UP0, UPT, UR50, URZ, UPT ;  /* 0x0000003f3200728c */ /* 0x000fe2000bf05270 */
[C---:B------:R-:W-:Y:S02]  /*25c0*/  ISETP.GT.AND P3, PT, R3.reuse, 0x8, !P2 ;  /* 0x000000080300780c */ /* 0x040fe40005764270 */
[----:B------:R-:W-:Y:S02]  /*25d0*/  ISETP.GT.AND P4, PT, R3, 0x1, !P1 ;  /* 0x000000010300780c */ /* 0x000fe40004f84270 */
[----:B------:R-:W-:Y:S02]  /*25e0*/  ISETP.LT.OR P3, PT, R2, 0x9, P3 ;  /* 0x000000090200780c */ /* 0x000fe40001f61670 */
[----:B------:R-:W-:-:S02]  /*25f0*/  ISETP.GE.AND P5, PT, R9, 0x11, PT ;  /* 0x000000110900780c */ /* 0x000fc40003fa6270 */
[----:B------:R-:W-:Y:S02]  /*2600*/  FSEL R28, R28, -INF , !P3 ;  /* 0xff8000001c1c7808 */ /* 0x000fe40005800000 */
[----:B------:R-:W-:Y:S02]  /*2610*/  ISETP.LT.OR P4, PT, R2, 0x2, P4 ;  /* 0x000000020200780c */ /* 0x000fe40002781670 */
[----:B------:R-:W-:Y:S02]  /*2620*/  ISETP.GT.AND P3, PT, R3, 0x10, !P5 ;  /* 0x000000100300780c */ /* 0x000fe40006f64270 */
[----:B------:R-:W-:Y:S02]  /*2630*/  ISETP.GE.AND P6, PT, R9, 0xa, PT ;  /* 0x0000000a0900780c */ /* 0x000fe40003fc6270 */
[----:B------:R-:W-:Y:S02]  /*2640*/  FSEL R25, R25, -INF , !P4 ;  /* 0xff80000019197808 */ /* 0x000fe40006000000 */
[----:B------:R-:W-:-:S02]  /*2650*/  P2R R13, PR, RZ, 0x20 ;  /* 0x00000020ff0d7803 */ /* 0x000fc40000000000 */
[----:B------:R-:W-:Y:S01]  /*2660*/  ISETP.LT.OR P3, PT, R2, 0x11, P3 ;  /* 0x000000110200780c */ /* 0x000fe20001f61670 */
[----:B0-----:R-:W-:Y:S01]  /*2670*/  IMAD.IADD R15, R15, 0x1, R0 ;  /* 0x000000010f0f7824 */ /* 0x001fe200078e0200 */
[----:B------:R-:W-:Y:S02]  /*2680*/  ISETP.GT.AND P4, PT, R3, 0x9, !P6 ;  /* 0x000000090300780c */ /* 0x000fe40007784270 */
[----:B------:R-:W-:Y:S02]  /*2690*/  ISETP.GE.AND P5, PT, R9, 0x12, PT ;  /* 0x000000120900780c */ /* 0x000fe40003fa6270 */
[----:B------:R-:W-:Y:S02]  /*26a0*/  FSEL R32, R32, -INF , !P3 ;  /* 0xff80000020207808 */ /* 0x000fe40005800000 */
[----:B------:R-:W-:Y:S02]  /*26b0*/  ISETP.LT.OR P4, PT, R2, 0xa, P4 ;  /* 0x0000000a0200780c */ /* 0x000fe40002781670 */
[----:B------:R-:W-:-:S02]  /*26c0*/  ISETP.GT.AND P3, PT, R3, 0x11, !P5 ;  /* 0x000000110300780c */ /* 0x000fc40006f64270 */
[----:B------:R-:W-:Y:S02]  /*26d0*/  FSEL R29, R29, -INF , !P4 ;  /* 0xff8000001d1d7808 */ /* 0x000fe40006000000 */
[----:B------:R-:W-:Y:S02]  /*26e0*/  ISETP.LT.OR P3, PT, R2, 0x12, P3 ;  /* 0x000000120200780c */ /* 0x000fe40001f61670 */
[----:B------:R-:W-:Y:S02]  /*26f0*/  ISETP.GE.AND P4, PT, R9, 0x19, PT ;  /* 0x000000190900780c */ /* 0x000fe40003f86270 */
[----:B------:R-:W-:Y:S02]  /*2700*/  FSEL R33, R33, -INF , !P3 ;  /* 0xff80000021217808 */ /* 0x000fe40005800000 */
[----:B------:R-:W-:Y:S02]  /*2710*/  ISETP.GT.AND P3, PT, R3, 0x18, !P4 ;  /* 0x000000180300780c */ /* 0x000fe40006764270 */
[----:B------:R-:W-:-:S02]  /*2720*/  P2R R20, PR, RZ, 0x10 ;  /* 0x00000010ff147803 */ /* 0x000fc40000000000 */
[----:B------:R-:W-:Y:S02]  /*2730*/  ISETP.LT.OR P3, PT, R2, 0x19, P3 ;  /* 0x000000190200780c */ /* 0x000fe40001f61670 */
[----:B------:R-:W-:Y:S02]  /*2740*/  ISETP.GE.AND P4, PT, R9, 0x1a, PT ;  /* 0x0000001a0900780c */ /* 0x000fe40003f86270 */
[----:B------:R-:W-:Y:S02]  /*2750*/  FSEL R36, R36, -INF , !P3 ;  /* 0xff80000024247808 */ /* 0x000fe40005800000 */
[----:B------:R-:W-:Y:S02]  /*2760*/  ISETP.GT.AND P3, PT, R3, 0x19, !P4 ;  /* 0x000000190300780c */ /* 0x000fe40006764270 */
[----:B------:R-:W-:Y:S02]  /*2770*/  P2R R21, PR, RZ, 0x10 ;  /* 0x00000010ff157803 */ /* 0x000fe40000000000 */
[----:B------:R-:W-:-:S02]  /*2780*/  ISETP.LT.OR P3, PT, R2, 0x1a, P3 ;  /* 0x0000001a0200780c */ /* 0x000fc40001f61670 */
[----:B------:R-:W-:Y:S02]  /*2790*/  ISETP.GE.AND P4, PT, R9, 0x21, PT ;  /* 0x000000210900780c */ /* 0x000fe40003f86270 */
[----:B------:R-:W-:Y:S02]  /*27a0*/  FSEL R37, R37, -INF , !P3 ;  /* 0xff80000025257808 */ /* 0x000fe40005800000 */
[----:B------:R-:W-:Y:S02]  /*27b0*/  ISETP.GT.AND P3, PT, R3, 0x20, !P4 ;  /* 0x000000200300780c */ /* 0x000fe40006764270 */
[----:B------:R-:W-:Y:S02]  /*27c0*/  P2R R89, PR, RZ, 0x10 ;  /* 0x00000010ff597803 */ /* 0x000fe40000000000 */
[----:B------:R-:W-:Y:S02]  /*27d0*/  ISETP.LT.OR P3, PT, R2, 0x21, P3 ;  /* 0x000000210200780c */ /* 0x000fe40001f61670 */
[----:B------:R-:W-:-:S02]  /*27e0*/  ISETP.GE.AND P4, PT, R9, 0x22, PT ;  /* 0x000000220900780c */ /* 0x000fc40003f86270 */
[----:B------:R-:W-:Y:S02]  /*27f0*/  FSEL R40, R40, -INF , !P3 ;  /* 0xff80000028287808 */ /* 0x000fe40005800000 */
[----:B------:R-:W-:Y:S02]  /*2800*/  ISETP.GT.AND P3, PT, R3, 0x21, !P4 ;  /* 0x000000210300780c */ /* 0x000fe40006764270 */
[----:B------:R-:W-:Y:S02]  /*2810*/  P2R R90, PR, RZ, 0x10 ;  /* 0x00000010ff5a7803 */ /* 0x000fe40000000000 */
[----:B------:R-:W-:Y:S02]  /*2820*/  ISETP.LT.OR P3, PT, R2, 0x22, P3 ;  /* 0x000000220200780c */ /* 0x000fe40001f61670 */
[----:B------:R-:W-:Y:S02]  /*2830*/  ISETP.GE.AND P4, PT, R9, 0x29, PT ;  /* 0x000000290900780c */ /* 0x000fe40003f86270 */
[----:B------:R-:W-:-:S02]  /*2840*/  FSEL R41, R41, -INF , !P3 ;  /* 0xff80000029297808 */ /* 0x000fc40005800000 */
[----:B------:R-:W-:Y:S02]  /*2850*/  ISETP.GT.AND P3, PT, R3, 0x28, !P4 ;  /* 0x000000280300780c */ /* 0x000fe40006764270 */
[----:B------:R-:W-:Y:S02]  /*2860*/  P2R R91, PR, RZ, 0x10 ;  /* 0x00000010ff5b7803 */ /* 0x000fe40000000000 */
[----:B------:R-:W-:Y:S02]  /*2870*/  ISETP.LT.OR P3, PT, R2, 0x29, P3 ;  /* 0x000000290200780c */ /* 0x000fe40001f61670 */
[----:B------:R-:W-:Y:S02]  /*2880*/  ISETP.GE.AND P4, PT, R9, 0x2a, PT ;  /* 0x0000002a0900780c */ /* 0x000fe40003f86270 */
[----:B------:R-:W-:Y:S02]  /*2890*/  FSEL R44, R44, -INF , !P3 ;  /* 0xff8000002c2c7808 */ /* 0x000fe40005800000 */
[----:B------:R-:W-:-:S02]  /*28a0*/  ISETP.GT.AND P3, PT, R3, 0x29, !P4 ;  /* 0x000000290300780c */ /* 0x000fc40006764270 */
[----:B------:R-:W-:Y:S02]  /*28b0*/  P2R R92, PR, RZ, 0x10 ;  /* 0x00000010ff5c7803 */ /* 0x000fe40000000000 */
        /* <DEDUP_REMOVED lines=81> */
[----:B------:R-:W-:Y:S02]  /*2dd0*/  P2R R14, PR, RZ, 0x20 ;  /* 0x00000020ff0e7803 */ /* 0x000fe40000000000 */
[----:B------:R-:W-:-:S02]  /*2de0*/  FSEL R77, R77, -INF , !P3 ;  /* 0xff8000004d4d7808 */ /* 0x000fc40005800000 */
[----:B------:R-:W-:Y:S02]  /*2df0*/  ISETP.GE.AND P3, PT, R9, 0x71, PT ;  /* 0x000000710900780c */ /* 0x000fe40003f66270 */
[----:B------:R-:W-:Y:S02]  /*2e00*/  P2R R12, PR, RZ, 0x40 ;  /* 0x00000040ff0c7803 */ /* 0x000fe40000000000 */
[----:B------:R-:W-:-:S04]  /*2e10*/  ISETP.GT.AND P4, PT, R3, 0x70, !P3 ;  /* 0x000000700300780c */ /* 0x000fc80005f84270 */
[----:B------:R-:W-:-:S04]  /*2e20*/  ISETP.LT.OR P4, PT, R2, 0x71, P4 ;  /* 0x000000710200780c */ /* 0x000fc80002781670 */
[----:B------:R-:W-:Y:S02]  /*2e30*/  FSEL R80, R80, -INF , !P4 ;  /* 0xff80000050507808 */ /* 0x000fe40006000000 */
[----:B------:R-:W-:-:S04]  /*2e40*/  ISETP.GE.AND P4, PT, R9, 0x72, PT ;  /* 0x000000720900780c */ /* 0x000fc80003f86270 */
        /* <DEDUP_REMOVED lines=8> */
[----:B------:R-:W-:Y:S02]  /*2ed0*/  P2R R6, PR, RZ, 0x40 ;  /* 0x00000040ff067803 */ /* 0x000fe40000000000 */
[----:B------:R-:W-:-:S04]  /*2ee0*/  ISETP.GT.AND P6, PT, R3, RZ, !P6 ;  /* 0x000000ff0300720c */ /* 0x000fc800077c4270 */
[----:B------:R-:W-:-:S04]  /*2ef0*/  ISETP.LT.OR P6, PT, R2, 0x1, P6 ;  /* 0x000000010200780c */ /* 0x000fc800037c1670 */
[----:B------:R-:W-:Y:S02]  /*2f00*/  FSEL R7, R24, -INF , !P6 ;  /* 0xff80000018077808 */ /* 0x000fe40007000000 */
[----:B------:R-:W-:Y:S02]  /*2f10*/  ISETP.GE.AND P6, PT, R9, 0x7a, PT ;  /* 0x0000007a0900780c */ /* 0x000fe40003fc6270 */
[----:B------:R-:W-:Y:S02]  /*2f20*/  VIADDMNMX R9, R0, R11, R10, PT ;  /* 0x0000000b00097246 */ /* 0x000fe4000380010a */
[----:B------:R-:W-:Y:S02]  /*2f30*/  P2R R24, PR, RZ, 0x40 ;  /* 0x00000040ff187803 */ /* 0x000fe40000000000 */
[----:B------:R-:W-:-:S04]  /*2f40*/  ISETP.GT.AND P6, PT, R3, 0x79, !P6 ;  /* 0x000000790300780c */ /* 0x000fc800077c4270 */
[----:B------:R-:W-:-:S04]  /*2f50*/  ISETP.LT.OR P6, PT, R2, 0x7a, P6 ;  /* 0x0000007a0200780c */ /* 0x000fc800037c1670 */
[----:B------:R-:W-:Y:S02]  /*2f60*/  FSEL R85, R85, -INF , !P6 ;  /* 0xff80000055557808 */ /* 0x000fe40007000000 */
[----:B------:R-:W-:-:S13]  /*2f70*/  PLOP3.LUT P6, PT, PT, PT, UP0, 0x40, 0x0 ;  /* 0x000000000000781c */ /* 0x000fda0003fce808 */
[----:B------:R-:W-:Y:S05]  /*2f80*/  @P6 BRA `(.L_x_1027) ;  /* 0x0000000000646947 */ /* 0x000fea0003800000 */
        /* <DEDUP_REMOVED lines=14> */
.L_x_1029:
[----:B------:R-:W-:Y:S02]  /*3070*/  ULDC UR6, c[0x0][0x9e4] ;  /* 0x0002790000067ab9 */ /* 0x000fe40000000800 */
[----:B------:R-:W-:-:S05]  /*3080*/  IMAD.U32 R2, RZ, RZ, UR6 ;  /* 0x00000006ff027e24 */ /* 0x000fca000f8e00ff */
[----:B------:R-:W-:-:S13]  /*3090*/  ISETP.NE.AND P6, PT, R2, 0x1, PT ;  /* 0x000000010200780c */ /* 0x000fda0003fc5270 */
[----:B------:R-:W0:Y:S02]  /*30a0*/  @P6 LDC.64 R10, c[0x0][0x9e8] ;  /* 0x00027a00ff0a6b82 */ /* 0x000e240000000a00 */
[----:B0-----:R-:W-:-:S05]  /*30b0*/  @P6 IMAD.HI.U32 R0, R3, R10, RZ ;  /* 0x0000000a03006227 */ /* 0x001fca00078e00ff */
[----:B------:R-:W-:-:S07]  /*30c0*/  @P6 SHF.R.U32.HI R3, RZ, R11, R0 ;  /* 0x0000000bff036219 */ /* 0x000fce0000011600 */
.L_x_1030:
[----:B------:R-:W-:Y:S05]  /*30d0*/  BSYNC B0 ;  /* 0x0000000000007941 */ /* 0x000fea0003800000 */
.L_x_1028:
[----:B------:R-:W-:-:S04]  /*30e0*/  IMAD R3, R3, R2, -R8 ;  /* 0x0000000203037224 */ /* 0x000fc800078e0a08 */
[----:B------:R-:W-:-:S05]  /*30f0*/  IMAD R0, R16, -0x2, R3 ;  /* 0xfffffffe10007824 */ /* 0x000fca00078e0203 */
[----:B------:R-:W-:Y:S02]  /*3100*/  VIADDMNMX R9, R0, R2, R9, PT ;  /* 0x0000000200097246 */ /* 0x000fe40003800109 */
[----:B------:R-:W-:-:S07]  /*3110*/  VIMNMX R15, R15, R0, !PT ;  /* 0x000000000f0f7248 */ /* 0x000fce0007fe0100 */
.L_x_1027:
[----:B------:R-:W-:Y:S01]  /*3120*/  ISETP.GT.AND P1, PT, R15, 0x1, !P1 ;  /* 0x000000010f00780c */ /* 0x000fe20004f24270 */
[----:B------:R-:W-:Y:S01]  /*3130*/  IMAD.U32 R11, RZ, RZ, UR40 ;  /* 0x00000028ff0b7e24 */ /* 0x000fe2000f8e00ff */
[----:B------:R-:W-:Y:S01]  /*3140*/  ISETP.NE.AND P6, PT, R12, RZ, PT ;  /* 0x000000ff0c00720c */ /* 0x000fe20003fc5270 */
[----:B------:R-:W-:Y:S01]  /*3150*/  UISETP.NE.AND UP1, UPT, UR51, URZ, UPT ;  /* 0x0000003f3300728c */ /* 0x000fe2000bf25270 */
[----:B------:R-:W-:Y:S01]  /*3160*/  ISETP.LT.OR P1, PT, R9, 0x2, P1 ;  /* 0x000000020900780c */ /* 0x000fe20000f21670 */
[----:B------:R-:W-:Y:S01]  /*3170*/  UISETP.NE.AND UP0, UPT, UR50, URZ, UPT ;  /* 0x0000003f3200728c */ /* 0x000fe2000bf05270 */
[----:B------:R-:W-:Y:S01]  /*3180*/  FMNMX.FTZ R3, R7, R25, !PT ;  /* 0x0000001907037209 */ /* 0x000fe20007810000 */
[----:B------:R-:W-:Y:S01]  /*3190*/  UMOV UR10, UR41 ;  /* 0x00000029000a7c82 */ /* 0x000fe20008000000 */
[----:B------:R-:W-:Y:S02]  /*31a0*/  FSEL R27, R27, -INF , !P1 ;  /* 0xff8000001b1b7808 */ /* 0x000fe40004800000 */
[----:B------:R-:W-:-:S02]  /*31b0*/  ISETP.GT.AND P1, PT, R15, 0x9, !P6 ;  /* 0x000000090f00780c */ /* 0x000fc40007724270 */
[----:B------:R-:W-:Y:S02]  /*31c0*/  FMNMX.FTZ R0, R28, R3, !PT ;  /* 0x000000031c007209 */ /* 0x000fe40007810000 */
[----:B------:R-:W-:Y:S01]  /*31d0*/  ISETP.LT.OR P1, PT, R9, 0xa, P1 ;  /* 0x0000000a0900780c */ /* 0x000fe20000f21670 */
[----:B------:R-:W-:Y:S01]  /*31e0*/  @UP1 ULDC UR6, c[0x0][0x44c] ;  /* 0x0001130000061ab9 */ /* 0x000fe20000000800 */
[----:B------:R-:W-:Y:S01]  /*31f0*/  FMNMX.FTZ R3, R29, R0, !PT ;  /* 0x000000001d037209 */ /* 0x000fe20007810000 */
[----:B------:R-:W-:Y:S01]  /*3200*/  UIMAD.WIDE.U32 UR6, UR41, UR6, URZ ;  /* 0x00000006290672a5 */ /* 0x000fe2000f8e003f */
[----:B------:R-:W-:Y:S01]  /*3210*/  FSEL R31, R31, -INF , !P1 ;  /* 0xff8000001f1f7808 */ /* 0x000fe20004800000 */
[----:B------:R-:W-:Y:S01]  /*3220*/  @UP1 ULDC UR11, c[0x0][0x450] ;  /* 0x00011400000b1ab9 */ /* 0x000fe20000000800 */
[----:B------:R-:W-:Y:S01]  /*3230*/  ISETP.NE.AND P1, PT, R13, RZ, PT ;  /* 0x000000ff0d00720c */ /* 0x000fe20003f25270 */
[----:B------:R-:W-:Y:S01]  /*3240*/  @UP1 USHF.R.U32.HI UR10, URZ, UR11, UR7 ;  /* 0x0000000b3f0a1299 */ /* 0x000fe20008011607 */
[----:B------:R-:W-:-:S02]  /*3250*/  FMNMX.FTZ R0, R32, R3, !PT ;  /* 0x0000000320007209 */ /* 0x000fc40007810000 */
[----:B------:R-:W-:Y:S01]  /*3260*/  ISETP.GT.AND P1, PT, R15, 0x10, !P1 ;  /* 0x000000100f00780c */ /* 0x000fe20004f24270 */
[----:B------:R-:W-:Y:S01]  /*3270*/  UIADD3 UR54, UR54, UR10, URZ ;  /* 0x0000000a36367290 */ /* 0x000fe2000fffe03f */
[----:B------:R-:W-:Y:S02]  /*3280*/  FMNMX.FTZ R3, R33, R0, !PT ;  /* 0x0000000021037209 */ /* 0x000fe40007810000 */
[----:B------:R-:W-:Y:S01]  /*3290*/  ISETP.LT.OR P1, PT, R9, 0x11, P1 ;  /* 0x000000110900780c */ /* 0x000fe20000f21670 */
[----:B------:R-:W-:Y:S01]  /*32a0*/  UIADD3 UR14, UR54, UR14, URZ ;  /* 0x0000000e360e7290 */ /* 0x000fe2000fffe03f */
[----:B------:R-:W-:Y:S02]  /*32b0*/  ISETP.GT.AND P2, PT, R15, 0x8, !P2 ;  /* 0x000000080f00780c */ /* 0x000fe40005744270 */
[----:B------:R-:W-:Y:S02]  /*32c0*/  FSEL R34, R34, -INF , !P1 ;  /* 0xff80000022227808 */ /* 0x000fe40004800000 */
[----:B------:R-:W-:-:S02]  /*32d0*/  ISETP.NE.AND P1, PT, R14, RZ, PT ;  /* 0x000000ff0e00720c */ /* 0x000fc40003f25270 */
[----:B------:R-:W-:Y:S02]  /*32e0*/  FMNMX.FTZ R0, R36, R3, !PT ;  /* 0x0000000324007209 */ /* 0x000fe40007810000 */
[----:B------:R-:W-:Y:S02]  /*32f0*/  ISETP.GT.AND P1, PT, R15, 0x11, !P1 ;  /* 0x000000110f00780c */ /* 0x000fe40004f24270 */
[C---:B------:R-:W-:Y:S02]  /*3300*/  ISETP.LT.OR P2, PT, R9.reuse, 0x9, P2 ;  /* 0x000000090900780c */ /* 0x040fe40001741670 */
[----:B------:R-:W-:Y:S02]  /*3310*/  ISETP.LT.OR P1, PT, R9, 0x12, P1 ;  /* 0x000000120900780c */ /* 0x000fe40000f21670 */
[----:B------:R-:W-:Y:S02]  /*3320*/  FMNMX.FTZ R3, R37, R0, !PT ;  /* 0x0000000025037209 */ /* 0x000fe40007810000 */
[----:B------:R-:W-:-:S02]  /*3330*/  FSEL R35, R35, -INF , !P1 ;  /* 0xff80000023237808 */ /* 0x000fc40004800000 */
[----:B------:R-:W-:Y:S02]  /*3340*/  ISETP.NE.AND P1, PT, R20, RZ, PT ;  /* 0x000000ff1400720c */ /* 0x000fe40003f25270 */
[----:B------:R-:W-:Y:S02]  /*3350*/  FSEL R30, R30, -INF , !P2 ;  /* 0xff8000001e1e7808 */ /* 0x000fe40005000000 */
[----:B------:R-:W-:Y:S02]  /*3360*/  ISETP.GT.AND P1, PT, R15, 0x18, !P1 ;  /* 0x000000180f00780c */ /* 0x000fe40004f24270 */
[----:B------:R-:W-:Y:S02]  /*3370*/  ISETP.NE.AND P2, PT, R94, RZ, PT ;  /* 0x000000ff5e00720c */ /* 0x000fe40003f45270 */
[----:B------:R-:W-:Y:S02]  /*3380*/  ISETP.LT.OR P1, PT, R9, 0x19, P1 ;  /* 0x000000190900780c */ /* 0x000fe40000f21670 */
[----:B------:R-:W-:-:S02]  /*3390*/  FMNMX.FTZ R0, R40, R3, !PT ;  /* 0x0000000328007209 */ /* 0x000fc40007810000 */
[----:B------:R-:W-:Y:S02]  /*33a0*/  FSEL R38, R38, -INF , !P1 ;  /* 0xff80000026267808 */ /* 0x000fe40004800000 */
[----:B------:R-:W-:Y:S02]  /*33b0*/  ISETP.NE.AND P1, PT, R21, RZ, PT ;  /* 0x000000ff1500720c */ /* 0x000fe40003f25270 */
[----:B------:R-:W-:Y:S02]  /*33c0*/  FMNMX.FTZ R3, R41, R0, !PT ;  /* 0x0000000029037209 */ /* 0x000fe40007810000 */
[----:B------:R-:W-:Y:S02]  /*33d0*/  ISETP.GT.AND P1, PT, R15, 0x19, !P1 ;  /* 0x000000190f00780c */ /* 0x000fe40004f24270 */
[----:B------:R-:W-:Y:S02]  /*33e0*/  ISETP.NE.AND P6, PT, R95, RZ, PT ;  /* 0x000000ff5f00720c */ /* 0x000fe40003fc5270 */
[----:B------:R-:W-:-:S02]  /*33f0*/  ISETP.LT.OR P1, PT, R9, 0x1a, P1 ;  /* 0x0000001a0900780c */ /* 0x000fc40000f21670 */
[----:B------:R-:W-:Y:S02]  /*3400*/  FMNMX.FTZ R0, R44, R3, !PT ;  /* 0x000000032c007209 */ /* 0x000fe40007810000 */
[----:B------:R-:W-:Y:S02]  /*3410*/  FSEL R39, R39, -INF , !P1 ;  /* 0xff80000027277808 */ /* 0x000fe40004800000 */
[----:B------:R-:W-:Y:S02]  /*3420*/  ISETP.NE.AND P1, PT, R89, RZ, PT ;  /* 0x000000ff5900720c */ /* 0x000fe40003f25270 */
[----:B------:R-:W-:Y:S02]  /*3430*/  FMNMX.FTZ R3, R45, R0, !PT ;  /* 0x000000002d037209 */ /* 0x000fe40007810000 */
[----:B------:R-:W-:Y:S02]  /*3440*/  ISETP.GT.AND P1, PT, R15, 0x20, !P1 ;  /* 0x000000200f00780c */ /* 0x000fe40004f24270 */
[----:B------:R-:W-:-:S02]  /*3450*/  FMNMX.FTZ R0, R48, R3, !PT ;  /* 0x0000000330007209 */ /* 0x000fc40007810000 */
[----:B------:R-:W-:Y:S02]  /*3460*/  ISETP.LT.OR P1, PT, R9, 0x21, P1 ;  /* 0x000000210900780c */ /* 0x000fe40000f21670 */
[----:B------:R-:W-:Y:S02]  /*3470*/  FMNMX.FTZ R3, R49, R0, !PT ;  /* 0x0000000031037209 */ /* 0x000fe40007810000 */
[----:B------:R-:W-:Y:S02]  /*3480*/  FSEL R42, R42, -INF , !P1 ;  /* 0xff8000002a2a7808 */ /* 0x000fe40004800000 */
[----:B------:R-:W-:Y:S02]  /*3490*/  ISETP.NE.AND P1, PT, R90, RZ, PT ;  /* 0x000000ff5a00720c */ /* 0x000fe40003f25270 */
[----:B------:R-:W-:Y:S02]  /*34a0*/  FMNMX.FTZ R0, R52, R3, !PT ;  /* 0x0000000334007209 */ /* 0x000fe40007810000 */
[----:B------:R-:W-:-:S02]  /*34b0*/  ISETP.GT.AND P1, PT, R15, 0x21, !P1 ;  /* 0x000000210f00780c */ /* 0x000fc40004f24270 */
[----:B------:R-:W-:Y:S02]  /*34c0*/  FMNMX.FTZ R3, R53, R0, !PT ;  /* 0x0000000035037209 */ /* 0x000fe40007810000 */
[----:B------:R-:W-:Y:S02]  /*34d0*/  ISETP.LT.OR P1, PT, R9, 0x22, P1 ;  /* 0x000000220900780c */ /* 0x000fe40000f21670 */
[----:B------:R-:W-:Y:S02]  /*34e0*/  FMNMX.FTZ R0, R56, R3, !PT ;  /* 0x0000000338007209 */ /* 0x000fe40007810000 */
[----:B------:R-:W-:Y:S02]  /*34f0*/  FSEL R43, R43, -INF , !P1 ;  /* 0xff8000002b2b7808 */ /* 0x000fe40004800000 */
[----:B------:R-:W-:Y:S02]  /*3500*/  ISETP.NE.AND P1, PT, R91, RZ, PT ;  /* 0x000000ff5b00720c */ /* 0x000fe40003f25270 */
[----:B------:R-:W-:-:S02]  /*3510*/  FMNMX.FTZ R3, R57, R0, !PT ;  /* 0x0000000039037209 */ /* 0x000fc40007810000 */
[----:B------:R-:W-:Y:S02]  /*3520*/  ISETP.GT.AND P1, PT, R15, 0x28, !P1 ;  /* 0x000000280f00780c */ /* 0x000fe40004f24270 */
[----:B------:R-:W-:Y:S02]  /*3530*/  FMNMX.FTZ R0, R60, R3, !PT ;  /* 0x000000033c007209 */ /* 0x000fe40007810000 */
[----:B------:R-:W-:Y:S02]  /*3540*/  ISETP.LT.OR P1, PT, R9, 0x29, P1 ;  /* 0x000000290900780c */ /* 0x000fe40000f21670 */
[----:B------:R-:W-:Y:S02]  /*3550*/  FMNMX.FTZ R3, R61, R0, !PT ;  /* 0x000000003d037209 */ /* 0x000fe40007810000 */
[----:B------:R-:W-:Y:S02]  /*3560*/  FSEL R46, R46, -INF , !P1 ;  /* 0xff8000002e2e7808 */ /* 0x000fe40004800000 */
[----:B------:R-:W-:-:S02]  /*3570*/  ISETP.NE.AND P1, PT, R92, RZ, PT ;  /* 0x000000ff5c00720c */ /* 0x000fc40003f25270 */
[----:B------:R-:W-:Y:S02]  /*3580*/  FMNMX.FTZ R0, R64, R3, !PT ;  /* 0x0000000340007209 */ /* 0x000fe40007810000 */
[----:B------:R-:W-:Y:S02]  /*3590*/  ISETP.GT.AND P1, PT, R15, 0x29, !P1 ;  /* 0x000000290f00780c */ /* 0x000fe40004f24270 */
[----:B------:R-:W-:Y:S02]  /*35a0*/  FMNMX.FTZ R3, R65, R0, !PT ;  /* 0x0000000041037209 */ /* 0x000fe40007810000 */
[----:B------:R-:W-:Y:S02]  /*35b0*/  ISETP.LT.OR P1, PT, R9, 0x2a, P1 ;  /* 0x0000002a0900780c */ /* 0x000fe40000f21670 */
[----:B------:R-:W-:Y:S02]  /*35c0*/  FMNMX.FTZ R0, R68, R3, !PT ;  /* 0x0000000344007209 */ /* 0x000fe40007810000 */
[----:B------:R-:W-:-:S02]  /*35d0*/  FSEL R47, R47, -INF , !P1 ;  /* 0xff8000002f2f7808 */ /* 0x000fc40004800000 */
[----:B------:R-:W-:Y:S02]  /*35e0*/  ISETP.NE.AND P1, PT, R93, RZ, PT ;  /* 0x000000ff5d00720c */ /* 0x000fe40003f25270 */
[----:B------:R-:W-:Y:S02]  /*35f0*/  FMNMX.FTZ R3, R69, R0, !PT ;  /* 0x0000000045037209 */ /* 0x000fe40007810000 */
[----:B------:R-:W-:Y:S02]  /*3600*/  ISETP.GT.AND P1, PT, R15, 0x30, !P1 ;  /* 0x000000300f00780c */ /* 0x000fe40004f24270 */
[----:B------:R-:W-:Y:S02]  /*3610*/  FMNMX.FTZ R0, R72, R3, !PT ;  /* 0x0000000348007209 */ /* 0x000fe40007810000 */
[----:B------:R-:W-:Y:S02]  /*3620*/  ISETP.LT.OR P1, PT, R9, 0x31, P1 ;  /* 0x000000310900780c */ /* 0x000fe40000f21670 */
[----:B------:R-:W-:-:S02]  /*3630*/  FMNMX.FTZ R3, R73, R0, !PT ;  /* 0x0000000049037209 */ /* 0x000fc40007810000 */
[----:B------:R-:W-:Y:S02]  /*3640*/  FSEL R50, R50, -INF , !P1 ;  /* 0xff80000032327808 */ /* 0x000fe40004800000 */
[----:B------:R-:W-:Y:S02]  /*3650*/  ISETP.GT.AND P1, PT, R15, 0x31, !P2 ;  /* 0x000000310f00780c */ /* 0x000fe40005724270 */
[----:B------:R-:W-:Y:S02]  /*3660*/  FMNMX.FTZ R0, R76, R3, !PT ;  /* 0x000000034c007209 */ /* 0x000fe40007810000 */
[----:B------:R-:W-:Y:S02]  /*3670*/  ISETP.LT.OR P1, PT, R9, 0x32, P1 ;  /* 0x000000320900780c */ /* 0x000fe40000f21670 */
[----:B------:R-:W-:Y:S02]  /*3680*/  FMNMX.FTZ R3, R77, R0, !PT ;  /* 0x000000004d037209 */ /* 0x000fe40007810000 */
[----:B------:R-:W-:-:S02]  /*3690*/  FSEL R51, R51, -INF , !P1 ;  /* 0xff80000033337808 */ /* 0x000fc40004800000 */
        /* <DEDUP_REMOVED lines=10> */
[----:B------:R-:W-:Y:S01]  /*3740*/  ISETP.NE.AND P2, PT, R105, RZ, PT ;  /* 0x000000ff6900720c */ /* 0x000fe20003f45270 */
[----:B------:R-:W0:Y:S01]  /*3750*/  SHFL.BFLY PT, R3, R2, 0x2, 0x1f ;  /* 0x0c401f0002037f89 */ /* 0x000e2200000e0000 */
[----:B------:R-:W-:-:S02]  /*3760*/  FSEL R55, R55, -INF , !P1 ;  /* 0xff80000037377808 */ /* 0x000fc40004800000 */
[----:B------:R-:W-:Y:S02]  /*3770*/  ISETP.NE.AND P1, PT, R97, RZ, PT ;  /* 0x000000ff6100720c */ /* 0x000fe40003f25270 */
[----:B------:R-:W-:Y:S02]  /*3780*/  ISETP.NE.AND P6, PT, R106, RZ, PT ;  /* 0x000000ff6a00720c */ /* 0x000fe40003fc5270 */
[C---:B------:R-:W-:Y:S02]  /*3790*/  ISETP.GT.AND P1, PT, R15.reuse, 0x40, !P1 ;  /* 0x000000400f00780c */ /* 0x040fe40004f24270 */
[----:B------:R-:W-:Y:S02]  /*37a0*/  ISETP.GT.AND P3, PT, R15, 0x70, !P3 ;  /* 0x000000700f00780c */ /* 0x000fe40005f64270 */
[----:B------:R-:W-:Y:S02]  /*37b0*/  ISETP.LT.OR P1, PT, R9, 0x41, P1 ;  /* 0x000000410900780c */ /* 0x000fe40000f21670 */
[----:B------:R-:W-:-:S02]  /*37c0*/  ISETP.GT.AND P4, PT, R15, 0x71, !P4 ;  /* 0x000000710f00780c */ /* 0x000fc40006784270 */
[----:B------:R-:W-:Y:S02]  /*37d0*/  FSEL R58, R58, -INF , !P1 ;  /* 0xff8000003a3a7808 */ /* 0x000fe40004800000 */
[----:B------:R-:W-:Y:S02]  /*37e0*/  ISETP.NE.AND P1, PT, R98, RZ, PT ;  /* 0x000000ff6200720c */ /* 0x000fe40003f25270 */
[C---:B------:R-:W-:Y:S02]  /*37f0*/  ISETP.GT.AND P5, PT, R15.reuse, 0x78, !P5 ;  /* 0x000000780f00780c */ /* 0x040fe40006fa4270 */
[----:B------:R-:W-:Y:S02]  /*3800*/  ISETP.GT.AND P1, PT, R15, 0x41, !P1 ;  /* 0x000000410f00780c */ /* 0x000fe40004f24270 */
[C---:B------:R-:W-:Y:S02]  /*3810*/  ISETP.LT.OR P3, PT, R9.reuse, 0x71, P3 ;  /* 0x000000710900780c */ /* 0x040fe40001f61670 */
[----:B------:R-:W-:-:S02]  /*3820*/  ISETP.LT.OR P1, PT, R9, 0x42, P1 ;  /* 0x000000420900780c */ /* 0x000fc40000f21670 */
[----:B0-----:R-:W-:Y:S02]  /*3830*/  FMNMX.FTZ R3, R2, R3, !PT ;  /* 0x0000000302037209 */ /* 0x001fe40007810000 */
[----:B------:R-:W-:Y:S02]  /*3840*/  FSEL R59, R59, -INF , !P1 ;  /* 0xff8000003b3b7808 */ /* 0x000fe40004800000 */
[----:B------:R-:W-:Y:S01]  /*3850*/  ISETP.NE.AND P1, PT, R99, RZ, PT ;  /* 0x000000ff6300720c */ /* 0x000fe20003f25270 */
[----:B------:R-:W0:Y:S01]  /*3860*/  SHFL.BFLY PT, R0, R3, 0x1, 0x1f ;  /* 0x0c201f0003007f89 */ /* 0x000e2200000e0000 */
[----:B------:R-:W-:Y:S02]  /*3870*/  ISETP.LT.OR P4, PT, R9, 0x72, P4 ;  /* 0x000000720900780c */ /* 0x000fe40002781670 */
[----:B------:R-:W-:Y:S02]  /*3880*/  ISETP.GT.AND P1, PT, R15, 0x48, !P1 ;  /* 0x000000480f00780c */ /* 0x000fe40004f24270 */
[----:B------:R-:W-:-:S02]  /*3890*/  FSEL R82, R82, -INF , !P3 ;  /* 0xff80000052527808 */ /* 0x000fc40005800000 */
[C---:B------:R-:W-:Y:S02]  /*38a0*/  ISETP.LT.OR P1, PT, R9.reuse, 0x49, P1 ;  /* 0x000000490900780c */ /* 0x040fe40000f21670 */
[----:B------:R-:W-:Y:S02]  /*38b0*/  ISETP.LT.OR P5, PT, R9, 0x79, P5 ;  /* 0x000000790900780c */ /* 0x000fe40002fa1670 */
[----:B------:R-:W-:Y:S02]  /*38c0*/  FSEL R62, R62, -INF , !P1 ;  /* 0xff8000003e3e7808 */ /* 0x000fe40004800000 */
[----:B------:R-:W-:Y:S02]  /*38d0*/  ISETP.NE.AND P1, PT, R100, RZ, PT ;  /* 0x000000ff6400720c */ /* 0x000fe40003f25270 */
[----:B------:R-:W-:Y:S02]  /*38e0*/  FSEL R83, R83, -INF , !P4 ;  /* 0xff80000053537808 */ /* 0x000fe40006000000 */
[----:B------:R-:W-:-:S02]  /*38f0*/  ISETP.GT.AND P1, PT, R15, 0x49, !P1 ;  /* 0x000000490f00780c */ /* 0x000fc40004f24270 */
[----:B------:R-:W-:Y:S02]  /*3900*/  FSEL R86, R86, -INF , !P5 ;  /* 0xff80000056567808 */ /* 0x000fe40006800000 */
[----:B------:R-:W-:Y:S02]  /*3910*/  ISETP.LT.OR P1, PT, R9, 0x4a, P1 ;  /* 0x0000004a0900780c */ /* 0x000fe40000f21670 */
[----:B0-----:R-:W-:Y:S02]  /*3920*/  FMNMX.FTZ R0, R3, R0, !PT ;  /* 0x0000000003007209 */ /* 0x001fe40007810000 */
[----:B------:R-:W-:Y:S02]  /*3930*/  FSEL R63, R63, -INF , !P1 ;  /* 0xff8000003f3f7808 */ /* 0x000fe40004800000 */
[----:B------:R-:W-:-:S04]  /*3940*/  ISETP.NE.AND P1, PT, R101, RZ, PT ;  /* 0x000000ff6500720c */ /* 0x000fc80003f25270 */
[----:B------:R-:W-:-:S04]  /*3950*/  ISETP.GT.AND P1, PT, R15, 0x50, !P1 ;  /* 0x000000500f00780c */ /* 0x000fc80004f24270 */
[----:B------:R-:W-:-:S04]  /*3960*/  ISETP.LT.OR P1, PT, R9, 0x51, P1 ;  /* 0x000000510900780c */ /* 0x000fc80000f21670 */
        /* <DEDUP_REMOVED lines=13> */
[----:B------:R-:W-:Y:S02]  /*3a40*/  ISETP.GT.AND P1, PT, R15, 0x60, !P2 ;  /* 0x000000600f00780c */ /* 0x000fe40005724270 */
[----:B------:R-:W-:Y:S02]  /*3a50*/  ISETP.NE.AND P2, PT, R108, RZ, PT ;  /* 0x000000ff6c00720c */ /* 0x000fe40003f45270 */
[----:B------:R-:W-:Y:S02]  /*3a60*/  ISETP.LT.OR P1, PT, R9, 0x61, P1 ;  /* 0x000000610900780c */ /* 0x000fe40000f21670 */
[----:B------:R-:W-:Y:S02]  /*3a70*/  ISETP.GT.AND P2, PT, R15, 0x69, !P2 ;  /* 0x000000690f00780c */ /* 0x000fe40005744270 */
[----:B------:R-:W-:-:S02]  /*3a80*/  FSEL R74, R74, -INF , !P1 ;  /* 0xff8000004a4a7808 */ /* 0x000fc40004800000 */
[----:B------:R-:W-:Y:S02]  /*3a90*/  ISETP.GT.AND P1, PT, R15, 0x61, !P6 ;  /* 0x000000610f00780c */ /* 0x000fe40007724270 */
[----:B------:R-:W-:Y:S01]  /*3aa0*/  ISETP.NE.AND P6, PT, R6, RZ, PT ;  /* 0x000000ff0600720c */ /* 0x000fe20003fc5270 */
[----:B------:R-:W-:-:S01]  /*3ab0*/  FFMA.FTZ R6, R0, R11, -8 ;  /* 0xc100000000067423 */ /* 0x000fc2000001000b */
[C---:B------:R-:W-:Y:S02]  /*3ac0*/  ISETP.LT.OR P1, PT, R9.reuse, 0x62, P1 ;  /* 0x000000620900780c */ /* 0x040fe40000f21670 */
[----:B------:R-:W-:Y:S02]  /*3ad0*/  ISETP.LT.OR P2, PT, R9, 0x6a, P2 ;  /* 0x0000006a0900780c */ /* 0x000fe40001741670 */
[----:B------:R-:W-:Y:S02]  /*3ae0*/  FSEL R75, R75, -INF , !P1 ;  /* 0xff8000004b4b7808 */ /* 0x000fe40004800000 */
[----:B------:R-:W-:-:S02]  /*3af0*/  FSETP.NEU.FTZ.AND P1, PT, R0, -INF , PT ;  /* 0xff8000000000780b */ /* 0x000fc40003f3d000 */
[----:B------:R-:W-:Y:S02]  /*3b00*/  FSEL R79, R79, -INF , !P2 ;  /* 0xff8000004f4f7808 */ /* 0x000fe40005000000 */
[----:B------:R-:W-:Y:S02]  /*3b10*/  FSEL R92, R6, RZ, P1 ;  /* 0x000000ff065c7208 */ /* 0x000fe40000800000 */
[----:B------:R-:W-:Y:S02]  /*3b20*/  ISETP.GT.AND P1, PT, R15, RZ, !P6 ;  /* 0x000000ff0f00720c */ /* 0x000fe40007724270 */
[----:B------:R-:W-:Y:S01]  /*3b30*/  ISETP.NE.AND P6, PT, R24, RZ, PT ;  /* 0x000000ff1800720c */ /* 0x000fe20003fc5270 */
[--C-:B------:R-:W-:Y:S01]  /*3b40*/  FFMA.FTZ R2, R7, UR40, -R92.reuse ;  /* 0x0000002807027c23 */ /* 0x100fe2000801085c */
[----:B------:R-:W-:Y:S01]  /*3b50*/  ISETP.LT.OR P1, PT, R9, 0x1, P1 ;  /* 0x000000010900780c */ /* 0x000fe20000f21670 */
[--C-:B------:R-:W-:Y:S01]  /*3b60*/  FFMA.FTZ R32, R32, UR40, -R92.reuse ;  /* 0x0000002820207c23 */ /* 0x100fe2000801085c */
[----:B------:R-:W-:Y:S01]  /*3b70*/  ISETP.GT.AND P6, PT, R15, 0x79, !P6 ;  /* 0x000000790f00780c */ /* 0x000fe200077c4270 */
[--C-:B------:R-:W-:Y:S01]  /*3b80*/  FFMA.FTZ R3, R25, UR40, -R92.reuse ;  /* 0x0000002819037c23 */ /* 0x100fe2000801085c */
[----:B------:R-:W-:Y:S01]  /*3b90*/  FSEL R90, R26, -INF , !P1 ;  /* 0xff8000001a5a7808 */ /* 0x000fe20004800000 */
[--C-:B------:R-:W-:Y:S01]  /*3ba0*/  FFMA.FTZ R6, R28, UR40, -R92.reuse ;  /* 0x000000281c067c23 */ /* 0x100fe2000801085c */
[----:B------:R-:W-:Y:S01]  /*3bb0*/  ISETP.NE.AND P1, PT, R107, RZ, PT ;  /* 0x000000ff6b00720c */ /* 0x000fe20003f25270 */
[----:B------:R-:W-:Y:S01]  /*3bc0*/  MUFU.EX2 R2, R2 ;  /* 0x0000000200027308 */ /* 0x000fe20000000800 */
[----:B------:R-:W-:Y:S01]  /*3bd0*/  FMNMX.FTZ R7, R90, R27, !PT ;  /* 0x0000001b5a077209 */ /* 0x000fe20007810000 */
[--C-:B------:R-:W-:Y:S01]  /*3be0*/  FFMA.FTZ R11, R29, UR40, -R92.reuse ;  /* 0x000000281d0b7c23 */ /* 0x100fe2000801085c */
[----:B------:R-:W-:Y:S01]  /*3bf0*/  ISETP.GT.AND P1, PT, R15, 0x68, !P1 ;  /* 0x000000680f00780c */ /* 0x000fe20004f24270 */
[--C-:B------:R-:W-:Y:S01]  /*3c00*/  FFMA.FTZ R41, R41, UR40, -R92.reuse ;  /* 0x0000002829297c23 */ /* 0x100fe2000801085c */
[----:B------:R-:W-:Y:S01]  /*3c10*/  FMNMX.FTZ R8, R30, R7, !PT ;  /* 0x000000071e087209 */ /* 0x000fe20007810000 */
[--C-:B------:R-:W-:Y:S01]  /*3c20*/  FFMA.FTZ R37, R37, UR40, -R92.reuse ;  /* 0x0000002825257c23 */ /* 0x100fe2000801085c */
[----:B------:R-:W-:Y:S01]  /*3c30*/  ISETP.LT.OR P1, PT, R9, 0x69, P1 ;  /* 0x000000690900780c */ /* 0x000fe20000f21670 */
[----:B------:R0:W-:Y:S01]  /*3c40*/  MUFU.EX2 R7, R32 ;  /* 0x0000002000077308 */ /* 0x0001e20000000800 */
[----:B------:R-:W-:Y:S01]  /*3c50*/  FMNMX.FTZ R13, R31, R8, !PT ;  /* 0x000000081f0d7209 */ /* 0x000fe20007810000 */
[--C-:B------:R-:W-:Y:S01]  /*3c60*/  FFMA.FTZ R8, R33, UR40, -R92.reuse ;  /* 0x0000002821087c23 */ /* 0x100fe2000801085c */
[----:B------:R-:W-:Y:S01]  /*3c70*/  FSEL R78, R78, -INF , !P1 ;  /* 0xff8000004e4e7808 */ /* 0x000fe20004800000 */
[--C-:B------:R-:W-:Y:S01]  /*3c80*/  FFMA.FTZ R29, R69, UR40, -R92.reuse ;  /* 0x00000028451d7c23 */ /* 0x100fe2000801085c */
[----:B------:R-:W-:Y:S01]  /*3c90*/  FMNMX.FTZ R10, R34, R13, !PT ;  /* 0x0000000d220a7209 */ /* 0x000fe20007810000 */
[--C-:B------:R-:W-:Y:S01]  /*3ca0*/  FFMA.FTZ R44, R44, UR40, -R92.reuse ;  /* 0x000000282c2c7c23 */ /* 0x100fe2000801085c */
[----:B------:R-:W-:Y:S01]  /*3cb0*/  ISETP.LT.OR P6, PT, R9, 0x7a, P6 ;  /* 0x0000007a0900780c */ /* 0x000fe200037c1670 */
[----:B------:R-:W1:Y:S01]  /*3cc0*/  MUFU.EX2 R3, R3 ;  /* 0x0000000300037308 */ /* 0x000e620000000800 */
[----:B------:R-:W-:Y:S01]  /*3cd0*/  FMNMX.FTZ R13, R35, R10, !PT ;  /* 0x0000000a230d7209 */ /* 0x000fe20007810000 */
[----:B0-----:R-:W-:Y:S01]  /*3ce0*/  IMAD.U32 R32, RZ, RZ, UR40 ;  /* 0x00000028ff207e24 */ /* 0x001fe2000f8e00ff */
[----:B------:R-:W-:Y:S01]  /*3cf0*/  FSEL R87, R87, -INF , !P6 ;  /* 0xff80000057577808 */ /* 0x000fe20007000000 */
[--C-:B------:R-:W-:Y:S01]  /*3d00*/  FFMA.FTZ R10, R36, UR40, -R92.reuse ;  /* 0x00000028240a7c23 */ /* 0x100fe2000801085c */
[----:B------:R-:W-:Y:S01]  /*3d10*/  FMNMX.FTZ R12, R38, R13, !PT ;  /* 0x0000000d260c7209 */ /* 0x000fe20007810000 */
[--C-:B------:R-:W-:Y:S01]  /*3d20*/  FFMA.FTZ R45, R45, UR40, -R92.reuse ;  /* 0x000000282d2d7c23 */ /* 0x100fe2000801085c */
[----:B------:R-:W-:-:S01]  /*3d30*/  FFMA.FTZ R49, R49, UR40, -R92 ;  /* 0x0000002831317c23 */ /* 0x000fc2000801085c */
[----:B------:R-:W0:Y:S01]  /*3d40*/  MUFU.EX2 R6, R6 ;  /* 0x0000000600067308 */ /* 0x000e220000000800 */
[----:B------:R-:W-:Y:S01]  /*3d50*/  FMNMX.FTZ R13, R39, R12, !PT ;  /* 0x0000000c270d7209 */ /* 0x000fe20007810000 */
[--C-:B------:R-:W-:Y:S01]  /*3d60*/  FFMA.FTZ R52, R52, UR40, -R92.reuse ;  /* 0x0000002834347c23 */ /* 0x100fe2000801085c */
[----:B------:R-:W-:-:S01]  /*3d70*/  FFMA.FTZ R53, R53, UR40, -R92 ;  /* 0x0000002835357c23 */ /* 0x000fc2000801085c */
[--C-:B------:R-:W-:Y:S01]  /*3d80*/  FFMA.FTZ R60, R60, UR40, -R92.reuse ;  /* 0x000000283c3c7c23 */ /* 0x100fe2000801085c */
[----:B------:R-:W-:Y:S01]  /*3d90*/  FMNMX.FTZ R12, R42, R13, !PT ;  /* 0x0000000d2a0c7209 */ /* 0x000fe20007810000 */
[--C-:B------:R-:W-:Y:S01]  /*3da0*/  FFMA.FTZ R61, R61, UR40, -R92.reuse ;  /* 0x000000283d3d7c23 */ /* 0x100fe2000801085c */
[----:B------:R-:W-:-:S01]  /*3db0*/  FFMA.FTZ R56, R56, UR40, -R92 ;  /* 0x0000002838387c23 */ /* 0x000fc2000801085c */
[----:B------:R-:W2:Y:S01]  /*3dc0*/  MUFU.EX2 R11, R11 ;  /* 0x0000000b000b7308 */ /* 0x000ea20000000800 */
[----:B------:R-:W-:Y:S01]  /*3dd0*/  FMNMX.FTZ R13, R43, R12, !PT ;  /* 0x0000000c2b0d7209 */ /* 0x000fe20007810000 */
[--C-:B------:R-:W-:Y:S01]  /*3de0*/  FFMA.FTZ R12, R40, UR40, -R92.reuse ;  /* 0x00000028280c7c23 */ /* 0x100fe2000801085c */
[----:B------:R-:W-:-:S01]  /*3df0*/  FFMA.FTZ R57, R57, UR40, -R92 ;  /* 0x0000002839397c23 */ /* 0x000fc2000801085c */
[--C-:B------:R-:W-:Y:S01]  /*3e00*/  FFMA.FTZ R68, R68, UR40, -R92.reuse ;  /* 0x0000002844447c23 */ /* 0x100fe2000801085c */
[----:B------:R-:W-:Y:S01]  /*3e10*/  FMNMX.FTZ R14, R46, R13, !PT ;  /* 0x0000000d2e0e7209 */ /* 0x000fe20007810000 */
[--C-:B------:R-:W-:Y:S01]  /*3e20*/  FFMA.FTZ R64, R64, UR40, -R92.reuse ;  /* 0x0000002840407c23 */ /* 0x100fe2000801085c */
[----:B------:R-:W-:-:S01]  /*3e30*/  FFMA.FTZ R65, R65, UR40, -R92 ;  /* 0x0000002841417c23 */ /* 0x000fc2000801085c */
[----:B------:R-:W3:Y:S01]  /*3e40*/  MUFU.EX2 R8, R8 ;  /* 0x0000000800087308 */ /* 0x000ee20000000800 */
[----:B------:R-:W-:Y:S01]  /*3e50*/  FMNMX.FTZ R13, R47, R14, !PT ;  /* 0x0000000e2f0d7209 */ /* 0x000fe20007810000 */
[--C-:B------:R-:W-:Y:S01]  /*3e60*/  FFMA.FTZ R25, R76, UR40, -R92.reuse ;  /* 0x000000284c197c23 */ /* 0x100fe2000801085c */
[----:B------:R-:W-:-:S01]  /*3e70*/  FFMA.FTZ R24, R77, UR40, -R92 ;  /* 0x000000284d187c23 */ /* 0x000fc2000801085c */
[--C-:B------:R-:W-:Y:S01]  /*3e80*/  FFMA.FTZ R33, R72, UR40, -R92.reuse ;  /* 0x0000002848217c23 */ /* 0x100fe2000801085c */
[----:B------:R-:W-:Y:S01]  /*3e90*/  FMNMX.FTZ R14, R50, R13, !PT ;  /* 0x0000000d320e7209 */ /* 0x000fe20007810000 */
[----:B------:R-:W-:-:S02]  /*3ea0*/  FFMA.FTZ R28, R73, UR40, -R92 ;  /* 0x00000028491c7c23 */ /* 0x000fc4000801085c */
[----:B------:R1:W-:Y:S01]  /*3eb0*/  MUFU.EX2 R13, R41 ;  /* 0x00000029000d7308 */ /* 0x0003e20000000800 */
[----:B------:R-:W-:-:S04]  /*3ec0*/  FMNMX.FTZ R21, R51, R14, !PT ;  /* 0x0000000e33157209 */ /* 0x000fc80007810000 */
[----:B------:R-:W-:-:S03]  /*3ed0*/  FMNMX.FTZ R14, R54, R21, !PT ;  /* 0x00000015360e7209 */ /* 0x000fc60007810000 */
[----:B------:R-:W4:Y:S01]  /*3ee0*/  MUFU.EX2 R10, R10 ;  /* 0x0000000a000a7308 */ /* 0x000f220000000800 */
[----:B------:R-:W-:Y:S01]  /*3ef0*/  FMNMX.FTZ R21, R55, R14, !PT ;  /* 0x0000000e37157209 */ /* 0x000fe20007810000 */
[----:B-1----:R-:W-:-:S03]  /*3f00*/  FADD.FTZ R41, R2, R3 ;  /* 0x0000000302297221 */ /* 0x002fc60000010000 */
[----:B------:R-:W-:Y:S01]  /*3f10*/  FMNMX.FTZ R14, R58, R21, !PT ;  /* 0x000000153a0e7209 */ /* 0x000fe20007810000 */
[----:B0-----:R-:W-:-:S02]  /*3f20*/  FADD.FTZ R36, R6, R41 ;  /* 0x0000002906247221 */ /* 0x001fc40000010000 */
[----:B------:R-:W0:Y:S01]  /*3f30*/  MUFU.EX2 R37, R37 ;  /* 0x0000002500257308 */ /* 0x000e220000000800 */
[----:B------:R-:W-:Y:S01]  /*3f40*/  FMNMX.FTZ R21, R59, R14, !PT ;  /* 0x0000000e3b157209 */ /* 0x000fe20007810000 */
[----:B--2---:R-:W-:Y:S01]  /*3f50*/  FADD.FTZ R36, R11, R36 ;  /* 0x000000240b247221 */ /* 0x004fe20000010000 */
[----:B------:R-:W-:-:S02]  /*3f60*/  FFMA.FTZ R14, R48, UR40, -R92 ;  /* 0x00000028300e7c23 */ /* 0x000fc4000801085c */
[----:B------:R-:W-:Y:S01]  /*3f70*/  FMNMX.FTZ R20, R62, R21, !PT ;  /* 0x000000153e147209 */ /* 0x000fe20007810000 */
[----:B------:R-:W-:-:S02]  /*3f80*/  FADD.FTZ R41, R7, R36 ;  /* 0x0000002407297221 */ /* 0x000fc40000010000 */
[----:B------:R-:W-:Y:S01]  /*3f90*/  MUFU.EX2 R12, R12 ;  /* 0x0000000c000c7308 */ /* 0x000fe20000000800 */
[----:B------:R-:W-:Y:S01]  /*3fa0*/  FMNMX.FTZ R21, R63, R20, !PT ;  /* 0x000000143f157209 */ /* 0x000fe20007810000 */
[----:B---3--:R-:W-:-:S03]  /*3fb0*/  FADD.FTZ R69, R8, R41 ;  /* 0x0000002908457221 */ /* 0x008fc60000010000 */
[----:B------:R-:W-:Y:S01]  /*3fc0*/  FMNMX.FTZ R20, R66, R21, !PT ;  /* 0x0000001542147209 */ /* 0x000fe20007810000 */
[----:B----4-:R-:W-:-:S02]  /*3fd0*/  FADD.FTZ R40, R10, R69 ;  /* 0x000000450a287221 */ /* 0x010fc40000010000 */
[----:B------:R-:W-:Y:S01]  /*3fe0*/  MUFU.EX2 R44, R44 ;  /* 0x0000002c002c7308 */ /* 0x000fe20000000800 */
[----:B------:R-:W-:Y:S02]  /*3ff0*/  FMNMX.FTZ R21, R67, R20, !PT ;  /* 0x0000001443157209 */ /* 0x000fe40007810000 */
[----:B0-----:R-:W-:Y:S02]  /*4000*/  F2FP.SATFINITE.E4M3.F32.PACK_AB_MERGE_C R10, R37, R10, RZ ;  /* 0x0000000a250a723e */ /* 0x001fe400048070ff */
[----:B------:R-:W-:Y:S02]  /*4010*/  FMNMX.FTZ R20, R70, R21, !PT ;  /* 0x0000001546147209 */ /* 0x000fe40007810000 */
[----:B------:R-:W-:Y:S01]  /*4020*/  F2FP.SATFINITE.E4M3.F32.PACK_AB_MERGE_C R198, R8, R7, R10 ;  /* 0x0000000708c6723e */ /* 0x000fe2000480700a */
[----:B------:R-:W-:Y:S01]  /*4030*/  MUFU.EX2 R45, R45 ;  /* 0x0000002d002d7308 */ /* 0x000fe20000000800 */
[----:B------:R-:W-:Y:S01]  /*4040*/  FMNMX.FTZ R21, R71, R20, !PT ;  /* 0x0000001447157209 */ /* 0x000fe20007810000 */
[----:B------:R-:W-:-:S03]  /*4050*/  VIADD R8, R88, 0xfffffffe ;  /* 0xfffffffe58087836 */ /* 0x000fc60000000000 */
[----:B------:R-:W-:-:S03]  /*4060*/  FMNMX.FTZ R20, R74, R21, !PT ;  /* 0x000000154a147209 */ /* 0x000fc60007810000 */
[----:B------:R-:W-:Y:S01]  /*4070*/  MUFU.EX2 R14, R14 ;  /* 0x0000000e000e7308 */ /* 0x000fe20000000800 */
[----:B------:R-:W-:-:S04]  /*4080*/  FMNMX.FTZ R15, R75, R20, !PT ;  /* 0x000000144b0f7209 */ /* 0x000fc80007810000 */
[----:B------:R-:W-:-:S03]  /*4090*/  FMNMX.FTZ R20, R78, R15, !PT ;  /* 0x0000000f4e147209 */ /* 0x000fc60007810000 */
[----:B------:R-:W-:Y:S01]  /*40a0*/  MUFU.EX2 R49, R49 ;  /* 0x0000003100317308 */ /* 0x000fe20000000800 */
[----:B------:R-:W-:-:S04]  /*40b0*/  FMNMX.FTZ R15, R79, R20, !PT ;  /* 0x000000144f0f7209 */ /* 0x000fc80007810000 */
[----:B------:R-:W-:Y:S01]  /*40c0*/  FMNMX.FTZ R20, R82, R15, !PT ;  /* 0x0000000f52147209 */ /* 0x000fe20007810000 */
[----:B------:R-:W-:-:S02]  /*40d0*/  FFMA.FTZ R15, R81, UR40, -R92 ;  /* 0x00000028510f7c23 */ /* 0x000fc4000801085c */
[----:B------:R-:W-:Y:S01]  /*40e0*/  MUFU.EX2 R52, R52 ;  /* 0x0000003400347308 */ /* 0x000fe20000000800 */
[----:B------:R-:W-:-:S04]  /*40f0*/  FMNMX.FTZ R9, R83, R20, !PT ;  /* 0x0000001453097209 */ /* 0x000fc80007810000 */
[----:B------:R-:W-:-:S03]  /*4100*/  FMNMX.FTZ R20, R86, R9, !PT ;  /* 0x0000000956147209 */ /* 0x000fc60007810000 */
[----:B------:R-:W-:Y:S01]  /*4110*/  MUFU.EX2 R53, R53 ;  /* 0x0000003500357308 */ /* 0x000fe20000000800 */
[----:B------:R-:W-:-:S05]  /*4120*/  FMNMX.FTZ R20, R87, R20, !PT ;  /* 0x0000001457147209 */ /* 0x000fca0007810000 */
[----:B------:R-:W0:Y:S02]  /*4130*/  SHFL.BFLY PT, R9, R20, 0x2, 0x1f ;  /* 0x0c401f0014097f89 */ /* 0x000e2400000e0000 */
[----:B------:R-:W-:Y:S08]  /*4140*/  MUFU.EX2 R60, R60 ;  /* 0x0000003c003c7308 */ /* 0x000ff00000000800 */
[----:B------:R-:W-:Y:S08]  /*4150*/  MUFU.EX2 R61, R61 ;  /* 0x0000003d003d7308 */ /* 0x000ff00000000800 */
[----:B------:R-:W-:Y:S01]  /*4160*/  MUFU.EX2 R56, R56 ;  /* 0x0000003800387308 */ /* 0x000fe20000000800 */
[----:B0-----:R-:W-:Y:S01]  /*4170*/  FMNMX.FTZ R21, R20, R9, !PT ;  /* 0x0000000914157209 */ /* 0x001fe20007810000 */
[----:B------:R-:W-:-:S06]  /*4180*/  FFMA.FTZ R20, R80, UR40, -R92 ;  /* 0x0000002850147c23 */ /* 0x000fcc000801085c */
[----:B------:R-:W-:Y:S01]  /*4190*/  MUFU.EX2 R57, R57 ;  /* 0x0000003900397308 */ /* 0x000fe20000000800 */
[----:B------:R-:W0:Y:S07]  /*41a0*/  SHFL.BFLY PT, R26, R21, 0x1, 0x1f ;  /* 0x0c201f00151a7f89 */ /* 0x000e2e00000e0000 */
[----:B------:R-:W-:Y:S08]  /*41b0*/  MUFU.EX2 R68, R68 ;  /* 0x0000004400447308 */ /* 0x000ff00000000800 */
[----:B------:R-:W-:Y:S08]  /*41c0*/  MUFU.EX2 R29, R29 ;  /* 0x0000001d001d7308 */ /* 0x000ff00000000800 */
[----:B------:R-:W-:Y:S01]  /*41d0*/  MUFU.EX2 R64, R64 ;  /* 0x0000004000407308 */ /* 0x000fe20000000800 */
[----:B0-----:R-:W-:Y:S01]  /*41e0*/  FMNMX.FTZ R9, R21, R26, !PT ;  /* 0x0000001a15097209 */ /* 0x001fe20007810000 */
[--C-:B------:R-:W-:Y:S01]  /*41f0*/  FFMA.FTZ R21, R84, UR40, -R92.reuse ;  /* 0x0000002854157c23 */ /* 0x100fe2000801085c */
[----:B------:R-:W-:-:S02]  /*4200*/  FFMA.FTZ R26, R85, UR40, -R92 ;  /* 0x00000028551a7c23 */ /* 0x000fc4000801085c */
        /* <DEDUP_REMOVED lines=39> */
[--C-:B------:R-:W-:Y:S01]  /*4480*/  FFMA.FTZ R82, R82, UR40, -R32.reuse ;  /* 0x0000002852527c23 */ /* 0x100fe20008010820 */
[----:B------:R-:W-:-:S01]  /*4490*/  FFMA.FTZ R83, R83, UR40, -R32 ;  /* 0x0000002853537c23 */ /* 0x000fc20008010820 */
[--C-:B------:R-:W-:Y:S01]  /*44a0*/  FFMA.FTZ R86, R86, UR40, -R32.reuse ;  /* 0x0000002856567c23 */ /* 0x100fe20008010820 */
[----:B------:R-:W-:-:S03]  /*44b0*/  FFMA.FTZ R32, R87, UR40, -R32 ;  /* 0x0000002857207c23 */ /* 0x000fc60008010820 */
[----:B------:R-:W0:Y:S01]  /*44c0*/  MUFU.EX2 R34, R34 ;  /* 0x0000002200227308 */ /* 0x000e220000000800 */
[----:B-1----:R-:W-:-:S01]  /*44d0*/  FADD.FTZ R36, R30, R41 ;  /* 0x000000291e247221 */ /* 0x002fc20000010000 */
[----:B------:R-:W-:Y:S01]  /*44e0*/  FADD.FTZ R41, R37, R40 ;  /* 0x0000002825297221 */ /* 0x000fe20000010000 */
[----:B------:R-:W-:-:S04]  /*44f0*/  F2FP.SATFINITE.E4M3.F32.PACK_AB_MERGE_C R40, R11, R6, RZ ;  /* 0x000000060b28723e */ /* 0x000fc800048070ff */
[----:B------:R-:W-:Y:S01]  /*4500*/  F2FP.SATFINITE.E4M3.F32.PACK_AB_MERGE_C R196, R3, R2, R40 ;  /* 0x0000000203c4723e */ /* 0x000fe20004807028 */
[----:B------:R-:W1:Y:S01]  /*4510*/  MUFU.EX2 R35, R35 ;  /* 0x0000002300237308 */ /* 0x000e620000000800 */
[----:B--2---:R-:W-:-:S01]  /*4520*/  FADD.FTZ R11, R31, R36 ;  /* 0x000000241f0b7221 */ /* 0x004fc20000010000 */
[----:B------:R-:W-:Y:S01]  /*4530*/  FADD.FTZ R36, R12, R41 ;  /* 0x000000290c247221 */ /* 0x000fe20000010000 */
[----:B------:R-:W-:-:S04]  /*4540*/  F2FP.SATFINITE.E4M3.F32.PACK_AB_MERGE_C R30, R31, R30, RZ ;  /* 0x0000001e1f1e723e */ /* 0x000fc800048070ff */
[----:B------:R-:W-:Y:S01]  /*4550*/  F2FP.SATFINITE.E4M3.F32.PACK_AB_MERGE_C R197, R27, R90, R30 ;  /* 0x0000005a1bc5723e */ /* 0x000fe2000480701e */
[----:B------:R-:W2:Y:S01]  /*4560*/  MUFU.EX2 R38, R38 ;  /* 0x0000002600267308 */ /* 0x000ea20000000800 */
[----:B0-----:R-:W-:-:S01]  /*4570*/  FADD.FTZ R6, R34, R11 ;  /* 0x0000000b22067221 */ /* 0x001fc20000010000 */
[----:B------:R-:W-:-:S06]  /*4580*/  FADD.FTZ R11, R13, R36 ;  /* 0x000000240d0b7221 */ /* 0x000fcc0000010000 */
[----:B------:R-:W0:Y:S01]  /*4590*/  MUFU.EX2 R39, R39 ;  /* 0x0000002700277308 */ /* 0x000e220000000800 */
[----:B-1----:R-:W-:-:S01]  /*45a0*/  FADD.FTZ R3, R35, R6 ;  /* 0x0000000623037221 */ /* 0x002fc20000010000 */
[----:B------:R-:W-:Y:S01]  /*45b0*/  FADD.FTZ R6, R44, R11 ;  /* 0x0000000b2c067221 */ /* 0x000fe20000010000 */
[----:B------:R-:W-:-:S03]  /*45c0*/  F2FP.SATFINITE.E4M3.F32.PACK_AB_MERGE_C R44, R45, R44, RZ ;  /* 0x0000002c2d2c723e */ /* 0x000fc600048070ff */
[----:B------:R-:W-:Y:S01]  /*45d0*/  FADD.FTZ R45, R45, R6 ;  /* 0x000000062d2d7221 */ /* 0x000fe20000010000 */
[----:B------:R-:W-:Y:S01]  /*45e0*/  F2FP.SATFINITE.E4M3.F32.PACK_AB_MERGE_C R192, R13, R12, R44 ;  /* 0x0000000c0dc0723e */ /* 0x000fe2000480702c */
[----:B------:R-:W1:Y:S01]  /*45f0*/  MUFU.EX2 R42, R42 ;  /* 0x0000002a002a7308 */ /* 0x000e620000000800 */
[----:B--2---:R-:W-:-:S01]  /*4600*/  FADD.FTZ R2, R38, R3 ;  /* 0x0000000326027221 */ /* 0x004fc20000010000 */
[----:B------:R-:W-:-:S04]  /*4610*/  FADD.FTZ R6, R14, R45 ;  /* 0x0000002d0e067221 */ /* 0x000fc80000010000 */
[----:B------:R-:W-:Y:S01]  /*4620*/  FADD.FTZ R7, R49, R6 ;  /* 0x0000000631077221 */ /* 0x000fe20000010000 */
[----:B------:R-:W-:Y:S01]  /*4630*/  F2FP.SATFINITE.E4M3.F32.PACK_AB_MERGE_C R6, R53, R52, RZ ;  /* 0x000000343506723e */ /* 0x000fe200048070ff */
[----:B------:R-:W2:Y:S01]  /*4640*/  MUFU.EX2 R43, R43 ;  /* 0x0000002b002b7308 */ /* 0x000ea20000000800 */
[----:B0-----:R-:W-:-:S01]  /*4650*/  FADD.FTZ R3, R39, R2 ;  /* 0x0000000227037221 */ /* 0x001fc20000010000 */
[----:B------:R-:W-:Y:S01]  /*4660*/  FADD.FTZ R52, R52, R7 ;  /* 0x0000000734347221 */ /* 0x000fe20000010000 */
[----:B------:R-:W-:Y:S02]  /*4670*/  F2FP.SATFINITE.E4M3.F32.PACK_AB_MERGE_C R194, R49, R14, R6 ;  /* 0x0000000e31c2723e */ /* 0x000fe40004807006 */
[----:B------:R-:W-:Y:S01]  /*4680*/  F2FP.SATFINITE.E4M3.F32.PACK_AB_MERGE_C R7, R61, R60, RZ ;  /* 0x0000003c3d07723e */ /* 0x000fe200048070ff */
[----:B------:R-:W-:-:S01]  /*4690*/  FADD.FTZ R53, R53, R52 ;  /* 0x0000003435357221 */ /* 0x000fc20000010000 */
[----:B------:R-:W-:Y:S01]  /*46a0*/  F2FP.SATFINITE.E4M3.F32.PACK_AB_MERGE_C R38, R39, R38, RZ ;  /* 0x000000262726723e */ /* 0x000fe200048070ff */
[----:B------:R-:W0:Y:S01]  /*46b0*/  MUFU.EX2 R46, R46 ;  /* 0x0000002e002e7308 */ /* 0x000e220000000800 */
[----:B-1----:R-:W-:-:S01]  /*46c0*/  FADD.FTZ R2, R42, R3 ;  /* 0x000000032a027221 */ /* 0x002fc20000010000 */
[----:B------:R-:W-:Y:S01]  /*46d0*/  FADD.FTZ R6, R56, R53 ;  /* 0x0000003538067221 */ /* 0x000fe20000010000 */
[----:B------:R-:W-:-:S02]  /*46e0*/  F2FP.SATFINITE.E4M3.F32.PACK_AB_MERGE_C R188, R57, R56, R7 ;  /* 0x0000003839bc723e */ /* 0x000fc40004807007 */
[----:B------:R-:W-:Y:S01]  /*46f0*/  F2FP.SATFINITE.E4M3.F32.PACK_AB_MERGE_C R199, R35, R34, R38 ;  /* 0x0000002223c7723e */ /* 0x000fe20004807026 */
[----:B------:R-:W-:-:S01]  /*4700*/  FADD.FTZ R57, R57, R6 ;  /* 0x0000000639397221 */ /* 0x000fc20000010000 */
[----:B------:R-:W-:Y:S01]  /*4710*/  F2FP.SATFINITE.E4M3.F32.PACK_AB_MERGE_C R6, R29, R68, RZ ;  /* 0x000000441d06723e */ /* 0x000fe200048070ff */
[----:B------:R-:W1:Y:S01]  /*4720*/  MUFU.EX2 R47, R47 ;  /* 0x0000002f002f7308 */ /* 0x000e620000000800 */
[----:B--2---:R-:W-:-:S01]  /*4730*/  FADD.FTZ R3, R43, R2 ;  /* 0x000000022b037221 */ /* 0x004fc20000010000 */
[----:B------:R-:W-:Y:S01]  /*4740*/  FADD.FTZ R60, R60, R57 ;  /* 0x000000393c3c7221 */ /* 0x000fe20000010000 */
[----:B------:R-:W-:-:S03]  /*4750*/  F2FP.SATFINITE.E4M3.F32.PACK_AB_MERGE_C R190, R65, R64, R6 ;  /* 0x0000004041be723e */ /* 0x000fc60004807006 */
[----:B------:R-:W-:Y:S02]  /*4760*/  FADD.FTZ R61, R61, R60 ;  /* 0x0000003c3d3d7221 */ /* 0x000fe40000010000 */
[----:B------:R-:W2:Y:S01]  /*4770*/  MUFU.EX2 R50, R50 ;  /* 0x0000003200327308 */ /* 0x000ea20000000800 */
[----:B0-----:R-:W-:-:S01]  /*4780*/  FADD.FTZ R2, R46, R3 ;  /* 0x000000032e027221 */ /* 0x001fc20000010000 */
[----:B------:R-:W-:-:S04]  /*4790*/  FADD.FTZ R64, R64, R61 ;  /* 0x0000003d40407221 */ /* 0x000fc80000010000 */
[----:B------:R-:W-:Y:S02]  /*47a0*/  FADD.FTZ R65, R65, R64 ;  /* 0x0000004041417221 */ /* 0x000fe40000010000 */
[----:B------:R-:W0:Y:S01]  /*47b0*/  MUFU.EX2 R51, R51 ;  /* 0x0000003300337308 */ /* 0x000e220000000800 */
[----:B-1----:R-:W-:-:S01]  /*47c0*/  FADD.FTZ R3, R47, R2 ;  /* 0x000000022f037221 */ /* 0x002fc20000010000 */
[----:B------:R-:W-:Y:S01]  /*47d0*/  FADD.FTZ R68, R68, R65 ;  /* 0x0000004144447221 */ /* 0x000fe20000010000 */
[----:B------:R-:W-:-:S03]  /*47e0*/  F2FP.SATFINITE.E4M3.F32.PACK_AB_MERGE_C R46, R47, R46, RZ ;  /* 0x0000002e2f2e723e */ /* 0x000fc600048070ff */
[----:B------:R-:W-:Y:S01]  /*47f0*/  FADD.FTZ R68, R29, R68 ;  /* 0x000000441d447221 */ /* 0x000fe20000010000 */
[----:B------:R-:W-:Y:S01]  /*4800*/  F2FP.SATFINITE.E4M3.F32.PACK_AB_MERGE_C R193, R43, R42, R46 ;  /* 0x0000002a2bc1723e */ /* 0x000fe2000480702e */
[----:B------:R-:W1:Y:S01]  /*4810*/  MUFU.EX2 R54, R54 ;  /* 0x0000003600367308 */ /* 0x000e620000000800 */
[----:B--2---:R-:W-:-:S07]  /*4820*/  FADD.FTZ R2, R50, R3 ;  /* 0x0000000332027221 */ /* 0x004fce0000010000 */
[----:B------:R-:W2:Y:S01]  /*4830*/  MUFU.EX2 R55, R55 ;  /* 0x0000003700377308 */ /* 0x000ea20000000800 */
[----:B0-----:R-:W-:-:S07]  /*4840*/  FADD.FTZ R3, R51, R2 ;  /* 0x0000000233037221 */ /* 0x001fce0000010000 */
[----:B------:R-:W0:Y:S01]  /*4850*/  MUFU.EX2 R58, R58 ;  /* 0x0000003a003a7308 */ /* 0x000e220000000800 */
[----:B-1----:R-:W-:-:S07]  /*4860*/  FADD.FTZ R2, R54, R3 ;  /* 0x0000000336027221 */ /* 0x002fce0000010000 */
[----:B------:R-:W1:Y:S01]  /*4870*/  MUFU.EX2 R59, R59 ;  /* 0x0000003b003b7308 */ /* 0x000e620000000800 */
[----:B--2---:R-:W-:-:S01]  /*4880*/  FADD.FTZ R3, R55, R2 ;  /* 0x0000000237037221 */ /* 0x004fc20000010000 */
[----:B------:R-:W-:-:S04]  /*4890*/  F2FP.SATFINITE.E4M3.F32.PACK_AB_MERGE_C R54, R55, R54, RZ ;  /* 0x000000363736723e */ /* 0x000fc800048070ff */
[----:B------:R-:W-:Y:S02]  /*48a0*/  F2FP.SATFINITE.E4M3.F32.PACK_AB_MERGE_C R195, R51, R50, R54 ;  /* 0x0000003233c3723e */ /* 0x000fe40004807036 */
        /* <DEDUP_REMOVED lines=8> */
[----:B------:R-:W-:-:S04]  /*4930*/  F2FP.SATFINITE.E4M3.F32.PACK_AB_MERGE_C R62, R63, R62, RZ ;  /* 0x0000003e3f3e723e */ /* 0x000fc800048070ff */
[----:B------:R-:W-:Y:S02]  /*4940*/  F2FP.SATFINITE.E4M3.F32.PACK_AB_MERGE_C R189, R59, R58, R62 ;  /* 0x0000003a3bbd723e */ /* 0x000fe4000480703e */
[----:B------:R-:W0:Y:S01]  /*4950*/  MUFU.EX2 R70, R70 ;  /* 0x0000004600467308 */ /* 0x000e220000000800 */
[----:B-1----:R-:W-:-:S07]  /*4960*/  FADD.FTZ R2, R66, R3 ;  /* 0x0000000342027221 */ /* 0x002fce0000010000 */
[----:B------:R-:W1:Y:S01]  /*4970*/  MUFU.EX2 R24, R24 ;  /* 0x0000001800187308 */ /* 0x000e620000000800 */
[----:B--2---:R-:W-:-:S07]  /*4980*/  FADD.FTZ R3, R67, R2 ;  /* 0x0000000243037221 */ /* 0x004fce0000010000 */
[----:B------:R-:W2:Y:S01]  /*4990*/  MUFU.EX2 R71, R71 ;  /* 0x0000004700477308 */ /* 0x000ea20000000800 */
[----:B0-----:R-:W-:-:S07]  /*49a0*/  FADD.FTZ R2, R70, R3 ;  /* 0x0000000346027221 */ /* 0x001fce0000010000 */
[----:B------:R-:W-:Y:S01]  /*49b0*/  MUFU.EX2 R33, R33 ;  /* 0x0000002100217308 */ /* 0x000fe20000000800 */
[----:B-1----:R-:W-:-:S07]  /*49c0*/  F2FP.SATFINITE.E4M3.F32.PACK_AB_MERGE_C R6, R24, R25, RZ ;  /* 0x000000191806723e */ /* 0x002fce00048070ff */
[----:B------:R-:W0:Y:S01]  /*49d0*/  MUFU.EX2 R28, R28 ;  /* 0x0000001c001c7308 */ /* 0x000e220000000800 */
[C---:B--2---:R-:W-:Y:S01]  /*49e0*/  F2FP.SATFINITE.E4M3.F32.PACK_AB_MERGE_C R70, R71.reuse, R70, RZ ;  /* 0x000000464746723e */ /* 0x044fe200048070ff */
[----:B------:R-:W-:-:S03]  /*49f0*/  FADD.FTZ R71, R71, R2 ;  /* 0x0000000247477221 */ /* 0x000fc60000010000 */
[----:B------:R-:W-:-:S03]  /*4a00*/  F2FP.SATFINITE.E4M3.F32.PACK_AB_MERGE_C R191, R67, R66, R70 ;  /* 0x0000004243bf723e */ /* 0x000fc60004807046 */
[----:B------:R-:W1:Y:S08]  /*4a10*/  MUFU.EX2 R74, R74 ;  /* 0x0000004a004a7308 */ /* 0x000e700000000800 */
[----:B------:R-:W2:Y:S01]  /*4a20*/  MUFU.EX2 R75, R75 ;  /* 0x0000004b004b7308 */ /* 0x000ea20000000800 */
[----:B0-----:R-:W-:Y:S01]  /*4a30*/  F2FP.SATFINITE.E4M3.F32.PACK_AB_MERGE_C R184, R28, R33, R6 ;  /* 0x000000211cb8723e */ /* 0x001fe20004807006 */
[----:B------:R-:W-:-:S04]  /*4a40*/  FADD.FTZ R33, R33, R68 ;  /* 0x0000004421217221 */ /* 0x000fc80000010000 */
[----:B------:R-:W-:Y:S02]  /*4a50*/  FADD.FTZ R28, R28, R33 ;  /* 0x000000211c1c7221 */ /* 0x000fe40000010000 */
[----:B------:R-:W0:Y:S01]  /*4a60*/  MUFU.EX2 R78, R78 ;  /* 0x0000004e004e7308 */ /* 0x000e220000000800 */
[----:B-1----:R-:W-:-:S01]  /*4a70*/  FADD.FTZ R2, R74, R71 ;  /* 0x000000474a027221 */ /* 0x002fc20000010000 */
[----:B------:R-:W-:-:S04]  /*4a80*/  FADD.FTZ R25, R25, R28 ;  /* 0x0000001c19197221 */ /* 0x000fc80000010000 */
[----:B------:R-:W-:Y:S02]  /*4a90*/  FADD.FTZ R25, R24, R25 ;  /* 0x0000001918197221 */ /* 0x000fe40000010000 */
[----:B------:R-:W-:Y:S01]  /*4aa0*/  MUFU.EX2 R21, R21 ;  /* 0x0000001500157308 */ /* 0x000fe20000000800 */
[----:B--2---:R-:W-:-:S07]  /*4ab0*/  FADD.FTZ R3, R75, R2 ;  /* 0x000000024b037221 */ /* 0x004fce0000010000 */
[----:B------:R-:W1:Y:S01]  /*4ac0*/  MUFU.EX2 R26, R26 ;  /* 0x0000001a001a7308 */ /* 0x000e620000000800 */
[----:B0-----:R-:W-:-:S07]  /*4ad0*/  FADD.FTZ R2, R78, R3 ;  /* 0x000000034e027221 */ /* 0x001fce0000010000 */
[----:B------:R-:W0:Y:S08]  /*4ae0*/  MUFU.EX2 R79, R79 ;  /* 0x0000004f004f7308 */ /* 0x000e300000000800 */
[----:B------:R-:W-:Y:S01]  /*4af0*/  MUFU.EX2 R20, R20 ;  /* 0x0000001400147308 */ /* 0x000fe20000000800 */
[----:B-1----:R-:W-:-:S07]  /*4b00*/  F2FP.SATFINITE.E4M3.F32.PACK_AB_MERGE_C R6, R26, R21, RZ ;  /* 0x000000151a06723e */ /* 0x002fce00048070ff */
[----:B------:R-:W1:Y:S01]  /*4b10*/  MUFU.EX2 R15, R15 ;  /* 0x0000000f000f7308 */ /* 0x000e620000000800 */
[C---:B0-----:R-:W-:Y:S01]  /*4b20*/  F2FP.SATFINITE.E4M3.F32.PACK_AB_MERGE_C R78, R79.reuse, R78, RZ ;  /* 0x0000004e4f4e723e */ /* 0x041fe200048070ff */
[----:B------:R-:W-:-:S03]  /*4b30*/  FADD.FTZ R79, R79, R2 ;  /* 0x000000024f4f7221 */ /* 0x000fc60000010000 */
[----:B------:R-:W-:-:S03]  /*4b40*/  F2FP.SATFINITE.E4M3.F32.PACK_AB_MERGE_C R185, R75, R74, R78 ;  /* 0x0000004a4bb9723e */ /* 0x000fc6000480704e */
[----:B------:R-:W0:Y:S08]  /*4b50*/  MUFU.EX2 R82, R82 ;  /* 0x0000005200527308 */ /* 0x000e300000000800 */
[----:B------:R-:W2:Y:S01]  /*4b60*/  MUFU.EX2 R83, R83 ;  /* 0x0000005300537308 */ /* 0x000ea20000000800 */
[----:B-1----:R-:W-:Y:S01]  /*4b70*/  F2FP.SATFINITE.E4M3.F32.PACK_AB_MERGE_C R186, R15, R20, R6 ;  /* 0x000000140fba723e */ /* 0x002fe20004807006 */
[----:B------:R-:W-:-:S04]  /*4b80*/  FADD.FTZ R20, R20, R25 ;  /* 0x0000001914147221 */ /* 0x000fc80000010000 */
[----:B------:R-:W-:Y:S02]  /*4b90*/  FADD.FTZ R20, R15, R20 ;  /* 0x000000140f147221 */ /* 0x000fe40000010000 */
[----:B------:R-:W1:Y:S01]  /*4ba0*/  MUFU.EX2 R86, R86 ;  /* 0x0000005600567308 */ /* 0x000e620000000800 */
[----:B0-----:R-:W-:-:S01]  /*4bb0*/  FADD.FTZ R2, R82, R79 ;  /* 0x0000004f52027221 */ /* 0x001fc20000010000 */
[----:B------:R-:W-:-:S06]  /*4bc0*/  FADD.FTZ R21, R21, R20 ;  /* 0x0000001415157221 */ /* 0x000fcc0000010000 */
[----:B------:R-:W0:Y:S01]  /*4bd0*/  MUFU.EX2 R7, R32 ;  /* 0x0000002000077308 */ /* 0x000e220000000800 */
[----:B--2---:R-:W-:-:S04]  /*4be0*/  FADD.FTZ R3, R83, R2 ;  /* 0x0000000253037221 */ /* 0x004fc80000010000 */
[----:B-1----:R-:W-:Y:S01]  /*4bf0*/  FADD.FTZ R2, R86, R3 ;  /* 0x0000000356027221 */ /* 0x002fe20000010000 */
[----:B------:R-:W-:-:S01]  /*4c00*/  FADD.FTZ R3, R26, R21 ;  /* 0x000000151a037221 */ /* 0x000fc20000010000 */
[C---:B0-----:R-:W-:Y:S02]  /*4c10*/  F2FP.SATFINITE.E4M3.F32.PACK_AB_MERGE_C R6, R7.reuse, R86, RZ ;  /* 0x000000560706723e */ /* 0x041fe400048070ff */
[----:B------:R-:W-:-:S02]  /*4c20*/  FADD.FTZ R2, R7, R2 ;  /* 0x0000000207027221 */ /* 0x000fc40000010000 */
[----:B------:R-:W-:Y:S01]  /*4c30*/  F2FP.SATFINITE.E4M3.F32.PACK_AB_MERGE_C R187, R83, R82, R6 ;  /* 0x0000005253bb723e */ /* 0x000fe20004807006 */
[----:B------:R-:W-:Y:S06]  /*4c40*/  @P1 BRA `(.L_x_1031) ;  /* 0x00000000004c1947 */ /* 0x000fec0003800000 */
[----:B------:R-:W-:Y:S01]  /*4c50*/  ISETP.LT.AND P1, PT, RZ, UR54, PT ;  /* 0x00000036ff007c0c */ /* 0x000fe2000bf21270 */
[----:B------:R-:W-:-:S12]  /*4c60*/  UIADD3 UR15, UR54, -0x1, URZ ;  /* 0xffffffff360f7890 */ /* 0x000fd8000fffe03f */
[----:B------:R-:W-:Y:S05]  /*4c70*/  @P1 BRA `(.L_x_1032) ;  /* 0x0000000000201947 */ /* 0x000fea0003800000 */
[----:B------:R-:W-:Y:S01]  /*4c80*/  ULDC UR18, c[0x0][0x9e4] ;  /* 0x0002790000127ab9 */ /* 0x000fe20000000800 */
[----:B------:R-:W-:Y:S02]  /*4c90*/  UIADD3 UR15, -UR54, URZ, URZ ;  /* 0x0000003f360f7290 */ /* 0x000fe4000fffe13f */
[----:B------:R-:W-:-:S11]  /*4ca0*/  UISETP.NE.AND UP0, UPT, UR18, 0x1, UPT ;  /* 0x000000011200788c */ /* 0x000fd6000bf05270 */
[----:B------:R-:W-:Y:S02]  /*4cb0*/  @UP0 ULDC.64 UR6, c[0x0][0x9e8] ;  /* 0x00027a0000060ab9 */ /* 0x000fe40000000a00 */
[----:B------:R-:W-:-:S04]  /*4cc0*/  UIMAD.WIDE.U32 UR10, UR15, UR6, URZ ;  /* 0x000000060f0a72a5 */ /* 0x000fc8000f8e003f */
[----:B------:R-:W-:-:S04]  /*4cd0*/  @UP0 USHF.R.U32.HI UR15, URZ, UR7, UR11 ;  /* 0x000000073f0f0299 */ /* 0x000fc8000801160b */
[----:B------:R-:W-:Y:S01]  /*4ce0*/  ULOP3.LUT UR15, URZ, UR15, URZ, 0x33, !UPT ;  /* 0x0000000f3f0f7292 */ /* 0x000fe2000f8e333f */
[----:B------:R-:W-:Y:S11]  /*4cf0*/  BRA `(.L_x_1033) ;  /* 0x0000000000147947 */ /* 0x000ff60003800000 */
.L_x_1032:
[----:B------:R-:W-:Y:S02]  /*4d00*/  ULDC UR18, c[0x0][0x9e4] ;  /* 0x0002790000127ab9 */ /* 0x000fe40000000800 */
[----:B------:R-:W-:-:S11]  /*4d10*/  UISETP.NE.AND UP0, UPT, UR18, 0x1, UPT ;  /* 0x000000011200788c */ /* 0x000fd6000bf05270 */
[----:B------:R-:W-:Y:S02]  /*4d20*/  @UP0 ULDC.64 UR6, c[0x0][0x9e8] ;  /* 0x00027a0000060ab9 */ /* 0x000fe40000000a00 */
[----:B------:R-:W-:-:S04]  /*4d30*/  UIMAD.WIDE.U32 UR10, UR15, UR6, URZ ;  /* 0x000000060f0a72a5 */ /* 0x000fc8000f8e003f */
[----:B------:R-:W-:-:S12]  /*4d40*/  @UP0 USHF.R.U32.HI UR15, URZ, UR7, UR11 ;  /* 0x000000073f0f0299 */ /* 0x000fd8000801160b */
.L_x_1033:
[----:B------:R-:W-:-:S04]  /*4d50*/  UIMAD UR15, UR15, UR18, UR18 ;  /* 0x000000120f0f72a4 */ /* 0x000fc8000f8e0212 */
[----:B------:R-:W-:-:S04]  /*4d60*/  UISETP.LT.AND UP0, UPT, UR14, UR15, UPT ;  /* 0x0000000f0e00728c */ /* 0x000fc8000bf01270 */
[----:B------:R-:W-:-:S12]  /*4d70*/  USEL UR14, UR14, UR15, UP0 ;  /* 0x0000000f0e0e7287 */ /* 0x000fd80008000000 */
.L_x_1031:
[----:B------:R-:W-:Y:S01]  /*4d80*/  USHF.R.S32.HI UR6, URZ, 0x1f, UR14 ;  /* 0x0000001f3f067899 */ /* 0x000fe2000801140e */
[----:B------:R-:W-:Y:S02]  /*4d90*/  CS2R R118, SRZ ;  /* 0x0000000000767805 */ /* 0x000fe4000001ff00 */
        /* <DEDUP_REMOVED lines=10> */
[----:B------:R-:W-:Y:S01]  /*4e40*/  UISETP.LT.AND UP0, UPT, UR39, UR6, UPT ;  /* 0x000000062700728c */ /* 0x000fe2000bf01270 */
[----:B------:R-:W-:Y:S02]  /*4e50*/  CS2R R100, SRZ ;  /* 0x0000000000647805 */ /* 0x000fe4000001ff00 */
[----:B------:R-:W-:Y:S02]  /*4e60*/  CS2R R98, SRZ ;  /* 0x0000000000627805 */ /* 0x000fe4000001ff00 */
[----:B------:R-:W-:Y:S01]  /*4e70*/  CS2R R96, SRZ ;  /* 0x0000000000607805 */ /* 0x000fe2000001ff00 */
[----:B------:R-:W-:Y:S01]  /*4e80*/  USEL UR32, UR39, UR6, !UP0 ;  /* 0x0000000627207287 */ /* 0x000fe2000c000000 */
[----:B------:R-:W-:-:S02]  /*4e90*/  CS2R R94, SRZ ;  /* 0x00000000005e7805 */ /* 0x000fc4000001ff00 */
[----:B------:R-:W-:Y:S02]  /*4ea0*/  CS2R R92, SRZ ;  /* 0x00000000005c7805 */ /* 0x000fe4000001ff00 */
[----:B------:R-:W-:Y:S02]  /*4eb0*/  CS2R R90, SRZ ;  /* 0x00000000005a7805 */ /* 0x000fe4000001ff00 */
[----:B------:R-:W-:Y:S02]  /*4ec0*/  CS2R R88, SRZ ;  /* 0x0000000000587805 */ /* 0x000fe4000001ff00 */
[----:B------:R-:W-:Y:S02]  /*4ed0*/  CS2R R86, SRZ ;  /* 0x0000000000567805 */ /* 0x000fe4000001ff00 */
[----:B------:R-:W-:Y:S02]  /*4ee0*/  ISETP.GE.AND P1, PT, R8, UR32, PT ;  /* 0x0000002008007c0c */ /* 0x000fe4000bf26270 */
        /* <DEDUP_REMOVED lines=31> */
[----:B------:R-:W-:Y:S06]  /*50e0*/  @!P1 BRA `(.L_x_1034) ;  /* 0x0000003000849947 */ /* 0x000fec0003800000 */
[----:B------:R-:W-:Y:S01]  /*50f0*/  IMAD.MOV.U32 R7, RZ, RZ, R9 ;  /* 0x000000ffff077224 */ /* 0x000fe200078e0009 */
[----:B------:R-:W-:Y:S01]  /*5100*/  UMOV UR34, UR47 ;  /* 0x0000002f00227c82 */ /* 0x000fe20008000000 */
[----:B------:R-:W-:Y:S01]  /*5110*/  IMAD.MOV.U32 R6, RZ, RZ, R0 ;  /* 0x000000ffff067224 */ /* 0x000fe200078e0000 */
[----:B------:R-:W-:Y:S01]  /*5120*/  UMOV UR33, UR46 ;  /* 0x0000002e00217c82 */ /* 0x000fe20008000000 */
[----:B------:R-:W-:Y:S01]  /*5130*/  IMAD.MOV.U32 R119, RZ, RZ, RZ ;  /* 0x000000ffff777224 */ /* 0x000fe200078e00ff */
[----:B------:R-:W-:Y:S01]  /*5140*/  ULDC UR29, c[0x0][0x9e4] ;  /* 0x00027900001d7ab9 */ /* 0x000fe20000000800 */
[----:B------:R-:W-:Y:S01]  /*5150*/  ULDC UR30, c[0x0][0x9dc] ;  /* 0x00027700001e7ab9 */ /* 0x000fe20000000800 */
[----:B------:R-:W-:-:S05]  /*5160*/  ULDC UR31, c[0x0][0x9e0] ;  /* 0x00027800001f7ab9 */ /* 0x000fca0000000800 */
.L_x_1053:
[----:B------:R-:W-:Y:S01]  /*5170*/  ISETP.NE.AND P2, PT, RZ, UR37, PT ;  /* 0x00000025ff007c0c */ /* 0x000fe2000bf45270 */
[----:B------:R-:W-:-:S04]  /*5180*/  UISETP.NE.AND UP0, UPT, UR33, 0x1, UPT ;  /* 0x000000012100788c */ /* 0x000fc8000bf05270 */
[----:B------:R-:W-:-:S04]  /*5190*/  USEL UR47, URZ, 0x1, UP0 ;  /* 0x000000013f2f7887 */ /* 0x000fc80008000000 */
[----:B------:R-:W-:-:S04]  /*51a0*/  ULOP3.LUT UR47, UR34, UR47, URZ, 0x3c, !UPT ;  /* 0x0000002f222f7292 */ /* 0x000fc8000f8e3c3f */
[----:B------:R-:W-:Y:S08]  /*51b0*/  @P2 BRA `(.L_x_1035) ;  /* 0x0000000000382947 */ /* 0x000ff00003800000 */
[----:B------:R-:W-:Y:S05]  /*51c0*/  @!P0 BRA `(.L_x_1036) ;  /* 0x0000000000048947 */ /* 0x000fea0003800000 */
[----:B------:R-:W-:Y:S01]  /*51d0*/  BPT.TRAP 0x1 ;  /* 0x000000040000795c */ /* 0x000fe20000300000 */
.L_x_1036:
        /* <DEDUP_REMOVED lines=9> */
.L_x_1037:
[----:B-1----:R-:W-:Y:S05]  /*5270*/  @P1 BRA `(.L_x_1035) ;  /* 0x0000000000081947 */ /* 0x002fea0003800000 */
[----:B------:R-:W1:Y:S02]  /*5280*/  SYNCS.PHASECHK.TRANS64.TRYWAIT P1, [UR6+0x2a830], R0 ;  /* 0x02a83000ff0075a7 */ /* 0x000e640008020146 */
[----:B-1----:R-:W-:Y:S05]  /*5290*/  @!P1 BRA `(.L_x_1038) ;  /* 0x0000010c00889947 */ /* 0x002fea0003800000 */
.L_x_1035:
[----:B------:R-:W2:Y:S01]  /*52a0*/  S2R R4, SR_TID.X ;  /* 0x0000000000047919 */ /* 0x000ea20000002100 */
[----:B------:R-:W-:Y:S01]  /*52b0*/  UIADD3 UR46, UR33, 0x1, URZ ;  /* 0x00000001212e7890 */ /* 0x000fe2000fffe03f */
[----:B------:R-:W-:Y:S01]  /*52c0*/  UMOV UR27, 0x80000020 ;  /* 0x80000020001b7882 */ /* 0x000fe20000000000 */
[----:B------:R-:W-:Y:S02]  /*52d0*/  UMOV UR7, 0x80000020 ;  /* 0x8000002000077882 */ /* 0x000fe40000000000 */
[----:B------:R-:W-:Y:S01]  /*52e0*/  UISETP.NE.AND UP0, UPT, UR46, 0x2, UPT ;  /* 0x000000022e00788c */ /* 0x000fe2000bf05270 */
[----:B------:R-:W-:Y:S01]  /*52f0*/  UMOV UR11, 0x80000020 ;  /* 0x80000020000b7882 */ /* 0x000fe20000000000 */
[----:B------:R-:W-:Y:S02]  /*5300*/  UMOV UR15, 0x80000020 ;  /* 0x80000020000f7882 */ /* 0x000fe40000000000 */
[----:B------:R-:W-:Y:S01]  /*5310*/  USEL UR46, UR46, URZ, UP0 ;  /* 0x0000003f2e2e7287 */ /* 0x000fe20008000000 */
[----:B------:R-:W-:Y:S01]  /*5320*/  UMOV UR19, 0x80000020 ;  /* 0x8000002000137882 */ /* 0x000fe20000000000 */
[----:B------:R-:W-:-:S02]  /*5330*/  UMOV UR23, 0x80000020 ;  /* 0x8000002000177882 */ /* 0x000fc40000000000 */
[----:B------:R-:W-:-:S04]  /*5340*/  UIMAD UR26, UR46, 0x600, UR28 ;  /* 0x000006002e1a78a4 */ /* 0x000fc8000f8e021c */
[----:B------:R-:W-:Y:S02]  /*5350*/  UIADD3 UR6, UR26, 0x2, URZ ;  /* 0x000000021a067890 */ /* 0x000fe4000fffe03f */
[----:B------:R-:W-:Y:S02]  /*5360*/  UIADD3 UR10, UR26, 0x200, URZ ;  /* 0x000002001a0a7890 */ /* 0x000fe4000fffe03f */
[----:B------:R-:W-:Y:S02]  /*5370*/  UIADD3 UR14, UR26, 0x202, URZ ;  /* 0x000002021a0e7890 */ /* 0x000fe4000fffe03f */
[----:B------:R-:W-:Y:S02]  /*5380*/  UIADD3 UR18, UR26, 0x400, URZ ;  /* 0x000004001a127890 */ /* 0x000fe4000fffe03f */
[----:B------:R-:W-:Y:S01]  /*5390*/  UIADD3 UR22, UR26, 0x402, URZ ;  /* 0x000004021a167890 */ /* 0x000fe2000fffe03f */
[----:B--2---:R-:W-:-:S05]  /*53a0*/  SHF.R.U32.HI R4, RZ, 0x7, R4 ;  /* 0x00000007ff047819 */ /* 0x004fca0000011604 */
[----:B01----:R-:W-:-:S05]  /*53b0*/  VIADD R0, R4, 0x8 ;  /* 0x0000000804007836 */ /* 0x003fca0000000000 */
[----:B------:R0:W-:Y:S06]  /*53c0*/  BAR.SYNC.DEFER_BLOCKING R0, 0x100 ;  /* 0x000400000000751d */ /* 0x0001ec0000010000 */
[----:B------:R-:W-:-:S06]  /*53d0*/  WARPGROUP.ARRIVE ;  /* 0x00000000000079c5 */ /* 0x000fcc0000000000 */
[----:B------:R-:W-:Y:S03]  /*53e0*/  QGMMA.64x128x32.F32.E4M3.E4M3 R120, gdesc[UR24], RZ, !UPT, gsb0 ;  /* 0x01e00000187879f3 */ /* 0x000fe6000c0008ff */
        /* <DEDUP_REMOVED lines=16> */
[----:B0-----:R-:W-:Y:S05]  /*54f0*/  @P2 BRA `(.L_x_1039) ;  /* 0x00000000002c2947 */ /* 0x001fea0003800000 */
[----:B------:R-:W-:Y:S05]  /*5500*/  @!P0 BRA `(.L_x_1040) ;  /* 0x0000000000048947 */ /* 0x000fea0003800000 */
[----:B------:R-:W-:Y:S01]  /*5510*/  BPT.TRAP 0x1 ;  /* 0x000000040000795c */ /* 0x000fe20000300000 */
.L_x_1040:
[----:B------:R-:W-:Y:S01]  /*5520*/  ULEA UR6, UR33, UR36, 0x3 ;  /* 0x0000002421067291 */ /* 0x000fe2000f8e183f */
[----:B------:R-:W-:-:S05]  /*5530*/  IMAD.U32 R0, RZ, RZ, UR34 ;  /* 0x00000022ff007e24 */ /* 0x000fca000f8e00ff */
[----:B------:R-:W-:-:S04]  /*5540*/  SHF.L.U32 R0, R0, 0x1f, RZ ;  /* 0x0000001f00007819 */ /* 0x000fc800000006ff */
[----:B------:R0:W1:Y:S01]  /*5550*/  SYNCS.PHASECHK.TRANS64.TRYWAIT P1, [UR6+0x2a850], R0 ;  /* 0x02a85000ff0075a7 */ /* 0x0000620008020146 */
[----:B------:R-:W-:Y:S05]  /*5560*/  @!P0 BRA `(.L_x_1041) ;  /* 0x0000000000048947 */ /* 0x000fea0003800000 */
[----:B------:R-:W-:Y:S01]  /*5570*/  BPT.TRAP 0x1 ;  /* 0x000000040000795c */ /* 0x000fe20000300000 */
.L_x_1041:
[----:B-1----:R-:W-:Y:S05]  /*5580*/  @P1 BRA `(.L_x_1039) ;  /* 0x0000000000081947 */ /* 0x002fea0003800000 */
[----:B------:R-:W1:Y:S02]  /*5590*/  SYNCS.PHASECHK.TRANS64.TRYWAIT P1, [UR6+0x2a850], R0 ;  /* 0x02a85000ff0075a7 */ /* 0x000e640008020146 */
[----:B-1----:R-:W-:Y:S05]  /*55a0*/  @!P1 BRA `(.L_x_1042) ;  /* 0x0000010800dc9947 */ /* 0x002fea0003800000 */
.L_x_1039:
[----:B------:R-:W-:Y:S01]  /*55b0*/  UIADD3 UR6, UR36, 0x400, URZ ;  /* 0x0000040024067890 */ /* 0x000fe2000fffe03f */
[----:B------:R-:W-:Y:S01]  /*55c0*/  WARPGROUP.ARRIVE ;  /* 0x00000000000079c5 */ /* 0x000fe20000000000 */
[----:B------:R-:W-:-:S05]  /*55d0*/  UMOV UR7, 0x40000040 ;  /* 0x4000004000077882 */ /* 0x000fca0000000000 */
[----:B------:R-:W2:Y:S01]  /*55e0*/  S2R R4, SR_TID.X ;  /* 0x0000000000047919 */ /* 0x000ea20000002100 */
        /* <DEDUP_REMOVED lines=8> */
[----:B--2---:R-:W-:-:S04]  /*5670*/  SHF.R.U32.HI R4, RZ, 0x7, R4 ;  /* 0x00000007ff047819 */ /* 0x004fc80000011604 */
[----:B01----:R-:W-:Y:S01]  /*5680*/  IADD3 R0, -R4, 0xb, RZ ;  /* 0x0000000b04007810 */ /* 0x003fe20007ffe1ff */
[----:B------:R-:W-:Y:S02]  /*5690*/  WARPGROUP.DEPBAR.LE gsb0, 0x0 ;  /* 0x00008000000079c5 */ /* 0x000fe40000010000 */
[----:B------:R-:W-:-:S10]  /*56a0*/  WARPGROUP.ARRIVE ;  /* 0x00000000000079c5 */ /* 0x000fd40000000000 */
        /* <DEDUP_REMOVED lines=15> */
.L_x_1043:
[----:B------:R-:W-:Y:S01]  /*57a0*/  UISETP.NE.AND UP1, UPT, UR51, URZ, UPT ;  /* 0x0000003f3300728c */ /* 0x000fe2000bf25270 */
[----:B------:R-:W-:Y:S01]  /*57b0*/  VIADD R13, R17, UR41 ;  /* 0x00000029110d7c36 */ /* 0x000fe20008000000 */
[----:B------:R-:W1:Y:S01]  /*57c0*/  LDC R4, c[0x0][0x2f0] ;  /* 0x0000bc00ff047b82 */ /* 0x000e620000000800 */
[----:B------:R-:W-:Y:S02]  /*57d0*/  ULEA UR6, UR46, UR36, 0x3 ;  /* 0x000000242e067291 */ /* 0x000fe4000f8e183f */
[----:B------:R-:W-:Y:S01]  /*57e0*/  UISETP.NE.AND UP0, UPT, UR50, URZ, UPT ;  /* 0x0000003f3200728c */ /* 0x000fe2000bf05270 */
[----:B------:R-:W-:Y:S01]  /*57f0*/  PLOP3.LUT P1, PT, PT, PT, UP1, 0x80, 0x0 ;  /* 0x000000000000781c */ /* 0x000fe20003f2f018 */
[----:B------:R-:W-:Y:S01]  /*5800*/  UIADD3 UR6, UR6, 0x2a840, URZ ;  /* 0x0002a84006067890 */ /* 0x000fe2000fffe03f */
[----:B------:R-:W-:Y:S02]  /*5810*/  PLOP3.LUT P2, PT, PT, PT, UP1, 0x80, 0x0 ;  /* 0x000000000000781c */ /* 0x000fe40003f4f018 */
[----:B------:R-:W2:Y:S01]  /*5820*/  LDC R5, c[0x0][0x288] ;  /* 0x0000a200ff057b82 */ /* 0x000ea20000000800 */
[----:B------:R-:W-:Y:S01]  /*5830*/  @UP1 ULDC UR7, c[0x0][0x44c] ;  /* 0x0001130000071ab9 */ /* 0x000fe20000000800 */
[----:B------:R-:W-:-:S07]  /*5840*/  UPRMT UR6, UR38, 0x654, UR6 ;  /* 0x0000065426067896 */ /* 0x000fce0008000006 */
[----:B0-----:R-:W-:Y:S01]  /*5850*/  @P1 IMAD.HI.U32 R0, R13, UR7, RZ ;  /* 0x000000070d001c27 */ /* 0x001fe2000f8e00ff */
[----:B------:R-:W-:Y:S01]  /*5860*/  @UP1 ULDC UR7, c[0x0][0x450] ;  /* 0x0001140000071ab9 */ /* 0x000fe20000000800 */
[----:B------:R-:W-:Y:S01]  /*5870*/  PLOP3.LUT P1, PT, PT, PT, UP0, 0x40, 0x0 ;  /* 0x000000000000781c */ /* 0x000fe20003f2e808 */
[----:B------:R-:W-:Y:S01]  /*5880*/  SYNCS.ARRIVE.TRANS64.RED.A1T0 RZ, [UR6], RZ ;  /* 0x000000ffffff79a7 */ /* 0x000fe20008100406 */
[----:B------:R-:W-:Y:S01]  /*5890*/  ULOP3.LUT UR6, URZ, UR30, URZ, 0x33, !UPT ;  /* 0x0000001e3f067292 */ /* 0x000fe2000f8e333f */
[----:B------:R-:W-:Y:S01]  /*58a0*/  @P2 SHF.R.U32.HI R13, RZ, UR7, R0 ;  /* 0x00000007ff0d2c19 */ /* 0x000fe20008011600 */
[----:B------:R-:W-:-:S04]  /*58b0*/  IMAD.SHL.U32 R0, R8, 0x80, RZ ;  /* 0x0000008008007824 */ /* 0x000fc800078e00ff */
[----:B------:R-:W0:Y:S01]  /*58c0*/  SHFL.IDX PT, R11, R13, RZ, 0x1c1f ;  /* 0x001c1fff0d0b7589 */ /* 0x000e2200000e0000 */
[----:B------:R-:W-:-:S05]  /*58d0*/  IADD3 R9, -R0, 0x1, RZ ;  /* 0x0000000100097810 */ /* 0x000fca0007ffe1ff */
[----:B------:R-:W-:-:S04]  /*58e0*/  IMAD R9, R16, -0x2, R9 ;  /* 0xfffffffe10097824 */ /* 0x000fc800078e0209 */
[----:B-1----:R-:W-:-:S04]  /*58f0*/  IMAD R10, R4, UR44, R9 ;  /* 0x0000002c040a7c24 */ /* 0x002fc8000f8e0209 */
[----:B--2---:R-:W-:-:S04]  /*5900*/  IMAD.IADD R10, R10, 0x1, -R5 ;  /* 0x000000010a0a7824 */ /* 0x004fc800078e0a05 */
[C---:B------:R-:W-:Y:S02]  /*5910*/  VIADD R12, R10.reuse, UR31 ;  /* 0x0000001f0a0c7c36 */ /* 0x040fe40008000000 */
[----:B------:R-:W-:Y:S02]  /*5920*/  VIADD R9, R10, UR6 ;  /* 0x000000060a097c36 */ /* 0x000fe40008000000 */
[--C-:B0-----:R-:W-:Y:S02]  /*5930*/  IMAD.IADD R14, R12, 0x1, R11.reuse ;  /* 0x000000010c0e7824 */ /* 0x101fe400078e020b */
[----:B------:R-:W-:Y:S01]  /*5940*/  IMAD.IADD R20, R9, 0x1, R11 ;  /* 0x0000000109147824 */ /* 0x000fe200078e020b */
[----:B------:R-:W-:Y:S06]  /*5950*/  @P1 BRA `(.L_x_1044) ;  /* 0x00000000005c1947 */ /* 0x000fec0003800000 */
[----:B------:R-:W-:Y:S01]  /*5960*/  IMAD R10, R4, UR44, R11 ;  /* 0x0000002c040a7c24 */ /* 0x000fe2000f8e020b */
[----:B------:R-:W-:Y:S03]  /*5970*/  BSSY B0, `(.L_x_1045) ;  /* 0x0000011000007945 */ /* 0x000fe60003800000 */
[----:B------:R-:W-:-:S05]  /*5980*/  IMAD.IADD R15, R10, 0x1, -R5 ;  /* 0x000000010a0f7824 */ /* 0x000fca00078e0a05 */
[----:B------:R-:W-:-:S13]  /*5990*/  ISETP.GT.AND P1, PT, R15, -0x1, PT ;  /* 0xffffffff0f00780c */ /* 0x000fda0003f24270 */
[----:B------:R-:W-:Y:S05]  /*59a0*/  @P1 BRA `(.L_x_1046) ;  /* 0x0000000000201947 */ /* 0x000fea0003800000 */
[----:B------:R-:W-:Y:S01]  /*59b0*/  IMAD.U32 R21, RZ, RZ, UR29 ;  /* 0x0000001dff157e24 */ /* 0x000fe2000f8e00ff */
[----:B------:R-:W-:-:S04]  /*59c0*/  LOP3.LUT R15, RZ, R15, RZ, 0x33, !PT ;  /* 0x0000000fff0f7212 */ /* 0x000fc800078e33ff */
[----:B------:R-:W-:-:S13]  /*59d0*/  ISETP.NE.AND P1, PT, R21, 0x1, PT ;  /* 0x000000011500780c */ /* 0x000fda0003f25270 */
[----:B------:R-:W0:Y:S02]  /*59e0*/  @P1 LDC.64 R10, c[0x0][0x9e8] ;  /* 0x00027a00ff0a1b82 */ /* 0x000e240000000a00 */
[----:B0-----:R-:W-:-:S05]  /*59f0*/  @P1 IMAD.HI.U32 R10, R15, R10, RZ ;  /* 0x0000000a0f0a1227 */ /* 0x001fca00078e00ff */
[----:B------:R-:W-:-:S04]  /*5a00*/  @P1 SHF.R.U32.HI R15, RZ, R11, R10 ;  /* 0x0000000bff0f1219 */ /* 0x000fc8000001160a */
[----:B------:R-:W-:Y:S01]  /*5a10*/  LOP3.LUT R15, RZ, R15, RZ, 0x33, !PT ;  /* 0x0000000fff0f7212 */ /* 0x000fe200078e33ff */
[----:B------:R-:W-:Y:S06]  /*5a20*/  BRA `(.L_x_1047) ;  /* 0x0000000000147947 */ /* 0x000fec0003800000 */
.L_x_1046:
[----:B------:R-:W-:-:S05]  /*5a30*/  IMAD.U32 R21, RZ, RZ, UR29 ;  /* 0x0000001dff157e24 */ /* 0x000fca000f8e00ff */
[----:B------:R-:W-:-:S13]  /*5a40*/  ISETP.NE.AND P1, PT, R21, 0x1, PT ;  /* 0x000000011500780c */ /* 0x000fda0003f25270 */
[----:B------:R-:W0:Y:S02]  /*5a50*/  @P1 LDC.64 R10, c[0x0][0x9e8] ;  /* 0x00027a00ff0a1b82 */ /* 0x000e240000000a00 */
[----:B0-----:R-:W-:-:S05]  /*5a60*/  @P1 IMAD.HI.U32 R10, R15, R10, RZ ;  /* 0x0000000a0f0a1227 */ /* 0x001fca00078e00ff */
[----:B------:R-:W-:-:S07]  /*5a70*/  @P1 SHF.R.U32.HI R15, RZ, R11, R10 ;  /* 0x0000000bff0f1219 */ /* 0x000fce000001160a */
.L_x_1047:
[----:B------:R-:W-:Y:S05]  /*5a80*/  BSYNC B0 ;  /* 0x0000000000007941 */ /* 0x000fea0003800000 */
.L_x_1045:
[----:B------:R-:W-:-:S04]  /*5a90*/  IMAD R15, R15, R21, -R0 ;  /* 0x000000150f0f7224 */ /* 0x000fc800078e0a00 */
[----:B------:R-:W-:-:S05]  /*5aa0*/  IMAD R15, R16, -0x2, R15 ;  /* 0xfffffffe100f7824 */ /* 0x000fca00078e020f */
[----:B------:R-:W-:Y:S02]  /*5ab0*/  VIADDMNMX R14, R15, R21, R14, PT ;  /* 0x000000150f0e7246 */ /* 0x000fe4000380010e */
[----:B------:R-:W-:-:S07]  /*5ac0*/  VIMNMX R20, R20, R15, !PT ;  /* 0x0000000f14147248 */ /* 0x000fce0007fe0100 */
.L_x_1044:
[----:B------:R-:W-:Y:S01]  /*5ad0*/  ISETP.GT.AND P1, PT, R8, -0x1, PT ;  /* 0xffffffff0800780c */ /* 0x000fe20003f24270 */
[----:B------:R0:W1:Y:S01]  /*5ae0*/  SHFL.IDX PT, R11, R13, 0x1, 0x1c1f ;  /* 0x003c1f000d0b7f89 */ /* 0x00006200000e0000 */
[----:B------:R-:W-:Y:S02]  /*5af0*/  UISETP.NE.AND UP0, UPT, UR50, URZ, UPT ;  /* 0x0000003f3200728c */ /* 0x000fe4000bf05270 */
[C---:B------:R-:W-:Y:S02]  /*5b00*/  ISETP.GT.AND P3, PT, R20.reuse, 0x8, P1 ;  /* 0x000000081400780c */ /* 0x040fe40000f64270 */
[----:B------:R-:W-:Y:S02]  /*5b10*/  ISETP.GT.AND P6, PT, R20, RZ, P1 ;  /* 0x000000ff1400720c */ /* 0x000fe40000fc4270 */
[----:B------:R-:W-:Y:S02]  /*5b20*/  ISETP.LT.OR P3, PT, R14, 0x9, P3 ;  /* 0x000000090e00780c */ /* 0x000fe40001f61670 */
[----:B------:R-:W-:-:S02]  /*5b30*/  ISETP.GT.AND P2, PT, R20, 0x1, P1 ;  /* 0x000000011400780c */ /* 0x000fc40000f44270 */
[----:B0-----:R-:W-:Y:S02]  /*5b40*/  FSEL R13, R124, -INF , !P3 ;  /* 0xff8000007c0d7808 */ /* 0x001fe40005800000 */
[----:B------:R-:W-:Y:S02]  /*5b50*/  ISETP.GT.AND P3, PT, R20, 0x19, P1 ;  /* 0x000000191400780c */ /* 0x000fe40000f64270 */
[C---:B------:R-:W-:Y:S02]  /*5b60*/  ISETP.LT.OR P6, PT, R14.reuse, 0x1, P6 ;  /* 0x000000010e00780c */ /* 0x040fe400037c1670 */
[C---:B------:R-:W-:Y:S02]  /*5b70*/  ISETP.LT.OR P2, PT, R14.reuse, 0x2, P2 ;  /* 0x000000020e00780c */ /* 0x040fe40001741670 */
[----:B------:R-:W-:Y:S02]  /*5b80*/  ISETP.LT.OR P3, PT, R14, 0x1a, P3 ;  /* 0x0000001a0e00780c */ /* 0x000fe40001f61670 */
[----:B------:R-:W-:-:S02]  /*5b90*/  FSEL R15, R120, -INF , !P6 ;  /* 0xff800000780f7808 */ /* 0x000fc40007000000 */
[----:B------:R-:W-:Y:S01]  /*5ba0*/  FSEL R121, R121, -INF , !P2 ;  /* 0xff80000079797808 */ /* 0x000fe20005000000 */
[--C-:B-1----:R-:W-:Y:S01]  /*5bb0*/  IMAD.IADD R12, R12, 0x1, R11.reuse ;  /* 0x000000010c0c7824 */ /* 0x102fe200078e020b */
[C---:B------:R-:W-:Y:S01]  /*5bc0*/  ISETP.GT.AND P5, PT, R20.reuse, 0x9, P1 ;  /* 0x000000091400780c */ /* 0x040fe20000fa4270 */
[----:B------:R-:W-:Y:S01]  /*5bd0*/  IMAD.IADD R9, R9, 0x1, R11 ;  /* 0x0000000109097824 */ /* 0x000fe200078e020b */
[C---:B------:R-:W-:Y:S02]  /*5be0*/  ISETP.GT.AND P4, PT, R20.reuse, 0x10, P1 ;  /* 0x000000101400780c */ /* 0x040fe40000f84270 */
[C---:B------:R-:W-:Y:S02]  /*5bf0*/  ISETP.GT.AND P6, PT, R20.reuse, 0x11, P1 ;  /* 0x000000111400780c */ /* 0x040fe40000fc4270 */
[----:B------:R-:W-:Y:S02]  /*5c00*/  ISETP.GT.AND P2, PT, R20, 0x18, P1 ;  /* 0x000000181400780c */ /* 0x000fe40000f44270 */
[----:B------:R-:W-:-:S02]  /*5c10*/  FSEL R133, R133, -INF , !P3 ;  /* 0xff80000085857808 */ /* 0x000fc40005800000 */
[----:B------:R-:W-:Y:S02]  /*5c20*/  ISETP.GT.AND P3, PT, R20, 0x30, P1 ;  /* 0x000000301400780c */ /* 0x000fe40000f64270 */
[C---:B------:R-:W-:Y:S02]  /*5c30*/  ISETP.LT.OR P5, PT, R14.reuse, 0xa, P5 ;  /* 0x0000000a0e00780c */ /* 0x040fe40002fa1670 */
[C---:B------:R-:W-:Y:S02]  /*5c40*/  ISETP.LT.OR P4, PT, R14.reuse, 0x11, P4 ;  /* 0x000000110e00780c */ /* 0x040fe40002781670 */
[C---:B------:R-:W-:Y:S02]  /*5c50*/  ISETP.LT.OR P6, PT, R14.reuse, 0x12, P6 ;  /* 0x000000120e00780c */ /* 0x040fe400037c1670 */
[C---:B------:R-:W-:Y:S02]  /*5c60*/  ISETP.LT.OR P2, PT, R14.reuse, 0x19, P2 ;  /* 0x000000190e00780c */ /* 0x040fe40001741670 */
[----:B------:R-:W-:-:S02]  /*5c70*/  ISETP.LT.OR P3, PT, R14, 0x31, P3 ;  /* 0x000000310e00780c */ /* 0x000fc40001f61670 */
[----:B------:R-:W-:Y:S02]  /*5c80*/  FSEL R125, R125, -INF , !P5 ;  /* 0xff8000007d7d7808 */ /* 0x000fe40006800000 */
[----:B------:R-:W-:Y:S02]  /*5c90*/  FSEL R128, R128, -INF , !P4 ;  /* 0xff80000080807808 */ /* 0x000fe40006000000 */
[----:B------:R-:W-:Y:S02]  /*5ca0*/  FSEL R129, R129, -INF , !P6 ;  /* 0xff80000081817808 */ /* 0x000fe40007000000 */
[----:B------:R-:W-:Y:S02]  /*5cb0*/  FSEL R132, R132, -INF , !P2 ;  /* 0xff80000084847808 */ /* 0x000fe40005000000 */
[C---:B------:R-:W-:Y:S02]  /*5cc0*/  ISETP.GT.AND P5, PT, R20.reuse, 0x20, P1 ;  /* 0x000000201400780c */ /* 0x040fe40000fa4270 */
[----:B------:R-:W-:-:S02]  /*5cd0*/  ISETP.GT.AND P4, PT, R20, 0x21, P1 ;  /* 0x000000211400780c */ /* 0x000fc40000f84270 */
[C---:B------:R-:W-:Y:S02]  /*5ce0*/  ISETP.GT.AND P6, PT, R20.reuse, 0x28, P1 ;  /* 0x000000281400780c */ /* 0x040fe40000fc4270 */
[----:B------:R-:W-:Y:S02]  /*5cf0*/  ISETP.GT.AND P2, PT, R20, 0x29, P1 ;  /* 0x000000291400780c */ /* 0x000fe40000f44270 */
[----:B------:R-:W-:Y:S02]  /*5d00*/  FSEL R144, R144, -INF , !P3 ;  /* 0xff80000090907808 */ /* 0x000fe40005800000 */
[----:B------:R-:W-:Y:S02]  /*5d10*/  ISETP.GT.AND P3, PT, R20, 0x41, P1 ;  /* 0x000000411400780c */ /* 0x000fe40000f64270 */
[C---:B------:R-:W-:Y:S02]  /*5d20*/  ISETP.LT.OR P5, PT, R14.reuse, 0x21, P5 ;  /* 0x000000210e00780c */ /* 0x040fe40002fa1670 */
[----:B------:R-:W-:-:S02]  /*5d30*/  ISETP.LT.OR P4, PT, R14, 0x22, P4 ;  /* 0x000000220e00780c */ /* 0x000fc40002781670 */
[C---:B------:R-:W-:Y:S02]  /*5d40*/  ISETP.LT.OR P6, PT, R14.reuse, 0x29, P6 ;  /* 0x000000290e00780c */ /* 0x040fe400037c1670 */
[C---:B------:R-:W-:Y:S02]  /*5d50*/  ISETP.LT.OR P2, PT, R14.reuse, 0x2a, P2 ;  /* 0x0000002a0e00780c */ /* 0x040fe40001741670 */
[----:B------:R-:W-:Y:S02]  /*5d60*/  ISETP.LT.OR P3, PT, R14, 0x42, P3 ;  /* 0x000000420e00780c */ /* 0x000fe40001f61670 */
[----:B------:R-:W-:Y:S02]  /*5d70*/  FSEL R136, R136, -INF , !P5 ;  /* 0xff80000088887808 */ /* 0x000fe40006800000 */
[----:B------:R-:W-:Y:S02]  /*5d80*/  FSEL R137, R137, -INF , !P4 ;  /* 0xff80000089897808 */ /* 0x000fe40006000000 */
[----:B------:R-:W-:-:S02]  /*5d90*/  FSEL R140, R140, -INF , !P6 ;  /* 0xff8000008c8c7808 */ /* 0x000fc40007000000 */
[----:B------:R-:W-:Y:S02]  /*5da0*/  FSEL R141, R141, -INF , !P2 ;  /* 0xff8000008d8d7808 */ /* 0x000fe40005000000 */
[C---:B------:R-:W-:Y:S02]  /*5db0*/  ISETP.GT.AND P5, PT, R20.reuse, 0x31, P1 ;  /* 0x000000311400780c */ /* 0x040fe40000fa4270 */
        /* <DEDUP_REMOVED lines=34> */
[----:B------:R-:W-:Y:S02]  /*5fe0*/  PLOP3.LUT P3, PT, PT, PT, UP0, 0x40, 0x0 ;  /* 0x000000000000781c */ /* 0x000fe40003f6e808 */
[C---:B------:R-:W-:Y:S02]  /*5ff0*/  ISETP.LT.OR P5, PT, R14.reuse, 0x5a, P5 ;  /* 0x0000005a0e00780c */ /* 0x040fe40002fa1670 */
[C---:B------:R-:W-:Y:S02]  /*6000*/  ISETP.LT.OR P4, PT, R14.reuse, 0x61, P4 ;  /* 0x000000610e00780c */ /* 0x040fe40002781670 */
[C---:B------:R-:W-:Y:S02]  /*6010*/  ISETP.LT.OR P6, PT, R14.reuse, 0x62, P6 ;  /* 0x000000620e00780c */ /* 0x040fe400037c1670 */
[----:B------:R-:W-:Y:S02]  /*6020*/  ISETP.LT.OR P2, PT, R14, 0x69, P2 ;  /* 0x000000690e00780c */ /* 0x000fe40001741670 */
[----:B------:R-:W-:-:S02]  /*6030*/  FSEL R165, R165, -INF , !P5 ;  /* 0xff800000a5a57808 */ /* 0x000fc40006800000 */
[----:B------:R-:W-:Y:S02]  /*6040*/  FSEL R168, R168, -INF , !P4 ;  /* 0xff800000a8a87808 */ /* 0x000fe40006000000 */
[----:B------:R-:W-:Y:S02]  /*6050*/  FSEL R169, R169, -INF , !P6 ;  /* 0xff800000a9a97808 */ /* 0x000fe40007000000 */
[----:B------:R-:W-:Y:S02]  /*6060*/  FSEL R172, R172, -INF , !P2 ;  /* 0xff800000acac7808 */ /* 0x000fe40005000000 */
[C---:B------:R-:W-:Y:S02]  /*6070*/  ISETP.GT.AND P5, PT, R20.reuse, 0x70, P1 ;  /* 0x000000701400780c */ /* 0x040fe40000fa4270 */
[C---:B------:R-:W-:Y:S02]  /*6080*/  ISETP.GT.AND P4, PT, R20.reuse, 0x71, P1 ;  /* 0x000000711400780c */ /* 0x040fe40000f84270 */
[----:B------:R-:W-:-:S02]  /*6090*/  ISETP.GT.AND P6, PT, R20, 0x78, P1 ;  /* 0x000000781400780c */ /* 0x000fc40000fc4270 */
[----:B------:R-:W-:Y:S02]  /*60a0*/  ISETP.GT.AND P2, PT, R20, 0x79, P1 ;  /* 0x000000791400780c */ /* 0x000fe40000f44270 */
[C---:B------:R-:W-:Y:S02]  /*60b0*/  ISETP.LT.OR P5, PT, R14.reuse, 0x71, P5 ;  /* 0x000000710e00780c */ /* 0x040fe40002fa1670 */
[C---:B------:R-:W-:Y:S02]  /*60c0*/  ISETP.LT.OR P4, PT, R14.reuse, 0x72, P4 ;  /* 0x000000720e00780c */ /* 0x040fe40002781670 */
[C---:B------:R-:W-:Y:S02]  /*60d0*/  ISETP.LT.OR P6, PT, R14.reuse, 0x79, P6 ;  /* 0x000000790e00780c */ /* 0x040fe400037c1670 */
[----:B------:R-:W-:Y:S02]  /*60e0*/  ISETP.LT.OR P2, PT, R14, 0x7a, P2 ;  /* 0x0000007a0e00780c */ /* 0x000fe40001741670 */
[----:B------:R-:W-:-:S02]  /*60f0*/  FSEL R176, R176, -INF , !P5 ;  /* 0xff800000b0b07808 */ /* 0x000fc40006800000 */
[----:B------:R-:W-:Y:S02]  /*6100*/  FSEL R177, R177, -INF , !P4 ;  /* 0xff800000b1b17808 */ /* 0x000fe40006000000 */
[----:B------:R-:W-:Y:S02]  /*6110*/  FSEL R180, R180, -INF , !P6 ;  /* 0xff800000b4b47808 */ /* 0x000fe40007000000 */
[----:B------:R-:W-:Y:S01]  /*6120*/  FSEL R181, R181, -INF , !P2 ;  /* 0xff800000b5b57808 */ /* 0x000fe20005000000 */
        /* <DEDUP_REMOVED lines=14> */
.L_x_1050:
[----:B------:R-:W-:-:S05]  /*6210*/  IMAD.U32 R14, RZ, RZ, UR29 ;  /* 0x0000001dff0e7e24 */ /* 0x000fca000f8e00ff */
[----:B------:R-:W-:-:S13]  /*6220*/  ISETP.NE.AND P2, PT, R14, 0x1, PT ;  /* 0x000000010e00780c */ /* 0x000fda0003f45270 */
[----:B------:R-:W0:Y:S02]  /*6230*/  @P2 LDC.64 R10, c[0x0][0x9e8] ;  /* 0x00027a00ff0a2b82 */ /* 0x000e240000000a00 */
[----:B0-----:R-:W-:-:S05]  /*6240*/  @P2 IMAD.HI.U32 R10, R21, R10, RZ ;  /* 0x0000000a150a2227 */ /* 0x001fca00078e00ff */
[----:B------:R-:W-:-:S07]  /*6250*/  @P2 SHF.R.U32.HI R21, RZ, R11, R10 ;  /* 0x0000000bff152219 */ /* 0x000fce000001160a */
.L_x_1051:
[----:B------:R-:W-:Y:S05]  /*6260*/  BSYNC B0 ;  /* 0x0000000000007941 */ /* 0x000fea0003800000 */
.L_x_1049:
[----:B------:R-:W-:-:S04]  /*6270*/  IMAD R21, R21, R14, -R0 ;  /* 0x0000000e15157224 */ /* 0x000fc800078e0a00 */
[----:B------:R-:W-:-:S05]  /*6280*/  IMAD R21, R16, -0x2, R21 ;  /* 0xfffffffe10157824 */ /* 0x000fca00078e0215 */
[----:B------:R-:W-:Y:S02]  /*6290*/  VIADDMNMX R12, R21, R14, R12, PT ;  /* 0x0000000e150c7246 */ /* 0x000fe4000380010c */
[----:B------:R-:W-:-:S07]  /*62a0*/  VIMNMX R9, R9, R21, !PT ;  /* 0x0000001509097248 */ /* 0x000fce0007fe0100 */
.L_x_1048:
[----:B------:R-:W-:Y:S01]  /*62b0*/  FMNMX.FTZ R0, R15, R6, !PT ;  /* 0x000000060f007209 */ /* 0x000fe20007810000 */
[----:B------:R-:W-:Y:S01]  /*62c0*/  IMAD.U32 R21, RZ, RZ, UR40 ;  /* 0x00000028ff157e24 */ /* 0x000fe2000f8e00ff */
[----:B------:R-:W-:Y:S02]  /*62d0*/  ISETP.GT.AND P5, PT, R9, 0x10, P1 ;  /* 0x000000100900780c */ /* 0x000fe40000fa4270 */
[----:B------:R-:W-:Y:S02]  /*62e0*/  FMNMX.FTZ R0, R121, R0, !PT ;  /* 0x0000000079007209 */ /* 0x000fe40007810000 */
[----:B------:R-:W-:Y:S02]  /*62f0*/  ISETP.LT.OR P5, PT, R12, 0x11, P5 ;  /* 0x000000110c00780c */ /* 0x000fe40002fa1670 */
[----:B------:R-:W-:Y:S02]  /*6300*/  FMNMX.FTZ R0, R13, R0, !PT ;  /* 0x000000000d007209 */ /* 0x000fe40007810000 */
[----:B------:R-:W-:-:S02]  /*6310*/  FSEL R130, R130, -INF , !P5 ;  /* 0xff80000082827808 */ /* 0x000fc40006800000 */
[----:B------:R-:W-:Y:S02]  /*6320*/  FMNMX.FTZ R11, R125, R0, !PT ;  /* 0x000000007d0b7209 */ /* 0x000fe40007810000 */
[----:B------:R-:W-:Y:S02]  /*6330*/  ISETP.GT.AND P5, PT, R9, 0x20, P1 ;  /* 0x000000200900780c */ /* 0x000fe40000fa4270 */
[----:B------:R-:W-:Y:S02]  /*6340*/  FMNMX.FTZ R0, R128, R11, !PT ;  /* 0x0000000b80007209 */ /* 0x000fe40007810000 */
[----:B------:R-:W-:Y:S02]  /*6350*/  ISETP.LT.OR P5, PT, R12, 0x21, P5 ;  /* 0x000000210c00780c */ /* 0x000fe40002fa1670 */
[----:B------:R-:W-:Y:S02]  /*6360*/  FMNMX.FTZ R11, R129, R0, !PT ;  /* 0x00000000810b7209 */ /* 0x000fe40007810000 */
[----:B------:R-:W-:-:S02]  /*6370*/  FSEL R138, R138, -INF , !P5 ;  /* 0xff8000008a8a7808 */ /* 0x000fc40006800000 */
[----:B------:R-:W-:Y:S02]  /*6380*/  FMNMX.FTZ R0, R132, R11, !PT ;  /* 0x0000000b84007209 */ /* 0x000fe40007810000 */
[----:B------:R-:W-:Y:S02]  /*6390*/  ISETP.GT.AND P5, PT, R9, RZ, P1 ;  /* 0x000000ff0900720c */ /* 0x000fe40000fa4270 */
[----:B------:R-:W-:Y:S02]  /*63a0*/  FMNMX.FTZ R11, R133, R0, !PT ;  /* 0x00000000850b7209 */ /* 0x000fe40007810000 */
[----:B------:R-:W-:Y:S02]  /*63b0*/  ISETP.GT.AND P2, PT, R9, 0x1, P1 ;  /* 0x000000010900780c */ /* 0x000fe40000f44270 */
[----:B------:R-:W-:Y:S02]  /*63c0*/  FMNMX.FTZ R0, R136, R11, !PT ;  /* 0x0000000b88007209 */ /* 0x000fe40007810000 */
[----:B------:R-:W-:-:S02]  /*63d0*/  ISETP.LT.OR P5, PT, R12, 0x1, P5 ;  /* 0x000000010c00780c */ /* 0x000fc40002fa1670 */
[----:B------:R-:W-:Y:S02]  /*63e0*/  FMNMX.FTZ R11, R137, R0, !PT ;  /* 0x00000000890b7209 */ /* 0x000fe40007810000 */
        /* <DEDUP_REMOVED lines=12> */
[----:B------:R-:W-:Y:S02]  /*64b0*/  FMNMX.FTZ R120, R122, R7, !PT ;  /* 0x000000077a787209 */ /* 0x000fe40007810000 */
[----:B------:R-:W-:Y:S02]  /*64c0*/  FMNMX.FTZ R0, R152, R11, !PT ;  /* 0x0000000b98007209 */ /* 0x000fe40007810000 */
[----:B------:R-:W-:Y:S02]  /*64d0*/  ISETP.LT.OR P4, PT, R12, 0xa, P4 ;  /* 0x0000000a0c00780c */ /* 0x000fe40002781670 */
[----:B------:R-:W-:Y:S02]  /*64e0*/  FMNMX.FTZ R11, R153, R0, !PT ;  /* 0x00000000990b7209 */ /* 0x000fe40007810000 */
[----:B------:R-:W-:-:S02]  /*64f0*/  FSEL R126, R126, -INF , !P3 ;  /* 0xff8000007e7e7808 */ /* 0x000fc40005800000 */
[----:B------:R-:W-:Y:S02]  /*6500*/  FMNMX.FTZ R0, R156, R11, !PT ;  /* 0x0000000b9c007209 */ /* 0x000fe40007810000 */
[----:B------:R-:W-:Y:S02]  /*6510*/  ISETP.GT.AND P2, PT, R9, 0x11, P1 ;  /* 0x000000110900780c */ /* 0x000fe40000f44270 */
[----:B------:R-:W-:Y:S02]  /*6520*/  FMNMX.FTZ R11, R157, R0, !PT ;  /* 0x000000009d0b7209 */ /* 0x000fe40007810000 */
[----:B------:R-:W-:Y:S02]  /*6530*/  FSEL R127, R127, -INF , !P4 ;  /* 0xff8000007f7f7808 */ /* 0x000fe40006000000 */
[----:B------:R-:W-:Y:S02]  /*6540*/  FMNMX.FTZ R0, R160, R11, !PT ;  /* 0x0000000ba0007209 */ /* 0x000fe40007810000 */
[----:B------:R-:W-:-:S02]  /*6550*/  ISETP.GT.AND P3, PT, R9, 0x18, P1 ;  /* 0x000000180900780c */ /* 0x000fc40000f64270 */
[----:B------:R-:W-:Y:S02]  /*6560*/  FMNMX.FTZ R11, R161, R0, !PT ;  /* 0x00000000a10b7209 */ /* 0x000fe40007810000 */
[----:B------:R-:W-:Y:S02]  /*6570*/  ISETP.LT.OR P2, PT, R12, 0x12, P2 ;  /* 0x000000120c00780c */ /* 0x000fe40001741670 */
[----:B------:R-:W-:Y:S02]  /*6580*/  FMNMX.FTZ R0, R164, R11, !PT ;  /* 0x0000000ba4007209 */ /* 0x000fe40007810000 */
[----:B------:R-:W-:Y:S02]  /*6590*/  ISETP.GT.AND P4, PT, R9, 0x19, P1 ;  /* 0x000000190900780c */ /* 0x000fe40000f84270 */
[----:B------:R-:W-:Y:S02]  /*65a0*/  FMNMX.FTZ R11, R165, R0, !PT ;  /* 0x00000000a50b7209 */ /* 0x000fe40007810000 */
[----:B------:R-:W-:-:S02]  /*65b0*/  ISETP.LT.OR P3, PT, R12, 0x19, P3 ;  /* 0x000000190c00780c */ /* 0x000fc40001f61670 */
[----:B------:R-:W-:Y:S02]  /*65c0*/  FMNMX.FTZ R0, R168, R11, !PT ;  /* 0x0000000ba8007209 */ /* 0x000fe40007810000 */
[----:B------:R-:W-:Y:S02]  /*65d0*/  FSEL R131, R131, -INF , !P2 ;  /* 0xff80000083837808 */ /* 0x000fe40005000000 */
        /* <DEDUP_REMOVED lines=11> */
[C---:B------:R-:W-:Y:S02]  /*6690*/  ISETP.LT.OR P2, PT, R12.reuse, 0x22, P2 ;  /* 0x000000220c00780c */ /* 0x040fe40001741670 */
[----:B------:R-:W-:Y:S02]  /*66a0*/  FMNMX.FTZ R10, R181, R0, !PT ;  /* 0x00000000b50a7209 */ /* 0x000fe40007810000 */
[----:B------:R-:W-:Y:S02]  /*66b0*/  ISETP.GT.AND P4, PT, R9, 0x29, P1 ;  /* 0x000000290900780c */ /* 0x000fe40000f84270 */
[----:B------:R-:W-:Y:S01]  /*66c0*/  ISETP.LT.OR P3, PT, R12, 0x29, P3 ;  /* 0x000000290c00780c */ /* 0x000fe20001f61670 */
[----:B------:R-:W0:Y:S01]  /*66d0*/  SHFL.BFLY PT, R11, R10, 0x2, 0x1f ;  /* 0x0c401f000a0b7f89 */ /* 0x000e2200000e0000 */
[----:B------:R-:W-:-:S02]  /*66e0*/  FSEL R139, R139, -INF , !P2 ;  /* 0xff8000008b8b7808 */ /* 0x000fc40005000000 */
[C---:B------:R-:W-:Y:S02]  /*66f0*/  ISETP.GT.AND P2, PT, R9.reuse, 0x30, P1 ;  /* 0x000000300900780c */ /* 0x040fe40000f44270 */
[----:B------:R-:W-:Y:S02]  /*6700*/  FSEL R142, R142, -INF , !P3 ;  /* 0xff8000008e8e7808 */ /* 0x000fe40005800000 */
[C---:B------:R-:W-:Y:S02]  /*6710*/  ISETP.LT.OR P4, PT, R12.reuse, 0x2a, P4 ;  /* 0x0000002a0c00780c */ /* 0x040fe40002781670 */
[----:B------:R-:W-:Y:S02]  /*6720*/  ISETP.GT.AND P3, PT, R9, 0x31, P1 ;  /* 0x000000310900780c */ /* 0x000fe40000f64270 */
[----:B------:R-:W-:Y:S02]  /*6730*/  ISETP.LT.OR P2, PT, R12, 0x31, P2 ;  /* 0x000000310c00780c */ /* 0x000fe40001741670 */
[----:B------:R-:W-:-:S02]  /*6740*/  FSEL R143, R143, -INF , !P4 ;  /* 0xff8000008f8f7808 */ /* 0x000fc40006000000 */
[C---:B------:R-:W-:Y:S02]  /*6750*/  ISETP.GT.AND P5, PT, R9.reuse, 0x38, P1 ;  /* 0x000000380900780c */ /* 0x040fe40000fa4270 */
[----:B------:R-:W-:Y:S02]  /*6760*/  FSEL R146, R146, -INF , !P2 ;  /* 0xff80000092927808 */ /* 0x000fe40005000000 */
[C---:B------:R-:W-:Y:S02]  /*6770*/  ISETP.LT.OR P3, PT, R12.reuse, 0x32, P3 ;  /* 0x000000320c00780c */ /* 0x040fe40001f61670 */
[----:B------:R-:W-:Y:S02]  /*6780*/  ISETP.GT.AND P4, PT, R9, 0x39, P1 ;  /* 0x000000390900780c */ /* 0x000fe40000f84270 */
[----:B------:R-:W-:Y:S02]  /*6790*/  ISETP.LT.OR P5, PT, R12, 0x39, P5 ;  /* 0x000000390c00780c */ /* 0x000fe40002fa1670 */
[----:B0-----:R-:W-:-:S02]  /*67a0*/  FMNMX.FTZ R11, R10, R11, !PT ;  /* 0x0000000b0a0b7209 */ /* 0x001fc40007810000 */
[----:B------:R-:W-:Y:S02]  /*67b0*/  FSEL R147, R147, -INF , !P3 ;  /* 0xff80000093937808 */ /* 0x000fe40005800000 */
[C---:B------:R-:W-:Y:S01]  /*67c0*/  ISETP.GT.AND P2, PT, R9.reuse, 0x40, P1 ;  /* 0x000000400900780c */ /* 0x040fe20000f44270 */
[----:B------:R-:W0:Y:S01]  /*67d0*/  SHFL.BFLY PT, R0, R11, 0x1, 0x1f ;  /* 0x0c201f000b007f89 */ /* 0x000e2200000e0000 */
[----:B------:R-:W-:Y:S02]  /*67e0*/  FSEL R150, R150, -INF , !P5 ;  /* 0xff80000096967808 */ /* 0x000fe40006800000 */
[C---:B------:R-:W-:Y:S02]  /*67f0*/  ISETP.LT.OR P4, PT, R12.reuse, 0x3a, P4 ;  /* 0x0000003a0c00780c */ /* 0x040fe40002781670 */
[----:B------:R-:W-:Y:S02]  /*6800*/  ISETP.GT.AND P3, PT, R9, 0x41, P1 ;  /* 0x000000410900780c */ /* 0x000fe40000f64270 */
[----:B------:R-:W-:-:S02]  /*6810*/  ISETP.LT.OR P2, PT, R12, 0x41, P2 ;  /* 0x000000410c00780c */ /* 0x000fc40001741670 */
[----:B------:R-:W-:Y:S02]  /*6820*/  FSEL R151, R151, -INF , !P4 ;  /* 0xff80000097977808 */ /* 0x000fe40006000000 */
[C---:B------:R-:W-:Y:S02]  /*6830*/  ISETP.GT.AND P5, PT, R9.reuse, 0x48, P1 ;  /* 0x000000480900780c */ /* 0x040fe40000fa4270 */
[----:B------:R-:W-:Y:S02]  /*6840*/  FSEL R154, R154, -INF , !P2 ;  /* 0xff8000009a9a7808 */ /* 0x000fe40005000000 */
[C---:B------:R-:W-:Y:S02]  /*6850*/  ISETP.LT.OR P3, PT, R12.reuse, 0x42, P3 ;  /* 0x000000420c00780c */ /* 0x040fe40001f61670 */
[----:B------:R-:W-:Y:S02]  /*6860*/  ISETP.GT.AND P4, PT, R9, 0x49, P1 ;  /* 0x000000490900780c */ /* 0x000fe40000f84270 */
[----:B------:R-:W-:-:S02]  /*6870*/  ISETP.LT.OR P5, PT, R12, 0x49, P5 ;  /* 0x000000490c00780c */ /* 0x000fc40002fa1670 */
[----:B------:R-:W-:Y:S02]  /*6880*/  FSEL R155, R155, -INF , !P3 ;  /* 0xff8000009b9b7808 */ /* 0x000fe40005800000 */
[----:B------:R-:W-:Y:S02]  /*6890*/  ISETP.GT.AND P2, PT, R9, 0x50, P1 ;  /* 0x000000500900780c */ /* 0x000fe40000f44270 */
[----:B0-----:R-:W-:Y:S02]  /*68a0*/  FMNMX.FTZ R0, R11, R0, !PT ;  /* 0x000000000b007209 */ /* 0x001fe40007810000 */
[----:B------:R-:W-:Y:S02]  /*68b0*/  FSEL R158, R158, -INF , !P5 ;  /* 0xff8000009e9e7808 */ /* 0x000fe40006800000 */
[C---:B------:R-:W-:Y:S01]  /*68c0*/  FSETP.NEU.FTZ.AND P6, PT, R0.reuse, -INF , PT ;  /* 0xff8000000000780b */ /* 0x040fe20003fdd000 */
[----:B------:R-:W-:-:S01]  /*68d0*/  FFMA.FTZ R14, R0, R21, -8 ;  /* 0xc1000000000e7423 */ /* 0x000fc20000010015 */
[----:B------:R-:W-:-:S02]  /*68e0*/  FMNMX.FTZ R21, R123, R120, !PT ;  /* 0x000000787b157209 */ /* 0x000fc40007810000 */
[----:B------:R-:W-:Y:S02]  /*68f0*/  ISETP.LT.OR P4, PT, R12, 0x4a, P4 ;  /* 0x0000004a0c00780c */ /* 0x000fe40002781670 */
[----:B------:R-:W-:Y:S02]  /*6900*/  FSEL R10, R14, RZ, P6 ;  /* 0x000000ff0e0a7208 */ /* 0x000fe40003000000 */
[----:B------:R-:W-:Y:S02]  /*6910*/  FMNMX.FTZ R124, R126, R21, !PT ;  /* 0x000000157e7c7209 */ /* 0x000fe40007810000 */
[----:B------:R-:W-:Y:S01]  /*6920*/  ISETP.GT.AND P3, PT, R9, 0x51, P1 ;  /* 0x000000510900780c */ /* 0x000fe20000f64270 */
[----:B------:R-:W-:-:S01]  /*6930*/  FFMA.FTZ R11, R121, UR40, -R10 ;  /* 0x00000028790b7c23 */ /* 0x000fc2000801080a */
[----:B------:R-:W-:Y:S01]  /*6940*/  FMNMX.FTZ R121, R127, R124, !PT ;  /* 0x0000007c7f797209 */ /* 0x000fe20007810000 */
[----:B------:R-:W-:-:S01]  /*6950*/  FFMA.FTZ R14, R15, UR40, -R10 ;  /* 0x000000280f0e7c23 */ /* 0x000fc2000801080a */
[--C-:B------:R-:W-:Y:S01]  /*6960*/  FFMA.FTZ R15, R128, UR40, -R10.reuse ;  /* 0x00000028800f7c23 */ /* 0x100fe2000801080a */
[----:B------:R-:W-:-:S01]  /*6970*/  FFMA.FTZ R20, R125, UR40, -R10 ;  /* 0x000000287d147c23 */ /* 0x000fc2000801080a */
[----:B------:R-:W-:Y:S01]  /*6980*/  FMNMX.FTZ R124, R130, R121, !PT ;  /* 0x00000079827c7209 */ /* 0x000fe20007810000 */
[----:B------:R-:W-:-:S01]  /*6990*/  FFMA.FTZ R129, R129, UR40, -R10 ;  /* 0x0000002881817c23 */ /* 0x000fc2000801080a */
[--C-:B------:R-:W-:Y:S01]  /*69a0*/  FFMA.FTZ R21, R132, UR40, -R10.reuse ;  /* 0x0000002884157c23 */ /* 0x100fe2000801080a */
[----:B------:R-:W-:-:S01]  /*69b0*/  FFMA.FTZ R133, R133, UR40, -R10 ;  /* 0x0000002885857c23 */ /* 0x000fc2000801080a */
[----:B------:R-:W-:Y:S01]  /*69c0*/  FMNMX.FTZ R121, R131, R124, !PT ;  /* 0x0000007c83797209 */ /* 0x000fe20007810000 */
[----:B------:R0:W-:Y:S01]  /*69d0*/  MUFU.EX2 R120, R129 ;  /* 0x0000008100787308 */ /* 0x0001e20000000800 */
[----:B------:R-:W-:-:S01]  /*69e0*/  FFMA.FTZ R137, R137, UR40, -R10 ;  /* 0x0000002889897c23 */ /* 0x000fc2000801080a */
[----:B------:R-:W-:Y:S01]  /*69f0*/  ISETP.LT.OR P2, PT, R12, 0x51, P2 ;  /* 0x000000510c00780c */ /* 0x000fe20001741670 */
[----:B------:R-:W-:-:S01]  /*6a00*/  FFMA.FTZ R141, R141, UR40, -R10 ;  /* 0x000000288d8d7c23 */ /* 0x000fc2000801080a */
[----:B------:R-:W-:Y:S01]  /*6a10*/  FMNMX.FTZ R128, R134, R121, !PT ;  /* 0x0000007986807209 */ /* 0x000fe20007810000 */
[----:B------:R-:W-:-:S01]  /*6a20*/  FFMA.FTZ R121, R136, UR40, -R10 ;  /* 0x0000002888797c23 */ /* 0x000fc2000801080a */
[----:B------:R-:W-:Y:S01]  /*6a30*/  FSEL R159, R159, -INF , !P4 ;  /* 0xff8000009f9f7808 */ /* 0x000fe20006000000 */
[----:B------:R-:W-:-:S01]  /*6a40*/  FFMA.FTZ R145, R145, UR40, -R10 ;  /* 0x0000002891917c23 */ /* 0x000fc2000801080a */
[----:B------:R-:W-:Y:S01]  /*6a50*/  FMNMX.FTZ R125, R135, R128, !PT ;  /* 0x00000080877d7209 */ /* 0x000fe20007810000 */
[----:B------:R1:W-:Y:S01]  /*6a60*/  MUFU.EX2 R124, R133 ;  /* 0x00000085007c7308 */ /* 0x0003e20000000800 */
[----:B------:R-:W-:Y:S01]  /*6a70*/  ISETP.GT.AND P5, PT, R9, 0x58, P1 ;  /* 0x000000580900780c */ /* 0x000fe20000fa4270 */
[--C-:B------:R-:W-:Y:S01]  /*6a80*/  FFMA.FTZ R153, R153, UR40, -R10.reuse ;  /* 0x0000002899997c23 */ /* 0x100fe2000801080a */
[----:B------:R-:W-:Y:S01]  /*6a90*/  FMNMX.FTZ R128, R138, R125, !PT ;  /* 0x0000007d8a807209 */ /* 0x000fe20007810000 */
[--C-:B------:R-:W-:Y:S01]  /*6aa0*/  FFMA.FTZ R149, R149, UR40, -R10.reuse ;  /* 0x0000002895957c23 */ /* 0x100fe2000801080a */
[----:B------:R-:W-:Y:S01]  /*6ab0*/  FSEL R162, R162, -INF , !P2 ;  /* 0xff800000a2a27808 */ /* 0x000fe20005000000 */
[--C-:B------:R-:W-:Y:S01]  /*6ac0*/  FFMA.FTZ R13, R13, UR40, -R10.reuse ;  /* 0x000000280d0d7c23 */ /* 0x100fe2000801080a */
[----:B------:R-:W-:Y:S01]  /*6ad0*/  FMNMX.FTZ R125, R139, R128, !PT ;  /* 0x000000808b7d7209 */ /* 0x000fe20007810000 */
[----:B------:R-:W-:Y:S01]  /*6ae0*/  FFMA.FTZ R181, R181, UR40, -R10 ;  /* 0x00000028b5b57c23 */ /* 0x000fe2000801080a */
[----:B------:R2:W-:Y:S01]  /*6af0*/  MUFU.EX2 R128, R137 ;  /* 0x0000008900807308 */ /* 0x0005e20000000800 */
[----:B------:R-:W-:-:S02]  /*6b00*/  ISETP.LT.OR P3, PT, R12, 0x52, P3 ;  /* 0x000000520c00780c */ /* 0x000fc40001f61670 */
[----:B------:R-:W-:Y:S01]  /*6b10*/  FMNMX.FTZ R132, R142, R125, !PT ;  /* 0x0000007d8e847209 */ /* 0x000fe20007810000 */
[----:B------:R-:W-:-:S01]  /*6b20*/  FFMA.FTZ R125, R140, UR40, -R10 ;  /* 0x000000288c7d7c23 */ /* 0x000fc2000801080a */
[----:B------:R-:W-:Y:S02]  /*6b30*/  ISETP.GT.AND P4, PT, R9, 0x59, P1 ;  /* 0x000000590900780c */ /* 0x000fe40000f84270 */
[----:B0-----:R-:W-:Y:S01]  /*6b40*/  FMNMX.FTZ R129, R143, R132, !PT ;  /* 0x000000848f817209 */ /* 0x001fe20007810000 */
[----:B------:R-:W-:Y:S01]  /*6b50*/  MUFU.EX2 R14, R14 ;  /* 0x0000000e000e7308 */ /* 0x000fe20000000800 */
[----:B------:R-:W-:Y:S02]  /*6b60*/  ISETP.LT.OR P5, PT, R12, 0x59, P5 ;  /* 0x000000590c00780c */ /* 0x000fe40002fa1670 */
[----:B------:R-:W-:Y:S02]  /*6b70*/  FMNMX.FTZ R132, R146, R129, !PT ;  /* 0x0000008192847209 */ /* 0x000fe40007810000 */
[----:B------:R-:W-:-:S02]  /*6b80*/  FSEL R163, R163, -INF , !P3 ;  /* 0xff800000a3a37808 */ /* 0x000fc40005800000 */
[----:B------:R-:W-:Y:S01]  /*6b90*/  FMNMX.FTZ R129, R147, R132, !PT ;  /* 0x0000008493817209 */ /* 0x000fe20007810000 */
[----:B------:R-:W-:Y:S01]  /*6ba0*/  MUFU.EX2 R11, R11 ;  /* 0x0000000b000b7308 */ /* 0x000fe20000000800 */
[----:B------:R-:W-:Y:S02]  /*6bb0*/  ISETP.GT.AND P2, PT, R9, 0x60, P1 ;  /* 0x000000600900780c */ /* 0x000fe40000f44270 */
[----:B------:R-:W-:Y:S01]  /*6bc0*/  FMNMX.FTZ R136, R150, R129, !PT ;  /* 0x0000008196887209 */ /* 0x000fe20007810000 */
[----:B------:R-:W-:-:S01]  /*6bd0*/  FFMA.FTZ R129, R144, UR40, -R10 ;  /* 0x0000002890817c23 */ /* 0x000fc2000801080a */
[----:B------:R-:W-:Y:S02]  /*6be0*/  FSEL R166, R166, -INF , !P5 ;  /* 0xff800000a6a67808 */ /* 0x000fe40006800000 */
[----:B-1----:R-:W-:Y:S01]  /*6bf0*/  FMNMX.FTZ R133, R151, R136, !PT ;  /* 0x0000008897857209 */ /* 0x002fe20007810000 */
[----:B------:R-:W-:Y:S01]  /*6c00*/  MUFU.EX2 R132, R141 ;  /* 0x0000008d00847308 */ /* 0x000fe20000000800 */
[----:B------:R-:W-:-:S02]  /*6c10*/  ISETP.LT.OR P4, PT, R12, 0x5a, P4 ;  /* 0x0000005a0c00780c */ /* 0x000fc40002781670 */
[----:B------:R-:W-:Y:S02]  /*6c20*/  FMNMX.FTZ R136, R154, R133, !PT ;  /* 0x000000859a887209 */ /* 0x000fe40007810000 */
[----:B------:R-:W-:Y:S02]  /*6c30*/  ISETP.GT.AND P3, PT, R9, 0x61, P1 ;  /* 0x000000610900780c */ /* 0x000fe40000f64270 */
[----:B------:R-:W-:Y:S01]  /*6c40*/  FMNMX.FTZ R133, R155, R136, !PT ;  /* 0x000000889b857209 */ /* 0x000fe20007810000 */
[----:B------:R-:W-:Y:S01]  /*6c50*/  MUFU.EX2 R13, R13 ;  /* 0x0000000d000d7308 */ /* 0x000fe20000000800 */
[----:B------:R-:W-:Y:S02]  /*6c60*/  ISETP.LT.OR P2, PT, R12, 0x61, P2 ;  /* 0x000000610c00780c */ /* 0x000fe40001741670 */
[----:B------:R-:W-:Y:S01]  /*6c70*/  FMNMX.FTZ R140, R158, R133, !PT ;  /* 0x000000859e8c7209 */ /* 0x000fe20007810000 */
[----:B------:R-:W-:-:S01]  /*6c80*/  FFMA.FTZ R133, R148, UR40, -R10 ;  /* 0x0000002894857c23 */ /* 0x000fc2000801080a */
[----:B------:R-:W-:-:S02]  /*6c90*/  FSEL R167, R167, -INF , !P4 ;  /* 0xff800000a7a77808 */ /* 0x000fc40006000000 */
[----:B--2---:R-:W-:Y:S01]  /*6ca0*/  FMNMX.FTZ R137, R159, R140, !PT ;  /* 0x0000008c9f897209 */ /* 0x004fe20007810000 */
[----:B------:R0:W-:Y:S01]  /*6cb0*/  MUFU.EX2 R136, R145 ;  /* 0x0000009100887308 */ /* 0x0001e20000000800 */
[----:B------:R-:W-:Y:S02]  /*6cc0*/  ISETP.GT.AND P5, PT, R9, 0x68, P1 ;  /* 0x000000680900780c */ /* 0x000fe40000fa4270 */
[----:B------:R-:W-:Y:S02]  /*6cd0*/  FMNMX.FTZ R140, R162, R137, !PT ;  /* 0x00000089a28c7209 */ /* 0x000fe40007810000 */
[----:B------:R-:W-:Y:S02]  /*6ce0*/  FSEL R170, R170, -INF , !P2 ;  /* 0xff800000aaaa7808 */ /* 0x000fe40005000000 */
[----:B------:R-:W-:Y:S01]  /*6cf0*/  FMNMX.FTZ R137, R163, R140, !PT ;  /* 0x0000008ca3897209 */ /* 0x000fe20007810000 */
[----:B------:R-:W-:Y:S01]  /*6d00*/  MUFU.EX2 R20, R20 ;  /* 0x0000001400147308 */ /* 0x000fe20000000800 */
[----:B------:R-:W-:Y:S01]  /*6d10*/  ISETP.LT.OR P3, PT, R12, 0x62, P3 ;  /* 0x000000620c00780c */ /* 0x000fe20001f61670 */
[--C-:B0-----:R-:W-:Y:S01]  /*6d20*/  FFMA.FTZ R145, R160, UR40, -R10.reuse ;  /* 0x00000028a0917c23 */ /* 0x101fe2000801080a */
[----:B------:R-:W-:Y:S01]  /*6d30*/  FMNMX.FTZ R144, R166, R137, !PT ;  /* 0x00000089a6907209 */ /* 0x000fe20007810000 */
[--C-:B------:R-:W-:Y:S01]  /*6d40*/  FFMA.FTZ R137, R152, UR40, -R10.reuse ;  /* 0x0000002898897c23 */ /* 0x100fe2000801080a */
[----:B------:R-:W-:Y:S01]  /*6d50*/  ISETP.LT.OR P5, PT, R12, 0x69, P5 ;  /* 0x000000690c00780c */ /* 0x000fe20002fa1670 */
[--C-:B------:R-:W-:Y:S01]  /*6d60*/  FFMA.FTZ R152, R165, UR40, -R10.reuse ;  /* 0x00000028a5987c23 */ /* 0x100fe2000801080a */
[----:B------:R-:W-:Y:S01]  /*6d70*/  FMNMX.FTZ R141, R167, R144, !PT ;  /* 0x00000090a78d7209 */ /* 0x000fe20007810000 */
[----:B------:R0:W-:Y:S01]  /*6d80*/  MUFU.EX2 R140, R149 ;  /* 0x00000095008c7308 */ /* 0x0001e20000000800 */
[----:B------:R-:W-:Y:S01]  /*6d90*/  ISETP.GT.AND P4, PT, R9, 0x69, P1 ;  /* 0x000000690900780c */ /* 0x000fe20000f84270 */
[----:B------:R-:W-:Y:S01]  /*6da0*/  FFMA.FTZ R165, R180, UR40, -R10 ;  /* 0x00000028b4a57c23 */ /* 0x000fe2000801080a */
[----:B------:R-:W-:-:S02]  /*6db0*/  FSEL R171, R171, -INF , !P3 ;  /* 0xff800000abab7808 */ /* 0x000fc40005800000 */
[----:B------:R-:W-:Y:S01]  /*6dc0*/  FMNMX.FTZ R144, R170, R141, !PT ;  /* 0x0000008daa907209 */ /* 0x000fe20007810000 */
[----:B------:R-:W-:-:S01]  /*6dd0*/  FFMA.FTZ R141, R156, UR40, -R10 ;  /* 0x000000289c8d7c23 */ /* 0x000fc2000801080a */
[----:B------:R-:W-:Y:S01]  /*6de0*/  FSEL R174, R174, -INF , !P5 ;  /* 0xff800000aeae7808 */ /* 0x000fe20006800000 */
[----:B------:R-:W-:-:S01]  /*6df0*/  FFMA.FTZ R156, R169, UR40, -R10 ;  /* 0x00000028a99c7c23 */ /* 0x000fc2000801080a */
[----:B------:R-:W-:Y:S01]  /*6e00*/  ISETP.GT.AND P2, PT, R9, 0x70, P1 ;  /* 0x000000700900780c */ /* 0x000fe20000f44270 */
[----:B0-----:R-:W-:-:S01]  /*6e10*/  FFMA.FTZ R149, R164, UR40, -R10 ;  /* 0x00000028a4957c23 */ /* 0x001fc2000801080a */
[----:B------:R-:W-:Y:S01]  /*6e20*/  ISETP.GT.AND P3, PT, R9, 0x71, P1 ;  /* 0x000000710900780c */ /* 0x000fe20000f64270 */
[----:B------:R-:W-:-:S01]  /*6e30*/  FFMA.FTZ R164, R177, UR40, -R10 ;  /* 0x00000028b1a47c23 */ /* 0x000fc2000801080a */
[C---:B------:R-:W-:Y:S01]  /*6e40*/  ISETP.GT.AND P5, PT, R9.reuse, 0x78, P1 ;  /* 0x000000780900780c */ /* 0x040fe20000fa4270 */
[----:B------:R-:W-:Y:S01]  /*6e50*/  MUFU.EX2 R15, R15 ;  /* 0x0000000f000f7308 */ /* 0x000fe20000000800 */
[----:B------:R-:W-:-:S02]  /*6e60*/  ISETP.GT.AND P1, PT, R9, 0x79, P1 ;  /* 0x000000790900780c */ /* 0x000fc40000f24270 */
[C---:B------:R-:W-:Y:S02]  /*6e70*/  ISETP.LT.OR P4, PT, R12.reuse, 0x6a, P4 ;  /* 0x0000006a0c00780c */ /* 0x040fe40002781670 */
[----:B------:R-:W-:Y:S02]  /*6e80*/  FMNMX.FTZ R9, R171, R144, !PT ;  /* 0x00000090ab097209 */ /* 0x000fe40007810000 */
[----:B------:R-:W-:Y:S01]  /*6e90*/  ISETP.LT.OR P2, PT, R12, 0x71, P2 ;  /* 0x000000710c00780c */ /* 0x000fe20001741670 */
[----:B------:R0:W-:Y:S01]  /*6ea0*/  MUFU.EX2 R144, R153 ;  /* 0x0000009900907308 */ /* 0x0001e20000000800 */
[----:B------:R-:W-:Y:S02]  /*6eb0*/  FSEL R175, R175, -INF , !P4 ;  /* 0xff800000afaf7808 */ /* 0x000fe40006000000 */
[----:B------:R-:W-:Y:S02]  /*6ec0*/  FMNMX.FTZ R148, R174, R9, !PT ;  /* 0x00000009ae947209 */ /* 0x000fe40007810000 */
[----:B------:R-:W-:-:S02]  /*6ed0*/  ISETP.LT.OR P3, PT, R12, 0x72, P3 ;  /* 0x000000720c00780c */ /* 0x000fc40001f61670 */
[----:B------:R-:W-:Y:S01]  /*6ee0*/  FSEL R178, R178, -INF , !P2 ;  /* 0xff800000b2b27808 */ /* 0x000fe20005000000 */
[----:B------:R-:W-:Y:S01]  /*6ef0*/  MUFU.EX2 R21, R21 ;  /* 0x0000001500157308 */ /* 0x000fe20000000800 */
[----:B------:R-:W-:Y:S01]  /*6f00*/  FMNMX.FTZ R9, R175, R148, !PT ;  /* 0x00000094af097209 */ /* 0x000fe20007810000 */
[--C-:B0-----:R-:W-:Y:S01]  /*6f10*/  FFMA.FTZ R153, R168, UR40, -R10.reuse ;  /* 0x00000028a8997c23 */ /* 0x101fe2000801080a */
[----:B------:R-:W-:Y:S02]  /*6f20*/  ISETP.LT.OR P5, PT, R12, 0x79, P5 ;  /* 0x000000790c00780c */ /* 0x000fe40002fa1670 */
[----:B------:R-:W-:Y:S02]  /*6f30*/  FSEL R179, R179, -INF , !P3 ;  /* 0xff800000b3b37808 */ /* 0x000fe40005800000 */
[----:B------:R-:W-:Y:S01]  /*6f40*/  FMNMX.FTZ R148, R178, R9, !PT ;  /* 0x00000009b2947209 */ /* 0x000fe20007810000 */
[----:B------:R-:W-:Y:S01]  /*6f50*/  MUFU.EX2 R121, R121 ;  /* 0x0000007900797308 */ /* 0x000fe20000000800 */
[----:B------:R-:W-:Y:S01]  /*6f60*/  ISETP.LT.OR P1, PT, R12, 0x7a, P1 ;  /* 0x0000007a0c00780c */ /* 0x000fe20000f21670 */
[--C-:B------:R-:W-:Y:S01]  /*6f70*/  FFMA.FTZ R12, R157, UR40, -R10.reuse ;  /* 0x000000289d0c7c23 */ /* 0x100fe2000801080a */
[----:B------:R-:W-:Y:S01]  /*6f80*/  FSEL R182, R182, -INF , !P5 ;  /* 0xff800000b6b67808 */ /* 0x000fe20006800000 */
[----:B------:R-:W-:Y:S01]  /*6f90*/  FFMA.FTZ R157, R172, UR40, -R10 ;  /* 0x00000028ac9d7c23 */ /* 0x000fe2000801080a */
[----:B------:R-:W-:-:S02]  /*6fa0*/  FMNMX.FTZ R9, R179, R148, !PT ;  /* 0x00000094b3097209 */ /* 0x000fc40007810000 */
[----:B------:R-:W-:Y:S01]  /*6fb0*/  FSEL R183, R183, -INF , !P1 ;  /* 0xff800000b7b77808 */ /* 0x000fe20004800000 */
[----:B------:R-:W-:Y:S01]  /*6fc0*/  MUFU.EX2 R125, R125 ;  /* 0x0000007d007d7308 */ /* 0x000fe20000000800 */
[----:B------:R-:W-:Y:S02]  /*6fd0*/  FMNMX.FTZ R148, R182, R9, !PT ;  /* 0x00000009b6947209 */ /* 0x000fe40007810000 */
[----:B------:R-:W-:Y:S02]  /*6fe0*/  FSEL R169, R0, RZ, P6 ;  /* 0x000000ff00a97208 */ /* 0x000fe40003000000 */
[----:B------:R-:W-:Y:S01]  /*6ff0*/  FMNMX.FTZ R9, R183, R148, !PT ;  /* 0x00000094b7097209 */ /* 0x000fe20007810000 */
[--C-:B------:R-:W-:Y:S01]  /*7000*/  FFMA.FTZ R148, R161, UR40, -R10.reuse ;  /* 0x00000028a1947c23 */ /* 0x100fe2000801080a */
[----:B------:R-:W-:-:S01]  /*7010*/  FFMA.FTZ R161, R176, UR40, -R10 ;  /* 0x00000028b0a17c23 */ /* 0x000fc2000801080a */
[----:B------:R-:W-:Y:S01]  /*7020*/  FADD.FTZ R169, -R169, R6 ;  /* 0x00000006a9a97221 */ /* 0x000fe20000010100 */
[----:B------:R-:W-:Y:S01]  /*7030*/  MUFU.EX2 R129, R129 ;  /* 0x0000008100817308 */ /* 0x000fe20000000800 */
[----:B------:R-:W0:Y:S02]  /*7040*/  SHFL.BFLY PT, R160, R9, 0x2, 0x1f ;  /* 0x0c401f0009a07f89 */ /* 0x000e2400000e0000 */
[----:B------:R-:W-:-:S05]  /*7050*/  FMUL.FTZ R169, R169, UR40 ;  /* 0x00000028a9a97c20 */ /* 0x000fca0008410000 */
[----:B------:R-:W-:Y:S08]  /*7060*/  MUFU.EX2 R133, R133 ;  /* 0x0000008500857308 */ /* 0x000ff00000000800 */
[----:B------:R-:W1:Y:S08]  /*7070*/  MUFU.EX2 R169, R169 ;  /* 0x000000a900a97308 */ /* 0x000e700000000800 */
[----:B------:R-:W-:Y:S01]  /*7080*/  MUFU.EX2 R137, R137 ;  /* 0x0000008900897308 */ /* 0x000fe20000000800 */
[----:B0-----:R-:W-:Y:S01]  /*7090*/  FMNMX.FTZ R168, R9, R160, !PT ;  /* 0x000000a009a87209 */ /* 0x001fe20007810000 */
[----:B------:R-:W-:Y:S01]  /*70a0*/  FFMA.FTZ R160, R173, UR40, -R10 ;  /* 0x00000028ada07c23 */ /* 0x000fe2000801080a */
[----:B------:R-:W-:-:S03]  /*70b0*/  IMAD.U32 R10, RZ, RZ, UR40 ;  /* 0x00000028ff0a7e24 */ /* 0x000fc6000f8e00ff */
[----:B------:R-:W0:Y:S02]  /*70c0*/  SHFL.BFLY PT, R9, R168, 0x1, 0x1f ;  /* 0x0c201f00a8097f89 */ /* 0x000e2400000e0000 */
[----:B------:R-:W-:Y:S08]  /*70d0*/  MUFU.EX2 R141, R141 ;  /* 0x0000008d008d7308 */ /* 0x000ff00000000800 */
[----:B------:R-:W-:Y:S08]  /*70e0*/  MUFU.EX2 R12, R12 ;  /* 0x0000000c000c7308 */ /* 0x000ff00000000800 */
[----:B------:R-:W-:Y:S01]  /*70f0*/  MUFU.EX2 R145, R145 ;  /* 0x0000009100917308 */ /* 0x000fe20000000800 */
[----:B0-----:R-:W-:-:S07]  /*7100*/  FMNMX.FTZ R9, R168, R9, !PT ;  /* 0x00000009a8097209 */ /* 0x001fce0007810000 */
[----:B------:R-:W-:Y:S01]  /*7110*/  MUFU.EX2 R148, R148 ;  /* 0x0000009400947308 */ /* 0x000fe20000000800 */
[C---:B------:R-:W-:Y:S01]  /*7120*/  FSETP.NEU.FTZ.AND P1, PT, R9.reuse, -INF , PT ;  /* 0xff8000000900780b */ /* 0x040fe20003f3d000 */
[----:B------:R-:W-:-:S03]  /*7130*/  FFMA.FTZ R10, R9, R10, -8 ;  /* 0xc1000000090a7423 */ /* 0x000fc6000001000a */
[----:B------:R-:W-:Y:S02]  /*7140*/  FSEL R168, R9, RZ, P1 ;  /* 0x000000ff09a87208 */ /* 0x000fe40000800000 */
[----:B------:R-:W-:Y:S01]  /*7150*/  FSEL R10, R10, RZ, P1 ;  /* 0x000000ff0a0a7208 */ /* 0x000fe20000800000 */
[----:B------:R-:W-:Y:S02]  /*7160*/  MUFU.EX2 R149, R149 ;  /* 0x0000009500957308 */ /* 0x000fe40000000800 */
[----:B------:R-:W-:-:S02]  /*7170*/  FADD.FTZ R168, -R168, R7 ;  /* 0x00000007a8a87221 */ /* 0x000fc40000010100 */
[--C-:B------:R-:W-:Y:S01]  /*7180*/  FFMA.FTZ R172, R150, UR40, -R10.reuse ;  /* 0x0000002896ac7c23 */ /* 0x100fe2000801080a */
[----:B------:R-:W-:-:S01]  /*7190*/  FFMA.FTZ R173, R122, UR40, -R10 ;  /* 0x000000287aad7c23 */ /* 0x000fc2000801080a */
[----:B------:R-:W-:Y:S01]  /*71a0*/  FMUL.FTZ R150, R168, UR40 ;  /* 0x00000028a8967c20 */ /* 0x000fe20008410000 */
[----:B------:R-:W-:-:S01]  /*71b0*/  FFMA.FTZ R122, R123, UR40, -R10 ;  /* 0x000000287b7a7c23 */ /* 0x000fc2000801080a */
[--C-:B------:R-:W-:Y:S01]  /*71c0*/  FFMA.FTZ R123, R126, UR40, -R10.reuse ;  /* 0x000000287e7b7c23 */ /* 0x100fe2000801080a */
[----:B------:R-:W-:-:S01]  /*71d0*/  FFMA.FTZ R126, R127, UR40, -R10 ;  /* 0x000000287f7e7c23 */ /* 0x000fc2000801080a */
[--C-:B------:R-:W-:Y:S01]  /*71e0*/  FFMA.FTZ R127, R130, UR40, -R10.reuse ;  /* 0x00000028827f7c23 */ /* 0x100fe2000801080a */
[----:B------:R-:W-:Y:S01]  /*71f0*/  MUFU.EX2 R173, R173 ;  /* 0x000000ad00ad7308 */ /* 0x000fe20000000800 */
[----:B------:R-:W-:-:S01]  /*7200*/  FFMA.FTZ R130, R131, UR40, -R10 ;  /* 0x0000002883827c23 */ /* 0x000fc2000801080a */
[--C-:B------:R-:W-:Y:S01]  /*7210*/  FFMA.FTZ R168, R151, UR40, -R10.reuse ;  /* 0x0000002897a87c23 */ /* 0x100fe2000801080a */
[----:B------:R-:W-:-:S01]  /*7220*/  FFMA.FTZ R131, R134, UR40, -R10 ;  /* 0x0000002886837c23 */ /* 0x000fc2000801080a */
[--C-:B------:R-:W-:Y:S01]  /*7230*/  FFMA.FTZ R151, R158, UR40, -R10.reuse ;  /* 0x000000289e977c23 */ /* 0x100fe2000801080a */
[----:B------:R-:W-:-:S01]  /*7240*/  FFMA.FTZ R134, R135, UR40, -R10 ;  /* 0x0000002887867c23 */ /* 0x000fc2000801080a */
[----:B-1----:R-:W-:Y:S01]  /*7250*/  FFMA.FTZ R158, R169, R3, R14 ;  /* 0x00000003a99e7223 */ /* 0x002fe2000001000e */
        /* <DEDUP_REMOVED lines=10> */
[----:B------:R-:W-:-:S07]  /*7300*/  FFMA.FTZ R182, R182, UR40, -R10 ;  /* 0x00000028b6b67c23 */ /* 0x000fce000801080a */
[----:B------:R-:W2:Y:S01]  /*7310*/  MUFU.EX2 R123, R123 ;  /* 0x0000007b007b7308 */ /* 0x000ea20000000800 */
[----:B0-----:R-:W-:-:S01]  /*7320*/  FFMA.FTZ R3, R150, R2, R173 ;  /* 0x0000000296037223 */ /* 0x001fc200000100ad */
[----:B------:R-:W-:Y:S01]  /*7330*/  FADD.FTZ R2, R11, R158 ;  /* 0x0000009e0b027221 */ /* 0x000fe20000010000 */
[----:B------:R-:W-:-:S05]  /*7340*/  FFMA.FTZ R158, R159, UR40, -R10 ;  /* 0x000000289f9e7c23 */ /* 0x000fca000801080a */
[----:B------:R-:W0:Y:S08]  /*7350*/  MUFU.EX2 R126, R126 ;  /* 0x0000007e007e7308 */ /* 0x000e300000000800 */
[----:B------:R-:W3:Y:S08]  /*7360*/  MUFU.EX2 R127, R127 ;  /* 0x0000007f007f7308 */ /* 0x000ef00000000800 */
[----:B------:R-:W4:Y:S08]  /*7370*/  MUFU.EX2 R130, R130 ;  /* 0x0000008200827308 */ /* 0x000f300000000800 */
[----:B------:R1:W-:Y:S08]  /*7380*/  MUFU.EX2 R7, R172 ;  /* 0x000000ac00077308 */ /* 0x0003f00000000800 */
[----:B------:R-:W5:Y:S01]  /*7390*/  MUFU.EX2 R131, R131 ;  /* 0x0000008300837308 */ /* 0x000f620000000800 */
[----:B-1----:R-:W-:-:S01]  /*73a0*/  FADD.FTZ R172, R122, R3 ;  /* 0x000000037aac7221 */ /* 0x002fc20000010000 */
[----:B------:R-:W-:-:S03]  /*73b0*/  FADD.FTZ R3, R13, R2 ;  /* 0x000000020d037221 */ /* 0x000fc60000010000 */
[----:B--2---:R-:W-:Y:S01]  /*73c0*/  FADD.FTZ R155, R123, R172 ;  /* 0x000000ac7b9b7221 */ /* 0x004fe20000010000 */
[----:B------:R-:W-:-:S02]  /*73d0*/  FADD.FTZ R2, R20, R3 ;  /* 0x0000000314027221 */ /* 0x000fc40000010000 */
[----:B------:R-:W1:Y:S01]  /*73e0*/  MUFU.EX2 R134, R134 ;  /* 0x0000008600867308 */ /* 0x000e620000000800 */
[----:B0-----:R-:W-:-:S01]  /*73f0*/  FADD.FTZ R172, R126, R155 ;  /* 0x0000009b7eac7221 */ /* 0x001fc20000010000 */
[----:B------:R-:W-:Y:S01]  /*7400*/  FADD.FTZ R3, R15, R2 ;  /* 0x000000020f037221 */ /* 0x000fe20000010000 */
[----:B------:R-:W-:-:S01]  /*7410*/  FFMA.FTZ R155, R162, UR40, -R10 ;  /* 0x00000028a29b7c23 */ /* 0x000fc2000801080a */
[----:B------:R-:W-:Y:S01]  /*7420*/  FFMA.FTZ R162, R163, UR40, -R10 ;  /* 0x00000028a3a27c23 */ /* 0x000fe2000801080a */
[----:B---3--:R-:W-:-:S01]  /*7430*/  FADD.FTZ R159, R127, R172 ;  /* 0x000000ac7f9f7221 */ /* 0x008fc20000010000 */
[----:B------:R-:W-:Y:S02]  /*7440*/  FADD.FTZ R2, R120, R3 ;  /* 0x0000000378027221 */ /* 0x000fe40000010000 */
[----:B------:R-:W0:Y:S01]  /*7450*/  MUFU.EX2 R135, R135 ;  /* 0x0000008700877308 */ /* 0x000e220000000800 */
[----:B----4-:R-:W-:-:S01]  /*7460*/  FADD.FTZ R172, R130, R159 ;  /* 0x0000009f82ac7221 */ /* 0x010fc20000010000 */
[----:B------:R-:W-:-:S03]  /*7470*/  FADD.FTZ R3, R21, R2 ;  /* 0x0000000215037221 */ /* 0x000fc60000010000 */
[----:B-----5:R-:W-:Y:S01]  /*7480*/  FADD.FTZ R159, R131, R172 ;  /* 0x000000ac839f7221 */ /* 0x020fe20000010000 */
[----:B------:R-:W-:-:S02]  /*7490*/  FADD.FTZ R2, R124, R3 ;  /* 0x000000037c027221 */ /* 0x000fc40000010000 */
[----:B------:R-:W2:Y:S01]  /*74a0*/  MUFU.EX2 R138, R138 ;  /* 0x0000008a008a7308 */ /* 0x000ea20000000800 */
[----:B-1----:R-:W-:-:S01]  /*74b0*/  FADD.FTZ R172, R134, R159 ;  /* 0x0000009f86ac7221 */ /* 0x002fc20000010000 */
[----:B------:R-:W-:Y:S01]  /*74c0*/  FADD.FTZ R3, R121, R2 ;  /* 0x0000000279037221 */ /* 0x000fe20000010000 */
[----:B------:R-:W-:-:S01]  /*74d0*/  FFMA.FTZ R159, R166, UR40, -R10 ;  /* 0x00000028a69f7c23 */ /* 0x000fc2000801080a */
[----:B------:R-:W-:Y:S02]  /*74e0*/  FFMA.FTZ R166, R167, UR40, -R10 ;  /* 0x00000028a7a67c23 */ /* 0x000fe4000801080a */
[----:B------:R-:W-:-:S02]  /*74f0*/  FADD.FTZ R2, R128, R3 ;  /* 0x0000000380027221 */ /* 0x000fc40000010000 */
[----:B------:R-:W1:Y:S01]  /*7500*/  MUFU.EX2 R139, R139 ;  /* 0x0000008b008b7308 */ /* 0x000e620000000800 */
[----:B0-----:R-:W-:-:S01]  /*7510*/  FADD.FTZ R163, R135, R172 ;  /* 0x000000ac87a37221 */ /* 0x001fc20000010000 */
[----:B------:R-:W-:-:S04]  /*7520*/  FADD.FTZ R3, R125, R2 ;  /* 0x000000027d037221 */ /* 0x000fc80000010000 */
[----:B------:R-:W-:Y:S02]  /*7530*/  FADD.FTZ R2, R132, R3 ;  /* 0x0000000384027221 */ /* 0x000fe40000010000 */
[----:B------:R-:W0:Y:S01]  /*7540*/  MUFU.EX2 R142, R142 ;  /* 0x0000008e008e7308 */ /* 0x000e220000000800 */
[----:B--2---:R-:W-:-:S01]  /*7550*/  FADD.FTZ R172, R138, R163 ;  /* 0x000000a38aac7221 */ /* 0x004fc20000010000 */
[----:B------:R-:W-:-:S04]  /*7560*/  FADD.FTZ R3, R129, R2 ;  /* 0x0000000281037221 */ /* 0x000fc80000010000 */
[----:B------:R-:W-:Y:S02]  /*7570*/  FADD.FTZ R2, R136, R3 ;  /* 0x0000000388027221 */ /* 0x000fe40000010000 */
[----:B------:R-:W2:Y:S01]  /*7580*/  MUFU.EX2 R143, R143 ;  /* 0x0000008f008f7308 */ /* 0x000ea20000000800 */
[----:B-1----:R-:W-:-:S01]  /*7590*/  FADD.FTZ R163, R139, R172 ;  /* 0x000000ac8ba37221 */ /* 0x002fc20000010000 */
[----:B------:R-:W-:-:S04]  /*75a0*/  FADD.FTZ R3, R133, R2 ;  /* 0x0000000285037221 */ /* 0x000fc80000010000 */
[----:B------:R-:W-:Y:S02]  /*75b0*/  FADD.FTZ R2, R140, R3 ;  /* 0x000000038c027221 */ /* 0x000fe40000010000 */
[----:B------:R-:W1:Y:S01]  /*75c0*/  MUFU.EX2 R146, R146 ;  /* 0x0000009200927308 */ /* 0x000e620000000800 */
[----:B0-----:R-:W-:-:S01]  /*75d0*/  FADD.FTZ R172, R142, R163 ;  /* 0x000000a38eac7221 */ /* 0x001fc20000010000 */
[--C-:B------:R-:W-:Y:S01]  /*75e0*/  FFMA.FTZ R163, R170, UR40, -R10.reuse ;  /* 0x00000028aaa37c23 */ /* 0x100fe2000801080a */
[----:B------:R-:W-:-:S01]  /*75f0*/  FFMA.FTZ R170, R171, UR40, -R10 ;  /* 0x00000028abaa7c23 */ /* 0x000fc2000801080a */
[----:B------:R-:W-:-:S04]  /*7600*/  FADD.FTZ R3, R137, R2 ;  /* 0x0000000289037221 */ /* 0x000fc80000010000 */
[----:B------:R-:W0:Y:S01]  /*7610*/  MUFU.EX2 R168, R168 ;  /* 0x000000a800a87308 */ /* 0x000e220000000800 */
[----:B--2---:R-:W-:-:S01]  /*7620*/  FADD.FTZ R167, R143, R172 ;  /* 0x000000ac8fa77221 */ /* 0x004fc20000010000 */
[----:B------:R-:W-:-:S04]  /*7630*/  FADD.FTZ R2, R144, R3 ;  /* 0x0000000390027221 */ /* 0x000fc80000010000 */
[----:B------:R-:W-:Y:S02]  /*7640*/  FADD.FTZ R3, R141, R2 ;  /* 0x000000028d037221 */ /* 0x000fe40000010000 */
[----:B------:R-:W2:Y:S01]  /*7650*/  MUFU.EX2 R147, R147 ;  /* 0x0000009300937308 */ /* 0x000ea20000000800 */
[----:B-1----:R-:W-:-:S01]  /*7660*/  FADD.FTZ R172, R146, R167 ;  /* 0x000000a792ac7221 */ /* 0x002fc20000010000 */
[----:B------:R-:W-:-:S03]  /*7670*/  FADD.FTZ R2, R12, R3 ;  /* 0x000000030c027221 */ /* 0x000fc60000010000 */
[----:B------:R-:W-:Y:S01]  /*7680*/  FADD.FTZ R167, R7, R172 ;  /* 0x000000ac07a77221 */ /* 0x000fe20000010000 */
[----:B------:R-:W-:-:S02]  /*7690*/  FADD.FTZ R3, R145, R2 ;  /* 0x0000000291037221 */ /* 0x000fc40000010000 */
[----:B------:R-:W1:Y:S01]  /*76a0*/  MUFU.EX2 R154, R154 ;  /* 0x0000009a009a7308 */ /* 0x000e620000000800 */
[----:B0-----:R-:W-:-:S01]  /*76b0*/  FADD.FTZ R172, R168, R167 ;  /* 0x000000a7a8ac7221 */ /* 0x001fc20000010000 */
[----:B------:R-:W-:Y:S01]  /*76c0*/  FFMA.FTZ R167, R174, UR40, -R10 ;  /* 0x00000028aea77c23 */ /* 0x000fe2000801080a */
[----:B------:R-:W-:-:S04]  /*76d0*/  FADD.FTZ R2, R148, R3 ;  /* 0x0000000394027221 */ /* 0x000fc80000010000 */
[----:B------:R-:W-:Y:S01]  /*76e0*/  FADD.FTZ R3, R149, R2 ;  /* 0x0000000295037221 */ /* 0x000fe20000010000 */
[----:B------:R-:W0:Y:S01]  /*76f0*/  MUFU.EX2 R151, R151 ;  /* 0x0000009700977308 */ /* 0x000e220000000800 */
[----:B--2---:R-:W-:-:S01]  /*7700*/  FADD.FTZ R171, R147, R172 ;  /* 0x000000ac93ab7221 */ /* 0x004fc20000010000 */
[----:B------:R-:W-:-:S06]  /*7710*/  FFMA.FTZ R172, R175, UR40, -R10 ;  /* 0x00000028afac7c23 */ /* 0x000fcc000801080a */
[----:B------:R-:W2:Y:S01]  /*7720*/  MUFU.EX2 R158, R158 ;  /* 0x0000009e009e7308 */ /* 0x000ea20000000800 */
[----:B-1----:R-:W-:-:S07]  /*7730*/  FADD.FTZ R174, R154, R171 ;  /* 0x000000ab9aae7221 */ /* 0x002fce0000010000 */
[----:B------:R-:W1:Y:S01]  /*7740*/  MUFU.EX2 R155, R155 ;  /* 0x0000009b009b7308 */ /* 0x000e620000000800 */
[----:B0-----:R-:W-:-:S07]  /*7750*/  FADD.FTZ R171, R151, R174 ;  /* 0x000000ae97ab7221 */ /* 0x001fce0000010000 */
[----:B------:R-:W0:Y:S01]  /*7760*/  MUFU.EX2 R162, R162 ;  /* 0x000000a200a27308 */ /* 0x000e220000000800 */
[----:B--2---:R-:W-:-:S01]  /*7770*/  FADD.FTZ R174, R158, R171 ;  /* 0x000000ab9eae7221 */ /* 0x004fc20000010000 */
[----:B------:R-:W-:-:S06]  /*7780*/  FFMA.FTZ R171, R178, UR40, -R10 ;  /* 0x00000028b2ab7c23 */ /* 0x000fcc000801080a */
[----:B------:R-:W2:Y:S01]  /*7790*/  MUFU.EX2 R159, R159 ;  /* 0x0000009f009f7308 */ /* 0x000ea20000000800 */
[----:B-1----:R-:W-:-:S01]  /*77a0*/  FADD.FTZ R175, R155, R174 ;  /* 0x000000ae9baf7221 */ /* 0x002fc20000010000 */
[--C-:B------:R-:W-:Y:S01]  /*77b0*/  FFMA.FTZ R174, R179, UR40, -R10.reuse ;  /* 0x00000028b3ae7c23 */ /* 0x100fe2000801080a */
[----:B------:R-:W-:-:S05]  /*77c0*/  FFMA.FTZ R10, R183, UR40, -R10 ;  /* 0x00000028b70a7c23 */ /* 0x000fca000801080a */
        /* <DEDUP_REMOVED lines=35> */
[----:B-1----:R-:W-:-:S01]  /*7a00*/  FADD.FTZ R175, R182, R175 ;  /* 0x000000afb6af7221 */ /* 0x002fc20000010000 */
[----:B0-----:R-:W-:-:S03]  /*7a10*/  FADD.FTZ R3, R6, R3 ;  /* 0x0000000306037221 */ /* 0x001fc60000010000 */
[----:B--2---:R-:W-:Y:S01]  /*7a20*/  FADD.FTZ R2, R10, R175 ;  /* 0x000000af0a027221 */ /* 0x004fe20000010000 */
[----:B------:R-:W-:Y:S06]  /*7a30*/  @!P0 BRA `(.L_x_1052) ;  /* 0x0000000000048947 */ /* 0x000fec0003800000 */
[----:B------:R-:W-:Y:S01]  /*7a40*/  BPT.TRAP 0x1 ;  /* 0x000000040000795c */ /* 0x000fe20000300000 */
.L_x_1052:
[----:B------:R-:W-:Y:S01]  /*7a50*/  ULEA UR6, UR33, UR36, 0x3 ;  /* 0x0000002421067291 */ /* 0x000fe2000f8e183f */
[----:B------:R-:W-:Y:S01]  /*7a60*/  ISETP.GT.AND P1, PT, R8, UR32, PT ;  /* 0x0000002008007c0c */ /* 0x000fe2000bf24270 */
[----:B------:R-:W-:Y:S01]  /*7a70*/  UMOV UR34, UR47 ;  /* 0x0000002f00227c82 */ /* 0x000fe20008000000 */
[----:B------:R-:W-:Y:S01]  /*7a80*/  F2FP.SATFINITE.E4M3.F32.PACK_AB_MERGE_C R7, R168, R7, RZ ;  /* 0x00000007a807723e */ /* 0x000fe200048070ff */
[----:B------:R-:W-:Y:S01]  /*7a90*/  UIADD3 UR6, UR6, 0x2a860, URZ ;  /* 0x0002a86006067890 */ /* 0x000fe2000fffe03f */
[----:B------:R-:W-:Y:S01]  /*7aa0*/  F2FP.SATFINITE.E4M3.F32.PACK_AB_MERGE_C R6, R6, R165, RZ ;  /* 0x000000a50606723e */ /* 0x000fe200048070ff */
[----:B------:R-:W-:Y:S01]  /*7ab0*/  UMOV UR33, UR46 ;  /* 0x0000002e00217c82 */ /* 0x000fe20008000000 */
[----:B------:R-:W-:Y:S01]  /*7ac0*/  F2FP.SATFINITE.E4M3.F32.PACK_AB_MERGE_C R13, R20, R13, RZ ;  /* 0x0000000d140d723e */ /* 0x000fe200048070ff */
[----:B------:R-:W-:Y:S01]  /*7ad0*/  UPRMT UR6, UR38, 0x654, UR6 ;  /* 0x0000065426067896 */ /* 0x000fe20008000006 */
        /* <DEDUP_REMOVED lines=9> */
[----:B------:R-:W-:Y:S01]  /*7b70*/  SYNCS.ARRIVE.TRANS64.RED.A1T0 RZ, [UR6], RZ ;  /* 0x000000ffffff79a7 */ /* 0x000fe20008100406 */
        /* <DEDUP_REMOVED lines=13> */
[-C--:B------:R-:W-:Y:S01]  /*7c50*/  FMUL.FTZ R44, R44, R169.reuse ;  /* 0x000000a92c2c7220 */ /* 0x080fe20000410000 */
[----:B------:R-:W-:Y:S01]  /*7c60*/  F2FP.SATFINITE.E4M3.F32.PACK_AB_MERGE_C R10, R10, R182, RZ ;  /* 0x000000b60a0a723e */ /* 0x000fe200048070ff */
[----:B------:R-:W-:Y:S01]  /*7c70*/  FMUL.FTZ R45, R45, R169 ;  /* 0x000000a92d2d7220 */ /* 0x000fe20000410000 */
[----:B------:R-:W-:Y:S01]  /*7c80*/  F2FP.SATFINITE.E4M3.F32.PACK_AB_MERGE_C R195, R146, R143, R7 ;  /* 0x0000008f92c3723e */ /* 0x000fe20004807007 */
[----:B------:R-:W-:Y:S01]  /*7c90*/  FMUL.FTZ R48, R48, R169 ;  /* 0x000000a930307220 */ /* 0x000fe20000410000 */
[----:B------:R-:W-:Y:S01]  /*7ca0*/  F2FP.SATFINITE.E4M3.F32.PACK_AB_MERGE_C R186, R164, R161, R6 ;  /* 0x000000a1a4ba723e */ /* 0x000fe20004807006 */
[-C--:B------:R-:W-:Y:S01]  /*7cb0*/  FMUL.FTZ R49, R49, R169.reuse ;  /* 0x000000a931317220 */ /* 0x080fe20000410000 */
        /* <DEDUP_REMOVED lines=96> */
[----:B------:R-:W-:-:S02]  /*82c0*/  VIADD R8, R8, 0xffffffff ;  /* 0xffffffff08087836 */ /* 0x000fc40000000000 */
[----:B------:R-:W-:Y:S02]  /*82d0*/  IMAD.MOV.U32 R7, RZ, RZ, R9 ;  /* 0x000000ffff077224 */ /* 0x000fe400078e0009 */
[----:B------:R-:W-:Y:S01]  /*82e0*/  IMAD.MOV.U32 R6, RZ, RZ, R0 ;  /* 0x000000ffff067224 */ /* 0x000fe200078e0000 */
[----:B------:R-:W-:Y:S06]  /*82f0*/  @P1 BRA `(.L_x_1053) ;  /* 0xffffffcc009c1947 */ /* 0x000fec000383ffff */
.L_x_1034:
[----:B------:R-:W-:Y:S01]  /*8300*/  UISETP.NE.AND UP1, UPT, UR51, URZ, UPT ;  /* 0x0000003f3300728c */ /* 0x000fe2000bf25270 */
[----:B------:R-:W-:Y:S01]  /*8310*/  IADD3 R5, -R5, 0x1, RZ ;  /* 0x0000000105057810 */ /* 0x000fe20007ffe1ff */
[----:B------:R-:W-:Y:S02]  /*8320*/  UISETP.NE.AND UP0, UPT, UR50, URZ, UPT ;  /* 0x0000003f3200728c */ /* 0x000fe4000bf05270 */
[----:B------:R-:W-:Y:S02]  /*8330*/  UIADD3 UR10, UR41, 0x7f, URZ ;  /* 0x0000007f290a7890 */ /* 0x000fe4000fffe03f */
[----:B------:R-:W-:Y:S02]  /*8340*/  IMAD R4, R4, UR44, R5 ;  /* 0x0000002c04047c24 */ /* 0x000fe4000f8e0205 */
[----:B------:R-:W-:-:S03]  /*8350*/  PLOP3.LUT P1, PT, PT, PT, UP0, 0x40, 0x0 ;  /* 0x000000000000781c */ /* 0x000fc60003f2e808 */
[----:B------:R-:W-:Y:S01]  /*8360*/  @UP1 ULDC UR6, c[0x0][0x44c] ;  /* 0x0001130000061ab9 */ /* 0x000fe20000000800 */
[----:B------:R-:W-:Y:S01]  /*8370*/  @UP1 ULDC UR11, c[0x0][0x450] ;  /* 0x00011400000b1ab9 */ /* 0x000fe20000000800 */
[----:B------:R-:W-:-:S04]  /*8380*/  UIMAD.WIDE.U32 UR6, UR10, UR6, URZ ;  /* 0x000000060a0672a5 */ /* 0x000fc8000f8e003f */
[----:B------:R-:W-:-:S06]  /*8390*/  @UP1 USHF.R.U32.HI UR10, URZ, UR11, UR7 ;  /* 0x0000000b3f0a1299 */ /* 0x000fcc0008011607 */
[----:B------:R-:W-:-:S04]  /*83a0*/  VIADD R4, R4, UR10 ;  /* 0x0000000a04047c36 */ /* 0x000fc80008000000 */
[----:B------:R-:W-:Y:S01]  /*83b0*/  VIADD R5, R4, -UR30 ;  /* 0x8000001e04057c36 */ /* 0x000fe20008000000 */
[----:B------:R-:W-:Y:S06]  /*83c0*/  @P1 BRA `(.L_x_1054) ;  /* 0x0000000000441947 */ /* 0x000fec0003800000 */
[----:B------:R-:W-:-:S13]  /*83d0*/  ISETP.GT.AND P1, PT, R4, -0x1, PT ;  /* 0xffffffff0400780c */ /* 0x000fda0003f24270 */
[----:B------:R-:W-:Y:S05]  /*83e0*/  @P1 BRA `(.L_x_1055) ;  /* 0x0000000000201947 */ /* 0x000fea0003800000 */
[----:B------:R-:W0:Y:S01]  /*83f0*/  LDC R11, c[0x0][0x9e4] ;  /* 0x00027900ff0b7b82 */ /* 0x000e220000000800 */
[----:B------:R-:W-:Y:S02]  /*8400*/  LOP3.LUT R7, RZ, R4, RZ, 0x33, !PT ;  /* 0x00000004ff077212 */ /* 0x000fe400078e33ff */
[----:B0-----:R-:W-:-:S13]  /*8410*/  ISETP.NE.AND P1, PT, R11, 0x1, PT ;  /* 0x000000010b00780c */ /* 0x001fda0003f25270 */
[----:B------:R-:W0:Y:S02]  /*8420*/  @P1 LDC.64 R12, c[0x0][0x9e8] ;  /* 0x00027a00ff0c1b82 */ /* 0x000e240000000a00 */
[----:B0-----:R-:W-:-:S05]  /*8430*/  @P1 IMAD.HI.U32 R4, R7, R12, RZ ;  /* 0x0000000c07041227 */ /* 0x001fca00078e00ff */
[----:B------:R-:W-:-:S04]  /*8440*/  @P1 SHF.R.U32.HI R7, RZ, R13, R4 ;  /* 0x0000000dff071219 */ /* 0x000fc80000011604 */
[----:B------:R-:W-:Y:S01]  /*8450*/  LOP3.LUT R4, RZ, R7, RZ, 0x33, !PT ;  /* 0x00000007ff047212 */ /* 0x000fe200078e33ff */
[----:B------:R-:W-:Y:S06]  /*8460*/  BRA `(.L_x_1056) ;  /* 0x0000000000147947 */ /* 0x000fec0003800000 */
.L_x_1055:
[----:B------:R-:W0:Y:S02]  /*8470*/  LDC R11, c[0x0][0x9e4] ;  /* 0x00027900ff0b7b82 */ /* 0x000e240000000800 */
[----:B0-----:R-:W-:-:S13]  /*8480*/  ISETP.NE.AND P1, PT, R11, 0x1, PT ;  /* 0x000000010b00780c */ /* 0x001fda0003f25270 */
[----:B------:R-:W0:Y:S02]  /*8490*/  @P1 LDC.64 R6, c[0x0][0x9e8] ;  /* 0x00027a00ff061b82 */ /* 0x000e240000000a00 */
[----:B0-----:R-:W-:-:S05]  /*84a0*/  @P1 IMAD.HI.U32 R6, R4, R6, RZ ;  /* 0x0000000604061227 */ /* 0x001fca00078e00ff */
[----:B------:R-:W-:-:S07]  /*84b0*/  @P1 SHF.R.U32.HI R4, RZ, R7, R6 ;  /* 0x00000007ff041219 */ /* 0x000fce0000011606 */
.L_x_1056:
[----:B------:R-:W-:-:S05]  /*84c0*/  IMAD R4, R4, R11, RZ ;  /* 0x0000000b04047224 */ /* 0x000fca00078e02ff */
[----:B------:R-:W-:-:S07]  /*84d0*/  VIMNMX R5, R5, R4, !PT ;  /* 0x0000000405057248 */ /* 0x000fce0007fe0100 */
.L_x_1054:
[----:B------:R-:W-:-:S05]  /*84e0*/  VIADD R5, R5, 0x7f ;  /* 0x0000007f05057836 */ /* 0x000fca0000000000 */
[----:B------:R-:W-:-:S04]  /*84f0*/  SHF.R.S32.HI R4, RZ, 0x1f, R5 ;  /* 0x0000001fff047819 */ /* 0x000fc80000011405 */
[----:B------:R-:W-:-:S04]  /*8500*/  LEA.HI R4, R4, R5, RZ, 0x7 ;  /* 0x0000000504047211 */ /* 0x000fc800078f38ff */
[----:B------:R-:W-:-:S04]  /*8510*/  SHF.R.S32.HI R4, RZ, 0x7, R4 ;  /* 0x00000007ff047819 */ /* 0x000fc80000011404 */
[----:B------:R-:W-:-:S04]  /*8520*/  VIMNMX R5, R4, UR39, !PT ;  /* 0x0000002704057c48 */ /* 0x000fc8000ffe0100 */
[----:B------:R-:W-:-:S13]  /*8530*/  ISETP.GE.AND P1, PT, R8, R5, PT ;  /* 0x000000050800720c */ /* 0x000fda0003f26270 */
[----:B------:R-:W-:Y:S05]  /*8540*/  @!P1 BRA `(.L_x_1057) ;  /* 0x0000002000289947 */ /* 0x000fea0003800000 */
[----:B------:R-:W-:Y:S01]  /*8550*/  IMAD.MOV.U32 R4, RZ, RZ, R9 ;  /* 0x000000ffff047224 */ /* 0x000fe200078e0009 */
[----:B------:R-:W-:Y:S01]  /*8560*/  UMOV UR30, UR47 ;  /* 0x0000002f001e7c82 */ /* 0x000fe20008000000 */
[----:B------:R-:W-:Y:S01]  /*8570*/  IMAD.MOV.U32 R7, RZ, RZ, R0 ;  /* 0x000000ffff077224 */ /* 0x000fe200078e0000 */
[----:B------:R-:W-:-:S06]  /*8580*/  UMOV UR29, UR46 ;  /* 0x0000002e001d7c82 */ /* 0x000fcc0008000000 */
.L_x_1068:
[----:B------:R-:W-:Y:S01]  /*8590*/  ISETP.NE.AND P2, PT, RZ, UR37, PT ;  /* 0x00000025ff007c0c */ /* 0x000fe2000bf45270 */
[----:B------:R-:W-:-:S04]  /*85a0*/  UISETP.NE.AND UP0, UPT, UR29, 0x1, UPT ;  /* 0x000000011d00788c */ /* 0x000fc8000bf05270 */
[----:B------:R-:W-:-:S04]  /*85b0*/  USEL UR47, URZ, 0x1, UP0 ;  /* 0x000000013f2f7887 */ /* 0x000fc80008000000 */
[----:B------:R-:W-:-:S04]  /*85c0*/  ULOP3.LUT UR47, UR30, UR47, URZ, 0x3c, !UPT ;  /* 0x0000002f1e2f7292 */ /* 0x000fc8000f8e3c3f */
[----:B------:R-:W-:Y:S08]  /*85d0*/  @P2 BRA `(.L_x_1058) ;  /* 0x0000000000382947 */ /* 0x000ff00003800000 */
[----:B------:R-:W-:Y:S05]  /*85e0*/  @!P0 BRA `(.L_x_1059) ;  /* 0x0000000000048947 */ /* 0x000fea0003800000 */
[----:B------:R-:W-:Y:S01]  /*85f0*/  BPT.TRAP 0x1 ;  /* 0x000000040000795c */ /* 0x000fe20000300000 */
.L_x_1059:
        /* <DEDUP_REMOVED lines=9> */
.L_x_1060:
[----:B-1----:R-:W-:Y:S05]  /*8690*/  @P1 BRA `(.L_x_1058) ;  /* 0x0000000000081947 */ /* 0x002fea0003800000 */
[----:B------:R-:W1:Y:S02]  /*86a0*/  SYNCS.PHASECHK.TRANS64.TRYWAIT P1, [UR6+0x2a830], R0 ;  /* 0x02a83000ff0075a7 */ /* 0x000e640008020146 */
[----:B-1----:R-:W-:Y:S05]  /*86b0*/  @!P1 BRA `(.L_x_1061) ;  /* 0x000000d800b09947 */ /* 0x002fea0003800000 */
.L_x_1058:
        /* <DEDUP_REMOVED lines=40> */
.L_x_1063:
[----:B------:R-:W-:Y:S01]  /*8940*/  ULEA UR6, UR29, UR36, 0x3 ;  /* 0x000000241d067291 */ /* 0x000fe2000f8e183f */
[----:B------:R-:W-:-:S05]  /*8950*/  IMAD.U32 R0, RZ, RZ, UR30 ;  /* 0x0000001eff007e24 */ /* 0x000fca000f8e00ff */
[----:B------:R-:W-:-:S04]  /*8960*/  SHF.L.U32 R0, R0, 0x1f, RZ ;  /* 0x0000001f00007819 */ /* 0x000fc800000006ff */
[----:B------:R0:W1:Y:S01]  /*8970*/  SYNCS.PHASECHK.TRANS64.TRYWAIT P1, [UR6+0x2a850], R0 ;  /* 0x02a85000ff0075a7 */ /* 0x0000620008020146 */
[----:B------:R-:W-:Y:S05]  /*8980*/  @!P0 BRA `(.L_x_1064) ;  /* 0x0000000000048947 */ /* 0x000fea0003800000 */
[----:B------:R-:W-:Y:S01]  /*8990*/  BPT.TRAP 0x1 ;  /* 0x000000040000795c */ /* 0x000fe20000300000 */
.L_x_1064:
[----:B-1----:R-:W-:Y:S05]  /*89a0*/  @P1 BRA `(.L_x_1062) ;  /* 0x0000000000081947 */ /* 0x002fea0003800000 */
[----:B------:R-:W1:Y:S02]  /*89b0*/  SYNCS.PHASECHK.TRANS64.TRYWAIT P1, [UR6+0x2a850], R0 ;  /* 0x02a85000ff0075a7 */ /* 0x000e640008020146 */
[----:B-1----:R-:W-:Y:S05]  /*89c0*/  @!P1 BRA `(.L_x_1065) ;  /* 0x000000d800049947 */ /* 0x002fea0003800000 */
.L_x_1062:
        /* <DEDUP_REMOVED lines=31> */
.L_x_1066:
        /* <DEDUP_REMOVED lines=81> */
[----:B------:R-:W-:Y:S01]  /*90d0*/  FFMA.FTZ R144, R164, UR40, -R184 ;  /* 0x00000028a4907c23 */ /* 0x000fe200080108b8 */
[----:B------:R-:W-:Y:S02]  /*90e0*/  IMAD.U32 R164, RZ, RZ, UR40 ;  /* 0x00000028ffa47e24 */ /* 0x000fe4000f8e00ff */
[----:B------:R-:W-:Y:S01]  /*90f0*/  FMUL.FTZ R12, R7, UR40 ;  /* 0x00000028070c7c20 */ /* 0x000fe20008410000 */
[----:B------:R-:W-:-:S01]  /*9100*/  FADD.FTZ R7, -R9, R4 ;  /* 0x0000000409077221 */ /* 0x000fc20000010100 */
[----:B------:R-:W-:Y:S01]  /*9110*/  FFMA.FTZ R11, R120, UR40, -R184 ;  /* 0x00000028780b7c23 */ /* 0x000fe200080108b8 */
[----:B------:R-:W-:-:S01]  /*9120*/  FFMA.FTZ R164, R9, R164, -8 ;  /* 0xc100000009a47423 */ /* 0x000fc200000100a4 */
[----:B------:R-:W-:Y:S01]  /*9130*/  FFMA.FTZ R6, R121, UR40, -R184 ;  /* 0x0000002879067c23 */ /* 0x000fe200080108b8 */
[----:B------:R-:W-:Y:S01]  /*9140*/  FMUL.FTZ R7, R7, UR40 ;  /* 0x0000002807077c20 */ /* 0x000fe20008410000 */
[----:B------:R0:W-:Y:S01]  /*9150*/  MUFU.EX2 R4, R12 ;  /* 0x0000000c00047308 */ /* 0x0001e20000000800 */
[----:B------:R-:W-:-:S01]  /*9160*/  FFMA.FTZ R122, R122, UR40, -R164 ;  /* 0x000000287a7a7c23 */ /* 0x000fc200080108a4 */
[--C-:B------:R-:W-:Y:S01]  /*9170*/  FFMA.FTZ R123, R123, UR40, -R164.reuse ;  /* 0x000000287b7b7c23 */ /* 0x100fe200080108a4 */
[----:B------:R-:W-:-:S01]  /*9180*/  FFMA.FTZ R126, R126, UR40, -R164 ;  /* 0x000000287e7e7c23 */ /* 0x000fc200080108a4 */
[----:B------:R-:W-:Y:S01]  /*9190*/  FFMA.FTZ R13, R125, UR40, -R184 ;  /* 0x000000287d0d7c23 */ /* 0x000fe200080108b8 */
[----:B------:R-:W-:-:S01]  /*91a0*/  FFMA.FTZ R127, R127, UR40, -R164 ;  /* 0x000000287f7f7c23 */ /* 0x000fc200080108a4 */
[----:B------:R-:W-:Y:S01]  /*91b0*/  FFMA.FTZ R130, R130, UR40, -R164 ;  /* 0x0000002882827c23 */ /* 0x000fe200080108a4 */
[----:B------:R-:W-:-:S01]  /*91c0*/  FFMA.FTZ R15, R129, UR40, -R184 ;  /* 0x00000028810f7c23 */ /* 0x000fc200080108b8 */
[----:B------:R-:W1:Y:S01]  /*91d0*/  MUFU.EX2 R11, R11 ;  /* 0x0000000b000b7308 */ /* 0x000e620000000800 */
[----:B0-----:R-:W-:-:S01]  /*91e0*/  FFMA.FTZ R12, R128, UR40, -R184 ;  /* 0x00000028800c7c23 */ /* 0x001fc200080108b8 */
[----:B------:R-:W-:Y:S01]  /*91f0*/  FFMA.FTZ R131, R131, UR40, -R164 ;  /* 0x0000002883837c23 */ /* 0x000fe200080108a4 */
[----:B------:R-:W-:-:S01]  /*9200*/  FFMA.FTZ R14, R132, UR40, -R184 ;  /* 0x00000028840e7c23 */ /* 0x000fc200080108b8 */
[----:B------:R-:W-:Y:S01]  /*9210*/  FFMA.FTZ R121, R137, UR40, -R184 ;  /* 0x0000002889797c23 */ /* 0x000fe200080108b8 */
[----:B------:R-:W-:-:S01]  /*9220*/  FFMA.FTZ R134, R134, UR40, -R164 ;  /* 0x0000002886867c23 */ /* 0x000fc200080108a4 */
[--C-:B------:R-:W-:Y:S01]  /*9230*/  FFMA.FTZ R137, R153, UR40, -R184.reuse ;  /* 0x0000002899897c23 */ /* 0x100fe200080108b8 */
[----:B------:R-:W-:-:S01]  /*9240*/  FFMA.FTZ R153, R169, UR40, -R184 ;  /* 0x00000028a9997c23 */ /* 0x000fc200080108b8 */
[----:B------:R-:W-:Y:S01]  /*9250*/  MUFU.EX2 R7, R7 ;  /* 0x0000000700077308 */ /* 0x000fe20000000800 */
[----:B------:R-:W-:-:S01]  /*9260*/  FFMA.FTZ R21, R133, UR40, -R184 ;  /* 0x0000002885157c23 */ /* 0x000fc200080108b8 */
[----:B------:R-:W-:Y:S01]  /*9270*/  FFMA.FTZ R135, R135, UR40, -R164 ;  /* 0x0000002887877c23 */ /* 0x000fe200080108a4 */
[----:B------:R-:W-:-:S01]  /*9280*/  FFMA.FTZ R128, R148, UR40, -R184 ;  /* 0x0000002894807c23 */ /* 0x000fc200080108b8 */
[--C-:B------:R-:W-:Y:S01]  /*9290*/  FFMA.FTZ R148, R168, UR40, -R184.reuse ;  /* 0x00000028a8947c23 */ /* 0x100fe200080108b8 */
[----:B------:R-:W-:-:S01]  /*92a0*/  FFMA.FTZ R20, R136, UR40, -R184 ;  /* 0x0000002888147c23 */ /* 0x000fc200080108b8 */
[--C-:B------:R-:W-:Y:S01]  /*92b0*/  FFMA.FTZ R138, R138, UR40, -R164.reuse ;  /* 0x000000288a8a7c23 */ /* 0x100fe200080108a4 */
[----:B------:R-:W-:-:S01]  /*92c0*/  FFMA.FTZ R139, R139, UR40, -R164 ;  /* 0x000000288b8b7c23 */ /* 0x000fc200080108a4 */
[----:B------:R-:W0:Y:S01]  /*92d0*/  MUFU.EX2 R122, R122 ;  /* 0x0000007a007a7308 */ /* 0x000e220000000800 */
[----:B-1----:R-:W-:-:S01]  /*92e0*/  FFMA.FTZ R3, R4, R3, R11 ;  /* 0x0000000304037223 */ /* 0x002fc2000001000b */
[----:B------:R-:W-:Y:S01]  /*92f0*/  FFMA.FTZ R120, R140, UR40, -R184 ;  /* 0x000000288c787c23 */ /* 0x000fe200080108b8 */
[----:B------:R-:W-:-:S01]  /*9300*/  FFMA.FTZ R142, R142, UR40, -R164 ;  /* 0x000000288e8e7c23 */ /* 0x000fc200080108a4 */
[----:B------:R-:W-:Y:S01]  /*9310*/  FFMA.FTZ R125, R141, UR40, -R184 ;  /* 0x000000288d7d7c23 */ /* 0x000fe200080108b8 */
[----:B------:R-:W-:-:S01]  /*9320*/  FFMA.FTZ R143, R143, UR40, -R164 ;  /* 0x000000288f8f7c23 */ /* 0x000fc200080108a4 */
[----:B------:R-:W-:Y:S01]  /*9330*/  FFMA.FTZ R146, R146, UR40, -R164 ;  /* 0x0000002892927c23 */ /* 0x000fe200080108a4 */
[----:B------:R-:W-:-:S01]  /*9340*/  FFMA.FTZ R129, R145, UR40, -R184 ;  /* 0x0000002891817c23 */ /* 0x000fc200080108b8 */
[----:B------:R-:W1:Y:S01]  /*9350*/  MUFU.EX2 R6, R6 ;  /* 0x0000000600067308 */ /* 0x000e620000000800 */
[----:B------:R-:W-:-:S01]  /*9360*/  FFMA.FTZ R147, R147, UR40, -R164 ;  /* 0x0000002893937c23 */ /* 0x000fc200080108a4 */
[----:B------:R-:W-:Y:S01]  /*9370*/  FFMA.FTZ R150, R150, UR40, -R164 ;  /* 0x0000002896967c23 */ /* 0x000fe200080108a4 */
[----:B------:R-:W-:-:S01]  /*9380*/  FFMA.FTZ R133, R149, UR40, -R184 ;  /* 0x0000002895857c23 */ /* 0x000fc200080108b8 */
[----:B------:R-:W-:Y:S01]  /*9390*/  FFMA.FTZ R151, R151, UR40, -R164 ;  /* 0x0000002897977c23 */ /* 0x000fe200080108a4 */
[----:B------:R-:W-:-:S01]  /*93a0*/  FFMA.FTZ R132, R152, UR40, -R184 ;  /* 0x0000002898847c23 */ /* 0x000fc200080108b8 */
[--C-:B------:R-:W-:Y:S01]  /*93b0*/  FFMA.FTZ R154, R154, UR40, -R164.reuse ;  /* 0x000000289a9a7c23 */ /* 0x100fe200080108a4 */
[----:B------:R-:W-:-:S01]  /*93c0*/  FFMA.FTZ R155, R155, UR40, -R164 ;  /* 0x000000289b9b7c23 */ /* 0x000fc200080108a4 */
[----:B------:R-:W2:Y:S01]  /*93d0*/  MUFU.EX2 R123, R123 ;  /* 0x0000007b007b7308 */ /* 0x000ea20000000800 */
[----:B0-----:R-:W-:-:S01]  /*93e0*/  FFMA.FTZ R2, R7, R2, R122 ;  /* 0x0000000207027223 */ /* 0x001fc2000001007a */
[----:B------:R-:W-:Y:S01]  /*93f0*/  FFMA.FTZ R136, R156, UR40, -R184 ;  /* 0x000000289c887c23 */ /* 0x000fe200080108b8 */
[----:B------:R-:W-:-:S01]  /*9400*/  FFMA.FTZ R158, R158, UR40, -R164 ;  /* 0x000000289e9e7c23 */ /* 0x000fc200080108a4 */
[--C-:B------:R-:W-:Y:S01]  /*9410*/  FFMA.FTZ R141, R157, UR40, -R184.reuse ;  /* 0x000000289d8d7c23 */ /* 0x100fe200080108b8 */
[----:B------:R-:W-:-:S01]  /*9420*/  FFMA.FTZ R157, R173, UR40, -R184 ;  /* 0x00000028ad9d7c23 */ /* 0x000fc200080108b8 */
[----:B------:R-:W-:Y:S01]  /*9430*/  FFMA.FTZ R159, R159, UR40, -R164 ;  /* 0x000000289f9f7c23 */ /* 0x000fe200080108a4 */
[----:B------:R-:W-:-:S01]  /*9440*/  FFMA.FTZ R140, R160, UR40, -R184 ;  /* 0x00000028a08c7c23 */ /* 0x000fc200080108b8 */
[----:B------:R-:W0:Y:S01]  /*9450*/  MUFU.EX2 R10, R10 ;  /* 0x0000000a000a7308 */ /* 0x000e220000000800 */
[----:B-1----:R-:W-:-:S01]  /*9460*/  FADD.FTZ R3, R6, R3 ;  /* 0x0000000306037221 */ /* 0x002fc20000010000 */
[----:B------:R-:W-:Y:S01]  /*9470*/  FFMA.FTZ R162, R162, UR40, -R164 ;  /* 0x00000028a2a27c23 */ /* 0x000fe200080108a4 */
[----:B------:R-:W-:-:S01]  /*9480*/  FFMA.FTZ R145, R161, UR40, -R184 ;  /* 0x00000028a1917c23 */ /* 0x000fc200080108b8 */
[----:B------:R-:W-:Y:S01]  /*9490*/  FFMA.FTZ R163, R163, UR40, -R164 ;  /* 0x00000028a3a37c23 */ /* 0x000fe200080108a4 */
[----:B------:R-:W-:-:S01]  /*94a0*/  FFMA.FTZ R152, R172, UR40, -R184 ;  /* 0x00000028ac987c23 */ /* 0x000fc200080108b8 */
[----:B------:R-:W-:Y:S01]  /*94b0*/  FFMA.FTZ R166, R166, UR40, -R164 ;  /* 0x00000028a6a67c23 */ /* 0x000fe200080108a4 */
[----:B------:R-:W-:-:S01]  /*94c0*/  FFMA.FTZ R149, R165, UR40, -R184 ;  /* 0x00000028a5957c23 */ /* 0x000fc200080108b8 */
[----:B------:R-:W1:Y:S01]  /*94d0*/  MUFU.EX2 R126, R126 ;  /* 0x0000007e007e7308 */ /* 0x000e620000000800 */
[----:B--2---:R-:W-:-:S01]  /*94e0*/  FADD.FTZ R169, R123, R2 ;  /* 0x000000027ba97221 */ /* 0x004fc20000010000 */
[----:B------:R-:W-:Y:S01]  /*94f0*/  FFMA.FTZ R167, R167, UR40, -R164 ;  /* 0x00000028a7a77c23 */ /* 0x000fe200080108a4 */
[----:B------:R-:W-:-:S01]  /*9500*/  FFMA.FTZ R156, R176, UR40, -R184 ;  /* 0x00000028b09c7c23 */ /* 0x000fc200080108b8 */
[--C-:B------:R-:W-:Y:S01]  /*9510*/  FFMA.FTZ R161, R177, UR40, -R184.reuse ;  /* 0x00000028b1a17c23 */ /* 0x100fe200080108b8 */
[----:B------:R-:W-:-:S01]  /*9520*/  FFMA.FTZ R160, R180, UR40, -R184 ;  /* 0x00000028b4a07c23 */ /* 0x000fc200080108b8 */
[----:B------:R-:W-:Y:S01]  /*9530*/  FFMA.FTZ R182, R182, UR40, -R164 ;  /* 0x00000028b6b67c23 */ /* 0x000fe200080108a4 */
[----:B------:R-:W-:-:S01]  /*9540*/  FFMA.FTZ R165, R181, UR40, -R184 ;  /* 0x00000028b5a57c23 */ /* 0x000fc200080108b8 */
[----:B------:R-:W2:Y:S01]  /*9550*/  MUFU.EX2 R13, R13 ;  /* 0x0000000d000d7308 */ /* 0x000ea20000000800 */
[----:B0-----:R-:W-:-:S07]  /*9560*/  FADD.FTZ R2, R10, R3 ;  /* 0x000000030a027221 */ /* 0x001fce0000010000 */
[----:B------:R-:W0:Y:S01]  /*9570*/  MUFU.EX2 R127, R127 ;  /* 0x0000007f007f7308 */ /* 0x000e220000000800 */
[----:B-1----:R-:W-:-:S07]  /*9580*/  FADD.FTZ R168, R126, R169 ;  /* 0x000000a97ea87221 */ /* 0x002fce0000010000 */
[----:B------:R-:W1:Y:S01]  /*9590*/  MUFU.EX2 R12, R12 ;  /* 0x0000000c000c7308 */ /* 0x000e620000000800 */
[----:B--2---:R-:W-:-:S07]  /*95a0*/  FADD.FTZ R3, R13, R2 ;  /* 0x000000020d037221 */ /* 0x004fce0000010000 */
        /* <DEDUP_REMOVED lines=34> */
[----:B------:R-:W-:-:S06]  /*97d0*/  FFMA.FTZ R168, R170, UR40, -R164 ;  /* 0x00000028aaa87c23 */ /* 0x000fcc00080108a4 */
[----:B------:R-:W1:Y:S01]  /*97e0*/  MUFU.EX2 R129, R129 ;  /* 0x0000008100817308 */ /* 0x000e620000000800 */
[----:B--2---:R-:W-:-:S07]  /*97f0*/  FADD.FTZ R2, R124, R3 ;  /* 0x000000037c027221 */ /* 0x004fce0000010000 */
[----:B------:R-:W2:Y:S01]  /*9800*/  MUFU.EX2 R147, R147 ;  /* 0x0000009300937308 */ /* 0x000ea20000000800 */
[----:B0-----:R-:W-:-:S01]  /*9810*/  FADD.FTZ R170, R146, R169 ;  /* 0x000000a992aa7221 */ /* 0x001fc20000010000 */
[----:B------:R-:W-:-:S06]  /*9820*/  FFMA.FTZ R169, R171, UR40, -R164 ;  /* 0x00000028aba97c23 */ /* 0x000fcc00080108a4 */
        /* <DEDUP_REMOVED lines=39> */
[--C-:B------:R-:W-:Y:S01]  /*9aa0*/  FFMA.FTZ R172, R179, UR40, -R164.reuse ;  /* 0x00000028b3ac7c23 */ /* 0x100fe200080108a4 */
[----:B------:R-:W-:-:S05]  /*9ab0*/  FFMA.FTZ R164, R183, UR40, -R164 ;  /* 0x00000028b7a47c23 */ /* 0x000fca00080108a4 */
        /* <DEDUP_REMOVED lines=36> */
[----:B-1----:R-:W-:-:S03]  /*9d00*/  FADD.FTZ R3, R165, R2 ;  /* 0x00000002a5037221 */ /* 0x002fc60000010000 */
[----:B--2---:R-:W-:Y:S01]  /*9d10*/  FADD.FTZ R2, R177, R174 ;  /* 0x000000aeb1027221 */ /* 0x004fe20000010000 */
[----:B------:R-:W-:Y:S06]  /*9d20*/  @!P0 BRA `(.L_x_1067) ;  /* 0x0000000000048947 */ /* 0x000fec0003800000 */
[----:B------:R-:W-:Y:S01]  /*9d30*/  BPT.TRAP 0x1 ;  /* 0x000000040000795c */ /* 0x000fe20000300000 */
.L_x_1067:
[----:B------:R-:W-:Y:S01]  /*9d40*/  ULEA UR6, UR29, UR36, 0x3 ;  /* 0x000000241d067291 */ /* 0x000fe2000f8e183f */
[----:B------:R-:W-:Y:S01]  /*9d50*/  ISETP.GT.AND P1, PT, R8, R5, PT ;  /* 0x000000050800720c */ /* 0x000fe20003f24270 */
        /* <DEDUP_REMOVED lines=118> */
[----:B------:R-:W-:Y:S01]  /*a4c0*/  VIADD R8, R8, 0xffffffff ;  /* 0xffffffff08087836 */ /* 0x000fe20000000000 */
        /* <DEDUP_REMOVED lines=16> */
[----:B------:R-:W-:Y:S01]  /*a5d0*/  F2FP.SATFINITE.E4M3.F32.PACK_AB_MERGE_C R187, R172, R171, R13 ;  /* 0x000000abacbb723e */ /* 0x000fe2000480700d */
[----:B------:R-:W-:Y:S06]  /*a5e0*/  @P1 BRA `(.L_x_1068) ;  /* 0xffffffdc00e81947 */ /* 0x000fec000383ffff */
.L_x_1057:
[----:B------:R-:W-:-:S13]  /*a5f0*/  ISETP.GE.AND P1, PT, R8, UR39, PT ;  /* 0x0000002708007c0c */ /* 0x000fda000bf26270 */
[----:B------:R-:W-:Y:S05]  /*a600*/  @!P1 BRA `(.L_x_1069) ;  /* 0x0000003000709947 */ /* 0x000fea0003800000 */
[----:B------:R-:W-:Y:S01]  /*a610*/  IMAD.MOV.U32 R5, RZ, RZ, R9 ;  /* 0x000000ffff057224 */ /* 0x000fe200078e0009 */
[----:B------:R-:W-:Y:S01]  /*a620*/  UMOV UR34, UR47 ;  /* 0x0000002f00227c82 */ /* 0x000fe20008000000 */
[----:B------:R-:W-:Y:S01]  /*a630*/  IMAD.MOV.U32 R4, RZ, RZ, R0 ;  /* 0x000000ffff047224 */ /* 0x000fe200078e0000 */
[----:B------:R-:W-:Y:S01]  /*a640*/  UMOV UR33, UR46 ;  /* 0x0000002e00217c82 */ /* 0x000fe20008000000 */
[----:B------:R-:W-:Y:S01]  /*a650*/  ULDC UR29, c[0x0][0x9e4] ;  /* 0x00027900001d7ab9 */ /* 0x000fe20000000800 */
[----:B------:R-:W-:Y:S01]  /*a660*/  ULDC UR32, c[0x0][0x9dc] ;  /* 0x0002770000207ab9 */ /* 0x000fe20000000800 */
[----:B------:R-:W-:Y:S01]  /*a670*/  ULDC UR31, c[0x0][0x288] ;  /* 0x0000a200001f7ab9 */ /* 0x000fe20000000800 */
[----:B------:R-:W-:-:S05]  /*a680*/  ULDC UR30, c[0x0][0x9e0] ;  /* 0x00027800001e7ab9 */ /* 0x000fca0000000800 */
.L_x_1088:
[----:B------:R-:W-:Y:S01]  /*a690*/  UIADD3 UR46, UR33, 0x1, URZ ;  /* 0x00000001212e7890 */ /* 0x000fe2000fffe03f */
[----:B------:R-:W-:-:S03]  /*a6a0*/  ISETP.NE.AND P2, PT, RZ, UR37, PT ;  /* 0x00000025ff007c0c */ /* 0x000fc6000bf45270 */
[----:B------:R-:W-:-:S04]  /*a6b0*/  UISETP.NE.AND UP0, UPT, UR46, 0x2, UPT ;  /* 0x000000022e00788c */ /* 0x000fc8000bf05270 */
[----:B------:R-:W-:Y:S02]  /*a6c0*/  USEL UR47, URZ, 0x1, UP0 ;  /* 0x000000013f2f7887 */ /* 0x000fe40008000000 */
[----:B------:R-:W-:Y:S02]  /*a6d0*/  USEL UR46, UR46, URZ, UP0 ;  /* 0x0000003f2e2e7287 */ /* 0x000fe40008000000 */
[----:B------:R-:W-:Y:S02]  /*a6e0*/  ULOP3.LUT UR47, UR34, UR47, URZ, 0x3c, !UPT ;  /* 0x0000002f222f7292 */ /* 0x000fe4000f8e3c3f */
[----:B------:R-:W-:Y:S10]  /*a6f0*/  @P2 BRA `(.L_x_1070) ;  /* 0x00000000002c2947 */ /* 0x000ff40003800000 */
[----:B------:R-:W-:Y:S05]  /*a700*/  @!P0 BRA `(.L_x_1071) ;  /* 0x0000000000048947 */ /* 0x000fea0003800000 */
[----:B------:R-:W-:Y:S01]  /*a710*/  BPT.TRAP 0x1 ;  /* 0x000000040000795c */ /* 0x000fe20000300000 */
.L_x_1071:
[----:B------:R-:W-:Y:S01]  /*a720*/  ULEA UR6, UR46, UR36, 0x3 ;  /* 0x000000242e067291 */ /* 0x000fe2000f8e183f */
[----:B------:R-:W-:-:S05]  /*a730*/  IMAD.U32 R0, RZ, RZ, UR47 ;  /* 0x0000002fff007e24 */ /* 0x000fca000f8e00ff */
[----:B------:R-:W-:-:S04]  /*a740*/  SHF.L.U32 R0, R0, 0x1f, RZ ;  /* 0x0000001f00007819 */ /* 0x000fc800000006ff */
[----:B------:R0:W1:Y:S01]  /*a750*/  SYNCS.PHASECHK.TRANS64.TRYWAIT P1, [UR6+0x2a830], R0 ;  /* 0x02a83000ff0075a7 */ /* 0x0000620008020146 */
[----:B------:R-:W-:Y:S05]  /*a760*/  @!P0 BRA `(.L_x_1072) ;  /* 0x0000000000048947 */ /* 0x000fea0003800000 */
[----:B------:R-:W-:Y:S01]  /*a770*/  BPT.TRAP 0x1 ;  /* 0x000000040000795c */ /* 0x000fe20000300000 */
.L_x_1072:
[----:B-1----:R-:W-:Y:S05]  /*a780*/  @P1 BRA `(.L_x_1070) ;  /* 0x0000000000081947 */ /* 0x002fea0003800000 */
[----:B------:R-:W1:Y:S02]  /*a790*/  SYNCS.PHASECHK.TRANS64.TRYWAIT P1, [UR6+0x2a830], R0 ;  /* 0x02a83000ff0075a7 */ /* 0x000e640008020146 */
[----:B-1----:R-:W-:Y:S05]  /*a7a0*/  @!P1 BRA `(.L_x_1073) ;  /* 0x000000b800a49947 */ /* 0x002fea0003800000 */
.L_x_1070:
[----:B------:R-:W2:Y:S01]  /*a7b0*/  S2R R6, SR_TID.X ;  /* 0x0000000000067919 */ /* 0x000ea20000002100 */
[----:B------:R-:W-:Y:S01]  /*a7c0*/  UIMAD UR26, UR46, 0x600, UR28 ;  /* 0x000006002e1a78a4 */ /* 0x000fe2000f8e021c */
[----:B------:R-:W-:Y:S01]  /*a7d0*/  UMOV UR27, 0x80000020 ;  /* 0x80000020001b7882 */ /* 0x000fe20000000000 */
[----:B------:R-:W-:Y:S02]  /*a7e0*/  UMOV UR7, 0x80000020 ;  /* 0x8000002000077882 */ /* 0x000fe40000000000 */
[----:B------:R-:W-:Y:S02]  /*a7f0*/  UIADD3 UR6, UR26, 0x2, URZ ;  /* 0x000000021a067890 */ /* 0x000fe4000fffe03f */
[----:B------:R-:W-:Y:S01]  /*a800*/  UIADD3 UR10, UR26, 0x200, URZ ;  /* 0x000002001a0a7890 */ /* 0x000fe2000fffe03f */
[----:B------:R-:W-:Y:S01]  /*a810*/  UMOV UR11, 0x80000020 ;  /* 0x80000020000b7882 */ /* 0x000fe20000000000 */
[----:B------:R-:W-:Y:S01]  /*a820*/  UIADD3 UR14, UR26, 0x202, URZ ;  /* 0x000002021a0e7890 */ /* 0x000fe2000fffe03f */
[----:B------:R-:W-:Y:S01]  /*a830*/  UMOV UR15, 0x80000020 ;  /* 0x80000020000f7882 */ /* 0x000fe20000000000 */
[----:B------:R-:W-:Y:S01]  /*a840*/  UIADD3 UR18, UR26, 0x400, URZ ;  /* 0x000004001a127890 */ /* 0x000fe2000fffe03f */
[----:B------:R-:W-:Y:S01]  /*a850*/  UMOV UR19, 0x80000020 ;  /* 0x8000002000137882 */ /* 0x000fe20000000000 */
[----:B------:R-:W-:Y:S01]  /*a860*/  UIADD3 UR22, UR26, 0x402, URZ ;  /* 0x000004021a167890 */ /* 0x000fe2000fffe03f */
[----:B------:R-:W-:Y:S01]  /*a870*/  UMOV UR23, 0x80000020 ;  /* 0x8000002000177882 */ /* 0x000fe20000000000 */
        /* <DEDUP_REMOVED lines=24> */
.L_x_1075:
[----:B------:R-:W-:Y:S01]  /*aa00*/  ULEA UR6, UR33, UR36, 0x3 ;  /* 0x0000002421067291 */ /* 0x000fe2000f8e183f */
[----:B------:R-:W-:-:S05]  /*aa10*/  IMAD.U32 R0, RZ, RZ, UR34 ;  /* 0x00000022ff007e24 */ /* 0x000fca000f8e00ff */
[----:B------:R-:W-:-:S04]  /*aa20*/  SHF.L.U32 R0, R0, 0x1f, RZ ;  /* 0x0000001f00007819 */ /* 0x000fc800000006ff */
[----:B------:R0:W1:Y:S01]  /*aa30*/  SYNCS.PHASECHK.TRANS64.TRYWAIT P1, [UR6+0x2a850], R0 ;  /* 0x02a85000ff0075a7 */ /* 0x0000620008020146 */
[----:B------:R-:W-:Y:S05]  /*aa40*/  @!P0 BRA `(.L_x_1076) ;  /* 0x0000000000048947 */ /* 0x000fea0003800000 */
[----:B------:R-:W-:Y:S01]  /*aa50*/  BPT.TRAP 0x1 ;  /* 0x000000040000795c */ /* 0x000fe20000300000 */
.L_x_1076:
[----:B-1----:R-:W-:Y:S05]  /*aa60*/  @P1 BRA `(.L_x_1074) ;  /* 0x0000000000081947 */ /* 0x002fea0003800000 */
[----:B------:R-:W1:Y:S02]  /*aa70*/  SYNCS.PHASECHK.TRANS64.TRYWAIT P1, [UR6+0x2a850], R0 ;  /* 0x02a85000ff0075a7 */ /* 0x000e640008020146 */
[----:B-1----:R-:W-:Y:S05]  /*aa80*/  @!P1 BRA `(.L_x_1077) ;  /* 0x000000b800049947 */ /* 0x002fea0003800000 */
.L_x_1074:
        /* <DEDUP_REMOVED lines=31> */
.L_x_1078:
[----:B------:R-:W-:Y:S01]  /*ac80*/  UISETP.NE.AND UP1, UPT, UR51, URZ, UPT ;  /* 0x0000003f3300728c */ /* 0x000fe2000bf25270 */
[----:B------:R-:W-:Y:S01]  /*ac90*/  VIADD R11, R17, UR41 ;  /* 0x00000029110b7c36 */ /* 0x000fe20008000000 */
[----:B------:R-:W1:Y:S01]  /*aca0*/  LDC R6, c[0x0][0x2f0] ;  /* 0x0000bc00ff067b82 */ /* 0x000e620000000800 */
[----:B------:R-:W-:Y:S02]  /*acb0*/  ULEA UR6, UR46, UR36, 0x3 ;  /* 0x000000242e067291 */ /* 0x000fe4000f8e183f */
[----:B------:R-:W-:Y:S01]  /*acc0*/  UISETP.NE.AND UP0, UPT, UR50, URZ, UPT ;  /* 0x0000003f3200728c */ /* 0x000fe2000bf05270 */
[----:B------:R-:W-:Y:S01]  /*acd0*/  PLOP3.LUT P1, PT, PT, PT, UP1, 0x80, 0x0 ;  /* 0x000000000000781c */ /* 0x000fe20003f2f018 */
[----:B------:R-:W-:Y:S01]  /*ace0*/  UIADD3 UR6, UR6, 0x2a840, URZ ;  /* 0x0002a84006067890 */ /* 0x000fe2000fffe03f */
[----:B------:R-:W-:-:S03]  /*acf0*/  PLOP3.LUT P2, PT, PT, PT, UP1, 0x80, 0x0 ;  /* 0x000000000000781c */ /* 0x000fc60003f4f018 */
        /* <DEDUP_REMOVED lines=13> */
[----:B------:R-:W-:-:S04]  /*add0*/  VIADD R7, R7, -UR31 ;  /* 0x8000001f07077c36 */ /* 0x000fc80008000000 */
[C---:B------:R-:W-:Y:S02]  /*ade0*/  VIADD R10, R7.reuse, UR30 ;  /* 0x0000001e070a7c36 */ /* 0x040fe40008000000 */
[----:B------:R-:W-:Y:S02]  /*adf0*/  VIADD R9, R7, UR6 ;  /* 0x0000000607097c36 */ /* 0x000fe40008000000 */
[--C-:B0-----:R-:W-:Y:S02]  /*ae00*/  IMAD.IADD R7, R10, 0x1, R13.reuse ;  /* 0x000000010a077824 */ /* 0x101fe400078e020d */
[----:B------:R-:W-:Y:S01]  /*ae10*/  IMAD.IADD R12, R9, 0x1, R13 ;  /* 0x00000001090c7824 */ /* 0x000fe200078e020d */
[----:B------:R-:W-:Y:S06]  /*ae20*/  @P1 BRA `(.L_x_1079) ;  /* 0x00000000005c1947 */ /* 0x000fec0003800000 */
[----:B------:R-:W-:Y:S01]  /*ae30*/  IMAD R13, R6, UR44, R13 ;  /* 0x0000002c060d7c24 */ /* 0x000fe2000f8e020d */
[----:B------:R-:W-:Y:S03]  /*ae40*/  BSSY B0, `(.L_x_1080) ;  /* 0x0000011000007945 */ /* 0x000fe60003800000 */
[----:B------:R-:W-:-:S05]  /*ae50*/  VIADD R13, R13, -UR31 ;  /* 0x8000001f0d0d7c36 */ /* 0x000fca0008000000 */
        /* <DEDUP_REMOVED lines=10> */
.L_x_1081:
[----:B------:R-:W-:-:S05]  /*af00*/  IMAD.U32 R20, RZ, RZ, UR29 ;  /* 0x0000001dff147e24 */ /* 0x000fca000f8e00ff */
[----:B------:R-:W-:-:S13]  /*af10*/  ISETP.NE.AND P1, PT, R20, 0x1, PT ;  /* 0x000000011400780c */ /* 0x000fda0003f25270 */
[----:B------:R-:W0:Y:S02]  /*af20*/  @P1 LDC.64 R14, c[0x0][0x9e8] ;  /* 0x00027a00ff0e1b82 */ /* 0x000e240000000a00 */
[----:B0-----:R-:W-:-:S05]  /*af30*/  @P1 IMAD.HI.U32 R14, R13, R14, RZ ;  /* 0x0000000e0d0e1227 */ /* 0x001fca00078e00ff */
[----:B------:R-:W-:-:S07]  /*af40*/  @P1 SHF.R.U32.HI R13, RZ, R15, R14 ;  /* 0x0000000fff0d1219 */ /* 0x000fce000001160e */
.L_x_1082:
[----:B------:R-:W-:Y:S05]  /*af50*/  BSYNC B0 ;  /* 0x0000000000007941 */ /* 0x000fea0003800000 */
.L_x_1080:
[----:B------:R-:W-:-:S04]  /*af60*/  IMAD R13, R13, R20, -R0 ;  /* 0x000000140d0d7224 */ /* 0x000fc800078e0a00 */
[----:B------:R-:W-:-:S05]  /*af70*/  IMAD R13, R16, -0x2, R13 ;  /* 0xfffffffe100d7824 */ /* 0x000fca00078e020d */
[----:B------:R-:W-:Y:S02]  /*af80*/  VIADDMNMX R7, R13, R20, R7, PT ;  /* 0x000000140d077246 */ /* 0x000fe40003800107 */
[----:B------:R-:W-:-:S07]  /*af90*/  VIMNMX R12, R12, R13, !PT ;  /* 0x0000000d0c0c7248 */ /* 0x000fce0007fe0100 */
.L_x_1079:
[----:B------:R-:W-:Y:S01]  /*afa0*/  ISETP.GT.AND P1, PT, R8, -0x1, PT ;  /* 0xffffffff0800780c */ /* 0x000fe20003f24270 */
[----:B------:R-:W0:Y:S01]  /*afb0*/  SHFL.IDX PT, R21, R11, 0x1, 0x1c1f ;  /* 0x003c1f000b157f89 */ /* 0x000e2200000e0000 */
[----:B------:R-:W-:Y:S02]  /*afc0*/  UISETP.NE.AND UP0, UPT, UR50, URZ, UPT ;  /* 0x0000003f3200728c */ /* 0x000fe4000bf05270 */
[C---:B------:R-:W-:Y:S02]  /*afd0*/  ISETP.GT.AND P3, PT, R12.reuse, 0x8, P1 ;  /* 0x000000080c00780c */ /* 0x040fe40000f64270 */
[C---:B------:R-:W-:Y:S02]  /*afe0*/  ISETP.GT.AND P6, PT, R12.reuse, RZ, P1 ;  /* 0x000000ff0c00720c */ /* 0x040fe40000fc4270 */
[----:B------:R-:W-:Y:S02]  /*aff0*/  ISETP.LT.OR P3, PT, R7, 0x9, P3 ;  /* 0x000000090700780c */ /* 0x000fe40001f61670 */
[----:B------:R-:W-:-:S02]  /*b000*/  ISETP.GT.AND P2, PT, R12, 0x1, P1 ;  /* 0x000000010c00780c */ /* 0x000fc40000f44270 */
[----:B------:R-:W-:Y:S02]  /*b010*/  FSEL R13, R124, -INF , !P3 ;  /* 0xff8000007c0d7808 */ /* 0x000fe40005800000 */
[----:B------:R-:W-:Y:S02]  /*b020*/  ISETP.GT.AND P3, PT, R12, 0x19, P1 ;  /* 0x000000190c00780c */ /* 0x000fe40000f64270 */
[C---:B------:R-:W-:Y:S02]  /*b030*/  ISETP.LT.OR P6, PT, R7.reuse, 0x1, P6 ;  /* 0x000000010700780c */ /* 0x040fe400037c1670 */
[C---:B------:R-:W-:Y:S02]  /*b040*/  ISETP.LT.OR P2, PT, R7.reuse, 0x2, P2 ;  /* 0x000000020700780c */ /* 0x040fe40001741670 */
[----:B------:R-:W-:Y:S02]  /*b050*/  ISETP.LT.OR P3, PT, R7, 0x1a, P3 ;  /* 0x0000001a0700780c */ /* 0x000fe40001f61670 */
[----:B------:R-:W-:-:S02]  /*b060*/  FSEL R15, R120, -INF , !P6 ;  /* 0xff800000780f7808 */ /* 0x000fc40007000000 */
[----:B------:R-:W-:Y:S01]  /*b070*/  FSEL R121, R121, -INF , !P2 ;  /* 0xff80000079797808 */ /* 0x000fe20005000000 */
[--C-:B0-----:R-:W-:Y:S01]  /*b080*/  IMAD.IADD R10, R10, 0x1, R21.reuse ;  /* 0x000000010a0a7824 */ /* 0x101fe200078e0215 */
        /* <DEDUP_REMOVED lines=101> */
.L_x_1085:
[----:B------:R-:W-:-:S05]  /*b6e0*/  IMAD.U32 R12, RZ, RZ, UR29 ;  /* 0x0000001dff0c7e24 */ /* 0x000fca000f8e00ff */
[----:B------:R-:W-:-:S13]  /*b6f0*/  ISETP.NE.AND P2, PT, R12, 0x1, PT ;  /* 0x000000010c00780c */ /* 0x000fda0003f45270 */
[----:B------:R-:W0:Y:S02]  /*b700*/  @P2 LDC.64 R6, c[0x0][0x9e8] ;  /* 0x00027a00ff062b82 */ /* 0x000e240000000a00 */
[----:B0-----:R-:W-:-:S05]  /*b710*/  @P2 IMAD.HI.U32 R6, R21, R6, RZ ;  /* 0x0000000615062227 */ /* 0x001fca00078e00ff */
[----:B------:R-:W-:-:S07]  /*b720*/  @P2 SHF.R.U32.HI R21, RZ, R7, R6 ;  /* 0x00000007ff152219 */ /* 0x000fce0000011606 */
.L_x_1086:
[----:B------:R-:W-:Y:S05]  /*b730*/  BSYNC B0 ;  /* 0x0000000000007941 */ /* 0x000fea0003800000 */
.L_x_1084:
[----:B------:R-:W-:-:S04]  /*b740*/  IMAD R21, R21, R12, -R0 ;  /* 0x0000000c15157224 */ /* 0x000fc800078e0a00 */
[----:B------:R-:W-:-:S05]  /*b750*/  IMAD R21, R16, -0x2, R21 ;  /* 0xfffffffe10157824 */ /* 0x000fca00078e0215 */
[----:B------:R-:W-:Y:S02]  /*b760*/  VIADDMNMX R10, R21, R12, R10, PT ;  /* 0x0000000c150a7246 */ /* 0x000fe4000380010a */
[----:B------:R-:W-:-:S07]  /*b770*/  VIMNMX R9, R9, R21, !PT ;  /* 0x0000001509097248 */ /* 0x000fce0007fe0100 */
.L_x_1083:
        /* <DEDUP_REMOVED lines=99> */
[----:B------:R-:W-:-:S02]  /*bdb0*/  ISETP.LT.OR P4, PT, R10, 0x4a, P4 ;  /* 0x0000004a0a00780c */ /* 0x000fc40002781670 */
[----:B------:R-:W-:Y:S02]  /*bdc0*/  ISETP.GT.AND P3, PT, R9, 0x51, P1 ;  /* 0x000000510900780c */ /* 0x000fe40000f64270 */
[----:B------:R-:W-:Y:S02]  /*bdd0*/  FSEL R6, R12, RZ, P6 ;  /* 0x000000ff0c067208 */ /* 0x000fe40003000000 */
[----:B------:R-:W-:Y:S02]  /*bde0*/  ISETP.LT.OR P2, PT, R10, 0x51, P2 ;  /* 0x000000510a00780c */ /* 0x000fe40001741670 */
[----:B------:R-:W-:Y:S01]  /*bdf0*/  FSEL R159, R159, -INF , !P4 ;  /* 0xff8000009f9f7808 */ /* 0x000fe20006000000 */
        /* <DEDUP_REMOVED lines=8> */
[----:B------:R0:W-:Y:S01]  /*be80*/  MUFU.EX2 R20, R129 ;  /* 0x0000008100147308 */ /* 0x0001e20000000800 */
[----:B------:R-:W-:Y:S01]  /*be90*/  FMNMX.FTZ R21, R127, R120, !PT ;  /* 0x000000787f157209 */ /* 0x000fe20007810000 */
[--C-:B------:R-:W-:Y:S01]  /*bea0*/  FFMA.FTZ R137, R137, UR40, -R6.reuse ;  /* 0x0000002889897c23 */ /* 0x100fe20008010806 */
[----:B------:R-:W-:Y:S01]  /*beb0*/  ISETP.GT.AND P5, PT, R9, 0x58, P1 ;  /* 0x000000580900780c */ /* 0x000fe20000fa4270 */
[--C-:B------:R-:W-:Y:S01]  /*bec0*/  FFMA.FTZ R145, R145, UR40, -R6.reuse ;  /* 0x0000002891917c23 */ /* 0x100fe20008010806 */
[----:B------:R-:W-:Y:S01]  /*bed0*/  FMNMX.FTZ R120, R130, R21, !PT ;  /* 0x0000001582787209 */ /* 0x000fe20007810000 */
[--C-:B------:R-:W-:Y:S01]  /*bee0*/  FFMA.FTZ R141, R141, UR40, -R6.reuse ;  /* 0x000000288d8d7c23 */ /* 0x100fe20008010806 */
[----:B------:R-:W-:Y:S01]  /*bef0*/  FSEL R162, R162, -INF , !P2 ;  /* 0xff800000a2a27808 */ /* 0x000fe20005000000 */
[--C-:B------:R-:W-:Y:S01]  /*bf00*/  FFMA.FTZ R149, R149, UR40, -R6.reuse ;  /* 0x0000002895957c23 */ /* 0x100fe20008010806 */
[----:B------:R-:W-:Y:S01]  /*bf10*/  FMNMX.FTZ R21, R131, R120, !PT ;  /* 0x0000007883157209 */ /* 0x000fe20007810000 */
[--C-:B------:R-:W-:Y:S01]  /*bf20*/  FFMA.FTZ R153, R153, UR40, -R6.reuse ;  /* 0x0000002899997c23 */ /* 0x100fe20008010806 */
[----:B------:R-:W-:Y:S01]  /*bf30*/  MUFU.EX2 R120, R133 ;  /* 0x0000008500787308 */ /* 0x000fe20000000800 */
[----:B------:R-:W-:Y:S01]  /*bf40*/  ISETP.LT.OR P3, PT, R10, 0x52, P3 ;  /* 0x000000520a00780c */ /* 0x000fe20001f61670 */
[--C-:B------:R-:W-:Y:S01]  /*bf50*/  FFMA.FTZ R13, R13, UR40, -R6.reuse ;  /* 0x000000280d0d7c23 */ /* 0x100fe20008010806 */
[----:B------:R-:W-:Y:S01]  /*bf60*/  FMNMX.FTZ R124, R134, R21, !PT ;  /* 0x00000015867c7209 */ /* 0x000fe20007810000 */
[--C-:B------:R-:W-:Y:S01]  /*bf70*/  FFMA.FTZ R21, R136, UR40, -R6.reuse ;  /* 0x0000002888157c23 */ /* 0x100fe20008010806 */
[----:B------:R-:W-:Y:S01]  /*bf80*/  ISETP.GT.AND P4, PT, R9, 0x59, P1 ;  /* 0x000000590900780c */ /* 0x000fe20000f84270 */
[--C-:B------:R-:W-:Y:S01]  /*bf90*/  FFMA.FTZ R11, R11, UR40, -R6.reuse ;  /* 0x000000280b0b7c23 */ /* 0x100fe20008010806 */
[----:B------:R-:W-:Y:S01]  /*bfa0*/  FMNMX.FTZ R121, R135, R124, !PT ;  /* 0x0000007c87797209 */ /* 0x000fe20007810000 */
[----:B------:R-:W-:Y:S01]  /*bfb0*/  FFMA.FTZ R181, R181, UR40, -R6 ;  /* 0x00000028b5b57c23 */ /* 0x000fe20008010806 */
[----:B------:R-:W-:Y:S01]  /*bfc0*/  ISETP.LT.OR P5, PT, R10, 0x59, P5 ;  /* 0x000000590a00780c */ /* 0x000fe20002fa1670 */
[----:B------:R-:W-:Y:S01]  /*bfd0*/  MUFU.EX2 R12, R12 ;  /* 0x0000000c000c7308 */ /* 0x000fe20000000800 */
[----:B------:R-:W-:-:S02]  /*bfe0*/  FMNMX.FTZ R124, R138, R121, !PT ;  /* 0x000000798a7c7209 */ /* 0x000fc40007810000 */
[----:B------:R-:W-:Y:S02]  /*bff0*/  FSEL R163, R163, -INF , !P3 ;  /* 0xff800000a3a37808 */ /* 0x000fe40005800000 */
[----:B------:R-:W-:Y:S02]  /*c000*/  FMNMX.FTZ R121, R139, R124, !PT ;  /* 0x0000007c8b797209 */ /* 0x000fe40007810000 */
[----:B------:R-:W-:Y:S01]  /*c010*/  ISETP.GT.AND P2, PT, R9, 0x60, P1 ;  /* 0x000000600900780c */ /* 0x000fe20000f44270 */
[----:B------:R-:W-:Y:S01]  /*c020*/  MUFU.EX2 R124, R137 ;  /* 0x00000089007c7308 */ /* 0x000fe20000000800 */
[----:B------:R-:W-:Y:S01]  /*c030*/  FMNMX.FTZ R128, R142, R121, !PT ;  /* 0x000000798e807209 */ /* 0x000fe20007810000 */
[----:B------:R-:W-:Y:S01]  /*c040*/  FFMA.FTZ R121, R140, UR40, -R6 ;  /* 0x000000288c797c23 */ /* 0x000fe20008010806 */
[----:B------:R-:W-:Y:S02]  /*c050*/  FSEL R166, R166, -INF , !P5 ;  /* 0xff800000a6a67808 */ /* 0x000fe40006800000 */
[----:B------:R-:W-:-:S02]  /*c060*/  FMNMX.FTZ R125, R143, R128, !PT ;  /* 0x000000808f7d7209 */ /* 0x000fc40007810000 */
[----:B------:R-:W-:Y:S01]  /*c070*/  ISETP.LT.OR P4, PT, R10, 0x5a, P4 ;  /* 0x0000005a0a00780c */ /* 0x000fe20002781670 */
[----:B------:R-:W-:Y:S01]  /*c080*/  MUFU.EX2 R7, R7 ;  /* 0x0000000700077308 */ /* 0x000fe20000000800 */
[----:B------:R-:W-:Y:S02]  /*c090*/  FMNMX.FTZ R128, R146, R125, !PT ;  /* 0x0000007d92807209 */ /* 0x000fe40007810000 */
[----:B------:R-:W-:Y:S02]  /*c0a0*/  ISETP.GT.AND P3, PT, R9, 0x61, P1 ;  /* 0x000000610900780c */ /* 0x000fe40000f64270 */
[----:B------:R-:W-:Y:S02]  /*c0b0*/  FMNMX.FTZ R125, R147, R128, !PT ;  /* 0x00000080937d7209 */ /* 0x000fe40007810000 */
[----:B------:R-:W-:Y:S01]  /*c0c0*/  ISETP.LT.OR P2, PT, R10, 0x61, P2 ;  /* 0x000000610a00780c */ /* 0x000fe20001741670 */
[----:B------:R1:W-:Y:S01]  /*c0d0*/  MUFU.EX2 R128, R141 ;  /* 0x0000008d00807308 */ /* 0x0003e20000000800 */
[----:B------:R-:W-:Y:S01]  /*c0e0*/  FMNMX.FTZ R132, R150, R125, !PT ;  /* 0x0000007d96847209 */ /* 0x000fe20007810000 */
[----:B------:R-:W-:Y:S01]  /*c0f0*/  FFMA.FTZ R125, R144, UR40, -R6 ;  /* 0x00000028907d7c23 */ /* 0x000fe20008010806 */
[----:B------:R-:W-:-:S02]  /*c100*/  FSEL R167, R167, -INF , !P4 ;  /* 0xff800000a7a77808 */ /* 0x000fc40006000000 */
[----:B0-----:R-:W-:Y:S02]  /*c110*/  FMNMX.FTZ R129, R151, R132, !PT ;  /* 0x0000008497817209 */ /* 0x001fe40007810000 */
[----:B------:R-:W-:Y:S01]  /*c120*/  ISETP.GT.AND P5, PT, R9, 0x68, P1 ;  /* 0x000000680900780c */ /* 0x000fe20000fa4270 */
[----:B------:R-:W-:Y:S01]  /*c130*/  MUFU.EX2 R13, R13 ;  /* 0x0000000d000d7308 */ /* 0x000fe20000000800 */
[----:B------:R-:W-:Y:S01]  /*c140*/  FMNMX.FTZ R132, R154, R129, !PT ;  /* 0x000000819a847209 */ /* 0x000fe20007810000 */
[--C-:B-1----:R-:W-:Y:S01]  /*c150*/  FFMA.FTZ R141, R160, UR40, -R6.reuse ;  /* 0x00000028a08d7c23 */ /* 0x102fe20008010806 */
[----:B------:R-:W-:Y:S01]  /*c160*/  FSEL R170, R170, -INF , !P2 ;  /* 0xff800000aaaa7808 */ /* 0x000fe20005000000 */
[--C-:B------:R-:W-:Y:S01]  /*c170*/  FFMA.FTZ R160, R177, UR40, -R6.reuse ;  /* 0x00000028b1a07c23 */ /* 0x100fe20008010806 */
[----:B------:R-:W-:Y:S02]  /*c180*/  FMNMX.FTZ R129, R155, R132, !PT ;  /* 0x000000849b817209 */ /* 0x000fe40007810000 */
[----:B------:R-:W-:Y:S01]  /*c190*/  ISETP.LT.OR P3, PT, R10, 0x62, P3 ;  /* 0x000000620a00780c */ /* 0x000fe20001f61670 */
[----:B------:R0:W-:Y:S01]  /*c1a0*/  MUFU.EX2 R132, R145 ;  /* 0x0000009100847308 */ /* 0x0001e20000000800 */
[----:B------:R-:W-:Y:S01]  /*c1b0*/  FMNMX.FTZ R136, R158, R129, !PT ;  /* 0x000000819e887209 */ /* 0x000fe20007810000 */
[--C-:B------:R-:W-:Y:S01]  /*c1c0*/  FFMA.FTZ R129, R148, UR40, -R6.reuse ;  /* 0x0000002894817c23 */ /* 0x100fe20008010806 */
[----:B------:R-:W-:Y:S01]  /*c1d0*/  ISETP.LT.OR P5, PT, R10, 0x69, P5 ;  /* 0x000000690a00780c */ /* 0x000fe20002fa1670 */
[----:B------:R-:W-:Y:S01]  /*c1e0*/  FFMA.FTZ R148, R165, UR40, -R6 ;  /* 0x00000028a5947c23 */ /* 0x000fe20008010806 */
[----:B------:R-:W-:-:S02]  /*c1f0*/  FMNMX.FTZ R133, R159, R136, !PT ;  /* 0x000000889f857209 */ /* 0x000fc40007810000 */
[----:B------:R-:W-:Y:S01]  /*c200*/  ISETP.GT.AND P4, PT, R9, 0x69, P1 ;  /* 0x000000690900780c */ /* 0x000fe20000f84270 */
[----:B------:R-:W-:Y:S01]  /*c210*/  MUFU.EX2 R14, R14 ;  /* 0x0000000e000e7308 */ /* 0x000fe20000000800 */
[----:B------:R-:W-:Y:S01]  /*c220*/  FMNMX.FTZ R136, R162, R133, !PT ;  /* 0x00000085a2887209 */ /* 0x000fe20007810000 */
[--C-:B0-----:R-:W-:Y:S01]  /*c230*/  FFMA.FTZ R145, R164, UR40, -R6.reuse ;  /* 0x00000028a4917c23 */ /* 0x101fe20008010806 */
[----:B------:R-:W-:Y:S02]  /*c240*/  FSEL R171, R171, -INF , !P3 ;  /* 0xff800000abab7808 */ /* 0x000fe40005800000 */
[----:B------:R-:W-:Y:S02]  /*c250*/  FMNMX.FTZ R133, R163, R136, !PT ;  /* 0x00000088a3857209 */ /* 0x000fe40007810000 */
[----:B------:R-:W-:Y:S01]  /*c260*/  FSEL R174, R174, -INF , !P5 ;  /* 0xff800000aeae7808 */ /* 0x000fe20006800000 */
[----:B------:R0:W-:Y:S01]  /*c270*/  MUFU.EX2 R136, R149 ;  /* 0x0000009500887308 */ /* 0x0001e20000000800 */
[----:B------:R-:W-:Y:S01]  /*c280*/  FMNMX.FTZ R140, R166, R133, !PT ;  /* 0x00000085a68c7209 */ /* 0x000fe20007810000 */
[--C-:B------:R-:W-:Y:S01]  /*c290*/  FFMA.FTZ R133, R152, UR40, -R6.reuse ;  /* 0x0000002898857c23 */ /* 0x100fe20008010806 */
[----:B------:R-:W-:Y:S01]  /*c2a0*/  ISETP.GT.AND P2, PT, R9, 0x70, P1 ;  /* 0x000000700900780c */ /* 0x000fe20000f44270 */
[----:B------:R-:W-:Y:S01]  /*c2b0*/  FFMA.FTZ R152, R169, UR40, -R6 ;  /* 0x00000028a9987c23 */ /* 0x000fe20008010806 */
[----:B------:R-:W-:-:S02]  /*c2c0*/  FMNMX.FTZ R137, R167, R140, !PT ;  /* 0x0000008ca7897209 */ /* 0x000fc40007810000 */
[C---:B------:R-:W-:Y:S01]  /*c2d0*/  ISETP.GT.AND P3, PT, R9.reuse, 0x71, P1 ;  /* 0x000000710900780c */ /* 0x040fe20000f64270 */
[----:B------:R-:W-:Y:S01]  /*c2e0*/  MUFU.EX2 R11, R11 ;  /* 0x0000000b000b7308 */ /* 0x000fe20000000800 */
[----:B------:R-:W-:Y:S01]  /*c2f0*/  FMNMX.FTZ R140, R170, R137, !PT ;  /* 0x00000089aa8c7209 */ /* 0x000fe20007810000 */
[--C-:B------:R-:W-:Y:S01]  /*c300*/  FFMA.FTZ R137, R156, UR40, -R6.reuse ;  /* 0x000000289c897c23 */ /* 0x100fe20008010806 */
[C---:B------:R-:W-:Y:S01]  /*c310*/  ISETP.GT.AND P5, PT, R9.reuse, 0x78, P1 ;  /* 0x000000780900780c */ /* 0x040fe20000fa4270 */
[----:B0-----:R-:W-:Y:S01]  /*c320*/  FFMA.FTZ R149, R168, UR40, -R6 ;  /* 0x00000028a8957c23 */ /* 0x001fe20008010806 */
[----:B------:R-:W-:Y:S02]  /*c330*/  ISETP.GT.AND P1, PT, R9, 0x79, P1 ;  /* 0x000000790900780c */ /* 0x000fe40000f24270 */
[----:B------:R-:W-:Y:S01]  /*c340*/  ISETP.LT.OR P4, PT, R10, 0x6a, P4 ;  /* 0x0000006a0a00780c */ /* 0x000fe20002781670 */
[----:B------:R-:W-:Y:S01]  /*c350*/  MUFU.EX2 R15, R15 ;  /* 0x0000000f000f7308 */ /* 0x000fe20000000800 */
[----:B------:R-:W-:-:S02]  /*c360*/  FMNMX.FTZ R9, R171, R140, !PT ;  /* 0x0000008cab097209 */ /* 0x000fc40007810000 */
[----:B------:R-:W-:Y:S02]  /*c370*/  ISETP.LT.OR P2, PT, R10, 0x71, P2 ;  /* 0x000000710a00780c */ /* 0x000fe40001741670 */
[----:B------:R-:W-:Y:S02]  /*c380*/  FSEL R175, R175, -INF , !P4 ;  /* 0xff800000afaf7808 */ /* 0x000fe40006000000 */
[----:B------:R-:W-:Y:S01]  /*c390*/  FMNMX.FTZ R144, R174, R9, !PT ;  /* 0x00000009ae907209 */ /* 0x000fe20007810000 */
[----:B------:R0:W-:Y:S01]  /*c3a0*/  MUFU.EX2 R140, R153 ;  /* 0x00000099008c7308 */ /* 0x0001e20000000800 */
[----:B------:R-:W-:Y:S02]  /*c3b0*/  ISETP.LT.OR P3, PT, R10, 0x72, P3 ;  /* 0x000000720a00780c */ /* 0x000fe40001f61670 */
[----:B------:R-:W-:Y:S02]  /*c3c0*/  FSEL R178, R178, -INF , !P2 ;  /* 0xff800000b2b27808 */ /* 0x000fe40005000000 */
[----:B------:R-:W-:-:S02]  /*c3d0*/  FMNMX.FTZ R9, R175, R144, !PT ;  /* 0x00000090af097209 */ /* 0x000fc40007810000 */
[----:B------:R-:W-:Y:S01]  /*c3e0*/  ISETP.LT.OR P5, PT, R10, 0x79, P5 ;  /* 0x000000790a00780c */ /* 0x000fe20002fa1670 */
[----:B------:R-:W-:Y:S01]  /*c3f0*/  MUFU.EX2 R21, R21 ;  /* 0x0000001500157308 */ /* 0x000fe20000000800 */
[----:B------:R-:W-:Y:S01]  /*c400*/  FSEL R179, R179, -INF , !P3 ;  /* 0xff800000b3b37808 */ /* 0x000fe20005800000 */
[--C-:B0-----:R-:W-:Y:S01]  /*c410*/  FFMA.FTZ R153, R172, UR40, -R6.reuse ;  /* 0x00000028ac997c23 */ /* 0x101fe20008010806 */
[----:B------:R-:W-:Y:S02]  /*c420*/  FMNMX.FTZ R144, R178, R9, !PT ;  /* 0x00000009b2907209 */ /* 0x000fe40007810000 */
[----:B------:R-:W-:Y:S01]  /*c430*/  ISETP.LT.OR P1, PT, R10, 0x7a, P1 ;  /* 0x0000007a0a00780c */ /* 0x000fe20000f21670 */
[----:B------:R-:W-:-:S01]  /*c440*/  FFMA.FTZ R10, R157, UR40, -R6 ;  /* 0x000000289d0a7c23 */ /* 0x000fc20008010806 */
[----:B------:R-:W-:Y:S01]  /*c450*/  FSEL R182, R182, -INF , !P5 ;  /* 0xff800000b6b67808 */ /* 0x000fe20006800000 */
[----:B------:R-:W-:-:S01]  /*c460*/  FFMA.FTZ R157, R176, UR40, -R6 ;  /* 0x00000028b09d7c23 */ /* 0x000fc20008010806 */
[----:B------:R-:W-:Y:S01]  /*c470*/  FMNMX.FTZ R9, R179, R144, !PT ;  /* 0x00000090b3097209 */ /* 0x000fe20007810000 */
[----:B------:R-:W-:Y:S01]  /*c480*/  MUFU.EX2 R121, R121 ;  /* 0x0000007900797308 */ /* 0x000fe20000000800 */
[----:B------:R-:W-:-:S02]  /*c490*/  FSEL R183, R183, -INF , !P1 ;  /* 0xff800000b7b77808 */ /* 0x000fc40004800000 */
[----:B------:R-:W-:Y:S02]  /*c4a0*/  FMNMX.FTZ R144, R182, R9, !PT ;  /* 0x00000009b6907209 */ /* 0x000fe40007810000 */
[----:B------:R-:W-:Y:S02]  /*c4b0*/  FSEL R165, R0, RZ, P6 ;  /* 0x000000ff00a57208 */ /* 0x000fe40003000000 */
[----:B------:R-:W-:Y:S01]  /*c4c0*/  FMNMX.FTZ R9, R183, R144, !PT ;  /* 0x00000090b7097209 */ /* 0x000fe20007810000 */
[----:B------:R-:W-:-:S01]  /*c4d0*/  FFMA.FTZ R144, R161, UR40, -R6 ;  /* 0x00000028a1907c23 */ /* 0x000fc20008010806 */
[----:B------:R-:W-:Y:S01]  /*c4e0*/  FFMA.FTZ R161, R180, UR40, -R6 ;  /* 0x00000028b4a17c23 */ /* 0x000fe20008010806 */
[----:B------:R-:W-:-:S01]  /*c4f0*/  FADD.FTZ R165, -R165, R4 ;  /* 0x00000004a5a57221 */ /* 0x000fc20000010100 */
        /* <DEDUP_REMOVED lines=46> */
[----:B------:R-:W-:-:S06]  /*c7e0*/  FFMA.FTZ R182, R182, UR40, -R6 ;  /* 0x00000028b6b67c23 */ /* 0x000fcc0008010806 */
        /* <DEDUP_REMOVED lines=45> */
[----:B------:R-:W-:Y:S01]  /*cac0*/  FFMA.FTZ R163, R170, UR40, -R6 ;  /* 0x00000028aaa37c23 */ /* 0x000fe20008010806 */
[----:B------:R-:W-:-:S04]  /*cad0*/  FADD.FTZ R3, R133, R2 ;  /* 0x0000000285037221 */ /* 0x000fc80000010000 */
[----:B------:R-:W-:Y:S01]  /*cae0*/  FADD.FTZ R2, R140, R3 ;  /* 0x000000038c027221 */ /* 0x000fe20000010000 */
[----:B------:R-:W0:Y:S01]  /*caf0*/  MUFU.EX2 R164, R164 ;  /* 0x000000a400a47308 */ /* 0x000e220000000800 */
[----:B--2---:R-:W-:-:S01]  /*cb00*/  FADD.FTZ R167, R143, R168 ;  /* 0x000000a88fa77221 */ /* 0x004fc20000010000 */
[----:B------:R-:W-:Y:S01]  /*cb10*/  FFMA.FTZ R168, R171, UR40, -R6 ;  /* 0x00000028aba87c23 */ /* 0x000fe20008010806 */
[----:B------:R-:W-:-:S04]  /*cb20*/  FADD.FTZ R3, R137, R2 ;  /* 0x0000000289037221 */ /* 0x000fc80000010000 */
[----:B------:R-:W-:Y:S01]  /*cb30*/  FADD.FTZ R2, R10, R3 ;  /* 0x000000030a027221 */ /* 0x000fe20000010000 */
[----:B------:R-:W2:Y:S01]  /*cb40*/  MUFU.EX2 R147, R147 ;  /* 0x0000009300937308 */ /* 0x000ea20000000800 */
[----:B-1----:R-:W-:-:S02]  /*cb50*/  FADD.FTZ R170, R146, R167 ;  /* 0x000000a792aa7221 */ /* 0x002fc40000010000 */
[----:B------:R-:W-:Y:S02]  /*cb60*/  FADD.FTZ R3, R141, R2 ;  /* 0x000000028d037221 */ /* 0x000fe40000010000 */
[----:B------:R-:W-:-:S02]  /*cb70*/  FADD.FTZ R167, R5, R170 ;  /* 0x000000aa05a77221 */ /* 0x000fc40000010000 */
[----:B------:R-:W-:Y:S01]  /*cb80*/  FADD.FTZ R2, R144, R3 ;  /* 0x0000000390027221 */ /* 0x000fe20000010000 */
[----:B------:R-:W1:Y:S01]  /*cb90*/  MUFU.EX2 R154, R154 ;  /* 0x0000009a009a7308 */ /* 0x000e620000000800 */
[----:B0-----:R-:W-:-:S01]  /*cba0*/  FADD.FTZ R170, R164, R167 ;  /* 0x000000a7a4aa7221 */ /* 0x001fc20000010000 */
[----:B------:R-:W-:Y:S01]  /*cbb0*/  FFMA.FTZ R167, R174, UR40, -R6 ;  /* 0x00000028aea77c23 */ /* 0x000fe20008010806 */
[----:B------:R-:W-:-:S05]  /*cbc0*/  FADD.FTZ R3, R145, R2 ;  /* 0x0000000291037221 */ /* 0x000fca0000010000 */
[----:B------:R-:W0:Y:S01]  /*cbd0*/  MUFU.EX2 R151, R151 ;  /* 0x0000009700977308 */ /* 0x000e220000000800 */
[----:B--2---:R-:W-:-:S07]  /*cbe0*/  FADD.FTZ R171, R147, R170 ;  /* 0x000000aa93ab7221 */ /* 0x004fce0000010000 */
[----:B------:R-:W2:Y:S01]  /*cbf0*/  MUFU.EX2 R158, R158 ;  /* 0x0000009e009e7308 */ /* 0x000ea20000000800 */
[----:B-1----:R-:W-:-:S07]  /*cc00*/  FADD.FTZ R170, R154, R171 ;  /* 0x000000ab9aaa7221 */ /* 0x002fce0000010000 */
        /* <DEDUP_REMOVED lines=8> */
[----:B0-----:R-:W-:-:S01]  /*cc90*/  FADD.FTZ R174, R162, R171 ;  /* 0x000000aba2ae7221 */ /* 0x001fc20000010000 */
[--C-:B------:R-:W-:Y:S01]  /*cca0*/  FFMA.FTZ R171, R179, UR40, -R6.reuse ;  /* 0x00000028b3ab7c23 */ /* 0x100fe20008010806 */
[----:B------:R-:W-:-:S05]  /*ccb0*/  FFMA.FTZ R6, R183, UR40, -R6 ;  /* 0x00000028b7067c23 */ /* 0x000fca0008010806 */
        /* <DEDUP_REMOVED lines=38> */
.L_x_1087:
        /* <DEDUP_REMOVED lines=139> */
.L_x_1069:
[----:B------:R-:W-:Y:S06]  /*d7d0*/  BAR.ARV 0x8, 0x180 ;  /* 0x0206000000007b1d */ /* 0x000fec0000002000 */
[----:B------:R-:W-:Y:S05]  /*d7e0*/  @!P0 BRA `(.L_x_1089) ;  /* 0x0000000000048947 */ /* 0x000fea0003800000 */
[----:B------:R-:W-:Y:S01]  /*d7f0*/  BPT.TRAP 0x1 ;  /* 0x000000040000795c */ /* 0x000fe20000300000 */
.L_x_1089:
[----:B------:R-:W-:Y:S01]  /*d800*/  ULEA UR9, UR46, UR36, 0x3 ;  /* 0x000000242e097291 */ /* 0x000fe2000f8e183f */
[----:B------:R-:W-:-:S05]  /*d810*/  IMAD.U32 R4, RZ, RZ, UR47 ;  /* 0x0000002fff047e24 */ /* 0x000fca000f8e00ff */
[----:B------:R-:W-:-:S04]  /*d820*/  SHF.L.U32 R4, R4, 0x1f, RZ ;  /* 0x0000001f04047819 */ /* 0x000fc800000006ff */
[----:B------:R0:W1:Y:S01]  /*d830*/  SYNCS.PHASECHK.TRANS64.TRYWAIT P1, [UR9+0x2a850], R4 ;  /* 0x02a85004ff0075a7 */ /* 0x0000620008020149 */
[----:B------:R-:W-:Y:S05]  /*d840*/  @!P0 BRA `(.L_x_1090) ;  /* 0x0000000000048947 */ /* 0x000fea0003800000 */
[----:B------:R-:W-:Y:S01]  /*d850*/  BPT.TRAP 0x1 ;  /* 0x000000040000795c */ /* 0x000fe20000300000 */
.L_x_1090:
[----:B-1----:R-:W-:Y:S05]  /*d860*/  @P1 BRA `(.L_x_1091) ;  /* 0x0000000000081947 */ /* 0x002fea0003800000 */
[----:B------:R-:W1:Y:S02]  /*d870*/  SYNCS.PHASECHK.TRANS64.TRYWAIT P1, [UR9+0x2a850], R4 ;  /* 0x02a85004ff0075a7 */ /* 0x000e640008020149 */
[----:B-1----:R-:W-:Y:S05]  /*d880*/  @!P1 BRA `(.L_x_1092) ;  /* 0x00000088009c9947 */ /* 0x002fea0003800000 */
.L_x_1091:
        /* <DEDUP_REMOVED lines=18> */
[----:B------:R-:W-:Y:S01]  /*d9b0*/  @UP0 UIMAD.WIDE.U32 UR4, UR45, UR12, URZ ;  /* 0x0000000c2d0402a5 */ /* 0x000fe2000f8e003f */
[----:B------:R-:W-:Y:S02]  /*d9c0*/  WARPGROUP.DEPBAR.LE gsb0, 0x0 ;  /* 0x00008000000079c5 */ /* 0x000fe40000010000 */
[----:B------:R-:W-:-:S14]  /*d9d0*/  WARPGROUP.ARRIVE ;  /* 0x00000000000079c5 */ /* 0x000fdc0000000000 */
[----:B------:R-:W-:Y:S01]  /*d9e0*/  QGMMA.64x192x32.F32.E4M3.E4M3 R24, R192, gdesc[UR4], R24, gsb0 ;  /* 0x02e00004c0187df3 */ /* 0x000fe20008000818 */
[----:B------:R-:W-:Y:S02]  /*d9f0*/  @UP0 USHF.R.S32.HI UR6, URZ, 0x1f, UR45 ;  /* 0x0000001f3f060899 */ /* 0x000fe4000801142d */
[----:B------:R-:W-:Y:S02]  /*da00*/  @UP0 USHF.R.S32.HI UR7, URZ, 0x1f, UR42 ;  /* 0x0000001f3f070899 */ /* 0x000fe4000801142a */
[----:B------:R-:W-:-:S04]  /*da10*/  @UP0 UIMAD UR6, UR6, UR12, URZ ;  /* 0x0000000c060602a4 */ /* 0x000fc8000f8e023f */
        /* <DEDUP_REMOVED lines=27> */
[----:B------:R-:W-:Y:S02]  /*dbd0*/  IMAD.MOV.U32 R5, RZ, RZ, RZ ;  /* 0x000000ffff057224 */ /* 0x000fe400078e00ff */
[----:B-1----:R-:W-:Y:S01]  /*dbe0*/  FADD.FTZ R7, R8, R7 ;  /* 0x0000000708077221 */ /* 0x002fe20000010000 */
[----:B0-----:R-:W-:-:S04]  /*dbf0*/  FADD.FTZ R10, R11, R4 ;  /* 0x000000040b0a7221 */ /* 0x001fc80000010000 */
[C---:B------:R-:W-:Y:S01]  /*dc00*/  FSETP.NE.FTZ.AND P1, PT, R7.reuse, RZ, PT ;  /* 0x000000ff0700720b */ /* 0x040fe20003f35000 */
[----:B------:R-:W-:Y:S01]  /*dc10*/  FMUL.FTZ R12, R7, 0.00390625 ;  /* 0x3b800000070c7820 */ /* 0x000fe20000410000 */
[----:B------:R-:W-:-:S04]  /*dc20*/  FMUL.FTZ R13, R10, 0.00390625 ;  /* 0x3b8000000a0d7820 */ /* 0x000fc80000410000 */
        /* <DEDUP_REMOVED lines=26> */
.L_x_1093:
        /* <DEDUP_REMOVED lines=106> */
.L_x_1015:
[----:B------:R-:W0:Y:S01]  /*e470*/  S2R R5, SR_CgaCtaId ;  /* 0x0000000000057919 */ /* 0x000e220000008800 */
[----:B------:R-:W-:Y:S01]  /*e480*/  MOV R0, 0x400 ;  /* 0x0000040000007802 */ /* 0x000fe20000000f00 */
[----:B------:R-:W-:Y:S01]  /*e490*/  BSSY B0, `(.L_x_1094) ;  /* 0x00002c3000007945 */ /* 0x000fe20003800000 */
[----:B------:R-:W-:Y:S02]  /*e4a0*/  BAR.SYNC.DEFER_BLOCKING 0x5, 0x180 ;  /* 0x0146000000007b1d */ /* 0x000fe40000010000 */
[----:B0-----:R-:W-:-:S05]  /*e4b0*/  LEA R0, R5, R0, 0x18 ;  /* 0x0000000005007211 */ /* 0x001fca00078ec0ff */
[----:B------:R-:W0:Y:S02]  /*e4c0*/  LDS R4, [R0+0x2a8d0] ;  /* 0x02a8d00000047984 */ /* 0x000e240000000800 */
[----:B0-----:R-:W-:Y:S01]  /*e4d0*/  R2UR UR4, R4 ;  /* 0x00000000040472ca */ /* 0x001fe200000e0000 */
[----:B------:R-:W-:Y:S06]  /*e4e0*/  BAR.ARV 0x4, 0x180 ;  /* 0x0106000000007b1d */ /* 0x000fec0000002000 */
[----:B------:R-:W-:Y:S08]  /*e4f0*/  @P0 BRA `(.L_x_1095) ;  /* 0x00000020005c0947 */ /* 0x000ff00003800000 */
[----:B------:R-:W0:Y:S01]  /*e500*/  S2R R50, SR_TID.X ;  /* 0x0000000000327919 */ /* 0x000e220000002100 */
[----:B------:R-:W-:Y:S01]  /*e510*/  ULDC.64 UR6, c[0x4][0x38] ;  /* 0x01000e0000067ab9 */ /* 0x000fe20000000a00 */
        /* <DEDUP_REMOVED lines=15> */
[----:B------:R-:W-:Y:S01]  /*e610*/  F2FP.BF16.F32.PACK_AB R40, R69, R40 ;  /* 0x000000284528723e */ /* 0x000fe200000010ff */
[----:B0-----:R-:W-:Y:S01]  /*e620*/  IMAD.SHL.U32 R4, R50, 0x4, RZ ;  /* 0x0000000432047824 */ /* 0x001fe200078e00ff */
        /* <DEDUP_REMOVED lines=28> */
[----:B------:R-:W-:Y:S01]  /*e7f0*/  F2FP.BF16.F32.PACK_AB R131, R128, R131 ;  /* 0x000000838083723e */ /* 0x000fe200000010ff */
[----:B------:R-:W-:Y:S01]  /*e800*/  USHF.R.S32.HI UR10, URZ, 0x1f, UR42 ;  /* 0x0000001f3f0a7899 */ /* 0x000fe2000801142a */
[----:B------:R-:W-:Y:S01]  /*e810*/  LOP3.LUT R4, R4, 0xc, RZ, 0xc0, !PT ;  /* 0x0000000c04047812 */ /* 0x000fe200078ec0ff */
[----:B------:R-:W-:Y:S01]  /*e820*/  ULDC.64 UR8, c[0x0][0xb90] ;  /* 0x0002e40000087ab9 */ /* 0x000fe20000000a00 */
[----:B------:R-:W-:Y:S02]  /*e830*/  BAR.SYNC.DEFER_BLOCKING 0x1, 0x100 ;  /* 0x0044000000007b1d */ /* 0x000fe40000010000 */
[----:B------:R-:W-:-:S05]  /*e840*/  IADD3 R4, P0, R4, UR6, RZ ;  /* 0x0000000604047c10 */ /* 0x000fca000ff1e0ff */
[----:B------:R-:W-:-:S05]  /*e850*/  IMAD.X R5, RZ, RZ, UR7, P0 ;  /* 0x00000007ff057e24 */ /* 0x000fca00080e06ff */
[----:B------:R0:W2:Y:S01]  /*e860*/  LDG.E.CONSTANT R34, desc[UR52][R4.64] ;  /* 0x0000003404227981 */ /* 0x0000a2000c1e9900 */
[----:B------:R-:W-:Y:S01]  /*e870*/  F2FP.BF16.F32.PACK_AB R31, R78, R31 ;  /* 0x0000001f4e1f723e */ /* 0x000fe200000010ff */
[----:B------:R-:W-:Y:S01]  /*e880*/  UIMAD UR5, UR10, UR8, URZ ;  /* 0x000000080a0572a4 */ /* 0x000fe2000f8e023f */
[----:B------:R-:W-:Y:S01]  /*e890*/  F2FP.BF16.F32.PACK_AB R27, R86, R27 ;  /* 0x0000001b561b723e */ /* 0x000fe200000010ff */
[----:B------:R-:W-:Y:S02]  /*e8a0*/  UIMAD.WIDE.U32 UR6, UR42, UR8, URZ ;  /* 0x000000082a0672a5 */ /* 0x000fe4000f8e003f */
[----:B------:R-:W-:Y:S02]  /*e8b0*/  UIMAD UR5, UR42, UR9, UR5 ;  /* 0x000000092a0572a4 */ /* 0x000fe4000f8e0205 */
[----:B------:R-:W-:Y:S01]  /*e8c0*/  USHF.R.S32.HI UR12, URZ, 0x1f, UR45 ;  /* 0x0000001f3f0c7899 */ /* 0x000fe2000801142d */
[----:B0-----:R-:W-:Y:S01]  /*e8d0*/  LOP3.LUT P0, R5, R50, 0x3, RZ, 0xc0, !PT ;  /* 0x0000000332057812 */ /* 0x001fe2000780c0ff */
[----:B------:R-:W-:Y:S01]  /*e8e0*/  ULDC.64 UR8, c[0x0][0xb98] ;  /* 0x0002e60000087ab9 */ /* 0x000fe20000000a00 */
[----:B------:R-:W-:Y:S01]  /*e8f0*/  F2FP.BF16.F32.PACK_AB R4, R47, R56 ;  /* 0x000000382f04723e */ /* 0x000fe200000010ff */
[----:B------:R-:W-:Y:S01]  /*e900*/  UIADD3 UR7, UR7, UR5, URZ ;  /* 0x0000000507077290 */ /* 0x000fe2000fffe03f */
[----:B------:R-:W-:Y:S01]  /*e910*/  ISETP.EQ.OR P0, PT, R5, 0x3, !P0 ;  /* 0x000000030500780c */ /* 0x000fe20004702670 */
[----:B------:R-:W-:Y:S01]  /*e920*/  UIMAD UR5, UR12, UR8, URZ ;  /* 0x000000080c0572a4 */ /* 0x000fe2000f8e023f */
[----:B------:R-:W0:Y:S01]  /*e930*/  S2R R5, SR_SWINHI ;  /* 0x0000000000057919 */ /* 0x000e220000002f00 */
[----:B------:R-:W-:Y:S01]  /*e940*/  UIMAD.WIDE.U32 UR6, UR45, UR8, UR6 ;  /* 0x000000082d0672a5 */ /* 0x000fe2000f8e0006 */
[----:B------:R-:W-:Y:S01]  /*e950*/  SEL R97, R33, R32, P0 ;  /* 0x0000002021617207 */ /* 0x000fe20000000000 */
[----:B------:R-:W-:Y:S01]  /*e960*/  UIMAD UR5, UR45, UR9, UR5 ;  /* 0x000000092d0572a4 */ /* 0x000fe2000f8e0205 */
[----:B------:R-:W-:-:S02]  /*e970*/  SEL R67, R32, R33, P0 ;  /* 0x0000002120437207 */ /* 0x000fc40000000000 */
[----:B------:R-:W-:Y:S01]  /*e980*/  SEL R89, R52, R53, P0 ;  /* 0x0000003534597207 */ /* 0x000fe20000000000 */
[----:B------:R-:W-:Y:S01]  /*e990*/  ULDC.64 UR8, c[0x0][0xae8] ;  /* 0x0002ba0000087ab9 */ /* 0x000fe20000000a00 */
[----:B------:R-:W-:Y:S02]  /*e9a0*/  SEL R57, R53, R52, P0 ;  /* 0x0000003435397207 */ /* 0x000fe40000000000 */
[----:B------:R-:W-:Y:S02]  /*e9b0*/  SEL R85, R126, R127, P0 ;  /* 0x0000007f7e557207 */ /* 0x000fe40000000000 */
[----:B------:R-:W-:Y:S02]  /*e9c0*/  SEL R55, R127, R126, P0 ;  /* 0x0000007e7f377207 */ /* 0x000fe40000000000 */
[----:B------:R-:W-:Y:S02]  /*e9d0*/  SEL R107, R81, R96, P0 ;  /* 0x00000060516b7207 */ /* 0x000fe40000000000 */
        /* <DEDUP_REMOVED lines=8> */
[----:B------:R-:W-:Y:S02]  /*ea60*/  MOV R32, R0 ;  /* 0x0000000000207202 */ /* 0x000fe40000000f00 */
[----:B0-----:R-:W-:Y:S01]  /*ea70*/  MOV R33, R5 ;  /* 0x0000000500217202 */ /* 0x001fe20000000f00 */
[----:B------:R-:W-:Y:S01]  /*ea80*/  IMAD R5, R200, 0x40, R18 ;  /* 0x00000040c8057824 */ /* 0x000fe200078e0212 */
[----:B------:R-:W-:Y:S02]  /*ea90*/  SEL R73, R4, R49, P0 ;  /* 0x0000003104497207 */ /* 0x000fe40000000000 */
[----:B------:R-:W-:Y:S01]  /*eaa0*/  SEL R105, R9, R8, P0 ;  /* 0x0000000809697207 */ /* 0x000fe20000000000 */
[----:B------:R-:W-:Y:S01]  /*eab0*/  IMAD.WIDE R52, R204, 0x2, R32 ;  /* 0x00000002cc347825 */ /* 0x000fe200078e0220 */
[----:B------:R-:W-:-:S02]  /*eac0*/  SEL R71, R8, R9, P0 ;  /* 0x0000000908477207 */ /* 0x000fc40000000000 */
[----:B------:R-:W-:Y:S01]  /*ead0*/  SEL R129, R7, R6, P0 ;  /* 0x0000000607817207 */ /* 0x000fe20000000000 */
[----:B------:R-:W-:Y:S01]  /*eae0*/  IMAD.WIDE R32, R5, 0x2, R32 ;  /* 0x0000000205207825 */ /* 0x000fe200078e0220 */
[C---:B------:R-:W-:Y:S02]  /*eaf0*/  IADD3 R21, P6, R52.reuse, 0x8020, RZ ;  /* 0x0000802034157810 */ /* 0x040fe40007fde0ff */
[C---:B------:R-:W-:Y:S02]  /*eb00*/  IADD3 R15, P2, R52.reuse, 0x4060, RZ ;  /* 0x00004060340f7810 */ /* 0x040fe40007f5e0ff */
[----:B------:R-:W-:Y:S01]  /*eb10*/  LOP3.LUT R12, R21, 0x380, RZ, 0xc0, !PT ;  /* 0x00000380150c7812 */ /* 0x000fe200078ec0ff */
[--C-:B------:R-:W-:Y:S01]  /*eb20*/  IMAD.X R61, RZ, RZ, R53.reuse, P6 ;  /* 0x000000ffff3d7224 */ /* 0x100fe200030e0635 */
[----:B------:R-:W-:Y:S01]  /*eb30*/  LOP3.LUT R4, R15, 0x380, RZ, 0xc0, !PT ;  /* 0x000003800f047812 */ /* 0x000fe200078ec0ff */
[----:B------:R-:W-:Y:S01]  /*eb40*/  IMAD.X R63, RZ, RZ, R53, P2 ;  /* 0x000000ffff3f7224 */ /* 0x000fe200010e0635 */
[----:B------:R-:W-:-:S02]  /*eb50*/  IADD3 R9, P2, R52, 0x40, RZ ;  /* 0x0000004034097810 */ /* 0x000fc40007f5e0ff */
[----:B------:R-:W-:Y:S02]  /*eb60*/  SEL R84, R6, R7, P0 ;  /* 0x0000000706547207 */ /* 0x000fe40000000000 */
[----:B------:R-:W-:Y:S02]  /*eb70*/  SHF.R.U64 R12, R12, 0x3, RZ ;  /* 0x000000030c0c7819 */ /* 0x000fe400000012ff */
[----:B------:R-:W-:Y:S02]  /*eb80*/  SHF.R.U64 R4, R4, 0x3, RZ ;  /* 0x0000000304047819 */ /* 0x000fe400000012ff */
[----:B------:R-:W-:Y:S02]  /*eb90*/  SEL R109, R65, R72, P0 ;  /* 0x00000048416d7207 */ /* 0x000fe40000000000 */
[----:B------:R-:W-:Y:S02]  /*eba0*/  IADD3 R7, P1, R52, 0x20, RZ ;  /* 0x0000002034077810 */ /* 0x000fe40007f3e0ff */
[----:B------:R-:W-:-:S02]  /*ebb0*/  SEL R72, R72, R65, P0 ;  /* 0x0000004148487207 */ /* 0x000fc40000000000 */
[----:B------:R-:W-:Y:S01]  /*ebc0*/  SEL R95, R37, R36, P0 ;  /* 0x00000024255f7207 */ /* 0x000fe20000000000 */
[--C-:B------:R-:W-:Y:S01]  /*ebd0*/  IMAD.X R47, RZ, RZ, R53.reuse, P1 ;  /* 0x000000ffff2f7224 */ /* 0x100fe200008e0635 */
[----:B------:R-:W-:Y:S01]  /*ebe0*/  SEL R66, R36, R37, P0 ;  /* 0x0000002524427207 */ /* 0x000fe20000000000 */
[----:B------:R-:W-:Y:S01]  /*ebf0*/  IMAD.X R37, RZ, RZ, R53, P2 ;  /* 0x000000ffff257224 */ /* 0x000fe200010e0635 */
[----:B------:R-:W-:Y:S02]  /*ec00*/  IADD3 R65, P4, R52, 0x8060, RZ ;  /* 0x0000806034417810 */ /* 0x000fe40007f9e0ff */
[----:B------:R-:W-:Y:S02]  /*ec10*/  LOP3.LUT R60, R12, R21, RZ, 0x3c, !PT ;  /* 0x000000150c3c7212 */ /* 0x000fe400078e3cff */
[----:B------:R-:W-:Y:S02]  /*ec20*/  LOP3.LUT R62, R4, R15, RZ, 0x3c, !PT ;  /* 0x0000000f043e7212 */ /* 0x000fe400078e3cff */
[----:B------:R-:W-:-:S02]  /*ec30*/  LOP3.LUT R4, R7, 0x380, RZ, 0xc0, !PT ;  /* 0x0000038007047812 */ /* 0x000fc400078ec0ff */
[----:B------:R-:W-:Y:S02]  /*ec40*/  IADD3 R21, P2, R32, 0x5000, RZ ;  /* 0x0000500020157810 */ /* 0x000fe40007f5e0ff */
[----:B------:R-:W-:Y:S02]  /*ec50*/  LOP3.LUT R64, R65, 0x380, RZ, 0xc0, !PT ;  /* 0x0000038041407812 */ /* 0x000fe400078ec0ff */
[----:B------:R-:W-:Y:S02]  /*ec60*/  SEL R87, R122, R123, P0 ;  /* 0x0000007b7a577207 */ /* 0x000fe40000000000 */
[----:B------:R-:W-:Y:S02]  /*ec70*/  SEL R56, R123, R122, P0 ;  /* 0x0000007a7b387207 */ /* 0x000fe40000000000 */
[----:B------:R-:W-:Y:S02]  /*ec80*/  SHF.R.U64 R4, R4, 0x3, RZ ;  /* 0x0000000304047819 */ /* 0x000fe400000012ff */
[----:B------:R-:W-:-:S02]  /*ec90*/  LOP3.LUT R20, R21, 0x380, RZ, 0xc0, !PT ;  /* 0x0000038015147812 */ /* 0x000fc400078ec0ff */
[----:B------:R-:W-:Y:S02]  /*eca0*/  SEL R123, R25, R24, P0 ;  /* 0x00000018197b7207 */ /* 0x000fe40000000000 */
[----:B------:R-:W-:Y:S02]  /*ecb0*/  SEL R79, R24, R25, P0 ;  /* 0x00000019184f7207 */ /* 0x000fe40000000000 */
[----:B------:R-:W-:Y:S02]  /*ecc0*/  SEL R125, R11, R10, P0 ;  /* 0x0000000a0b7d7207 */ /* 0x000fe40000000000 */
[----:B------:R-:W-:Y:S02]  /*ecd0*/  SEL R82, R10, R11, P0 ;  /* 0x0000000b0a527207 */ /* 0x000fe40000000000 */
[----:B------:R-:W-:Y:S02]  /*ece0*/  LOP3.LUT R5, R52, 0x380, RZ, 0xc0, !PT ;  /* 0x0000038034057812 */ /* 0x000fe400078ec0ff */
[----:B------:R-:W-:-:S02]  /*ecf0*/  SHF.R.U64 R64, R64, 0x3, RZ ;  /* 0x0000000340407819 */ /* 0x000fc400000012ff */
[C---:B------:R-:W-:Y:S02]  /*ed00*/  IADD3 R25, P3, R52.reuse, 0x8040, RZ ;  /* 0x0000804034197810 */ /* 0x040fe40007f7e0ff */
[----:B------:R-:W-:Y:S02]  /*ed10*/  IADD3 R10, P5, R52, 0x8000, RZ ;  /* 0x00008000340a7810 */ /* 0x000fe40007fbe0ff */
[----:B------:R-:W-:Y:S01]  /*ed20*/  SEL R113, R43, R46, P0 ;  /* 0x0000002e2b717207 */ /* 0x000fe20000000000 */
[--C-:B------:R-:W-:Y:S01]  /*ed30*/  IMAD.X R51, RZ, RZ, R53.reuse, P3 ;  /* 0x000000ffff337224 */ /* 0x100fe200018e0635 */
[----:B------:R-:W-:Y:S01]  /*ed40*/  SEL R74, R46, R43, P0 ;  /* 0x0000002b2e4a7207 */ /* 0x000fe20000000000 */
[----:B------:R-:W-:Y:S01]  /*ed50*/  IMAD.X R49, RZ, RZ, R53, P5 ;  /* 0x000000ffff317224 */ /* 0x000fe200028e0635 */
[----:B------:R-:W-:Y:S02]  /*ed60*/  LOP3.LUT R46, R4, R7, RZ, 0x3c, !PT ;  /* 0x00000007042e7212 */ /* 0x000fe400078e3cff */
[----:B------:R-:W-:-:S02]  /*ed70*/  SHF.R.U64 R20, R20, 0x3, RZ ;  /* 0x0000000314147819 */ /* 0x000fc400000012ff */
[----:B------:R-:W-:Y:S02]  /*ed80*/  SHF.R.U64 R5, R5, 0x3, RZ ;  /* 0x0000000305057819 */ /* 0x000fe400000012ff */
[----:B------:R-:W-:Y:S02]  /*ed90*/  LOP3.LUT R4, R9, 0x380, RZ, 0xc0, !PT ;  /* 0x0000038009047812 */ /* 0x000fe400078ec0ff */
[----:B------:R-:W-:Y:S01]  /*eda0*/  LOP3.LUT R64, R64, R65, RZ, 0x3c, !PT ;  /* 0x0000004140407212 */ /* 0x000fe200078e3cff */
[----:B------:R-:W-:Y:S01]  /*edb0*/  IMAD.X R65, RZ, RZ, R53, P4 ;  /* 0x000000ffff417224 */ /* 0x000fe200020e0635 */
[C---:B------:R-:W-:Y:S02]  /*edc0*/  IADD3 R13, P4, R52.reuse, 0x4040, RZ ;  /* 0x00004040340d7810 */ /* 0x040fe40007f9e0ff */
[C---:B------:R-:W-:Y:S02]  /*edd0*/  IADD3 R11, P3, R52.reuse, 0x4020, RZ ;  /* 0x00004020340b7810 */ /* 0x040fe40007f7e0ff */
[----:B------:R-:W-:-:S02]  /*ede0*/  IADD3 R8, P6, R52, 0x4000, RZ ;  /* 0x0000400034087810 */ /* 0x000fc40007fde0ff */
[----:B------:R-:W-:Y:S01]  /*edf0*/  IADD3 R6, P5, R52, 0x60, RZ ;  /* 0x0000006034067810 */ /* 0x000fe20007fbe0ff */
[----:B------:R-:W-:Y:S01]  /*ee00*/  IMAD.X R43, RZ, RZ, R53, P3 ;  /* 0x000000ffff2b7224 */ /* 0x000fe200018e0635 */
[----:B------:R-:W-:Y:S01]  /*ee10*/  LOP3.LUT R20, R20, R21, RZ, 0x3c, !PT ;  /* 0x0000001514147212 */ /* 0x000fe200078e3cff */
[----:B------:R-:W-:Y:S01]  /*ee20*/  IMAD.X R21, RZ, RZ, R33, P2 ;  /* 0x000000ffff157224 */ /* 0x000fe200010e0621 */
[----:B------:R-:W-:Y:S02]  /*ee30*/  SEL R117, R35, R38, P0 ;  /* 0x0000002623757207 */ /* 0x000fe40000000000 */
[----:B------:R-:W-:Y:S02]  /*ee40*/  SEL R76, R38, R35, P0 ;  /* 0x00000023264c7207 */ /* 0x000fe40000000000 */
[----:B------:R-:W-:Y:S02]  /*ee50*/  LOP3.LUT R52, R5, R52, RZ, 0x3c, !PT ;  /* 0x0000003405347212 */ /* 0x000fe400078e3cff */
[----:B------:R-:W-:-:S02]  /*ee60*/  SHF.R.U64 R4, R4, 0x3, RZ ;  /* 0x0000000304047819 */ /* 0x000fc400000012ff */
[----:B------:R-:W-:Y:S02]  /*ee70*/  LOP3.LUT R5, R10, 0x380, RZ, 0xc0, !PT ;  /* 0x000003800a057812 */ /* 0x000fe400078ec0ff */
[----:B------:R-:W-:Y:S02]  /*ee80*/  IADD3 R35, P2, R32, 0xb000, RZ ;  /* 0x0000b00020237810 */ /* 0x000fe40007f5e0ff */
[----:B------:R-:W-:Y:S02]  /*ee90*/  LOP3.LUT R36, R4, R9, RZ, 0x3c, !PT ;  /* 0x0000000904247212 */ /* 0x000fe400078e3cff */
[----:B------:R-:W-:Y:S02]  /*eea0*/  SHF.R.U64 R5, R5, 0x3, RZ ;  /* 0x0000000305057819 */ /* 0x000fe400000012ff */
[----:B------:R-:W-:Y:S02]  /*eeb0*/  LOP3.LUT R4, R35, 0x380, RZ, 0xc0, !PT ;  /* 0x0000038023047812 */ /* 0x000fe400078ec0ff */
[----:B------:R-:W-:-:S02]  /*eec0*/  SEL R99, R29, R28, P0 ;  /* 0x0000001c1d637207 */ /* 0x000fc40000000000 */
[----:B------:R-:W-:Y:S02]  /*eed0*/  SEL R68, R28, R29, P0 ;  /* 0x0000001d1c447207 */ /* 0x000fe40000000000 */
[----:B------:R-:W-:Y:S02]  /*eee0*/  LOP3.LUT R48, R5, R10, RZ, 0x3c, !PT ;  /* 0x0000000a05307212 */ /* 0x000fe400078e3cff */
[----:B------:R-:W-:Y:S02]  /*eef0*/  SHF.R.U64 R4, R4, 0x3, RZ ;  /* 0x0000000304047819 */ /* 0x000fe400000012ff */
[----:B------:R-:W-:Y:S02]  /*ef00*/  LOP3.LUT R5, R8, 0x380, RZ, 0xc0, !PT ;  /* 0x0000038008057812 */ /* 0x000fe400078ec0ff */
[----:B------:R-:W-:Y:S02]  /*ef10*/  IADD3 R29, P3, R32, 0x2000, RZ ;  /* 0x00002000201d7810 */ /* 0x000fe40007f7e0ff */
[----:B------:R-:W-:-:S02]  /*ef20*/  LOP3.LUT R4, R4, R35, RZ, 0x3c, !PT ;  /* 0x0000002304047212 */ /* 0x000fc400078e3cff */
[----:B------:R-:W-:Y:S01]  /*ef30*/  SHF.R.U64 R5, R5, 0x3, RZ ;  /* 0x0000000305057819 */ /* 0x000fe200000012ff */
[----:B------:R-:W0:Y:S01]  /*ef40*/  LDC R35, c[0x0][0xbe8] ;  /* 0x0002fa00ff237b82 */ /* 0x000e220000000800 */
[----:B------:R-:W-:Y:S02]  /*ef50*/  LOP3.LUT R28, R29, 0x380, RZ, 0xc0, !PT ;  /* 0x000003801d1c7812 */ /* 0x000fe400078ec0ff */
[----:B------:R-:W-:Y:S02]  /*ef60*/  SEL R93, R41, R40, P0 ;  /* 0x00000028295d7207 */ /* 0x000fe40000000000 */
[----:B------:R-:W-:Y:S01]  /*ef70*/  SEL R59, R40, R41, P0 ;  /* 0x00000029283b7207 */ /* 0x000fe20000000000 */
[----:B------:R-:W-:Y:S01]  /*ef80*/  IMAD.X R41, RZ, RZ, R53, P6 ;  /* 0x000000ffff297224 */ /* 0x000fe200030e0635 */
[----:B------:R-:W-:Y:S02]  /*ef90*/  LOP3.LUT R40, R5, R8, RZ, 0x3c, !PT ;  /* 0x0000000805287212 */ /* 0x000fe400078e3cff */
[----:B------:R-:W-:-:S02]  /*efa0*/  SHF.R.U64 R28, R28, 0x3, RZ ;  /* 0x000000031c1c7819 */ /* 0x000fc400000012ff */
[----:B------:R-:W-:Y:S02]  /*efb0*/  LOP3.LUT R5, R6, 0x380, RZ, 0xc0, !PT ;  /* 0x0000038006057812 */ /* 0x000fe400078ec0ff */
[----:B------:R-:W-:Y:S01]  /*efc0*/  LOP3.LUT R28, R28, R29, RZ, 0x3c, !PT ;  /* 0x0000001d1c1c7212 */ /* 0x000fe200078e3cff */
[----:B------:R-:W-:Y:S01]  /*efd0*/  IMAD.X R29, RZ, RZ, R33, P3 ;  /* 0x000000ffff1d7224 */ /* 0x000fe200018e0621 */
[----:B------:R-:W-:Y:S02]  /*efe0*/  SHF.R.U64 R5, R5, 0x3, RZ ;  /* 0x0000000305057819 */ /* 0x000fe400000012ff */
[----:B------:R-:W-:Y:S02]  /*eff0*/  IADD3 R7, P3, R32, 0x8000, RZ ;  /* 0x0000800020077810 */ /* 0x000fe40007f7e0ff */
[----:B------:R-:W-:Y:S02]  /*f000*/  LOP3.LUT R38, R5, R6, RZ, 0x3c, !PT ;  /* 0x0000000605267212 */ /* 0x000fe400078e3cff */
[----:B------:R-:W-:-:S02]  /*f010*/  LOP3.LUT R6, R7, 0x380, RZ, 0xc0, !PT ;  /* 0x0000038007067812 */ /* 0x000fc400078ec0ff */
[----:B------:R-:W-:Y:S02]  /*f020*/  LOP3.LUT R10, R11, 0x380, RZ, 0xc0, !PT ;  /* 0x000003800b0a7812 */ /* 0x000fe400078ec0ff */
[----:B------:R-:W-:Y:S02]  /*f030*/  SHF.R.U64 R6, R6, 0x3, RZ ;  /* 0x0000000306067819 */ /* 0x000fe400000012ff */
[----:B------:R-:W-:Y:S02]  /*f040*/  LOP3.LUT R14, R25, 0x380, RZ, 0xc0, !PT ;  /* 0x00000380190e7812 */ /* 0x000fe400078ec0ff */
[----:B------:R-:W-:Y:S01]  /*f050*/  LOP3.LUT R6, R6, R7, RZ, 0x3c, !PT ;  /* 0x0000000706067212 */ /* 0x000fe200078e3cff */
[----:B------:R-:W-:Y:S01]  /*f060*/  IMAD.X R7, RZ, RZ, R33, P3 ;  /* 0x000000ffff077224 */ /* 0x000fe200018e0621 */
[----:B0-----:R-:W-:Y:S02]  /*f070*/  ISETP.NE.AND P3, PT, R35, 0x1, PT ;  /* 0x000000012300780c */ /* 0x001fe40003f65270 */
[----:B------:R-:W-:-:S02]  /*f080*/  SHF.R.U64 R10, R10, 0x3, RZ ;  /* 0x000000030a0a7819 */ /* 0x000fc400000012ff */
[----:B------:R-:W-:Y:S02]  /*f090*/  SEL R83, R130, R131, P0 ;  /* 0x0000008382537207 */ /* 0x000fe40000000000 */
[----:B------:R-:W-:Y:S02]  /*f0a0*/  SEL R54, R131, R130, P0 ;  /* 0x0000008283367207 */ /* 0x000fe40000000000 */
[----:B------:R-:W-:Y:S02]  /*f0b0*/  MOV R100, R40 ;  /* 0x0000002800647202 */ /* 0x000fe40000000f00 */
[----:B------:R-:W-:Y:S02]  /*f0c0*/  SEL R115, R39, R42, P0 ;  /* 0x0000002a27737207 */ /* 0x000fe40000000000 */
[----:B------:R-:W-:Y:S01]  /*f0d0*/  SEL R75, R42, R39, P0 ;  /* 0x000000272a4b7207 */ /* 0x000fe20000000000 */
[----:B------:R-:W0:Y:S01]  /*f0e0*/  @P3 LDC R40, c[0x0][0xbec] ;  /* 0x0002fb00ff283b82 */ /* 0x000e220000000800 */
[----:B------:R-:W-:Y:S01]  /*f0f0*/  SHF.R.U64 R14, R14, 0x3, RZ ;  /* 0x000000030e0e7819 */ /* 0x000fe200000012ff */
[----:B------:R-:W-:Y:S01]  /*f100*/  IMAD.X R39, RZ, RZ, R53, P5 ;  /* 0x000000ffff277224 */ /* 0x000fe200028e0635 */
[----:B------:R-:W-:-:S02]  /*f110*/  LOP3.LUT R42, R10, R11, RZ, 0x3c, !PT ;  /* 0x0000000b0a2a7212 */ /* 0x000fc400078e3cff */
[----:B------:R-:W-:Y:S02]  /*f120*/  LOP3.LUT R50, R14, R25, RZ, 0x3c, !PT ;  /* 0x000000190e327212 */ /* 0x000fe400078e3cff */
[----:B------:R-:W-:Y:S02]  /*f130*/  MOV R98, R42 ;  /* 0x0000002a00627202 */ /* 0x000fe40000000f00 */
[----:B------:R-:W1:Y:S01]  /*f140*/  @P3 LDC R43, c[0x0][0xbf0] ;  /* 0x0002fc00ff2b3b82 */ /* 0x000e620000000800 */
[----:B------:R-:W-:Y:S02]  /*f150*/  MOV R60, R60 ;  /* 0x0000003c003c7202 */ /* 0x000fe40000000f00 */
[----:B------:R-:W-:Y:S02]  /*f160*/  MOV R64, R64 ;  /* 0x0000004000407202 */ /* 0x000fe40000000f00 */
[----:B------:R-:W-:Y:S01]  /*f170*/  MOV R61, R48 ;  /* 0x00000030003d7202 */ /* 0x000fe20000000f00 */
[----:B------:R-:W-:Y:S01]  /*f180*/  VIADD R49, R17, UR41 ;  /* 0x0000002911317c36 */ /* 0x000fe20008000000 */
[----:B------:R-:W-:-:S02]  /*f190*/  MOV R65, R50 ;  /* 0x0000003200417202 */ /* 0x000fc40000000f00 */
[----:B------:R-:W-:Y:S02]  /*f1a0*/  SEL R91, R45, R44, P0 ;  /* 0x0000002c2d5b7207 */ /* 0x000fe40000000000 */
[----:B------:R-:W-:Y:S01]  /*f1b0*/  SEL R58, R44, R45, P0 ;  /* 0x0000002d2c3a7207 */ /* 0x000fe20000000000 */
[----:B------:R-:W-:Y:S01]  /*f1c0*/  IMAD.X R45, RZ, RZ, R53, P4 ;  /* 0x000000ffff2d7224 */ /* 0x000fe200020e0635 */
[----:B------:R-:W-:Y:S01]  /*f1d0*/  LOP3.LUT R12, R13, 0x380, RZ, 0xc0, !PT ;  /* 0x000003800d0c7812 */ /* 0x000fe200078ec0ff */
[----:B0-----:R-:W-:Y:S01]  /*f1e0*/  @P3 IMAD.HI.U32 R40, R49, R40, RZ ;  /* 0x0000002831283227 */ /* 0x001fe200078e00ff */
[----:B------:R-:W-:Y:S02]  /*f1f0*/  SEL R119, R31, R30, P0 ;  /* 0x0000001e1f777207 */ /* 0x000fe40000000000 */
[----:B------:R-:W-:Y:S02]  /*f200*/  SEL R121, R27, R26, P0 ;  /* 0x0000001a1b797207 */ /* 0x000fe40000000000 */
[----:B------:R-:W-:-:S02]  /*f210*/  SHF.R.U64 R12, R12, 0x3, RZ ;  /* 0x000000030c0c7819 */ /* 0x000fc400000012ff */
[----:B------:R-:W-:Y:S02]  /*f220*/  SEL R78, R26, R27, P0 ;  /* 0x0000001b1a4e7207 */ /* 0x000fe40000000000 */
[----:B------:R-:W-:Y:S02]  /*f230*/  MOV R102, R38 ;  /* 0x0000002600667202 */ /* 0x000fe40000000f00 */
[----:B------:R-:W-:Y:S02]  /*f240*/  MOV R104, R36 ;  /* 0x0000002400687202 */ /* 0x000fe40000000f00 */
[----:B------:R-:W-:Y:S02]  /*f250*/  SEL R77, R30, R31, P0 ;  /* 0x0000001f1e4d7207 */ /* 0x000fe40000000000 */
[----:B------:R-:W-:Y:S02]  /*f260*/  IADD3 R15, P1, R32, 0x6000, RZ ;  /* 0x00006000200f7810 */ /* 0x000fe40007f3e0ff */
[----:B------:R-:W-:Y:S01]  /*f270*/  MOV R106, R52 ;  /* 0x00000034006a7202 */ /* 0x000fe20000000f00 */
[----:B------:R-:W-:Y:S01]  /*f280*/  IMAD.MOV.U32 R53, RZ, RZ, R49 ;  /* 0x000000ffff357224 */ /* 0x000fe200078e0031 */
[----:B------:R-:W-:-:S02]  /*f290*/  LOP3.LUT R44, R12, R13, RZ, 0x3c, !PT ;  /* 0x0000000d0c2c7212 */ /* 0x000fc400078e3cff */
[----:B------:R-:W-:Y:S02]  /*f2a0*/  IADD3 R31, P4, R32, 0x1000, RZ ;  /* 0x00001000201f7810 */ /* 0x000fe40007f9e0ff */
[----:B-1----:R-:W-:Y:S02]  /*f2b0*/  @P3 SHF.R.U32.HI R53, RZ, R43, R40 ;  /* 0x0000002bff353219 */ /* 0x002fe40000011628 */
[----:B------:R-:W-:Y:S02]  /*f2c0*/  LOP3.LUT R14, R15, 0x380, RZ, 0xc0, !PT ;  /* 0x000003800f0e7812 */ /* 0x000fe400078ec0ff */
[----:B------:R-:W-:Y:S02]  /*f2d0*/  MOV R62, R62 ;  /* 0x0000003e003e7202 */ /* 0x000fe40000000f00 */
[----:B------:R-:W-:Y:S02]  /*f2e0*/  LOP3.LUT R30, R31, 0x380, RZ, 0xc0, !PT ;  /* 0x000003801f1e7812 */ /* 0x000fe400078ec0ff */
[----:B------:R-:W-:-:S02]  /*f2f0*/  MOV R51, R46 ;  /* 0x0000002e00337202 */ /* 0x000fc40000000f00 */
[----:B------:R-:W-:Y:S02]  /*f300*/  MOV R63, R44 ;  /* 0x0000002c003f7202 */ /* 0x000fe40000000f00 */
[----:B------:R-:W-:Y:S02]  /*f310*/  SHF.R.U64 R14, R14, 0x3, RZ ;  /* 0x000000030e0e7819 */ /* 0x000fe400000012ff */
[----:B------:R-:W-:Y:S02]  /*f320*/  SHF.R.U64 R30, R30, 0x3, RZ ;  /* 0x000000031e1e7819 */ /* 0x000fe400000012ff */
[----:B------:R-:W-:Y:S01]  /*f330*/  LOP3.LUT R14, R14, R15, RZ, 0x3c, !PT ;  /* 0x0000000f0e0e7212 */ /* 0x000fe200078e3cff */
[--C-:B------:R-:W-:Y:S01]  /*f340*/  IMAD.X R15, RZ, RZ, R33.reuse, P1 ;  /* 0x000000ffff0f7224 */ /* 0x100fe200008e0621 */
[----:B------:R-:W-:Y:S01]  /*f350*/  LOP3.LUT R30, R30, R31, RZ, 0x3c, !PT ;  /* 0x0000001f1e1e7212 */ /* 0x000fe200078e3cff */
[----:B------:R-:W-:Y:S01]  /*f360*/  IMAD.X R31, RZ, RZ, R33, P4 ;  /* 0x000000ffff1f7224 */ /* 0x000fe200020e0621 */
[----:B------:R-:W-:-:S02]  /*f370*/  IADD3 R13, P4, R32, 0x7000, RZ ;  /* 0x00007000200d7810 */ /* 0x000fc40007f9e0ff */
[C---:B------:R-:W-:Y:S02]  /*f380*/  IADD3 R27, P6, R32.reuse, 0x3000, RZ ;  /* 0x00003000201b7810 */ /* 0x040fe40007fde0ff */
[----:B------:R-:W-:Y:S02]  /*f390*/  LOP3.LUT R12, R13, 0x380, RZ, 0xc0, !PT ;  /* 0x000003800d0c7812 */ /* 0x000fe400078ec0ff */
[----:B------:R-:W-:Y:S02]  /*f3a0*/  IADD3 R25, P5, R32, 0x4000, RZ ;  /* 0x0000400020197810 */ /* 0x000fe40007fbe0ff */
[----:B------:R-:W-:Y:S02]  /*f3b0*/  SHF.R.U64 R12, R12, 0x3, RZ ;  /* 0x000000030c0c7819 */ /* 0x000fe400000012ff */
[----:B------:R-:W-:Y:S02]  /*f3c0*/  LOP3.LUT R26, R27, 0x380, RZ, 0xc0, !PT ;  /* 0x000003801b1a7812 */ /* 0x000fe400078ec0ff */
[----:B--2---:R-:W-:Y:S01]  /*f3d0*/  LOP3.LUT R41, R34, 0x2, RZ, 0x3c, !PT ;  /* 0x0000000222297812 */ /* 0x004fe200078e3cff */
[----:B------:R-:W-:Y:S01]  /*f3e0*/  SHFL.IDX PT, R83, R83, R34, 0x1c1f ;  /* 0x001c1f2253537589 */ /* 0x000fe200000e0000 */
[----:B------:R-:W-:-:S02]  /*f3f0*/  LOP3.LUT R24, R25, 0x380, RZ, 0xc0, !PT ;  /* 0x0000038019187812 */ /* 0x000fc400078ec0ff */
[----:B------:R-:W-:Y:S01]  /*f400*/  LOP3.LUT R12, R12, R13, RZ, 0x3c, !PT ;  /* 0x0000000d0c0c7212 */ /* 0x000fe200078e3cff */
[----:B------:R-:W-:Y:S01]  /*f410*/  SHFL.IDX PT, R107, R107, R34, 0x1c1f ;  /* 0x001c1f226b6b7589 */ /* 0x000fe200000e0000 */
[----:B------:R-:W-:Y:S01]  /*f420*/  LOP3.LUT R5, R32, 0x380, RZ, 0xc0, !PT ;  /* 0x0000038020057812 */ /* 0x000fe200078ec0ff */
[--C-:B------:R-:W-:Y:S01]  /*f430*/  IMAD.X R13, RZ, RZ, R33.reuse, P4 ;  /* 0x000000ffff0d7224 */ /* 0x100fe200020e0621 */
[----:B------:R-:W-:Y:S01]  /*f440*/  SHF.R.U64 R26, R26, 0x3, RZ ;  /* 0x000000031a1a7819 */ /* 0x000fe200000012ff */
[----:B------:R-:W0:Y:S01]  /*f450*/  SHFL.IDX PT, R54, R54, R41, 0x1c1f ;  /* 0x001c1f2936367589 */ /* 0x000e2200000e0000 */
[----:B------:R-:W-:Y:S02]  /*f460*/  SHF.R.U64 R24, R24, 0x3, RZ ;  /* 0x0000000318187819 */ /* 0x000fe400000012ff */
[----:B------:R-:W-:Y:S01]  /*f470*/  SHF.R.U64 R5, R5, 0x3, RZ ;  /* 0x0000000305057819 */ /* 0x000fe200000012ff */
[----:B------:R-:W1:Y:S01]  /*f480*/  SHFL.IDX PT, R80, R80, R41, 0x1c1f ;  /* 0x001c1f2950507589 */ /* 0x000e6200000e0000 */
[----:B------:R-:W-:Y:S01]  /*f490*/  LOP3.LUT R26, R26, R27, RZ, 0x3c, !PT ;  /* 0x0000001b1a1a7212 */ /* 0x000fe200078e3cff */
[--C-:B------:R-:W-:Y:S01]  /*f4a0*/  IMAD.X R27, RZ, RZ, R33.reuse, P6 ;  /* 0x000000ffff1b7224 */ /* 0x100fe200030e0621 */
[----:B------:R-:W-:Y:S01]  /*f4b0*/  LOP3.LUT R24, R24, R25, RZ, 0x3c, !PT ;  /* 0x0000001918187212 */ /* 0x000fe200078e3cff */
[----:B------:R-:W-:Y:S01]  /*f4c0*/  SHFL.IDX PT, R85, R85, R34, 0x1c1f ;  /* 0x001c1f2255557589 */ /* 0x000fe200000e0000 */
[----:B------:R-:W-:Y:S01]  /*f4d0*/  IMAD.X R25, RZ, RZ, R33, P5 ;  /* 0x000000ffff197224 */ /* 0x000fe200028e0621 */
[----:B------:R-:W-:-:S02]  /*f4e0*/  IADD3 R9, P6, R32, 0x9000, RZ ;  /* 0x0000900020097810 */ /* 0x000fc40007fde0ff */
[----:B------:R-:W2:Y:S01]  /*f4f0*/  SHFL.IDX PT, R42, R55, R41, 0x1c1f ;  /* 0x001c1f29372a7589 */ /* 0x000ea200000e0000 */
[----:B------:R-:W-:Y:S02]  /*f500*/  IADD3 R11, P5, R32, 0xa000, RZ ;  /* 0x0000a000200b7810 */ /* 0x000fe40007fbe0ff */
[----:B------:R-:W-:Y:S01]  /*f510*/  LOP3.LUT R32, R5, R32, RZ, 0x3c, !PT ;  /* 0x0000002005207212 */ /* 0x000fe200078e3cff */
[----:B------:R-:W-:Y:S01]  /*f520*/  SHFL.IDX PT, R89, R89, R34, 0x1c1f ;  /* 0x001c1f2259597589 */ /* 0x000fe200000e0000 */
[----:B------:R-:W-:Y:S01]  /*f530*/  IMAD.X R5, RZ, RZ, R33, P2 ;  /* 0x000000ffff057224 */ /* 0x000fe200010e0621 */
[----:B------:R-:W-:Y:S02]  /*f540*/  LOP3.LUT R8, R9, 0x380, RZ, 0xc0, !PT ;  /* 0x0000038009087812 */ /* 0x000fe400078ec0ff */
[----:B------:R-:W-:Y:S01]  /*f550*/  SHFL.IDX PT, R109, R109, R34, 0x1c1f ;  /* 0x001c1f226d6d7589 */ /* 0x000fe200000e0000 */
[----:B------:R-:W-:Y:S02]  /*f560*/  LOP3.LUT R10, R11, 0x380, RZ, 0xc0, !PT ;  /* 0x000003800b0a7812 */ /* 0x000fe400078ec0ff */
[----:B------:R-:W-:Y:S01]  /*f570*/  SHF.R.U64 R8, R8, 0x3, RZ ;  /* 0x0000000308087819 */ /* 0x000fe200000012ff */
[----:B------:R-:W-:Y:S01]  /*f580*/  SHFL.IDX PT, R48, R57, R41, 0x1c1f ;  /* 0x001c1f2939307589 */ /* 0x000fe200000e0000 */
[----:B0-----:R-:W-:-:S02]  /*f590*/  SEL R36, R83, R54, P0 ;  /* 0x0000003653247207 */ /* 0x001fc40000000000 */
[----:B------:R-:W-:Y:S01]  /*f5a0*/  SEL R38, R54, R83, P0 ;  /* 0x0000005336267207 */ /* 0x000fe20000000000 */
[----:B------:R-:W0:Y:S01]  /*f5b0*/  SHFL.IDX PT, R72, R72, R41, 0x1c1f ;  /* 0x001c1f2948487589 */ /* 0x000e2200000e0000 */
[----:B-1----:R-:W-:Y:S02]  /*f5c0*/  SEL R37, R107, R80, P0 ;  /* 0x000000506b257207 */ /* 0x002fe40000000000 */
[----:B------:R-:W-:Y:S01]  /*f5d0*/  SEL R39, R80, R107, P0 ;  /* 0x0000006b50277207 */ /* 0x000fe20000000000 */
[----:B------:R-:W-:Y:S01]  /*f5e0*/  SHFL.IDX PT, R87, R87, R34, 0x1c1f ;  /* 0x001c1f2257577589 */ /* 0x000fe200000e0000 */
[----:B------:R-:W-:Y:S02]  /*f5f0*/  SHF.R.U64 R10, R10, 0x3, RZ ;  /* 0x000000030a0a7819 */ /* 0x000fe400000012ff */
[----:B------:R-:W-:Y:S01]  /*f600*/  LOP3.LUT R8, R8, R9, RZ, 0x3c, !PT ;  /* 0x0000000908087212 */ /* 0x000fe200078e3cff */
[----:B------:R-:W-:Y:S01]  /*f610*/  SHFL.IDX PT, R111, R111, R34, 0x1c1f ;  /* 0x001c1f226f6f7589 */ /* 0x000fe200000e0000 */
[----:B--2---:R-:W-:Y:S01]  /*f620*/  SEL R40, R85, R42, P0 ;  /* 0x0000002a55287207 */ /* 0x004fe20000000000 */
[--C-:B------:R-:W-:Y:S01]  /*f630*/  IMAD.X R9, RZ, RZ, R33.reuse, P6 ;  /* 0x000000ffff097224 */ /* 0x100fe200030e0621 */
[----:B------:R-:W-:Y:S01]  /*f640*/  SEL R42, R42, R85, P0 ;  /* 0x000000552a2a7207 */ /* 0x000fe20000000000 */
[----:B------:R-:W1:Y:S01]  /*f650*/  SHFL.IDX PT, R56, R56, R41, 0x1c1f ;  /* 0x001c1f2938387589 */ /* 0x000e6200000e0000 */
[----:B------:R-:W-:Y:S01]  /*f660*/  LOP3.LUT R10, R10, R11, RZ, 0x3c, !PT ;  /* 0x0000000b0a0a7212 */ /* 0x000fe200078e3cff */
[----:B------:R-:W-:-:S02]  /*f670*/  IMAD.X R11, RZ, RZ, R33, P5 ;  /* 0x000000ffff0b7224 */ /* 0x000fc400028e0621 */
[----:B------:R-:W2:Y:S04]  /*f680*/  SHFL.IDX PT, R50, R73, R41, 0x1c1f ;  /* 0x001c1f2949327589 */ /* 0x000ea800000e0000 */
[----:B------:R-:W-:Y:S04]  /*f690*/  SHFL.IDX PT, R113, R113, R34, 0x1c1f ;  /* 0x001c1f2271717589 */ /* 0x000fe800000e0000 */
[----:B------:R-:W-:Y:S01]  /*f6a0*/  SHFL.IDX PT, R74, R74, R41, 0x1c1f ;  /* 0x001c1f294a4a7589 */ /* 0x000fe200000e0000 */
[----:B0-----:R-:W-:-:S03]  /*f6b0*/  SEL R43, R72, R109, P0 ;  /* 0x0000006d482b7207 */ /* 0x001fc60000000000 */
[----:B------:R-:W-:Y:S04]  /*f6c0*/  SHFL.IDX PT, R91, R91, R34, 0x1c1f ;  /* 0x001c1f225b5b7589 */ /* 0x000fe800000e0000 */
[----:B------:R-:W-:Y:S04]  /*f6d0*/  SHFL.IDX PT, R115, R115, R34, 0x1c1f ;  /* 0x001c1f2273737589 */ /* 0x000fe800000e0000 */
[----:B------:R-:W0:Y:S01]  /*f6e0*/  SHFL.IDX PT, R58, R58, R41, 0x1c1f ;  /* 0x001c1f293a3a7589 */ /* 0x000e2200000e0000 */
[----:B-1----:R-:W-:Y:S02]  /*f6f0*/  SEL R44, R87, R56, P0 ;  /* 0x00000038572c7207 */ /* 0x002fe40000000000 */
[----:B------:R-:W-:Y:S01]  /*f700*/  SEL R46, R56, R87, P0 ;  /* 0x00000057382e7207 */ /* 0x000fe20000000000 */
[----:B------:R-:W-:Y:S01]  /*f710*/  SHFL.IDX PT, R90, R75, R41, 0x1c1f ;  /* 0x001c1f294b5a7589 */ /* 0x000fe200000e0000 */
[----:B--2---:R-:W-:-:S02]  /*f720*/  SEL R45, R111, R50, P0 ;  /* 0x000000326f2d7207 */ /* 0x004fc40000000000 */
[----:B------:R-:W-:Y:S01]  /*f730*/  SEL R47, R50, R111, P0 ;  /* 0x0000006f322f7207 */ /* 0x000fe20000000000 */
[----:B------:R-:W-:Y:S04]  /*f740*/  SHFL.IDX PT, R93, R93, R34, 0x1c1f ;  /* 0x001c1f225d5d7589 */ /* 0x000fe800000e0000 */
[----:B------:R-:W-:Y:S04]  /*f750*/  SHFL.IDX PT, R95, R95, R34, 0x1c1f ;  /* 0x001c1f225f5f7589 */ /* 0x000fe800000e0000 */
[----:B------:R-:W-:Y:S04]  /*f760*/  SHFL.IDX PT, R97, R97, R34, 0x1c1f ;  /* 0x001c1f2261617589 */ /* 0x000fe800000e0000 */
[----:B------:R-:W-:Y:S04]  /*f770*/  SHFL.IDX PT, R99, R99, R34, 0x1c1f ;  /* 0x001c1f2263637589 */ /* 0x000fe800000e0000 */
[----:B------:R-:W-:Y:S01]  /*f780*/  SHFL.IDX PT, R101, R101, R34, 0x1c1f ;  /* 0x001c1f2265657589 */ /* 0x000fe200000e0000 */
[----:B0-----:R-:W-:-:S03]  /*f790*/  SEL R50, R58, R91, P0 ;  /* 0x0000005b3a327207 */ /* 0x001fc60000000000 */
        /* <DEDUP_REMOVED lines=20> */
[----:B------:R-:W0:Y:S04]  /*f8e0*/  SHFL.IDX PT, R96, R81, R41, 0x1c1f ;  /* 0x001c1f2951607589 */ /* 0x000e2800000e0000 */
[----:B------:R-:W-:Y:S04]  /*f8f0*/  SHFL.IDX PT, R82, R82, R41, 0x1c1f ;  /* 0x001c1f2952527589 */ /* 0x000fe800000e0000 */
[----:B------:R1:W2:Y:S04]  /*f900*/  SHFL.IDX PT, R84, R84, R41, 0x1c1f ;  /* 0x001c1f2954547589 */ /* 0x0002a800000e0000 */
[----:B------:R3:W-:Y:S01]  /*f910*/  STSM.16.M88.4 [R106], R36 ;  /* 0x000000246a007844 */ /* 0x0007e20000000200 */
[----:B-1----:R-:W-:-:S05]  /*f920*/  SEL R41, R109, R72, P0 ;  /* 0x000000486d297207 */ /* 0x002fca0000000000 */
[----:B------:R1:W-:Y:S01]  /*f930*/  STSM.16.M88.4 [R51], R40 ;  /* 0x0000002833007844 */ /* 0x0003e20000000200 */
[----:B0-----:R-:W-:Y:S02]  /*f940*/  SEL R85, R127, R96, P0 ;  /* 0x000000607f557207 */ /* 0x001fe40000000000 */
[----:B------:R-:W-:Y:S01]  /*f950*/  SEL R87, R96, R127, P0 ;  /* 0x0000007f60577207 */ /* 0x000fe20000000000 */
[----:B------:R0:W-:Y:S01]  /*f960*/  STSM.16.M88.4 [R104], R44 ;  /* 0x0000002c68007844 */ /* 0x0001e20000000200 */
[----:B---3--:R-:W-:Y:S02]  /*f970*/  SEL R36, R89, R48, P0 ;  /* 0x0000003059247207 */ /* 0x008fe40000000000 */
[----:B------:R-:W-:Y:S01]  /*f980*/  SEL R38, R48, R89, P0 ;  /* 0x0000005930267207 */ /* 0x000fe20000000000 */
[----:B------:R-:W-:Y:S01]  /*f990*/  IMAD.MOV R48, RZ, RZ, -R53 ;  /* 0x000000ffff307224 */ /* 0x000fe200078e0a35 */
[----:B------:R-:W-:Y:S02]  /*f9a0*/  SEL R37, R113, R74, P0 ;  /* 0x0000004a71257207 */ /* 0x000fe40000000000 */
[----:B------:R-:W-:Y:S01]  /*f9b0*/  SEL R39, R74, R113, P0 ;  /* 0x000000714a277207 */ /* 0x000fe20000000000 */
[----:B------:R-:W-:Y:S01]  /*f9c0*/  IMAD R55, R35, R48, R49 ;  /* 0x0000003023377224 */ /* 0x000fe200078e0231 */
[----:B------:R-:W-:-:S02]  /*f9d0*/  SEL R48, R91, R58, P0 ;  /* 0x0000003a5b307207 */ /* 0x000fc40000000000 */
[----:B------:R-:W-:Y:S01]  /*f9e0*/  SEL R49, R115, R90, P0 ;  /* 0x0000005a73317207 */ /* 0x000fe20000000000 */
[----:B------:R3:W-:Y:S01]  /*f9f0*/  STSM.16.M88.4 [R102], R36 ;  /* 0x0000002466007844 */ /* 0x0007e20000000200 */
[----:B-1----:R-:W-:Y:S02]  /*fa00*/  SEL R51, R90, R115, P0 ;  /* 0x000000735a337207 */ /* 0x002fe40000000000 */
[----:B------:R-:W-:Y:S01]  /*fa10*/  SEL R40, R93, R52, P0 ;  /* 0x000000345d287207 */ /* 0x000fe20000000000 */
[----:B0-----:R-:W-:Y:S01]  /*fa20*/  IMAD.U32 R44, RZ, RZ, UR5 ;  /* 0x00000005ff2c7e24 */ /* 0x001fe2000f8e00ff */
[----:B------:R-:W-:Y:S01]  /*fa30*/  SEL R42, R52, R93, P0 ;  /* 0x0000005d342a7207 */ /* 0x000fe20000000000 */
[----:B------:R-:W-:Y:S01]  /*fa40*/  STSM.16.M88.4 [R100], R48 ;  /* 0x0000003064007844 */ /* 0x000fe20000000200 */
[----:B------:R-:W-:Y:S01]  /*fa50*/  SEL R41, R117, R76, P0 ;  /* 0x0000004c75297207 */ /* 0x000fe20000000000 */
[----:B------:R-:W-:Y:S01]  /*fa60*/  VIADD R52, R203, UR41 ;  /* 0x00000029cb347c36 */ /* 0x000fe20008000000 */
[----:B------:R-:W-:Y:S01]  /*fa70*/  SEL R43, R76, R117, P0 ;  /* 0x000000754c2b7207 */ /* 0x000fe20000000000 */
[----:B------:R-:W-:Y:S01]  /*fa80*/  ULDC UR5, c[0x0][0xa88] ;  /* 0x0002a20000057ab9 */ /* 0x000fe20000000800 */
[----:B------:R-:W-:Y:S01]  /*fa90*/  SEL R46, R66, R95, P0 ;  /* 0x0000005f422e7207 */ /* 0x000fe20000000000 */
[----:B------:R-:W-:Y:S01]  /*faa0*/  IMAD R89, R35, UR5, RZ ;  /* 0x0000000523597c24 */ /* 0x000fe2000f8e02ff */
[----:B------:R-:W-:Y:S01]  /*fab0*/  SEL R45, R119, R92, P0 ;  /* 0x0000005c772d7207 */ /* 0x000fe20000000000 */
[----:B------:R0:W-:Y:S01]  /*fac0*/  STSM.16.M88.4 [R98], R40 ;  /* 0x0000002862007844 */ /* 0x0001e20000000200 */
[----:B------:R-:W-:-:S02]  /*fad0*/  SEL R47, R92, R119, P0 ;  /* 0x000000775c2f7207 */ /* 0x000fc40000000000 */
[----:B---3--:R-:W-:Y:S02]  /*fae0*/  SHF.R.S32.HI R37, RZ, 0x1f, R53 ;  /* 0x0000001fff257819 */ /* 0x008fe40000011435 */
[----:B------:R-:W-:Y:S02]  /*faf0*/  IADD3 R36, P1, R53, UR6, RZ ;  /* 0x0000000635247c10 */ /* 0x000fe4000ff3e0ff */
[----:B------:R-:W-:Y:S02]  /*fb00*/  SHF.R.S32.HI R38, RZ, 0x1f, R55 ;  /* 0x0000001fff267819 */ /* 0x000fe40000011437 */
[----:B------:R-:W-:Y:S01]  /*fb10*/  IADD3.X R37, R37, UR7, R44, P1, !PT ;  /* 0x0000000725257c10 */ /* 0x000fe20008ffe42c */
[----:B------:R-:W-:Y:S01]  /*fb20*/  ULDC.64 UR6, c[0x0][0xb88] ;  /* 0x0002e20000067ab9 */ /* 0x000fe20000000a00 */
[----:B------:R-:W-:Y:S01]  /*fb30*/  SEL R44, R95, R66, P0 ;  /* 0x000000425f2c7207 */ /* 0x000fe20000000000 */
[----:B------:R-:W-:Y:S01]  /*fb40*/  IMAD R38, R38, UR6, RZ ;  /* 0x0000000626267c24 */ /* 0x000fe2000f8e02ff */
[----:B------:R-:W-:Y:S01]  /*fb50*/  LOP3.LUT P1, RZ, R201, 0x3, RZ, 0xc0, !PT ;  /* 0x00000003c9ff7812 */ /* 0x000fe2000782c0ff */
[----:B------:R-:W-:Y:S01]  /*fb60*/  IMAD.WIDE.U32 R36, R55, UR6, R36 ;  /* 0x0000000637247c25 */ /* 0x000fe2000f8e0024 */
[----:B--2---:R-:W-:Y:S01]  /*fb70*/  SEL R39, R84, R129, P0 ;  /* 0x0000008154277207 */ /* 0x004fe20000000000 */
[----:B------:R1:W-:Y:S01]  /*fb80*/  STSM.16.M88.4 [R63], R44 ;  /* 0x0000002c3f007844 */ /* 0x0003e20000000200 */
[----:B0-----:R-:W-:Y:S01]  /*fb90*/  SEL R40, R97, R34, P0 ;  /* 0x0000002261287207 */ /* 0x001fe20000000000 */
[----:B------:R-:W-:Y:S01]  /*fba0*/  IMAD R55, R55, UR7, R38 ;  /* 0x0000000737377c24 */ /* 0x000fe2000f8e0226 */
[----:B------:R-:W-:Y:S01]  /*fbb0*/  ULDC.64 UR6, c[0x0][0xb50] ;  /* 0x0002d40000067ab9 */ /* 0x000fe20000000a00 */
[----:B------:R-:W-:Y:S01]  /*fbc0*/  VIADD R38, R52, 0x8 ;  /* 0x0000000834267836 */ /* 0x000fe20000000000 */
[----:B------:R-:W-:Y:S01]  /*fbd0*/  LEA R48, P4, R36, UR6, 0x2 ;  /* 0x0000000624307c11 */ /* 0x000fe2000f8810ff */
[----:B------:R-:W-:Y:S01]  /*fbe0*/  IMAD.IADD R37, R37, 0x1, R55 ;  /* 0x0000000125257824 */ /* 0x000fe200078e0237 */
[----:B------:R-:W-:-:S02]  /*fbf0*/  SEL R42, R34, R97, P0 ;  /* 0x00000061222a7207 */ /* 0x000fc40000000000 */
[----:B------:R-:W-:Y:S01]  /*fc00*/  SEL R41, R121, R78, P0 ;  /* 0x0000004e79297207 */ /* 0x000fe20000000000 */
[----:B------:R-:W-:Y:S01]  /*fc10*/  SHFL.IDX PT, R66, R48, RZ, 0x1c1f ;  /* 0x001c1fff30427589 */ /* 0x000fe200000e0000 */
[----:B------:R-:W-:Y:S02]  /*fc20*/  LEA.HI.X R36, R36, UR7, R37, 0x2, P4 ;  /* 0x0000000724247c11 */ /* 0x000fe4000a0f1425 */
[----:B------:R-:W-:Y:S01]  /*fc30*/  SEL R37, R129, R84, P0 ;  /* 0x0000005481257207 */ /* 0x000fe20000000000 */
[----:B------:R-:W-:Y:S01]  /*fc40*/  SHFL.IDX PT, R72, R48, 0x1, 0x1c1f ;  /* 0x003c1f0030487f89 */ /* 0x000fe200000e0000 */
[----:B------:R-:W-:Y:S02]  /*fc50*/  SEL R43, R78, R121, P0 ;  /* 0x000000794e2b7207 */ /* 0x000fe40000000000 */
[----:B-1----:R-:W-:Y:S01]  /*fc60*/  SEL R44, R99, R68, P0 ;  /* 0x00000044632c7207 */ /* 0x002fe20000000000 */
[----:B------:R-:W0:Y:S01]  /*fc70*/  SHFL.IDX PT, R67, R36, RZ, 0x1c1f ;  /* 0x001c1fff24437589 */ /* 0x000e2200000e0000 */
[----:B------:R-:W-:-:S02]  /*fc80*/  SEL R46, R68, R99, P0 ;  /* 0x00000063442e7207 */ /* 0x000fc40000000000 */
[----:B------:R-:W-:Y:S01]  /*fc90*/  SEL R45, R123, R94, P0 ;  /* 0x0000005e7b2d7207 */ /* 0x000fe20000000000 */
[----:B------:R1:W2:Y:S01]  /*fca0*/  SHFL.IDX PT, R73, R36, 0x1, 0x1c1f ;  /* 0x003c1f0024497f89 */ /* 0x0002a200000e0000 */
[----:B------:R-:W-:Y:S02]  /*fcb0*/  SEL R47, R94, R123, P0 ;  /* 0x0000007b5e2f7207 */ /* 0x000fe40000000000 */
[----:B------:R-:W-:Y:S01]  /*fcc0*/  SEL R84, R101, R86, P0 ;  /* 0x0000005665547207 */ /* 0x000fe20000000000 */
[----:B------:R-:W-:Y:S01]  /*fcd0*/  STSM.16.M88.4 [R62], R40 ;  /* 0x000000283e007844 */ /* 0x000fe20000000200 */
[----:B------:R-:W-:Y:S02]  /*fce0*/  ISETP.GE.OR P2, PT, R52, R89, P1 ;  /* 0x000000593400720c */ /* 0x000fe40000f46670 */
[----:B------:R-:W-:Y:S01]  /*fcf0*/  SEL R86, R86, R101, P0 ;  /* 0x0000006556567207 */ /* 0x000fe20000000000 */
[----:B------:R-:W-:Y:S01]  /*fd00*/  STSM.16.M88.4 [R61], R44 ;  /* 0x0000002c3d007844 */ /* 0x000fe20000000200 */
[----:B------:R-:W-:-:S02]  /*fd10*/  ISETP.GE.OR P1, PT, R38, R89, P1 ;  /* 0x000000592600720c */ /* 0x000fc40000f26670 */
[----:B------:R-:W-:Y:S01]  /*fd20*/  SEL R76, R103, R70, P0 ;  /* 0x00000046674c7207 */ /* 0x000fe20000000000 */
[----:B------:R-:W-:Y:S01]  /*fd30*/  STSM.16.M88.4 [R60], R84 ;  /* 0x000000543c007844 */ /* 0x000fe20000000200 */
[----:B------:R-:W-:Y:S02]  /*fd40*/  SEL R78, R70, R103, P0 ;  /* 0x00000067464e7207 */ /* 0x000fe40000000000 */
[----:B------:R-:W-:Y:S02]  /*fd50*/  SEL R77, R125, R82, P0 ;  /* 0x000000527d4d7207 */ /* 0x000fe40000000000 */
[----:B------:R-:W-:Y:S02]  /*fd60*/  SEL R79, R82, R125, P0 ;  /* 0x0000007d524f7207 */ /* 0x000fe40000000000 */
[----:B-1----:R-:W-:Y:S02]  /*fd70*/  SEL R36, R105, R88, P0 ;  /* 0x0000005869247207 */ /* 0x002fe40000000000 */
[----:B------:R-:W-:Y:S01]  /*fd80*/  SEL R38, R88, R105, P0 ;  /* 0x0000006958267207 */ /* 0x000fe20000000000 */
[----:B------:R-:W-:Y:S04]  /*fd90*/  STSM.16.M88.4 [R65], R76 ;  /* 0x0000004c41007844 */ /* 0x000fe80000000200 */
[----:B------:R-:W-:Y:S01]  /*fda0*/  STSM.16.M88.4 [R64], R36 ;  /* 0x0000002440007844 */ /* 0x000fe20000000200 */
[----:B------:R-:W-:Y:S01]  /*fdb0*/  BAR.SYNC.DEFER_BLOCKING 0x1, 0x100 ;  /* 0x0044000000007b1d */ /* 0x000fe20000010000 */
[----:B------:R-:W-:-:S05]  /*fdc0*/  UIMAD UR5, UR10, UR8, URZ ;  /* 0x000000080a0572a4 */ /* 0x000fca000f8e023f */
[----:B0-----:R0:W-:Y:S01]  /*fdd0*/  @!P2 ST.E desc[UR52][R66.64], R3 ;  /* 0x000000034200a985 */ /* 0x0011e2000c101934 */
[----:B------:R-:W-:Y:S01]  /*fde0*/  UIMAD.WIDE.U32 UR6, UR42, UR8, URZ ;  /* 0x000000082a0672a5 */ /* 0x000fe2000f8e003f */
[----:B------:R-:W-:Y:S02]  /*fdf0*/  ULDC.64 UR10, c[0x0][0xaf0] ;  /* 0x0002bc00000a7ab9 */ /* 0x000fe40000000a00 */
[----:B--2---:R1:W-:Y:S04]  /*fe00*/  @!P1 ST.E desc[UR52][R72.64], R2 ;  /* 0x0000000248009985 */ /* 0x0043e8000c101934 */
[----:B------:R2:W5:Y:S01]  /*fe10*/  LD.E.128 R52, desc[UR52][R30.64] ;  /* 0x000000341e347980 */ /* 0x000562000c101d00 */
[----:B0-----:R-:W0:Y:S03]  /*fe20*/  @P3 LDC R3, c[0x0][0xbf0] ;  /* 0x0002fc00ff033b82 */ /* 0x001e260000000800 */
[----:B------:R3:W5:Y:S01]  /*fe30*/  LD.E.128 R80, desc[UR52][R6.64] ;  /* 0x0000003406507980 */ /* 0x000762000c101d00 */
[----:B-1----:R-:W-:Y:S01]  /*fe40*/  IMAD R2, R23, 0x20, R200 ;  /* 0x0000002017027824 */ /* 0x002fe200078e02c8 */
[----:B------:R-:W-:-:S02]  /*fe50*/  UIMAD UR5, UR42, UR9, UR5 ;  /* 0x000000092a0572a4 */ /* 0x000fc4000f8e0205 */
[----:B------:R1:W5:Y:S01]  /*fe60*/  LD.E.128 R64, desc[UR52][R4.64] ;  /* 0x0000003404407980 */ /* 0x000362000c101d00 */
[----:B--2---:R-:W2:Y:S01]  /*fe70*/  @P3 LDC R30, c[0x0][0xbec] ;  /* 0x0002fb00ff1e3b82 */ /* 0x004ea20000000800 */
[----:B------:R-:W-:Y:S02]  /*fe80*/  UIMAD UR8, UR12, UR10, URZ ;  /* 0x0000000a0c0872a4 */ /* 0x000fe4000f8e023f */
[----:B------:R-:W5:Y:S01]  /*fe90*/  LD.E.128 R56, desc[UR52][R32.64] ;  /* 0x0000003420387980 */ /* 0x000f62000c101d00 */
[----:B---3--:R-:W-:Y:S01]  /*fea0*/  VIADD R7, R2, UR41 ;  /* 0x0000002902077c36 */ /* 0x008fe20008000000 */
[----:B------:R-:W-:Y:S02]  /*feb0*/  UIADD3 UR7, UR7, UR5, URZ ;  /* 0x0000000507077290 */ /* 0x000fe4000fffe03f */
[----:B------:R-:W-:Y:S01]  /*fec0*/  UIMAD UR5, UR45, UR11, UR8 ;  /* 0x0000000b2d0572a4 */ /* 0x000fe2000f8e0208 */
[----:B------:R-:W5:Y:S01]  /*fed0*/  LD.E.128 R48, desc[UR52][R28.64] ;  /* 0x000000341c307980 */ /* 0x000f62000c101d00 */
[----:B-1----:R-:W-:Y:S01]  /*fee0*/  IMAD.MOV.U32 R5, RZ, RZ, R7 ;  /* 0x000000ffff057224 */ /* 0x002fe200078e0007 */
[----:B------:R-:W-:Y:S01]  /*fef0*/  UIMAD.WIDE.U32 UR6, UR45, UR10, UR6 ;  /* 0x0000000a2d0672a5 */ /* 0x000fe2000f8e0006 */
[----:B------:R-:W-:Y:S01]  /*ff00*/  ULDC.64 UR8, c[0x0][0xae0] ;  /* 0x0002b80000087ab9 */ /* 0x000fe20000000a00 */
[----:B------:R-:W5:Y:S02]  /*ff10*/  LD.E.128 R40, desc[UR52][R26.64] ;  /* 0x000000341a287980 */ /* 0x000f64000c101d00 */
[----:B------:R-:W-:-:S02]  /*ff20*/  UIADD3 UR5, UR7, UR5, URZ ;  /* 0x0000000507057290 */ /* 0x000fc4000fffe03f */
[----:B------:R-:W5:Y:S04]  /*ff30*/  LD.E.128 R68, desc[UR52][R24.64] ;  /* 0x0000003418447980 */ /* 0x000f68000c101d00 */
[----:B------:R-:W5:Y:S01]  /*ff40*/  LD.E.128 R60, desc[UR52][R20.64] ;  /* 0x00000034143c7980 */ /* 0x000f62000c101d00 */
[----:B--2---:R-:W-:-:S03]  /*ff50*/  @P3 IMAD.HI.U32 R2, R7, R30, RZ ;  /* 0x0000001e07023227 */ /* 0x004fc600078e00ff */
[----:B------:R-:W5:Y:S02]  /*ff60*/  LD.E.128 R44, desc[UR52][R14.64] ;  /* 0x000000340e2c7980 */ /* 0x000f64000c101d00 */
[----:B0-----:R-:W-:Y:S02]  /*ff70*/  @P3 SHF.R.U32.HI R5, RZ, R3, R2 ;  /* 0x00000003ff053219 */ /* 0x001fe40000011602 */
[----:B------:R-:W5:Y:S02]  /*ff80*/  LD.E.128 R36, desc[UR52][R12.64] ;  /* 0x000000340c247980 */ /* 0x000f64000c101d00 */
[--C-:B------:R-:W-:Y:S01]  /*ff90*/  SHF.R.S32.HI R4, RZ, 0x1f, R5.reuse ;  /* 0x0000001fff047819 */ /* 0x100fe20000011405 */
[----:B------:R-:W-:Y:S01]  /*ffa0*/  IMAD.MOV R6, RZ, RZ, -R5 ;  /* 0x000000ffff067224 */ /* 0x000fe200078e0a05 */
[----:B------:R-:W5:Y:S01]  /*ffb0*/  LD.E.128 R76, desc[UR52][R8.64] ;  /* 0x00000034084c7980 */ /* 0x000f62000c101d00 */
[----:B------:R-:W-:Y:S02]  /*ffc0*/  IMAD.U32 R3, RZ, RZ, UR7 ;  /* 0x00000007ff037e24 */ /* 0x000fe4000f8e00ff */
[----:B------:R-:W-:Y:S01]  /*ffd0*/  IMAD R4, R4, UR8, RZ ;  /* 0x0000000804047c24 */ /* 0x000fe2000f8e02ff */
[----:B------:R0:W5:Y:S01]  /*ffe0*/  LD.E.128 R72, desc[UR52][R10.64] ;  /* 0x000000340a487980 */ /* 0x000162000c101d00 */
[----:B------:R-:W-:-:S02]  /*fff0*/  IMAD R35, R35, R6, R7 ;  /* 0x0000000623237224 */ /* 0x000fc400078e0207 */
[----:B------:R-:W-:Y:S01]  /*10000*/  IMAD.U32 R2, RZ, RZ, UR6 ;  /* 0x00000006ff027e24 */ /* 0x000fe2000f8e00ff */
[----:B------:R-:W-:Y:S01]  /*10010*/  @!PT LDS RZ, [RZ] ;  /* 0x00000000fffff984 */ /* 0x000fe20000000800 */
[----:B------:R-:W-:Y:S01]  /*10020*/  @!PT LDS RZ, [RZ] ;  /* 0x00000000fffff984 */ /* 0x000fe20000000800 */
[----:B------:R-:W-:Y:S01]  /*10030*/  @!PT LDS RZ, [RZ] ;  /* 0x00000000fffff984 */ /* 0x000fe20000000800 */
[----:B------:R-:W-:Y:S01]  /*10040*/  @!PT LDS RZ, [RZ] ;  /* 0x00000000fffff984 */ /* 0x000fe20000000800 */
[----:B------:R1:W-:Y:S06]  /*10050*/  MEMBAR.ALL.CTA ;  /* 0x0000000000007992 */ /* 0x0003ec0000008000 */
[----:B-1----:R-:W1:Y:S01]  /*10060*/  FENCE.VIEW.ASYNC.S ;  /* 0x00000000000073c6 */ /* 0x002e620000000000 */
[----:B------:R-:W-:Y:S01]  /*10070*/  IMAD.U32 R3, RZ, RZ, UR5 ;  /* 0x00000005ff037e24 */ /* 0x000fe2000f8e00ff */
[----:B------:R-:W-:Y:S01]  /*10080*/  ULDC.64 UR6, c[0x0][0xad8] ;  /* 0x0002b60000067ab9 */ /* 0x000fe20000000a00 */
[C---:B------:R-:W-:Y:S01]  /*10090*/  IMAD R7, R5.reuse, UR9, R4 ;  /* 0x0000000905077c24 */ /* 0x040fe2000f8e0204 */
[----:B------:R-:W-:Y:S01]  /*100a0*/  SHF.R.S32.HI R4, RZ, 0x1f, R35 ;  /* 0x0000001fff047819 */ /* 0x000fe20000011423 */
[----:B------:R-:W-:-:S04]  /*100b0*/  IMAD.WIDE.U32 R2, R5, UR8, R2 ;  /* 0x0000000805027c25 */ /* 0x000fc8000f8e0002 */
[----:B------:R-:W-:Y:S02]  /*100c0*/  IMAD.IADD R3, R3, 0x1, R7 ;  /* 0x0000000103037824 */ /* 0x000fe400078e0207 */
[----:B------:R-:W-:Y:S02]  /*100d0*/  IMAD R6, R4, UR6, RZ ;  /* 0x0000000604067c24 */ /* 0x000fe4000f8e02ff */
[----:B0-----:R-:W-:Y:S02]  /*100e0*/  VIADD R10, R200, UR41 ;  /* 0x00000029c80a7c36 */ /* 0x001fe40008000000 */
[C---:B------:R-:W-:Y:S02]  /*100f0*/  IMAD R5, R35.reuse, UR7, R6 ;  /* 0x0000000723057c24 */ /* 0x040fe4000f8e0206 */
[----:B------:R-:W-:Y:S01]  /*10100*/  IMAD.WIDE.U32 R2, R35, UR6, R2 ;  /* 0x0000000623027c25 */ /* 0x000fe2000f8e0002 */
[----:B------:R-:W-:Y:S01]  /*10110*/  ISETP.GE.AND P2, PT, R10, R89, PT ;  /* 0x000000590a00720c */ /* 0x000fe20003f46270 */
[----:B------:R-:W-:-:S02]  /*10120*/  ULDC.64 UR6, c[0x0][0xa80] ;  /* 0x0002a00000067ab9 */ /* 0x000fc40000000a00 */
[----:B------:R-:W-:Y:S01]  /*10130*/  VIADD R0, R0, 0x2a820 ;  /* 0x0002a82000007836 */ /* 0x000fe20000000000 */
[----:B------:R-:W-:Y:S01]  /*10140*/  LEA R8, P3, R2, UR6, 0x1 ;  /* 0x0000000602087c11 */ /* 0x000fe2000f8608ff */
[----:B------:R-:W-:Y:S02]  /*10150*/  IMAD.IADD R3, R3, 0x1, R5 ;  /* 0x0000000103037824 */ /* 0x000fe400078e0205 */
[----:B------:R-:W-:Y:S01]  /*10160*/  VIADD R4, R10, 0x20 ;  /* 0x000000200a047836 */ /* 0x000fe20000000000 */
[----:B------:R-:W-:Y:S02]  /*10170*/  PRMT R0, RZ, 0x654, R0 ;  /* 0x00000654ff007816 */ /* 0x000fe40000000000 */
[----:B------:R-:W-:Y:S02]  /*10180*/  LEA.HI.X R9, R2, UR7, R3, 0x1, P3 ;  /* 0x0000000702097c11 */ /* 0x000fe400098f0c03 */
[-C--:B------:R-:W-:Y:S01]  /*10190*/  ISETP.GE.AND P1, PT, R4, R89.reuse, PT ;  /* 0x000000590400720c */ /* 0x080fe20003f26270 */
[----:B------:R-:W-:Y:S01]  /*101a0*/  VIADD R4, R10, 0x40 ;  /* 0x000000400a047836 */ /* 0x000fe20000000000 */
[----:B-1----:R0:W-:Y:S01]  /*101b0*/  SYNCS.ARRIVE.TRANS64.RED.A1T0 RZ, [R0+URZ], RZ ;  /* 0x000000ff00ff79a7 */ /* 0x0021e2000810043f */
[----:B------:R1:W2:Y:S01]  /*101c0*/  SHFL.IDX PT, R7, R8, RZ, 0x181f ;  /* 0x00181fff08077589 */ /* 0x0002a200000e0000 */
[----:B------:R-:W-:Y:S02]  /*101d0*/  BSSY B1, `(.L_x_1096) ;  /* 0x0000011000017945 */ /* 0x000fe40003800000 */
[----:B------:R-:W-:Y:S01]  /*101e0*/  ISETP.GE.AND P0, PT, R4, R89, PT ;  /* 0x000000590400720c */ /* 0x000fe20003f06270 */
[----:B0-----:R1:W0:Y:S01]  /*101f0*/  SHFL.IDX PT, R0, R9, RZ, 0x181f ;  /* 0x00181fff09007589 */ /* 0x00122200000e0000 */
[----:B------:R-:W-:Y:S11]  /*10200*/  @P2 BRA `(.L_x_1097) ;  /* 0x0000000000342947 */ /* 0x000ff60003800000 */
[----:B------:R-:W-:Y:S02]  /*10210*/  ULDC UR5, c[0x0][0xac8] ;  /* 0x0002b20000057ab9 */ /* 0x000fe40000000800 */
[----:B------:R-:W-:Y:S02]  /*10220*/  ISETP.GE.AND P4, PT, R18, UR5, PT ;  /* 0x0000000512007c0c */ /* 0x000fe4000bf86270 */
[----:B------:R-:W-:Y:S02]  /*10230*/  ISETP.GE.AND P3, PT, R19, UR5, PT ;  /* 0x0000000513007c0c */ /* 0x000fe4000bf66270 */
[----:B------:R-:W-:-:S09]  /*10240*/  ISETP.GE.AND P2, PT, R22, UR5, PT ;  /* 0x0000000516007c0c */ /* 0x000fd2000bf46270 */
[CC--:B--2---:R-:W-:Y:S02]  /*10250*/  @!P4 LEA R2, P6, R18.reuse, R7.reuse, 0x1 ;  /* 0x000000071202c211 */ /* 0x0c4fe400078c08ff */
[CC--:B------:R-:W-:Y:S02]  /*10260*/  @!P3 LEA R4, P5, R19.reuse, R7.reuse, 0x1 ;  /* 0x000000071304b211 */ /* 0x0c0fe400078a08ff */
[-C--:B0-----:R-:W-:Y:S02]  /*10270*/  @!P4 LEA.HI.X R3, R18, R0.reuse, R207, 0x1, P6 ;  /* 0x000000001203c211 */ /* 0x081fe400030f0ccf */
[C---:B------:R-:W-:Y:S02]  /*10280*/  @!P2 LEA R6, P6, R22.reuse, R7, 0x1 ;  /* 0x000000071606a211 */ /* 0x040fe400078c08ff */
[-C--:B------:R-:W-:Y:S01]  /*10290*/  @!P3 LEA.HI.X R5, R19, R0.reuse, R206, 0x1, P5 ;  /* 0x000000001305b211 */ /* 0x080fe200028f0cce */
[----:B-----5:R3:W-:Y:S01]  /*102a0*/  @!P4 ST.E.128 desc[UR52][R2.64], R56 ;  /* 0x000000380200c985 */ /* 0x0207e2000c101d34 */
[----:B------:R-:W-:-:S03]  /*102b0*/  @!P2 LEA.HI.X R7, R22, R0, R205, 0x1, P6 ;  /* 0x000000001607a211 */ /* 0x000fc600030f0ccd */
[----:B------:R3:W-:Y:S04]  /*102c0*/  @!P3 ST.E.128 desc[UR52][R4.64], R68 ;  /* 0x000000440400b985 */ /* 0x0007e8000c101d34 */
[----:B------:R3:W-:Y:S02]  /*102d0*/  @!P2 ST.E.128 desc[UR52][R6.64], R80 ;  /* 0x000000500600a985 */ /* 0x0007e4000c101d34 */
.L_x_1097:
[----:B------:R-:W-:Y:S05]  /*102e0*/  BSYNC B1 ;  /* 0x0000000000017941 */ /* 0x000fea0003800000 */
.L_x_1096:
[----:B0-----:R0:W4:Y:S01]  /*102f0*/  SHFL.IDX PT, R0, R9, 0x1, 0x181f ;  /* 0x00381f0009007f89 */ /* 0x00112200000e0000 */
[----:B------:R-:W-:Y:S03]  /*10300*/  BSSY B1, `(.L_x_1098) ;  /* 0x0000010000017945 */ /* 0x000fe60003800000 */
[----:B--23--:R0:W2:Y:S01]  /*10310*/  SHFL.IDX PT, R7, R8, 0x1, 0x181f ;  /* 0x00381f0008077f89 */ /* 0x00c0a200000e0000 */
[----:B------:R-:W-:Y:S05]  /*10320*/  @P1 BRA `(.L_x_1099) ;  /* 0x0000000000341947 */ /* 0x000fea0003800000 */
[----:B------:R-:W-:Y:S02]  /*10330*/  ULDC UR5, c[0x0][0xac8] ;  /* 0x0002b20000057ab9 */ /* 0x000fe40000000800 */
[----:B------:R-:W-:Y:S02]  /*10340*/  ISETP.GE.AND P4, PT, R18, UR5, PT ;  /* 0x0000000512007c0c */ /* 0x000fe4000bf86270 */
[----:B------:R-:W-:Y:S02]  /*10350*/  ISETP.GE.AND P5, PT, R19, UR5, PT ;  /* 0x0000000513007c0c */ /* 0x000fe4000bfa6270 */
[----:B------:R-:W-:-:S09]  /*10360*/  ISETP.GE.AND P6, PT, R22, UR5, PT ;  /* 0x0000000516007c0c */ /* 0x000fd2000bfc6270 */
[-C--:B--2---:R-:W-:Y:S02]  /*10370*/  @!P4 LEA R2, P1, R18, R7.reuse, 0x1 ;  /* 0x000000071202c211 */ /* 0x084fe400078208ff */
[CC--:B------:R-:W-:Y:S02]  /*10380*/  @!P5 LEA R4, P2, R19.reuse, R7.reuse, 0x1 ;  /* 0x000000071304d211 */ /* 0x0c0fe400078408ff */
[----:B------:R-:W-:Y:S02]  /*10390*/  @!P6 LEA R6, P3, R22, R7, 0x1 ;  /* 0x000000071606e211 */ /* 0x000fe400078608ff */
[-C--:B----4-:R-:W-:Y:S02]  /*103a0*/  @!P4 LEA.HI.X R3, R18, R0.reuse, R207, 0x1, P1 ;  /* 0x000000001203c211 */ /* 0x090fe400008f0ccf */
[-C--:B------:R-:W-:Y:S02]  /*103b0*/  @!P5 LEA.HI.X R5, R19, R0.reuse, R206, 0x1, P2 ;  /* 0x000000001305d211 */ /* 0x080fe400010f0cce */
[----:B------:R-:W-:Y:S01]  /*103c0*/  @!P6 LEA.HI.X R7, R22, R0, R205, 0x1, P3 ;  /* 0x000000001607e211 */ /* 0x000fe200018f0ccd */
[----:B-----5:R3:W-:Y:S04]  /*103d0*/  @!P4 ST.E.128 desc[UR52][R2.64], R52 ;  /* 0x000000340200c985 */ /* 0x0207e8000c101d34 */
[----:B------:R3:W-:Y:S04]  /*103e0*/  @!P5 ST.E.128 desc[UR52][R4.64], R60 ;  /* 0x0000003c0400d985 */ /* 0x0007e8000c101d34 */
[----:B------:R3:W-:Y:S02]  /*103f0*/  @!P6 ST.E.128 desc[UR52][R6.64], R76 ;  /* 0x0000004c0600e985 */ /* 0x0007e4000c101d34 */
.L_x_1099:
[----:B------:R-:W-:Y:S05]  /*10400*/  BSYNC B1 ;  /* 0x0000000000017941 */ /* 0x000fea0003800000 */
.L_x_1098:
[----:B----4-:R4:W0:Y:S01]  /*10410*/  SHFL.IDX PT, R0, R9, 0x2, 0x181f ;  /* 0x00581f0009007f89 */ /* 0x01082200000e0000 */
        /* <DEDUP_REMOVED lines=10> */
[-C--:B0-----:R-:W-:Y:S02]  /*104c0*/  @!P3 LEA.HI.X R3, R18, R0.reuse, R207, 0x1, P0 ;  /* 0x000000001203b211 */ /* 0x081fe400000f0ccf */
[-C--:B------:R-:W-:Y:S02]  /*104d0*/  @!P4 LEA.HI.X R5, R19, R0.reuse, R206, 0x1, P1 ;  /* 0x000000001305c211 */ /* 0x080fe400008f0cce */
[----:B------:R-:W-:Y:S01]  /*104e0*/  @!P5 LEA.HI.X R7, R22, R0, R205, 0x1, P2 ;  /* 0x000000001607d211 */ /* 0x000fe200010f0ccd */
[----:B-----5:R3:W-:Y:S04]  /*104f0*/  @!P3 ST.E.128 desc[UR52][R2.64], R48 ;  /* 0x000000300200b985 */ /* 0x0207e8000c101d34 */
[----:B------:R3:W-:Y:S04]  /*10500*/  @!P4 ST.E.128 desc[UR52][R4.64], R44 ;  /* 0x0000002c0400c985 */ /* 0x0007e8000c101d34 */
[----:B------:R3:W-:Y:S02]  /*10510*/  @!P5 ST.E.128 desc[UR52][R6.64], R72 ;  /* 0x000000480600d985 */ /* 0x0007e4000c101d34 */
.L_x_1101:
[----:B------:R-:W-:Y:S05]  /*10520*/  BSYNC B1 ;  /* 0x0000000000017941 */ /* 0x000fea0003800000 */
.L_x_1100:
[----:B0-----:R-:W-:Y:S01]  /*10530*/  VIADD R0, R10, 0x60 ;  /* 0x000000600a007836 */ /* 0x001fe20000000000 */
[----:B-1--4-:R-:W0:Y:S04]  /*10540*/  SHFL.IDX PT, R9, R9, 0x3, 0x181f ;  /* 0x00781f0009097f89 */ /* 0x012e2800000e0000 */
[----:B------:R-:W-:Y:S01]  /*10550*/  ISETP.GE.AND P0, PT, R0, R89, PT ;  /* 0x000000590000720c */ /* 0x000fe20003f06270 */
[----:B--23--:R1:W2:-:S12]  /*10560*/  SHFL.IDX PT, R7, R8, 0x3, 0x181f ;  /* 0x00781f0008077f89 */ /* 0x00c29800000e0000 */
[----:B-1----:R-:W-:Y:S05]  /*10570*/  @P0 BRA `(.L_x_1102) ;  /* 0x0000000800d00947 */ /* 0x002fea0003800000 */
[----:B------:R-:W-:Y:S02]  /*10580*/  ULDC UR5, c[0x0][0xac8] ;  /* 0x0002b20000057ab9 */ /* 0x000fe40000000800 */
[----:B------:R-:W-:Y:S02]  /*10590*/  ISETP.GE.AND P2, PT, R18, UR5, PT ;  /* 0x0000000512007c0c */ /* 0x000fe4000bf46270 */
[----:B------:R-:W-:-:S11]  /*105a0*/  ISETP.GE.AND P3, PT, R19, UR5, PT ;  /* 0x0000000513007c0c */ /* 0x000fd6000bf66270 */
[CC--:B--2---:R-:W-:Y:S02]  /*105b0*/  @!P2 LEA R2, P0, R18.reuse, R7.reuse, 0x1 ;  /* 0x000000071202a211 */ /* 0x0c4fe400078008ff */
[C---:B------:R-:W-:Y:S02]  /*105c0*/  @!P3 LEA R4, P1, R19.reuse, R7, 0x1 ;  /* 0x000000071304b211 */ /* 0x040fe400078208ff */
[-C--:B0-----:R-:W-:Y:S02]  /*105d0*/  @!P2 LEA.HI.X R3, R18, R9.reuse, R207, 0x1, P0 ;  /* 0x000000091203a211 */ /* 0x081fe400000f0ccf */
[----:B------:R-:W-:Y:S02]  /*105e0*/  @!P3 LEA.HI.X R5, R19, R9, R206, 0x1, P1 ;  /* 0x000000091305b211 */ /* 0x000fe400008f0cce */
[----:B------:R-:W-:Y:S01]  /*105f0*/  ISETP.GE.AND P0, PT, R22, UR5, PT ;  /* 0x0000000516007c0c */ /* 0x000fe2000bf06270 */
[----:B-----5:R1:W-:Y:S04]  /*10600*/  @!P2 ST.E.128 desc[UR52][R2.64], R40 ;  /* 0x000000280200a985 */ /* 0x0203e8000c101d34 */
[----:B------:R1:W-:Y:S08]  /*10610*/  @!P3 ST.E.128 desc[UR52][R4.64], R36 ;  /* 0x000000240400b985 */ /* 0x0003f0000c101d34 */
[----:B------:R-:W-:Y:S05]  /*10620*/  @P0 BRA `(.L_x_1102) ;  /* 0x0000000800a40947 */ /* 0x000fea0003800000 */
[----:B-1----:R-:W-:-:S04]  /*10630*/  LEA R2, P0, R22, R7, 0x1 ;  /* 0x0000000716027211 */ /* 0x002fc800078008ff */
[----:B------:R-:W-:-:S05]  /*10640*/  LEA.HI.X R3, R22, R9, R205, 0x1, P0 ;  /* 0x0000000916037211 */ /* 0x000fca00000f0ccd */
[----:B------:R3:W-:Y:S01]  /*10650*/  ST.E.128 desc[UR52][R2.64], R64 ;  /* 0x0000004002007985 */ /* 0x0007e2000c101d34 */
[----:B------:R-:W-:Y:S05]  /*10660*/  BRA `(.L_x_1102) ;  /* 0x0000000800947947 */ /* 0x000fea0003800000 */
.L_x_1095:
[----:B------:R-:W0:Y:S01]  /*10670*/  LDC R8, c[0x0][0xbe8] ;  /* 0x0002fa00ff087b82 */ /* 0x000e220000000800 */
[----:B------:R-:W-:Y:S01]  /*10680*/  ISETP.GE.AND P0, PT, R208, 0x80, PT ;  /* 0x00000080d000780c */ /* 0x000fe20003f06270 */
[----:B------:R-:W-:Y:S01]  /*10690*/  USHF.R.S32.HI UR8, URZ, 0x1f, UR42 ;  /* 0x0000001f3f087899 */ /* 0x000fe2000801142a */
[----:B------:R-:W-:Y:S01]  /*106a0*/  BSSY B1, `(.L_x_1103) ;  /* 0x000002f000017945 */ /* 0x000fe20003800000 */
[----:B------:R-:W-:Y:S01]  /*106b0*/  USHF.R.S32.HI UR9, URZ, 0x1f, UR45 ;  /* 0x0000001f3f097899 */ /* 0x000fe2000801142d */
[----:B------:R-:W-:Y:S01]  /*106c0*/  IMAD R6, R23, 0x20, R200 ;  /* 0x0000002017067824 */ /* 0x000fe200078e02c8 */
[----:B0-----:R-:W-:-:S13]  /*106d0*/  ISETP.NE.AND P1, PT, R8, 0x1, PT ;  /* 0x000000010800780c */ /* 0x001fda0003f25270 */
[----:B------:R-:W0:Y:S08]  /*106e0*/  @P1 LDC R9, c[0x0][0xbec] ;  /* 0x0002fb00ff091b82 */ /* 0x000e300000000800 */
[----:B------:R-:W1:Y:S01]  /*106f0*/  @P1 LDC R11, c[0x0][0xbf0] ;  /* 0x0002fc00ff0b1b82 */ /* 0x000e620000000800 */
[----:B------:R-:W-:Y:S05]  /*10700*/  @P0 BRA `(.L_x_1104) ;  /* 0x0000000000a00947 */ /* 0x000fea0003800000 */
[----:B------:R-:W2:Y:S01]  /*10710*/  S2R R0, SR_TID.X ;  /* 0x0000000000007919 */ /* 0x000ea20000002100 */
[----:B------:R-:W3:Y:S01]  /*10720*/  LDC R3, c[0x0][0xbe8] ;  /* 0x0002fa00ff037b82 */ /* 0x000ee20000000800 */
[----:B------:R-:W-:Y:S01]  /*10730*/  IMAD.U32 R4, RZ, RZ, UR41 ;  /* 0x00000029ff047e24 */ /* 0x000fe2000f8e00ff */
[----:B------:R-:W-:Y:S02]  /*10740*/  ULDC UR5, c[0x0][0xa88] ;  /* 0x0002a20000057ab9 */ /* 0x000fe40000000800 */
[----:B---3--:R-:W-:Y:S02]  /*10750*/  IMAD R5, R3, UR5, RZ ;  /* 0x0000000503057c24 */ /* 0x008fe4000f8e02ff */
[----:B--2---:R-:W-:-:S04]  /*10760*/  IADD3 R4, R4, -0x80, R0 ;  /* 0xffffff8004047810 */ /* 0x004fc80007ffe000 */
[----:B------:R-:W-:-:S13]  /*10770*/  ISETP.GE.AND P0, PT, R4, R5, PT ;  /* 0x000000050400720c */ /* 0x000fda0003f06270 */
[----:B------:R-:W-:Y:S05]  /*10780*/  @P0 BRA `(.L_x_1104) ;  /* 0x0000000000800947 */ /* 0x000fea0003800000 */
[----:B------:R-:W-:Y:S01]  /*10790*/  ISETP.NE.AND P0, PT, R3, 0x1, PT ;  /* 0x000000010300780c */ /* 0x000fe20003f05270 */
[----:B------:R-:W-:Y:S01]  /*107a0*/  ULDC.64 UR10, c[0x0][0xb90] ;  /* 0x0002e400000a7ab9 */ /* 0x000fe20000000a00 */
[----:B------:R-:W-:Y:S01]  /*107b0*/  IMAD.MOV.U32 R2, RZ, RZ, R4 ;  /* 0x000000ffff027224 */ /* 0x000fe200078e0004 */
[----:B------:R-:W-:Y:S02]  /*107c0*/  UIMAD UR5, UR8, UR10, URZ ;  /* 0x0000000a080572a4 */ /* 0x000fe4000f8e023f */
[----:B------:R-:W-:Y:S02]  /*107d0*/  UIMAD.WIDE.U32 UR6, UR42, UR10, URZ ;  /* 0x0000000a2a0672a5 */ /* 0x000fe4000f8e003f */
[----:B------:R-:W-:-:S03]  /*107e0*/  UIMAD UR5, UR42, UR11, UR5 ;  /* 0x0000000b2a0572a4 */ /* 0x000fc6000f8e0205 */
[----:B------:R-:W-:Y:S01]  /*107f0*/  ULDC.64 UR10, c[0x0][0xb98] ;  /* 0x0002e600000a7ab9 */ /* 0x000fe20000000a00 */
[----:B------:R-:W-:Y:S02]  /*10800*/  UIADD3 UR7, UR7, UR5, URZ ;  /* 0x0000000507077290 */ /* 0x000fe4000fffe03f */
[----:B------:R-:W2:Y:S01]  /*10810*/  @P0 LDC R5, c[0x0][0xbec] ;  /* 0x0002fb00ff050b82 */ /* 0x000ea20000000800 */
[----:B------:R-:W-:Y:S02]  /*10820*/  UIMAD UR5, UR9, UR10, URZ ;  /* 0x0000000a090572a4 */ /* 0x000fe4000f8e023f */
[----:B------:R-:W-:Y:S02]  /*10830*/  UIMAD.WIDE.U32 UR6, UR45, UR10, UR6 ;  /* 0x0000000a2d0672a5 */ /* 0x000fe4000f8e0006 */
[----:B------:R-:W-:-:S03]  /*10840*/  UIMAD UR5, UR45, UR11, UR5 ;  /* 0x0000000b2d0572a4 */ /* 0x000fc6000f8e0205 */
[----:B------:R-:W3:Y:S01]  /*10850*/  @P0 LDC R7, c[0x0][0xbf0] ;  /* 0x0002fc00ff070b82 */ /* 0x000ee20000000800 */
[----:B------:R-:W-:Y:S01]  /*10860*/  ULDC.64 UR10, c[0x0][0xb88] ;  /* 0x0002e200000a7ab9 */ /* 0x000fe20000000a00 */
[----:B--2---:R-:W-:-:S05]  /*10870*/  @P0 IMAD.HI.U32 R0, R4, R5, RZ ;  /* 0x0000000504000227 */ /* 0x004fca00078e00ff */
[----:B---3--:R-:W-:-:S05]  /*10880*/  @P0 SHF.R.U32.HI R2, RZ, R7, R0 ;  /* 0x00000007ff020219 */ /* 0x008fca0000011600 */
[----:B------:R-:W-:-:S04]  /*10890*/  IMAD.MOV R5, RZ, RZ, -R2 ;  /* 0x000000ffff057224 */ /* 0x000fc800078e0a02 */
[----:B------:R-:W-:Y:S01]  /*108a0*/  IMAD R5, R3, R5, R4 ;  /* 0x0000000503057224 */ /* 0x000fe200078e0204 */
[----:B------:R-:W-:Y:S01]  /*108b0*/  SHF.R.S32.HI R3, RZ, 0x1f, R2 ;  /* 0x0000001fff037819 */ /* 0x000fe20000011402 */
[----:B------:R-:W-:Y:S01]  /*108c0*/  IMAD.U32 R4, RZ, RZ, UR5 ;  /* 0x00000005ff047e24 */ /* 0x000fe2000f8e00ff */
        /* <DEDUP_REMOVED lines=12> */
.L_x_1104:
[----:B------:R-:W-:Y:S05]  /*10990*/  BSYNC B1 ;  /* 0x0000000000017941 */ /* 0x000fea0003800000 */
.L_x_1103:
[----:B------:R-:W-:Y:S01]  /*109a0*/  ULDC.64 UR10, c[0x0][0xae8] ;  /* 0x0002ba00000a7ab9 */ /* 0x000fe20000000a00 */
[----:B------:R-:W-:Y:S01]  /*109b0*/  VIADD R6, R6, UR41 ;  /* 0x0000002906067c36 */ /* 0x000fe20008000000 */
[----:B------:R-:W-:Y:S01]  /*109c0*/  UIMAD UR5, UR8, UR10, URZ ;  /* 0x0000000a080572a4 */ /* 0x000fe2000f8e023f */
[----:B------:R-:W-:Y:S01]  /*109d0*/  BSSY B1, `(.L_x_1105) ;  /* 0x0000038000017945 */ /* 0x000fe20003800000 */
[----:B------:R-:W-:Y:S01]  /*109e0*/  UIMAD.WIDE.U32 UR6, UR42, UR10, URZ ;  /* 0x0000000a2a0672a5 */ /* 0x000fe2000f8e003f */
[----:B0-----:R-:W-:Y:S01]  /*109f0*/  @P1 IMAD.HI.U32 R0, R6, R9, RZ ;  /* 0x0000000906001227 */ /* 0x001fe200078e00ff */
[----:B------:R-:W-:-:S03]  /*10a00*/  UIMAD UR5, UR42, UR11, UR5 ;  /* 0x0000000b2a0572a4 */ /* 0x000fc6000f8e0205 */
[----:B------:R-:W-:Y:S01]  /*10a10*/  ULDC.64 UR10, c[0x0][0xaf0] ;  /* 0x0002bc00000a7ab9 */ /* 0x000fe20000000a00 */
[----:B------:R-:W-:Y:S01]  /*10a20*/  UIADD3 UR7, UR7, UR5, URZ ;  /* 0x0000000507077290 */ /* 0x000fe2000fffe03f */
[----:B--2---:R-:W-:Y:S01]  /*10a30*/  IMAD.MOV.U32 R5, RZ, RZ, R6 ;  /* 0x000000ffff057224 */ /* 0x004fe200078e0006 */
        /* <DEDUP_REMOVED lines=10> */
[----:B------:R-:W-:Y:S02]  /*10ae0*/  IMAD R7, R8, R7, R6 ;  /* 0x0000000708077224 */ /* 0x000fe400078e0206 */
[----:B------:R-:W-:Y:S01]  /*10af0*/  IMAD.U32 R2, RZ, RZ, UR6 ;  /* 0x00000006ff027e24 */ /* 0x000fe2000f8e00ff */
[----:B------:R-:W-:Y:S01]  /*10b00*/  ULDC.64 UR6, c[0x0][0xad8] ;  /* 0x0002b60000067ab9 */ /* 0x000fe20000000a00 */
[----:B------:R-:W-:Y:S01]  /*10b10*/  IMAD.U32 R3, RZ, RZ, UR5 ;  /* 0x00000005ff037e24 */ /* 0x000fe2000f8e00ff */
[----:B------:R-:W-:Y:S01]  /*10b20*/  ULDC UR5, c[0x0][0xa88] ;  /* 0x0002a20000057ab9 */ /* 0x000fe20000000800 */
[C---:B------:R-:W-:Y:S01]  /*10b30*/  IMAD R9, R5.reuse, UR9, R0 ;  /* 0x0000000905097c24 */ /* 0x040fe2000f8e0200 */
[----:B------:R-:W-:Y:S01]  /*10b40*/  SHF.R.S32.HI R0, RZ, 0x1f, R7 ;  /* 0x0000001fff007819 */ /* 0x000fe20000011407 */
[----:B------:R-:W-:-:S04]  /*10b50*/  IMAD.WIDE.U32 R2, R5, UR8, R2 ;  /* 0x0000000805027c25 */ /* 0x000fc8000f8e0002 */
[----:B------:R-:W-:Y:S02]  /*10b60*/  IMAD.IADD R3, R3, 0x1, R9 ;  /* 0x0000000103037824 */ /* 0x000fe400078e0209 */
[----:B------:R-:W-:Y:S02]  /*10b70*/  IMAD R4, R0, UR6, RZ ;  /* 0x0000000600047c24 */ /* 0x000fe4000f8e02ff */
[----:B------:R-:W-:Y:S02]  /*10b80*/  VIADD R6, R200, UR41 ;  /* 0x00000029c8067c36 */ /* 0x000fe40008000000 */
[----:B------:R-:W-:Y:S02]  /*10b90*/  IMAD R9, R8, UR5, RZ ;  /* 0x0000000508097c24 */ /* 0x000fe4000f8e02ff */
[C---:B------:R-:W-:Y:S02]  /*10ba0*/  IMAD R5, R7.reuse, UR7, R4 ;  /* 0x0000000707057c24 */ /* 0x040fe4000f8e0204 */
[----:B------:R-:W-:Y:S01]  /*10bb0*/  IMAD.WIDE.U32 R2, R7, UR6, R2 ;  /* 0x0000000607027c25 */ /* 0x000fe2000f8e0002 */
[----:B------:R-:W-:Y:S01]  /*10bc0*/  ISETP.GE.AND P2, PT, R6, R9, PT ;  /* 0x000000090600720c */ /* 0x000fe20003f46270 */
[----:B------:R-:W-:-:S02]  /*10bd0*/  ULDC.64 UR6, c[0x0][0xa80] ;  /* 0x0002a00000067ab9 */ /* 0x000fc40000000a00 */
[----:B------:R-:W-:Y:S01]  /*10be0*/  VIADD R0, R6, 0x20 ;  /* 0x0000002006007836 */ /* 0x000fe20000000000 */
[----:B------:R-:W-:Y:S01]  /*10bf0*/  LEA R4, P3, R2, UR6, 0x1 ;  /* 0x0000000602047c11 */ /* 0x000fe2000f8608ff */
[----:B------:R-:W-:-:S03]  /*10c00*/  IMAD.IADD R3, R3, 0x1, R5 ;  /* 0x0000000103037824 */ /* 0x000fc600078e0205 */
[-C--:B------:R-:W-:Y:S01]  /*10c10*/  ISETP.GE.AND P1, PT, R0, R9.reuse, PT ;  /* 0x000000090000720c */ /* 0x080fe20003f26270 */
[----:B------:R-:W-:Y:S01]  /*10c20*/  VIADD R0, R6, 0x40 ;  /* 0x0000004006007836 */ /* 0x000fe20000000000 */
[----:B------:R-:W-:Y:S02]  /*10c30*/  LEA.HI.X R5, R2, UR7, R3, 0x1, P3 ;  /* 0x0000000702057c11 */ /* 0x000fe400098f0c03 */
[----:B------:R0:W1:Y:S02]  /*10c40*/  SHFL.IDX PT, R3, R4, RZ, 0x181f ;  /* 0x00181fff04037589 */ /* 0x00006400000e0000 */
[----:B------:R-:W-:Y:S02]  /*10c50*/  ISETP.GE.AND P0, PT, R0, R9, PT ;  /* 0x000000090000720c */ /* 0x000fe40003f06270 */
[----:B------:R0:W2:Y:S01]  /*10c60*/  SHFL.IDX PT, R0, R5, RZ, 0x181f ;  /* 0x00181fff05007589 */ /* 0x0000a200000e0000 */
[----:B------:R-:W-:Y:S10]  /*10c70*/  @P2 BRA `(.L_x_1106) ;  /* 0x0000000000342947 */ /* 0x000ff40003800000 */
[----:B------:R-:W-:Y:S02]  /*10c80*/  ULDC UR5, c[0x0][0xac8] ;  /* 0x0002b20000057ab9 */ /* 0x000fe40000000800 */
[----:B------:R-:W-:Y:S02]  /*10c90*/  ISETP.GE.AND P4, PT, R18, UR5, PT ;  /* 0x0000000512007c0c */ /* 0x000fe4000bf86270 */
[----:B------:R-:W-:Y:S02]  /*10ca0*/  ISETP.GE.AND P3, PT, R19, UR5, PT ;  /* 0x0000000513007c0c */ /* 0x000fe4000bf66270 */
[----:B------:R-:W-:-:S09]  /*10cb0*/  ISETP.GE.AND P2, PT, R22, UR5, PT ;  /* 0x0000000516007c0c */ /* 0x000fd2000bf46270 */
[CC--:B-1----:R-:W-:Y:S02]  /*10cc0*/  @!P4 LEA R10, P6, R18.reuse, R3.reuse, 0x1 ;  /* 0x00000003120ac211 */ /* 0x0c2fe400078c08ff */
[CC--:B------:R-:W-:Y:S02]  /*10cd0*/  @!P3 LEA R12, P5, R19.reuse, R3.reuse, 0x1 ;  /* 0x00000003130cb211 */ /* 0x0c0fe400078a08ff */
[-C--:B--2---:R-:W-:Y:S02]  /*10ce0*/  @!P4 LEA.HI.X R11, R18, R0.reuse, R207, 0x1, P6 ;  /* 0x00000000120bc211 */ /* 0x084fe400030f0ccf */
[C---:B------:R-:W-:Y:S02]  /*10cf0*/  @!P2 LEA R2, P6, R22.reuse, R3, 0x1 ;  /* 0x000000031602a211 */ /* 0x040fe400078c08ff */
[-C--:B------:R-:W-:Y:S01]  /*10d00*/  @!P3 LEA.HI.X R13, R19, R0.reuse, R206, 0x1, P5 ;  /* 0x00000000130db211 */ /* 0x080fe200028f0cce */
[----:B------:R3:W-:Y:S01]  /*10d10*/  @!P4 ST.E.128 desc[UR52][R10.64], RZ ;  /* 0x000000ff0a00c985 */ /* 0x0007e2000c101d34 */
[----:B------:R-:W-:-:S03]  /*10d20*/  @!P2 LEA.HI.X R3, R22, R0, R205, 0x1, P6 ;  /* 0x000000001603a211 */ /* 0x000fc600030f0ccd */
[----:B------:R3:W-:Y:S04]  /*10d30*/  @!P3 ST.E.128 desc[UR52][R12.64], RZ ;  /* 0x000000ff0c00b985 */ /* 0x0007e8000c101d34 */
[----:B------:R3:W-:Y:S02]  /*10d40*/  @!P2 ST.E.128 desc[UR52][R2.64], RZ ;  /* 0x000000ff0200a985 */ /* 0x0007e4000c101d34 */
.L_x_1106:
[----:B------:R-:W-:Y:S05]  /*10d50*/  BSYNC B1 ;  /* 0x0000000000017941 */ /* 0x000fea0003800000 */
.L_x_1105:
        /* <DEDUP_REMOVED lines=9> */
[CC--:B------:R-:W-:Y:S02]  /*10df0*/  @!P5 LEA R12, P2, R19.reuse, R3.reuse, 0x1 ;  /* 0x00000003130cd211 */ /* 0x0c0fe400078408ff */
[----:B------:R-:W-:Y:S02]  /*10e00*/  @!P6 LEA R2, P3, R22, R3, 0x1 ;  /* 0x000000031602e211 */ /* 0x000fe400078608ff */
[-C--:B----4-:R-:W-:Y:S02]  /*10e10*/  @!P4 LEA.HI.X R11, R18, R0.reuse, R207, 0x1, P1 ;  /* 0x00000000120bc211 */ /* 0x090fe400008f0ccf */
[-C--:B------:R-:W-:Y:S02]  /*10e20*/  @!P5 LEA.HI.X R13, R19, R0.reuse, R206, 0x1, P2 ;  /* 0x00000000130dd211 */ /* 0x080fe400010f0cce */
[----:B------:R-:W-:Y:S01]  /*10e30*/  @!P6 LEA.HI.X R3, R22, R0, R205, 0x1, P3 ;  /* 0x000000001603e211 */ /* 0x000fe200018f0ccd */
[----:B------:R3:W-:Y:S04]  /*10e40*/  @!P4 ST.E.128 desc[UR52][R10.64], RZ ;  /* 0x000000ff0a00c985 */ /* 0x0007e8000c101d34 */
[----:B------:R3:W-:Y:S04]  /*10e50*/  @!P5 ST.E.128 desc[UR52][R12.64], RZ ;  /* 0x000000ff0c00d985 */ /* 0x0007e8000c101d34 */
[----:B------:R3:W-:Y:S02]  /*10e60*/  @!P6 ST.E.128 desc[UR52][R2.64], RZ ;  /* 0x000000ff0200e985 */ /* 0x0007e4000c101d34 */
.L_x_1108:
[----:B------:R-:W-:Y:S05]  /*10e70*/  BSYNC B1 ;  /* 0x0000000000017941 */ /* 0x000fea0003800000 */
.L_x_1107:
        /* <DEDUP_REMOVED lines=11> */
[-C--:B0-----:R-:W-:Y:S02]  /*10f30*/  @!P3 LEA.HI.X R11, R18, R0.reuse, R207, 0x1, P0 ;  /* 0x00000000120bb211 */ /* 0x081fe400000f0ccf */
[-C--:B------:R-:W-:Y:S02]  /*10f40*/  @!P4 LEA.HI.X R13, R19, R0.reuse, R206, 0x1, P1 ;  /* 0x00000000130dc211 */ /* 0x080fe400008f0cce */
[----:B------:R-:W-:Y:S01]  /*10f50*/  @!P5 LEA.HI.X R3, R22, R0, R205, 0x1, P2 ;  /* 0x000000001603d211 */ /* 0x000fe200010f0ccd */
[----:B------:R3:W-:Y:S04]  /*10f60*/  @!P3 ST.E.128 desc[UR52][R10.64], RZ ;  /* 0x000000ff0a00b985 */ /* 0x0007e8000c101d34 */
[----:B------:R3:W-:Y:S04]  /*10f70*/  @!P4 ST.E.128 desc[UR52][R12.64], RZ ;  /* 0x000000ff0c00c985 */ /* 0x0007e8000c101d34 */
[----:B------:R3:W-:Y:S02]  /*10f80*/  @!P5 ST.E.128 desc[UR52][R2.64], RZ ;  /* 0x000000ff0200d985 */ /* 0x0007e4000c101d34 */
.L_x_1110:
[----:B------:R-:W-:Y:S05]  /*10f90*/  BSYNC B1 ;  /* 0x0000000000017941 */ /* 0x000fea0003800000 */
.L_x_1109:
[----:B---3--:R-:W-:Y:S01]  /*10fa0*/  VIADD R2, R6, 0x60 ;  /* 0x0000006006027836 */ /* 0x008fe20000000000 */
[----:B0-----:R0:W3:Y:S04]  /*10fb0*/  SHFL.IDX PT, R0, R5, 0x3, 0x181f ;  /* 0x00781f0005007f89 */ /* 0x0010e800000e0000 */
[----:B------:R-:W-:Y:S01]  /*10fc0*/  ISETP.GE.AND P0, PT, R2, R9, PT ;  /* 0x000000090200720c */ /* 0x000fe20003f06270 */
[----:B-1----:R0:W1:-:S12]  /*10fd0*/  SHFL.IDX PT, R3, R4, 0x3, 0x181f ;  /* 0x00781f0004037f89 */ /* 0x00205800000e0000 */
[----:B0-----:R-:W-:Y:S05]  /*10fe0*/  @P0 BRA `(.L_x_1102) ;  /* 0x0000000000340947 */ /* 0x001fea0003800000 */
[----:B------:R-:W-:Y:S02]  /*10ff0*/  ULDC UR5, c[0x0][0xac8] ;  /* 0x0002b20000057ab9 */ /* 0x000fe40000000800 */
[----:B------:R-:W-:Y:S02]  /*11000*/  ISETP.GE.AND P3, PT, R18, UR5, PT ;  /* 0x0000000512007c0c */ /* 0x000fe4000bf66270 */
[----:B------:R-:W-:Y:S02]  /*11010*/  ISETP.GE.AND P4, PT, R19, UR5, PT ;  /* 0x0000000513007c0c */ /* 0x000fe4000bf86270 */
[----:B------:R-:W-:-:S09]  /*11020*/  ISETP.GE.AND P5, PT, R22, UR5, PT ;  /* 0x0000000516007c0c */ /* 0x000fd2000bfa6270 */
[-C--:B-12-4-:R-:W-:Y:S02]  /*11030*/  @!P3 LEA R4, P0, R18, R3.reuse, 0x1 ;  /* 0x000000031204b211 */ /* 0x096fe400078008ff */
[CC--:B------:R-:W-:Y:S02]  /*11040*/  @!P4 LEA R6, P1, R19.reuse, R3.reuse, 0x1 ;  /* 0x000000031306c211 */ /* 0x0c0fe400078208ff */
[----:B------:R-:W-:Y:S02]  /*11050*/  @!P5 LEA R2, P2, R22, R3, 0x1 ;  /* 0x000000031602d211 */ /* 0x000fe400078408ff */
[-C--:B---3--:R-:W-:Y:S02]  /*11060*/  @!P3 LEA.HI.X R5, R18, R0.reuse, R207, 0x1, P0 ;  /* 0x000000001205b211 */ /* 0x088fe400000f0ccf */
[-C--:B------:R-:W-:Y:S02]  /*11070*/  @!P4 LEA.HI.X R7, R19, R0.reuse, R206, 0x1, P1 ;  /* 0x000000001307c211 */ /* 0x080fe400008f0cce */
[----:B------:R-:W-:Y:S01]  /*11080*/  @!P5 LEA.HI.X R3, R22, R0, R205, 0x1, P2 ;  /* 0x000000001603d211 */ /* 0x000fe200010f0ccd */
[----:B------:R0:W-:Y:S04]  /*11090*/  @!P3 ST.E.128 desc[UR52][R4.64], RZ ;  /* 0x000000ff0400b985 */ /* 0x0001e8000c101d34 */
[----:B------:R0:W-:Y:S04]  /*110a0*/  @!P4 ST.E.128 desc[UR52][R6.64], RZ ;  /* 0x000000ff0600c985 */ /* 0x0001e8000c101d34 */
[----:B------:R0:W-:Y:S02]  /*110b0*/  @!P5 ST.E.128 desc[UR52][R2.64], RZ ;  /* 0x000000ff0200d985 */ /* 0x0001e4000c101d34 */
.L_x_1102:
[----:B------:R-:W-:Y:S05]  /*110c0*/  BSYNC B0 ;  /* 0x0000000000007941 */ /* 0x000fea0003800000 */
.L_x_1094:
[----:B------:R-:W-:Y:S02]  /*110d0*/  ULDC UR5, c[0x0][0xc38] ;  /* 0x00030e0000057ab9 */ /* 0x000fe40000000800 */
[----:B------:R-:W-:-:S06]  /*110e0*/  UISETP.GE.AND UP0, UPT, UR4, UR5, UPT ;  /* 0x000000050400728c */ /* 0x000fcc000bf06270 */
[----:B------:R-:W-:-:S13]  /*110f0*/  PLOP3.LUT P0, PT, PT, PT, UP0, 0x80, 0x0 ;  /* 0x000000000000781c */ /* 0x000fda0003f0f008 */
[----:B------:R-:W-:Y:S05]  /*11100*/  @!P0 BRA `(.L_x_1111) ;  /* 0xfffffefc00008947 */ /* 0x000fea000383ffff */
[----:B------:R-:W-:Y:S05]  /*11110*/  EXIT ;  /* 0x000000000000794d */ /* 0x000fea0003800000 */
.L_x_1005:
[----:B------:R-:W-:-:S08]  /*11120*/  NOP ;  /* 0x0000000000007918 */ /* 0x000fd00000000000 */
[----:B------:R-:W0:-:S00]  /*11130*/  USETMAXREG.DEALLOC.CTAPOOL 0x28 ;  /* 0x00000028000079c8 */ /* 0x000e0000080e0500 */
[----:B0-----:R-:W-:-:S06]  /*11140*/  LOP3.LUT R0, R0, 0x3, RZ, 0xc0, !PT ;  /* 0x0000000300007812 */ /* 0x001fcc00078ec0ff */
[----:B------:R-:W0:Y:S01]  /*11150*/  S2UR UR5, SR_CTAID.X ;  /* 0x00000000000579c3 */ /* 0x000e220000002500 */
[----:B------:R-:W-:Y:S01]  /*11160*/  LOP3.LUT R16, R16, 0xfffff7ff, RZ, 0xc0, !PT ;  /* 0xfffff7ff10107812 */ /* 0x000fe200078ec0ff */
[----:B------:R-:W-:Y:S01]  /*11170*/  STL [R1+0x4], RZ ;  /* 0x000004ff01007387 */ /* 0x000fe20000100800 */
[----:B------:R-:W-:Y:S02]  /*11180*/  IMAD.MOV.U32 R22, RZ, RZ, RZ ;  /* 0x000000ffff167224 */ /* 0x000fe400078e00ff */
[----:B------:R-:W-:Y:S01]  /*11190*/  IMAD.MOV.U32 R23, RZ, RZ, 0x1 ;  /* 0x00000001ff177424 */ /* 0x000fe200078e00ff */
[----:B------:R1:W2:Y:S02]  /*111a0*/  SHFL.IDX PT, R2, R0, RZ, 0x1f ;  /* 0x00001fff00027589 */ /* 0x0002a400000e0000 */
[----:B-1----:R-:W0:Y:S01]  /*111b0*/  LDC R0, c[0x0][0xc38] ;  /* 0x00030e00ff007b82 */ /* 0x002e220000000800 */
[----:B--2---:R-:W-:-:S13]  /*111c0*/  ISETP.NE.AND P0, PT, R2, RZ, PT ;  /* 0x000000ff0200720c */ /* 0x004fda0003f05270 */
[----:B------:R-:W-:Y:S01]  /*111d0*/  @P0 LOP3.LUT R16, R16, 0x800, RZ, 0xfc, !PT ;  /* 0x0000080010100812 */ /* 0x000fe200078efcff */
[----:B------:R-:W-:Y:S06]  /*111e0*/  @P0 BAR.ARV 0x4, 0x180 ;  /* 0x0106000000000b1d */ /* 0x000fec0000002000 */
[----:B0-----:R-:W-:-:S13]  /*111f0*/  ISETP.LE.AND P0, PT, R0, UR5, PT ;  /* 0x0000000500007c0c */ /* 0x001fda000bf03270 */
[----:B------:R-:W-:Y:S05]  /*11200*/  @P0 BRA `(.L_x_1112) ;  /* 0x0000004800780947 */ /* 0x000fea0003800000 */
[----:B------:R-:W0:Y:S01]  /*11210*/  S2R R10, SR_TID.X ;  /* 0x00000000000a7919 */ /* 0x000e220000002100 */
[----:B------:R-:W-:Y:S01]  /*11220*/  ULDC.64 UR6, c[0x0][0x2f0] ;  /* 0x0000bc0000067ab9 */ /* 0x000fe20000000a00 */
[----:B------:R-:W-:Y:S01]  /*11230*/  LOP3.LUT R16, R16, 0xfffffffd, RZ, 0xc0, !PT ;  /* 0xfffffffd10107812 */ /* 0x000fe200078ec0ff */
[----:B------:R-:W-:Y:S01]  /*11240*/  ULDC UR8, c[0x0][0x2b8] ;  /* 0x0000ae0000087ab9 */ /* 0x000fe20000000800 */
[----:B------:R-:W-:Y:S01]  /*11250*/  IMAD.MOV.U32 R34, RZ, RZ, 0x40 ;  /* 0x00000040ff227424 */ /* 0x000fe200078e00ff */
[----:B------:R-:W-:Y:S01]  /*11260*/  ULDC.64 UR10, c[0x0][0x418] ;  /* 0x00010600000a7ab9 */ /* 0x000fe20000000a00 */
[----:B------:R-:W-:Y:S01]  /*11270*/  IMAD.MOV.U32 R26, RZ, RZ, 0x20 ;  /* 0x00000020ff1a7424 */ /* 0x000fe200078e00ff */
[----:B------:R-:W-:Y:S01]  /*11280*/  UISETP.NE.U32.AND UP0, UPT, UR10, URZ, UPT ;  /* 0x0000003f0a00728c */ /* 0x000fe2000bf05070 */
[----:B------:R-:W-:Y:S01]  /*11290*/  IMAD.MOV.U32 R23, RZ, RZ, 0x1 ;  /* 0x00000001ff177424 */ /* 0x000fe200078e00ff */
[----:B------:R-:W-:Y:S01]  /*112a0*/  ULDC UR4, c[0x0][0x424] ;  /* 0x0001090000047ab9 */ /* 0x000fe20000000800 */
[----:B------:R-:W-:Y:S01]  /*112b0*/  ULDC UR39, c[0x0][0x288] ;  /* 0x0000a20000277ab9 */ /* 0x000fe20000000800 */
[----:B------:R-:W-:Y:S01]  /*112c0*/  UISETP.NE.AND.EX UP0, UPT, UR11, URZ, UPT, UP0 ;  /* 0x0000003f0b00728c */ /* 0x000fe2000bf05300 */
[----:B------:R-:W-:Y:S01]  /*112d0*/  IMAD.MOV.U32 R22, RZ, RZ, RZ ;  /* 0x000000ffff167224 */ /* 0x000fe200078e00ff */
[----:B------:R-:W-:Y:S01]  /*112e0*/  ULDC UR40, c[0x0][0x448] ;  /* 0x0001120000287ab9 */ /* 0x000fe20000000800 */
[----:B------:R-:W-:Y:S01]  /*112f0*/  ULDC UR49, c[0x0][0xc] ;  /* 0x0000030000317ab9 */ /* 0x000fe20000000800 */
[----:B------:R-:W-:-:S02]  /*11300*/  USEL UR4, UR4, 0x1, UP0 ;  /* 0x0000000104047887 */ /* 0x000fc40008000000 */
[----:B------:R-:W-:Y:S02]  /*11310*/  UIMAD UR40, UR40, UR39, URZ ;  /* 0x00000027282872a4 */ /* 0x000fe4000f8e023f */
[----:B------:R-:W-:Y:S02]  /*11320*/  UIMAD UR41, UR4, UR6, URZ ;  /* 0x00000006042972a4 */ /* 0x000fe4000f8e023f */
[----:B------:R-:W-:Y:S02]  /*11330*/  ULOP3.LUT UR48, UR43, 0x2, URZ, 0xfc, !UPT ;  /* 0x000000022b307892 */ /* 0x000fe4000f8efc3f */
[----:B------:R-:W-:Y:S02]  /*11340*/  UIADD3 UR4, UR41, 0x7f, URZ ;  /* 0x0000007f29047890 */ /* 0x000fe4000fffe03f */
[----:B------:R-:W-:Y:S02]  /*11350*/  UIADD3 UR46, UR41, 0x1, -UR39 ;  /* 0x00000001292e7890 */ /* 0x000fe4000fffe827 */
[----:B------:R-:W-:-:S02]  /*11360*/  ULOP3.LUT UR47, UR43, 0x1, URZ, 0xfc, !UPT ;  /* 0x000000012b2f7892 */ /* 0x000fc4000f8efc3f */
[----:B------:R-:W-:Y:S01]  /*11370*/  UIADD3 UR39, UR41, -UR39, URZ ;  /* 0x8000002729277290 */ /* 0x000fe2000fffe03f */
[C---:B0-----:R-:W-:Y:S01]  /*11380*/  IMAD.SHL.U32 R7, R10.reuse, 0x10, RZ ;  /* 0x000000100a077824 */ /* 0x041fe200078e00ff */
[C---:B------:R-:W-:Y:S01]  /*11390*/  LOP3.LUT R8, R10.reuse, 0x7f, RZ, 0xc0, !PT ;  /* 0x0000007f0a087812 */ /* 0x040fe200078ec0ff */
[C---:B------:R-:W-:Y:S02]  /*113a0*/  IMAD.SHL.U32 R3, R10.reuse, 0x2, RZ ;  /* 0x000000020a037824 */ /* 0x040fe400078e00ff */
[C---:B------:R-:W-:Y:S01]  /*113b0*/  IMAD.SHL.U32 R0, R10.reuse, 0x80, RZ ;  /* 0x000000800a007824 */ /* 0x040fe200078e00ff */
[C---:B------:R-:W-:Y:S01]  /*113c0*/  LOP3.LUT R2, R7.reuse, 0x1b0, RZ, 0xc0, !PT ;  /* 0x000001b007027812 */ /* 0x040fe200078ec0ff */
[----:B------:R-:W-:Y:S01]  /*113d0*/  IMAD.SHL.U32 R36, R10, 0x40, RZ ;  /* 0x000000400a247824 */ /* 0x000fe200078e00ff */
[----:B------:R-:W-:Y:S02]  /*113e0*/  LOP3.LUT R28, R7, 0x30, RZ, 0xc0, !PT ;  /* 0x00000030071c7812 */ /* 0x000fe400078ec0ff */
[----:B------:R-:W-:-:S02]  /*113f0*/  LOP3.LUT R32, R2, 0x30, R3, 0x78, !PT ;  /* 0x0000003002207812 */ /* 0x000fc400078e7803 */
[C---:B------:R-:W-:Y:S02]  /*11400*/  LOP3.LUT R2, R0.reuse, 0x380, RZ, 0xc0, !PT ;  /* 0x0000038000027812 */ /* 0x040fe400078ec0ff */
[----:B------:R-:W-:Y:S02]  /*11410*/  LOP3.LUT R4, R0, 0x400, RZ, 0xc0, !PT ;  /* 0x0000040000047812 */ /* 0x000fe400078ec0ff */
[--C-:B------:R-:W-:Y:S02]  /*11420*/  LOP3.LUT R2, R2, 0x10, R10.reuse, 0xf8, !PT ;  /* 0x0000001002027812 */ /* 0x100fe400078ef80a */
[----:B------:R-:W-:Y:S02]  /*11430*/  SHF.R.U32.HI R3, RZ, 0x1, R10 ;  /* 0x00000001ff037819 */ /* 0x000fe4000001160a */
[----:B------:R-:W-:Y:S02]  /*11440*/  LOP3.LUT R33, R2, 0x70, R7, 0x78, !PT ;  /* 0x0000007002217812 */ /* 0x000fe400078e7807 */
[----:B------:R-:W-:-:S02]  /*11450*/  LOP3.LUT R2, R28, 0x40, RZ, 0xfc, !PT ;  /* 0x000000401c027812 */ /* 0x000fc400078efcff */
[----:B------:R-:W-:Y:S02]  /*11460*/  LOP3.LUT R0, R36, 0x180, RZ, 0xc0, !PT ;  /* 0x0000018024007812 */ /* 0x000fe400078ec0ff */
[C---:B------:R-:W-:Y:S02]  /*11470*/  ISETP.GE.AND P2, PT, R2.reuse, UR7, PT ;  /* 0x0000000702007c0c */ /* 0x040fe4000bf46270 */
[----:B------:R-:W-:Y:S02]  /*11480*/  ISETP.GE.AND P1, PT, R2, UR7, PT ;  /* 0x0000000702007c0c */ /* 0x000fe4000bf26270 */
[----:B------:R-:W-:Y:S01]  /*11490*/  LOP3.LUT R0, R0, 0x30, R3, 0xf8, !PT ;  /* 0x0000003000007812 */ /* 0x000fe200078ef803 */
[----:B------:R-:W-:Y:S01]  /*114a0*/  IMAD.SHL.U32 R3, R10, 0x8, RZ ;  /* 0x000000080a037824 */ /* 0x000fe200078e00ff */
[----:B------:R-:W-:Y:S02]  /*114b0*/  ISETP.GE.AND P0, PT, R2, UR8, PT ;  /* 0x0000000802007c0c */ /* 0x000fe4000bf06270 */
[----:B------:R-:W-:-:S02]  /*114c0*/  SHF.R.U32.HI R5, RZ, 0x5, R8 ;  /* 0x00000005ff057819 */ /* 0x000fc40000011608 */
[----:B------:R-:W-:Y:S02]  /*114d0*/  LOP3.LUT R3, R0, 0x30, R3, 0x78, !PT ;  /* 0x0000003000037812 */ /* 0x000fe400078e7803 */
[----:B------:R-:W-:Y:S01]  /*114e0*/  LOP3.LUT R0, R28, 0x80, RZ, 0xfc, !PT ;  /* 0x000000801c007812 */ /* 0x000fe200078efcff */
[----:B------:R-:W-:Y:S01]  /*114f0*/  IMAD R4, R5, 0x800, R4 ;  /* 0x0000080005047824 */ /* 0x000fe200078e0204 */
[----:B------:R-:W-:Y:S02]  /*11500*/  @P2 LOP3.LUT R16, R16, 0x2, RZ, 0xfc, !PT ;  /* 0x0000000210102812 */ /* 0x000fe400078efcff */
[----:B------:R-:W-:Y:S01]  /*11510*/  LOP3.LUT R36, R3, 0x640, R36, 0xf8, !PT ;  /* 0x0000064003247812 */ /* 0x000fe200078ef824 */
[----:B------:R-:W-:Y:S01]  /*11520*/  IMAD.U32 R3, RZ, RZ, UR5 ;  /* 0x00000005ff037e24 */ /* 0x000fe2000f8e00ff */
[----:B------:R-:W-:Y:S01]  /*11530*/  LOP3.LUT R16, R16, 0xffffffbf, RZ, 0xc0, !PT ;  /* 0xffffffbf10107812 */ /* 0x000fe200078ec0ff */
[----:B------:R-:W-:Y:S01]  /*11540*/  USHF.R.S32.HI UR5, URZ, 0x1f, UR4 ;  /* 0x0000001f3f057899 */ /* 0x000fe20008011404 */
[----:B------:R-:W-:Y:S01]  /*11550*/  LOP3.LUT R6, R7, 0x40, RZ, 0xc0, !PT ;  /* 0x0000004007067812 */ /* 0x000fe200078ec0ff */
[----:B------:R-:W-:Y:S01]  /*11560*/  IMAD.IADD R33, R4, 0x1, R33 ;  /* 0x0000000104217824 */ /* 0x000fe200078e0221 */
[----:B------:R-:W-:Y:S01]  /*11570*/  @P1 LOP3.LUT R16, R16, 0x40, RZ, 0xfc, !PT ;  /* 0x0000004010101812 */ /* 0x000fe200078efcff */
[----:B------:R0:W-:Y:S01]  /*11580*/  STL [R1], R3 ;  /* 0x0000000301007387 */ /* 0x0001e20000100800 */
[----:B------:R-:W-:Y:S01]  /*11590*/  R2P PR, R10, 0x6 ;  /* 0x000000060a007804 */ /* 0x000fe20000000000 */
[----:B------:R-:W-:Y:S01]  /*115a0*/  IMAD R9, R5, 0x200, R6 ;  /* 0x0000020005097824 */ /* 0x000fe200078e0206 */
[----:B------:R-:W-:Y:S01]  /*115b0*/  LOP3.LUT R16, R16, 0xfffffdff, RZ, 0xc0, !PT ;  /* 0xfffffdff10107812 */ /* 0x000fe200078ec0ff */
[----:B------:R1:W-:Y:S01]  /*115c0*/  STL [R1+0x4], RZ ;  /* 0x000004ff01007387 */ /* 0x0003e20000100800 */
[----:B------:R-:W-:Y:S01]  /*115d0*/  MOV R2, 0x400 ;  /* 0x0000040000027802 */ /* 0x000fe20000000f00 */
[----:B------:R-:W-:Y:S01]  /*115e0*/  IMAD.IADD R32, R32, 0x1, R9 ;  /* 0x0000000120207824 */ /* 0x000fe200078e0209 */
[----:B------:R-:W-:Y:S01]  /*115f0*/  SEL R34, R34, 0xffffffc0, !P2 ;  /* 0xffffffc022227807 */ /* 0x000fe20005000000 */
[----:B------:R-:W-:Y:S01]  /*11600*/  ULEA.HI UR5, UR5, UR4, URZ, 0x7 ;  /* 0x0000000405057291 */ /* 0x000fe2000f8f383f */
[----:B------:R-:W-:-:S02]  /*11610*/  ISETP.GE.AND P2, PT, R0, UR7, PT ;  /* 0x0000000700007c0c */ /* 0x000fc4000bf46270 */
[----:B------:R-:W-:Y:S01]  /*11620*/  @P0 LOP3.LUT R16, R16, 0x200, RZ, 0xfc, !PT ;  /* 0x0000020010100812 */ /* 0x000fe200078efcff */
[----:B------:R-:W-:Y:S01]  /*11630*/  USHF.R.S32.HI UR38, URZ, 0x7, UR5 ;  /* 0x000000073f267899 */ /* 0x000fe20008011405 */
[----:B------:R-:W-:Y:S02]  /*11640*/  SEL R26, R26, 0xffffffe0, !P1 ;  /* 0xffffffe01a1a7807 */ /* 0x000fe40004800000 */
[----:B------:R-:W-:Y:S02]  /*11650*/  ISETP.GE.AND P1, PT, R0, UR7, PT ;  /* 0x0000000700007c0c */ /* 0x000fe4000bf26270 */
[----:B------:R-:W-:Y:S02]  /*11660*/  LOP3.LUT R16, R16, 0xfffffffe, RZ, 0xc0, !PT ;  /* 0xfffffffe10107812 */ /* 0x000fe400078ec0ff */
[----:B------:R-:W-:Y:S01]  /*11670*/  ISETP.GE.AND P0, PT, R0, UR8, PT ;  /* 0x0000000800007c0c */ /* 0x000fe2000bf06270 */
[----:B------:R-:W-:Y:S01]  /*11680*/  IMAD.SHL.U32 R0, R10, 0x20, RZ ;  /* 0x000000200a007824 */ /* 0x000fe200078e00ff */
[----:B------:R-:W-:-:S02]  /*11690*/  LEA R17, R31, R2, 0x18 ;  /* 0x000000021f117211 */ /* 0x000fc400078ec0ff */
[----:B------:R-:W-:Y:S02]  /*116a0*/  @P2 LOP3.LUT R16, R16, 0x1, RZ, 0xfc, !PT ;  /* 0x0000000110102812 */ /* 0x000fe400078efcff */
[----:B------:R-:W-:Y:S01]  /*116b0*/  ISETP.GE.AND P2, PT, R28, UR7, PT ;  /* 0x000000071c007c0c */ /* 0x000fe2000bf46270 */
[----:B------:R-:W-:Y:S01]  /*116c0*/  IMAD.IADD R37, R17, 0x1, R32 ;  /* 0x0000000111257824 */ /* 0x000fe200078e0220 */
[----:B------:R-:W-:Y:S02]  /*116d0*/  LOP3.LUT R16, R16, 0xffffffdf, RZ, 0xc0, !PT ;  /* 0xffffffdf10107812 */ /* 0x000fe400078ec0ff */
[----:B------:R-:W-:Y:S02]  /*116e0*/  LOP3.LUT R0, R0, 0x60, RZ, 0xc0, !PT ;  /* 0x0000006000007812 */ /* 0x000fe400078ec0ff */
[----:B------:R-:W-:Y:S02]  /*116f0*/  @P1 LOP3.LUT R16, R16, 0x20, RZ, 0xfc, !PT ;  /* 0x0000002010101812 */ /* 0x000fe400078efcff */
[----:B------:R-:W-:-:S02]  /*11700*/  ISETP.GE.AND P1, PT, R28, UR7, PT ;  /* 0x000000071c007c0c */ /* 0x000fc4000bf26270 */
[----:B------:R-:W-:Y:S02]  /*11710*/  LOP3.LUT R16, R16, 0xfffffeff, RZ, 0xc0, !PT ;  /* 0xfffffeff10107812 */ /* 0x000fe400078ec0ff */
[----:B0-----:R-:W-:Y:S02]  /*11720*/  SHF.R.U32.HI R3, RZ, 0x2, R8 ;  /* 0x00000002ff037819 */ /* 0x001fe40000011608 */
[----:B------:R-:W-:Y:S02]  /*11730*/  @P0 LOP3.LUT R16, R16, 0x100, RZ, 0xfc, !PT ;  /* 0x0000010010100812 */ /* 0x000fe400078efcff */
[----:B------:R-:W-:Y:S02]  /*11740*/  ISETP.GE.AND P0, PT, R28, UR8, PT ;  /* 0x000000081c007c0c */ /* 0x000fe4000bf06270 */
[----:B------:R-:W-:Y:S02]  /*11750*/  LOP3.LUT R16, R16, 0xfffffffb, RZ, 0xc0, !PT ;  /* 0xfffffffb10107812 */ /* 0x000fe400078ec0ff */
[----:B------:R-:W-:-:S02]  /*11760*/  LOP3.LUT R0, R3, R0, RZ, 0xfc, !PT ;  /* 0x0000000003007212 */ /* 0x000fc400078efcff */
[----:B------:R-:W-:-:S04]  /*11770*/  @P2 LOP3.LUT R16, R16, 0x4, RZ, 0xfc, !PT ;  /* 0x0000000410102812 */ /* 0x000fc800078efcff */
[----:B------:R-:W-:-:S04]  /*11780*/  LOP3.LUT R16, R16, 0xfffffbff, RZ, 0xc0, !PT ;  /* 0xfffffbff10107812 */ /* 0x000fc800078ec0ff */
[----:B------:R-:W-:-:S04]  /*11790*/  LOP3.LUT R16, R16, 0xffffff7f, RZ, 0xc0, !PT ;  /* 0xffffff7f10107812 */ /* 0x000fc800078ec0ff */
[----:B------:R-:W-:-:S04]  /*117a0*/  @P1 LOP3.LUT R16, R16, 0x80, RZ, 0xfc, !PT ;  /* 0x0000008010101812 */ /* 0x000fc800078efcff */
[----:B-1----:R-:W-:-:S07]  /*117b0*/  @P0 LOP3.LUT R16, R16, 0x400, RZ, 0xfc, !PT ;  /* 0x0000040010100812 */ /* 0x002fce00078efcff */
.L_x_1183:
[----:B--2---:R-:W2:Y:S01]  /*117c0*/  LDL R0, [R1] ;  /* 0x0000000001007983 */ /* 0x004ea20000100800 */
[----:B------:R-:W-:Y:S02]  /*117d0*/  ULDC UR7, c[0x0][0xc60] ;  /* 0x0003180000077ab9 */ /* 0x000fe40000000800 */
[----:B------:R-:W-:-:S11]  /*117e0*/  UISETP.NE.AND UP0, UPT, UR7, 0x1, UPT ;  /* 0x000000010700788c */ /* 0x000fd6000bf05270 */
[----:B------:R-:W-:Y:S01]  /*117f0*/  @UP0 ULDC UR4, c[0x0][0xc64] ;  /* 0x0003190000040ab9 */ /* 0x000fe20000000800 */
[----:B------:R-:W-:Y:S01]  /*11800*/  @UP0 ULDC UR8, c[0x0][0xc68] ;  /* 0x00031a0000080ab9 */ /* 0x000fe20000000800 */
[C---:B--2---:R-:W-:Y:S02]  /*11810*/  R2UR UR37, R0.reuse ;  /* 0x00000000002572ca */ /* 0x044fe400000e0000 */
[----:B------:R-:W-:-:S11]  /*11820*/  R2UR UR6, R0 ;  /* 0x00000000000672ca */ /* 0x000fd600000e0000 */
[----:B------:R-:W-:-:S04]  /*11830*/  UIMAD.WIDE.U32 UR4, UR37, UR4, URZ ;  /* 0x00000004250472a5 */ /* 0x000fc8000f8e003f */
[----:B------:R-:W-:-:S03]  /*11840*/  @UP0 USHF.R.U32.HI UR37, URZ, UR8, UR5 ;  /* 0x000000083f250299 */ /* 0x000fc60008011605 */
[----:B------:R-:W-:Y:S02]  /*11850*/  ULDC UR4, c[0x0][0xc78] ;  /* 0x00031e0000047ab9 */ /* 0x000fe40000000800 */
[----:B------:R-:W-:Y:S02]  /*11860*/  UISETP.GE.AND UP0, UPT, UR37, UR4, UPT ;  /* 0x000000042500728c */ /* 0x000fe4000bf06270 */
[----:B------:R-:W-:-:S04]  /*11870*/  UIADD3 UR4, -UR37, URZ, URZ ;  /* 0x0000003f25047290 */ /* 0x000fc8000fffe13f */
[----:B------:R-:W-:Y:S01]  /*11880*/  PLOP3.LUT P0, PT, PT, PT, UP0, 0x40, 0x0 ;  /* 0x000000000000781c */ /* 0x000fe20003f0e808 */
[----:B------:R-:W-:-:S12]  /*11890*/  UIMAD UR7, UR7, UR4, UR6 ;  /* 0x00000004070772a4 */ /* 0x000fd8000f8e0206 */
[----:B01----:R-:W-:Y:S05]  /*118a0*/  @P0 BRA `(.L_x_1113) ;  /* 0x0000000000200947 */ /* 0x003fea0003800000 */
        /* <DEDUP_REMOVED lines=8> */
.L_x_1113:
[----:B------:R-:W-:Y:S01]  /*11930*/  ULDC UR8, c[0x0][0xc54] ;  /* 0x0003150000087ab9 */ /* 0x000fe20000000800 */
[----:B------:R-:W-:Y:S01]  /*11940*/  UMOV UR6, UR7 ;  /* 0x0000000700067c82 */ /* 0x000fe20008000000 */
[----:B------:R-:W-:-:S11]  /*11950*/  UISETP.NE.AND UP0, UPT, UR8, 0x1, UPT ;  /* 0x000000010800788c */ /* 0x000fd6000bf05270 */
[----:B------:R-:W-:Y:S02]  /*11960*/  @UP0 ULDC.64 UR10, c[0x0][0xc58] ;  /* 0x00031600000a0ab9 */ /* 0x000fe40000000a00 */
[----:B------:R-:W-:-:S04]  /*11970*/  UIMAD.WIDE.U32 UR4, UR7, UR10, URZ ;  /* 0x0000000a070472a5 */ /* 0x000fc8000f8e003f */
[----:B------:R-:W-:-:S04]  /*11980*/  @UP0 USHF.R.U32.HI UR6, URZ, UR11, UR5 ;  /* 0x0000000b3f060299 */ /* 0x000fc80008011605 */
[----:B------:R-:W-:-:S12]  /*11990*/  UIMAD UR4, UR6, UR8, URZ ;  /* 0x00000008060472a4 */ /* 0x000fd8000f8e023f */
.L_x_1114:
[----:B------:R-:W-:Y:S01]  /*119a0*/  ULDC UR5, c[0x0][0xc48] ;  /* 0x0003120000057ab9 */ /* 0x000fe20000000800 */
[----:B------:R-:W-:Y:S01]  /*119b0*/  ULDC.64 UR8, c[0x0][0xa28] ;  /* 0x00028a0000087ab9 */ /* 0x000fe20000000a00 */
[----:B------:R-:W-:Y:S01]  /*119c0*/  UISETP.NE.AND UP1, UPT, UR5, 0x1, UPT ;  /* 0x000000010500788c */ /* 0x000fe2000bf25270 */
[----:B------:R-:W-:Y:S01]  /*119d0*/  IMAD.MOV.U32 R30, RZ, RZ, RZ ;  /* 0x000000ffff1e7224 */ /* 0x000fe200078e00ff */
[----:B------:R-:W-:Y:S02]  /*119e0*/  UIADD3 UR4, UR7, -UR4, URZ ;  /* 0x8000000407047290 */ /* 0x000fe4000fffe03f */
[----:B------:R-:W-:Y:S01]  /*119f0*/  UISETP.NE.U32.AND UP0, UPT, UR8, URZ, UPT ;  /* 0x0000003f0800728c */ /* 0x000fe2000bf05070 */
[----:B------:R-:W-:Y:S02]  /*11a00*/  ULDC UR5, c[0x0][0xc54] ;  /* 0x0003150000057ab9 */ /* 0x000fe40000000800 */
[----:B------:R-:W-:Y:S02]  /*11a10*/  UIMAD UR37, UR37, UR5, UR4 ;  /* 0x00000005252572a4 */ /* 0x000fe4000f8e0204 */
[----:B------:R-:W-:-:S02]  /*11a20*/  UISETP.NE.AND.EX UP0, UPT, UR9, URZ, UPT, UP0 ;  /* 0x0000003f0900728c */ /* 0x000fc4000bf05300 */
[----:B------:R-:W-:Y:S01]  /*11a30*/  @UP1 ULDC UR4, c[0x0][0xc4c] ;  /* 0x0003130000041ab9 */ /* 0x000fe20000000800 */
[----:B------:R-:W-:Y:S01]  /*11a40*/  @UP1 ULDC UR7, c[0x0][0xc50] ;  /* 0x0003140000071ab9 */ /* 0x000fe20000000800 */
[----:B------:R-:W-:Y:S02]  /*11a50*/  UIMAD.WIDE.U32 UR4, UR37, UR4, URZ ;  /* 0x00000004250472a5 */ /* 0x000fe4000f8e003f */
[----:B------:R-:W-:Y:S01]  /*11a60*/  UMOV UR36, UR37 ;  /* 0x0000002500247c82 */ /* 0x000fe20008000000 */
[----:B------:R-:W-:Y:S01]  /*11a70*/  ULOP3.LUT UR6, UR6, 0x1ffffff, URZ, 0x3c, !UPT ;  /* 0x01ffffff06067892 */ /* 0x000fe2000f8e3c3f */
[----:B------:R-:W-:Y:S01]  /*11a80*/  PLOP3.LUT P0, PT, PT, PT, UP0, 0x80, 0x0 ;  /* 0x000000000000781c */ /* 0x000fe20003f0f008 */
[----:B------:R-:W-:-:S03]  /*11a90*/  @UP1 USHF.R.U32.HI UR36, URZ, UR7, UR5 ;  /* 0x000000073f241299 */ /* 0x000fc60008011605 */
[----:B------:R-:W-:Y:S02]  /*11aa0*/  @UP0 ULDC.64 UR4, c[0x0][0xa28] ;  /* 0x00028a0000040ab9 */ /* 0x000fe40000000a00 */
[----:B------:R-:W-:-:S06]  /*11ab0*/  @UP0 UIMAD.WIDE UR4, UR36, 0x4, UR4 ;  /* 0x00000004240408a5 */ /* 0x000fcc000f8e0204 */
[----:B------:R-:W-:Y:S01]  /*11ac0*/  IMAD.U32 R3, RZ, RZ, UR5 ;  /* 0x00000005ff037e24 */ /* 0x000fe2000f8e00ff */
[----:B------:R-:W-:Y:S01]  /*11ad0*/  ULDC UR5, c[0x0][0x448] ;  /* 0x0001120000057ab9 */ /* 0x000fe20000000800 */
[----:B------:R-:W-:Y:S01]  /*11ae0*/  IMAD.U32 R2, RZ, RZ, UR4 ;  /* 0x00000004ff027e24 */ /* 0x000fe2000f8e00ff */
[----:B------:R-:W-:Y:S01]  /*11af0*/  ULDC UR4, c[0x0][0xc3c] ;  /* 0x00030f0000047ab9 */ /* 0x000fe20000000800 */
[----:B------:R-:W-:Y:S02]  /*11b00*/  UISETP.NE.AND UP2, UPT, UR5, 0x1, UPT ;  /* 0x000000010500788c */ /* 0x000fe4000bf45270 */
[----:B------:R-:W-:Y:S01]  /*11b10*/  UIADD3 UR6, UR6, UR4, URZ ;  /* 0x0000000406067290 */ /* 0x000fe2000fffe03f */
[----:B------:R0:W5:Y:S01]  /*11b20*/  @P0 LDG.E R30, desc[UR52][R2.64] ;  /* 0x00000034021e0981 */ /* 0x000162000c1e1900 */
[----:B------:R-:W-:Y:S02]  /*11b30*/  UP2UR UR50, UPR, URZ, 0x4 ;  /* 0x000000043f327883 */ /* 0x000fe40008000000 */
[----:B------:R-:W-:-:S04]  /*11b40*/  USHF.L.U32 UR42, UR6, 0x7, URZ ;  /* 0x00000007062a7899 */ /* 0x000fc8000800063f */
[----:B------:R-:W-:Y:S01]  /*11b50*/  UIADD3 UR6, UR42, 0x7f, URZ ;  /* 0x0000007f2a067890 */ /* 0x000fe2000fffe03f */
[----:B------:R-:W-:Y:S01]  /*11b60*/  @UP2 ULDC UR4, c[0x0][0x44c] ;  /* 0x0001130000042ab9 */ /* 0x000fe20000000800 */
[----:B------:R-:W-:Y:S02]  /*11b70*/  @UP2 ULDC UR7, c[0x0][0x450] ;  /* 0x0001140000072ab9 */ /* 0x000fe40000000800 */
[----:B------:R-:W-:-:S04]  /*11b80*/  UIMAD.WIDE.U32 UR4, UR6, UR4, URZ ;  /* 0x00000004060472a5 */ /* 0x000fc8000f8e003f */
[----:B------:R-:W-:-:S03]  /*11b90*/  @UP2 USHF.R.U32.HI UR6, URZ, UR7, UR5 ;  /* 0x000000073f062299 */ /* 0x000fc60008011605 */
[----:B------:R-:W-:Y:S01]  /*11ba0*/  ULDC.64 UR4, c[0x0][0x9e0] ;  /* 0x0002780000047ab9 */ /* 0x000fe20000000a00 */
[----:B------:R-:W-:Y:S02]  /*11bb0*/  UIADD3 UR6, UR46, UR6, URZ ;  /* 0x000000062e067290 */ /* 0x000fe4000fffe03f */
[----:B------:R-:W-:Y:S02]  /*11bc0*/  UISETP.GE.AND UP0, UPT, UR5, 0x1, UPT ;  /* 0x000000010500788c */ /* 0x000fe4000bf06270 */
[----:B------:R-:W-:-:S04]  /*11bd0*/  UIADD3 UR4, UR6, UR4, URZ ;  /* 0x0000000406047290 */ /* 0x000fc8000fffe03f */
[----:B------:R-:W-:-:S13]  /*11be0*/  PLOP3.LUT P0, PT, PT, PT, UP0, 0x40, 0x0 ;  /* 0x000000000000781c */ /* 0x000fda0003f0e808 */
[----:B0-----:R-:W-:Y:S05]  /*11bf0*/  @P0 BRA `(.L_x_1115) ;  /* 0x0000000000440947 */ /* 0x001fea0003800000 */
        /* <DEDUP_REMOVED lines=10> */
.L_x_1116:
[----:B------:R-:W-:-:S11]  /*11ca0*/  UISETP.NE.AND UP1, UPT, UR5, 0x1, UPT ;  /* 0x000000010500788c */ /* 0x000fd6000bf25270 */
[----:B------:R-:W-:Y:S02]  /*11cb0*/  @UP1 ULDC.64 UR10, c[0x0][0x9e8] ;  /* 0x00027a00000a1ab9 */ /* 0x000fe40000000a00 */
[----:B------:R-:W-:-:S04]  /*11cc0*/  UIMAD.WIDE.U32 UR6, UR8, UR10, URZ ;  /* 0x0000000a080672a5 */ /* 0x000fc8000f8e003f */
[----:B------:R-:W-:-:S12]  /*11cd0*/  @UP1 USHF.R.U32.HI UR8, URZ, UR11, UR7 ;  /* 0x0000000b3f081299 */ /* 0x000fd80008011607 */
.L_x_1117:
[----:B------:R-:W-:-:S04]  /*11ce0*/  UIMAD UR8, UR8, UR5, UR5 ;  /* 0x00000005080872a4 */ /* 0x000fc8000f8e0205 */
[----:B------:R-:W-:-:S04]  /*11cf0*/  UISETP.LT.AND UP1, UPT, UR4, UR8, UPT ;  /* 0x000000080400728c */ /* 0x000fc8000bf21270 */
[----:B------:R-:W-:-:S12]  /*11d00*/  USEL UR4, UR4, UR8, UP1 ;  /* 0x0000000804047287 */ /* 0x000fd80008800000 */
.L_x_1115:
[----:B------:R-:W-:Y:S01]  /*11d10*/  UISETP.NE.AND UP1, UPT, UR50, URZ, UPT ;  /* 0x0000003f3200728c */ /* 0x000fe2000bf25270 */
[----:B------:R-:W-:Y:S01]  /*11d20*/  PLOP3.LUT P0, PT, PT, PT, UP0, 0x40, 0x0 ;  /* 0x000000000000781c */ /* 0x000fe20003f0e808 */
[----:B------:R-:W-:-:S04]  /*11d30*/  UIADD3 UR4, UR4, 0x7f, URZ ;  /* 0x0000007f04047890 */ /* 0x000fc8000fffe03f */
[----:B------:R-:W-:-:S04]  /*11d40*/  USHF.R.S32.HI UR8, URZ, 0x1f, UR4 ;  /* 0x0000001f3f087899 */ /* 0x000fc80008011404 */
[----:B------:R-:W-:Y:S01]  /*11d50*/  ULEA.HI UR8, UR8, UR4, URZ, 0x7 ;  /* 0x0000000408087291 */ /* 0x000fe2000f8f383f */
[----:B------:R-:W-:Y:S01]  /*11d60*/  @UP1 ULDC UR6, c[0x0][0x44c] ;  /* 0x0001130000061ab9 */ /* 0x000fe20000000800 */
[----:B------:R-:W-:Y:S01]  /*11d70*/  @UP1 ULDC UR9, c[0x0][0x450] ;  /* 0x0001140000091ab9 */ /* 0x000fe20000000800 */
[----:B------:R-:W-:Y:S02]  /*11d80*/  UIMAD.WIDE.U32 UR6, UR42, UR6, URZ ;  /* 0x000000062a0672a5 */ /* 0x000fe4000f8e003f */
[----:B------:R-:W-:Y:S01]  /*11d90*/  UMOV UR4, UR42 ;  /* 0x0000002a00047c82 */ /* 0x000fe20008000000 */
[----:B------:R-:W-:Y:S02]  /*11da0*/  USHF.R.S32.HI UR8, URZ, 0x7, UR8 ;  /* 0x000000073f087899 */ /* 0x000fe40008011408 */
[----:B------:R-:W-:Y:S02]  /*11db0*/  @UP1 USHF.R.U32.HI UR4, URZ, UR9, UR7 ;  /* 0x000000093f041299 */ /* 0x000fe40008011607 */
[----:B------:R-:W-:-:S02]  /*11dc0*/  UISETP.LT.AND UP1, UPT, UR38, UR8, UPT ;  /* 0x000000082600728c */ /* 0x000fc4000bf21270 */
[----:B------:R-:W-:Y:S01]  /*11dd0*/  UIADD3 UR4, UR39, UR4, URZ ;  /* 0x0000000427047290 */ /* 0x000fe2000fffe03f */
[----:B------:R-:W-:Y:S01]  /*11de0*/  ULDC UR6, c[0x0][0x9dc] ;  /* 0x0002770000067ab9 */ /* 0x000fe20000000800 */
[----:B------:R-:W-:Y:S02]  /*11df0*/  USEL UR44, UR38, UR8, UP1 ;  /* 0x00000008262c7287 */ /* 0x000fe40008800000 */
[----:B------:R-:W-:Y:S01]  /*11e00*/  UIADD3 UR8, UR4, -UR6, URZ ;  /* 0x8000000604087290 */ /* 0x000fe2000fffe03f */
[----:B------:R-:W-:Y:S11]  /*11e10*/  @P0 BRA `(.L_x_1118) ;  /* 0x0000000000440947 */ /* 0x000ff60003800000 */
        /* <DEDUP_REMOVED lines=10> */
.L_x_1119:
[----:B------:R-:W-:-:S11]  /*11ec0*/  UISETP.NE.AND UP0, UPT, UR5, 0x1, UPT ;  /* 0x000000010500788c */ /* 0x000fd6000bf05270 */
[----:B------:R-:W-:Y:S02]  /*11ed0*/  @UP0 ULDC.64 UR10, c[0x0][0x9e8] ;  /* 0x00027a00000a0ab9 */ /* 0x000fe40000000a00 */
[----:B------:R-:W-:-:S04]  /*11ee0*/  UIMAD.WIDE.U32 UR6, UR4, UR10, URZ ;  /* 0x0000000a040672a5 */ /* 0x000fc8000f8e003f */
[----:B------:R-:W-:-:S12]  /*11ef0*/  @UP0 USHF.R.U32.HI UR4, URZ, UR11, UR7 ;  /* 0x0000000b3f040299 */ /* 0x000fd80008011607 */
.L_x_1120:
[----:B------:R-:W-:-:S04]  /*11f00*/  UIMAD UR4, UR4, UR5, URZ ;  /* 0x00000005040472a4 */ /* 0x000fc8000f8e023f */
[----:B------:R-:W-:-:S04]  /*11f10*/  UISETP.LT.AND UP0, UPT, UR8, UR4, UPT ;  /* 0x000000040800728c */ /* 0x000fc8000bf01270 */
[----:B------:R-:W-:-:S12]  /*11f20*/  USEL UR8, UR8, UR4, !UP0 ;  /* 0x0000000408087287 */ /* 0x000fd8000c000000 */
.L_x_1118:
[----:B------:R-:W-:Y:S01]  /*11f30*/  USHF.R.S32.HI UR4, URZ, 0x1f, UR8 ;  /* 0x0000001f3f047899 */ /* 0x000fe20008011408 */
[----:B------:R-:W-:Y:S03]  /*11f40*/  BSSY B7, `(.L_x_1121) ;  /* 0x00003b2000077945 */ /* 0x000fe60003800000 */
[----:B------:R-:W-:-:S04]  /*11f50*/  ULEA.HI UR4, UR4, UR8, URZ, 0x7 ;  /* 0x0000000804047291 */ /* 0x000fc8000f8f383f */
[----:B------:R-:W-:-:S04]  /*11f60*/  USHF.R.S32.HI UR4, URZ, 0x7, UR4 ;  /* 0x000000073f047899 */ /* 0x000fc80008011404 */
[----:B------:R-:W-:-:S04]  /*11f70*/  UISETP.LT.AND UP0, UPT, URZ, UR4, UPT ;  /* 0x000000043f00728c */ /* 0x000fc8000bf01270 */
[----:B------:R-:W-:-:S04]  /*11f80*/  USEL UR45, URZ, UR4, !UP0 ;  /* 0x000000043f2d7287 */ /* 0x000fc8000c000000 */
[----:B------:R-:W-:-:S06]  /*11f90*/  UISETP.GT.AND UP0, UPT, UR44, UR45, UPT ;  /* 0x0000002d2c00728c */ /* 0x000fcc000bf04270 */
[----:B------:R-:W-:-:S13]  /*11fa0*/  PLOP3.LUT P0, PT, PT, PT, UP0, 0x80, 0x0 ;  /* 0x000000000000781c */ /* 0x000fda0003f0f008 */
[----:B------:R-:W-:Y:S05]  /*11fb0*/  @P0 BRA `(.L_x_1122) ;  /* 0x0000000000480947 */ /* 0x000fea0003800000 */
[----:B------:R-:W0:Y:S02]  /*11fc0*/  S2R R0, SR_TID.X ;  /* 0x0000000000007919 */ /* 0x000e240000002100 */
[----:B0-----:R-:W-:-:S04]  /*11fd0*/  LOP3.LUT R0, R0, 0x7f, RZ, 0xc0, !PT ;  /* 0x0000007f00007812 */ /* 0x001fc800078ec0ff */
[----:B------:R-:W-:-:S13]  /*11fe0*/  ISETP.NE.AND P0, PT, R0, RZ, PT ;  /* 0x000000ff0000720c */ /* 0x000fda0003f05270 */
[----:B------:R-:W-:Y:S05]  /*11ff0*/  @P0 BRA `(.L_x_1123) ;  /* 0x0000003800980947 */ /* 0x000fea0003800000 */
[----:B------:R-:W0:Y:S01]  /*12000*/  S2R R7, SR_LANEID ;  /* 0x0000000000077919 */ /* 0x000e220000000000 */
[----:B------:R-:W-:Y:S01]  /*12010*/  VOTEU.ANY UR4, UPT, PT ;  /* 0x0000000000047886 */ /* 0x000fe200038e0100 */
[----:B------:R-:W1:Y:S01]  /*12020*/  LDC.64 R2, c[0x0][0xc80] ;  /* 0x00032000ff027b82 */ /* 0x000e620000000a00 */
[----:B------:R-:W0:Y:S08]  /*12030*/  FLO.U32 R0, UR4 ;  /* 0x0000000400007d00 */ /* 0x000e3000080e0000 */
[----:B------:R-:W1:Y:S01]  /*12040*/  POPC R5, UR4 ;  /* 0x0000000400057d09 */ /* 0x000e620008000000 */
[----:B0-----:R-:W-:-:S13]  /*12050*/  ISETP.EQ.U32.AND P1, PT, R0, R7, PT ;  /* 0x000000070000720c */ /* 0x001fda0003f22070 */
[----:B-1----:R-:W2:Y:S01]  /*12060*/  @P1 ATOMG.E.ADD.STRONG.GPU PT, R3, desc[UR52][R2.64], R5 ;  /* 0x00000005020319a8 */ /* 0x002ea200081ee1f4 */
[----:B------:R-:W0:Y:S02]  /*12070*/  S2R R4, SR_LTMASK ;  /* 0x0000000000047919 */ /* 0x000e240000003900 */
[----:B0-----:R-:W-:-:S04]  /*12080*/  LOP3.LUT R4, R4, UR4, RZ, 0xc0, !PT ;  /* 0x0000000404047c12 */ /* 0x001fc8000f8ec0ff */
[----:B------:R-:W0:Y:S01]  /*12090*/  POPC R7, R4 ;  /* 0x0000000400077309 */ /* 0x000e220000000000 */
[----:B--2---:R-:W0:Y:S02]  /*120a0*/  SHFL.IDX PT, R0, R3, R0, 0x1f ;  /* 0x00001f0003007589 */ /* 0x004e2400000e0000 */
[----:B0-----:R-:W-:-:S05]  /*120b0*/  IADD3 R0, R0, UR49, R7 ;  /* 0x0000003100007c10 */ /* 0x001fca000fffe007 */
[----:B------:R0:W-:Y:S01]  /*120c0*/  STL [R1], R0 ;  /* 0x0000000001007387 */ /* 0x0001e20000100800 */
[----:B------:R-:W-:Y:S05]  /*120d0*/  BRA `(.L_x_1123) ;  /* 0x0000003800607947 */ /* 0x000fea0003800000 */
.L_x_1122:
        /* <DEDUP_REMOVED lines=20> */
.L_x_1125:
[----:B------:R-:W-:Y:S05]  /*12220*/  BSYNC B6 ;  /* 0x0000000000067941 */ /* 0x000fea0003800000 */
.L_x_1124:
        /* <DEDUP_REMOVED lines=22> */
.L_x_1127:
[----:B------:R-:W-:Y:S05]  /*12390*/  BSYNC B6 ;  /* 0x0000000000067941 */ /* 0x000fea0003800000 */
.L_x_1126:
        /* <DEDUP_REMOVED lines=20> */
.L_x_1129:
[----:B------:R-:W-:Y:S05]  /*124e0*/  BSYNC B6 ;  /* 0x0000000000067941 */ /* 0x000fea0003800000 */
.L_x_1128:
        /* <DEDUP_REMOVED lines=19> */
.L_x_1131:
[----:B------:R-:W-:Y:S05]  /*12620*/  BSYNC B6 ;  /* 0x0000000000067941 */ /* 0x000fea0003800000 */
.L_x_1130:
[----:B------:R-:W-:Y:S01]  /*12630*/  ULDC.64 UR4, c[0x0][0x9f8] ;  /* 0x00027e0000047ab9 */ /* 0x000fe20000000a00 */
[----:B------:R-:W-:Y:S01]  /*12640*/  IMAD.U32 R24, RZ, RZ, UR36 ;  /* 0x00000024ff187e24 */ /* 0x000fe2000f8e00ff */
[----:B------:R-:W-:Y:S01]  /*12650*/  UISETP.NE.U32.AND UP0, UPT, UR4, URZ, UPT ;  /* 0x0000003f0400728c */ /* 0x000fe2000bf05070 */
[----:B------:R-:W0:Y:S03]  /*12660*/  LDC R10, c[0x0][0x430] ;  /* 0x00010c00ff0a7b82 */ /* 0x000e260000000800 */
[----:B------:R-:W-:-:S06]  /*12670*/  UISETP.NE.AND.EX UP0, UPT, UR5, URZ, UPT, UP0 ;  /* 0x0000003f0500728c */ /* 0x000fcc000bf05300 */
[----:B------:R-:W-:-:S05]  /*12680*/  PLOP3.LUT P0, PT, PT, PT, UP0, 0x80, 0x0 ;  /* 0x000000000000781c */ /* 0x000fca0003f0f008 */
[----:B------:R-:W-:Y:S02]  /*12690*/  @UP0 ULDC.64 UR4, c[0x0][0x9f8] ;  /* 0x00027e0000040ab9 */ /* 0x000fe40000000a00 */
[----:B------:R-:W-:-:S06]  /*126a0*/  @UP0 UIMAD.WIDE UR4, UR36, 0x4, UR4 ;  /* 0x00000004240408a5 */ /* 0x000fcc000f8e0204 */
[----:B------:R-:W-:Y:S01]  /*126b0*/  IMAD.U32 R2, RZ, RZ, UR4 ;  /* 0x00000004ff027e24 */ /* 0x000fe2000f8e00ff */
[----:B------:R-:W-:Y:S01]  /*126c0*/  ULDC UR4, c[0x0][0xc48] ;  /* 0x0003120000047ab9 */ /* 0x000fe20000000800 */
[----:B------:R-:W-:-:S05]  /*126d0*/  IMAD.U32 R3, RZ, RZ, UR5 ;  /* 0x00000005ff037e24 */ /* 0x000fca000f8e00ff */
[----:B------:R1:W5:Y:S01]  /*126e0*/  @P0 LDG.E R24, desc[UR52][R2.64] ;  /* 0x0000003402180981 */ /* 0x000362000c1e1900 */
[----:B------:R-:W-:Y:S01]  /*126f0*/  IMAD.U32 R8, RZ, RZ, UR44 ;  /* 0x0000002cff087e24 */ /* 0x000fe2000f8e00ff */
[----:B------:R-:W-:Y:S01]  /*12700*/  UMOV UR5, 0xffffffff ;  /* 0xffffffff00057882 */ /* 0x000fe20000000000 */
[----:B------:R-:W-:-:S03]  /*12710*/  IMAD.U32 R18, RZ, RZ, UR4 ;  /* 0x00000004ff127e24 */ /* 0x000fc6000f8e00ff */
[----:B------:R-:W-:Y:S01]  /*12720*/  LEA R8, R8, 0xffffff80, 0x7 ;  /* 0xffffff8008087811 */ /* 0x000fe200078e38ff */
[----:B------:R-:W-:Y:S06]  /*12730*/  BRA.DIV UR5, `(.L_x_1132) ;  /* 0x0000003e05087947 */ /* 0x000fec000b800000 */
.L_x_1203:
[----:B-1----:R-:W1:Y:S01]  /*12740*/  S2R R2, SR_TID.X ;  /* 0x0000000000027919 */ /* 0x002e620000002100 */
[----:B0-----:R-:W-:Y:S02]  /*12750*/  ISETP.NE.AND P1, PT, R10, 0x1, PT ;  /* 0x000000010a00780c */ /* 0x001fe40003f25270 */
[----:B-----5:R-:W-:Y:S02]  /*12760*/  SHF.R.S32.HI R29, RZ, 0x1f, R24 ;  /* 0x0000001fff1d7819 */ /* 0x020fe40000011418 */
[----:B------:R-:W-:-:S09]  /*12770*/  LOP3.LUT R16, R16, 0xffffffef, RZ, 0xc0, !PT ;  /* 0xffffffef10107812 */ /* 0x000fd200078ec0ff */
[----:B------:R-:W0:Y:S01]  /*12780*/  @P1 LDC R3, c[0x0][0x434] ;  /* 0x00010d00ff031b82 */ /* 0x000e220000000800 */
[----:B------:R-:W-:-:S07]  /*12790*/  @P1 LOP3.LUT R16, R16, 0x10, RZ, 0xfc, !PT ;  /* 0x0000001010101812 */ /* 0x000fce00078efcff */
[----:B------:R-:W2:Y:S01]  /*127a0*/  @P1 LDC R5, c[0x0][0x438] ;  /* 0x00010e00ff051b82 */ /* 0x000ea20000000800 */
[C---:B-1----:R-:W-:Y:S01]  /*127b0*/  LOP3.LUT R0, R2.reuse, 0x7f, RZ, 0xc0, !PT ;  /* 0x0000007f02007812 */ /* 0x042fe200078ec0ff */
[----:B------:R-:W-:-:S03]  /*127c0*/  IMAD.SHL.U32 R2, R2, 0x20, RZ ;  /* 0x0000002002027824 */ /* 0x000fc600078e00ff */
[----:B------:R-:W-:Y:S02]  /*127d0*/  SHF.R.U32.HI R0, RZ, 0x2, R0 ;  /* 0x00000002ff007819 */ /* 0x000fe40000011600 */
[----:B------:R-:W-:-:S04]  /*127e0*/  LOP3.LUT R2, R2, 0x60, RZ, 0xc0, !PT ;  /* 0x0000006002027812 */ /* 0x000fc800078ec0ff */
[----:B------:R-:W-:-:S04]  /*127f0*/  LOP3.LUT R7, R8, R0, R2, 0xfe, !PT ;  /* 0x0000000008077212 */ /* 0x000fc800078efe02 */
[C---:B------:R-:W-:Y:S01]  /*12800*/  ISETP.GE.AND P0, PT, R7.reuse, UR41, PT ;  /* 0x0000002907007c0c */ /* 0x040fe2000bf06270 */
[----:B------:R-:W-:-:S04]  /*12810*/  IMAD.IADD R0, R7, 0x1, R30 ;  /* 0x0000000107007824 */ /* 0x000fc800078e021e */
[----:B0-----:R-:W-:-:S04]  /*12820*/  @P1 IMAD.HI.U32 R2, R0, R3, RZ ;  /* 0x0000000300021227 */ /* 0x001fc800078e00ff */
[----:B------:R-:W-:Y:S01]  /*12830*/  IMAD.MOV.U32 R9, RZ, RZ, R0 ;  /* 0x000000ffff097224 */ /* 0x000fe200078e0000 */
[----:B--2---:R-:W-:-:S03]  /*12840*/  @P1 SHF.R.U32.HI R9, RZ, R5, R2 ;  /* 0x00000005ff091219 */ /* 0x004fc60000011602 */
[----:B------:R-:W0:Y:S01]  /*12850*/  @!P0 LDC.64 R6, c[0x0][0x428] ;  /* 0x00010a00ff068b82 */ /* 0x000e220000000a00 */
[----:B------:R-:W-:-:S07]  /*12860*/  @!P0 SHF.R.S32.HI R3, RZ, 0x1f, R9 ;  /* 0x0000001fff038819 */ /* 0x000fce0000011409 */
[----:B------:R-:W1:Y:S01]  /*12870*/  @!P0 LDC.64 R4, c[0x0][0x418] ;  /* 0x00010600ff048b82 */ /* 0x000e620000000a00 */
[----:B0-----:R-:W-:-:S04]  /*12880*/  @!P0 IMAD R2, R29, R6, RZ ;  /* 0x000000061d028224 */ /* 0x001fc800078e02ff */
[----:B------:R-:W-:Y:S02]  /*12890*/  @!P0 IMAD R7, R24, R7, R2 ;  /* 0x0000000718078224 */ /* 0x000fe400078e0202 */
[----:B------:R-:W-:-:S04]  /*128a0*/  @!P0 IMAD.MOV.U32 R2, RZ, RZ, R9 ;  /* 0x000000ffff028224 */ /* 0x000fc800078e0009 */
[----:B------:R-:W-:-:S04]  /*128b0*/  @!P0 IMAD.WIDE.U32 R2, R24, R6, R2 ;  /* 0x0000000618028225 */ /* 0x000fc800078e0002 */
[----:B------:R-:W-:Y:S01]  /*128c0*/  @!P0 IMAD.IADD R3, R3, 0x1, R7 ;  /* 0x0000000103038824 */ /* 0x000fe200078e0207 */
[----:B-1----:R-:W-:Y:S01]  /*128d0*/  @!P0 LEA R4, P1, R2, R4, 0x2 ;  /* 0x0000000402048211 */ /* 0x002fe200078210ff */
[----:B------:R-:W-:-:S03]  /*128e0*/  IMAD.MOV.U32 R7, RZ, RZ, RZ ;  /* 0x000000ffff077224 */ /* 0x000fc600078e00ff */
[----:B------:R-:W-:-:S05]  /*128f0*/  @!P0 LEA.HI.X R5, R2, R5, R3, 0x2, P1 ;  /* 0x0000000502058211 */ /* 0x000fca00008f1403 */
[----:B------:R0:W5:Y:S01]  /*12900*/  @!P0 LDG.E R7, desc[UR52][R4.64] ;  /* 0x0000003404078981 */ /* 0x000162000c1e1900 */
[----:B------:R-:W-:Y:S01]  /*12910*/  IMAD.U32 R2, RZ, RZ, UR48 ;  /* 0x00000030ff027e24 */ /* 0x000fe2000f8e00ff */
[----:B------:R-:W-:Y:S01]  /*12920*/  LOP3.LUT R16, R16, 0xfffffff7, RZ, 0xc0, !PT ;  /* 0xfffffff710107812 */ /* 0x000fe200078ec0ff */
[----:B------:R-:W-:-:S03]  /*12930*/  IMAD.MOV R3, RZ, RZ, -R9 ;  /* 0x000000ffff037224 */ /* 0x000fc600078e0a09 */
[----:B------:R-:W-:Y:S01]  /*12940*/  ISETP.NE.AND P2, PT, R2, 0x3, PT ;  /* 0x000000030200780c */ /* 0x000fe20003f45270 */
[----:B------:R-:W-:Y:S02]  /*12950*/  IMAD R6, R10, R3, R0 ;  /* 0x000000030a067224 */ /* 0x000fe400078e0200 */
[----:B------:R-:W-:-:S04]  /*12960*/  IMAD R3, RZ, RZ, -UR36 ;  /* 0x80000024ff037e24 */ /* 0x000fc8000f8e02ff */
[----:B------:R-:W-:-:S05]  /*12970*/  IMAD R18, R18, R3, UR37 ;  /* 0x0000002512127e24 */ /* 0x000fca000f8e0203 */
[----:B------:R-:W-:Y:S02]  /*12980*/  SHF.R.S32.HI R25, RZ, 0x1f, R18 ;  /* 0x0000001fff197819 */ /* 0x000fe40000011412 */
[----:B------:R-:W-:Y:S01]  /*12990*/  @P2 LOP3.LUT R16, R16, 0x8, RZ, 0xfc, !PT ;  /* 0x0000000810102812 */ /* 0x000fe200078efcff */
[----:B0-----:R-:W-:Y:S06]  /*129a0*/  @!P2 BRA `(.L_x_1133) ;  /* 0x000000000004a947 */ /* 0x001fec0003800000 */
[----:B------:R-:W-:Y:S01]  /*129b0*/  BPT.TRAP 0x1 ;  /* 0x000000040000795c */ /* 0x000fe20000300000 */
.L_x_1133:
[----:B------:R-:W-:Y:S01]  /*129c0*/  IMAD R4, R22, 0x8, R17 ;  /* 0x0000000816047824 */ /* 0x000fe200078e0211 */
[----:B------:R-:W-:Y:S01]  /*129d0*/  SHF.L.U32 R21, R23, 0x1f, RZ ;  /* 0x0000001f17157819 */ /* 0x000fe200000006ff */
[----:B------:R-:W-:Y:S01]  /*129e0*/  BSSY B0, `(.L_x_1134) ;  /* 0x0000004000007945 */ /* 0x000fe20003800000 */
[----:B------:R-:W-:Y:S02]  /*129f0*/  SHF.R.S32.HI R10, RZ, 0x1f, R6 ;  /* 0x0000001fff0a7819 */ /* 0x000fe40000011406 */
[----:B------:R-:W0:Y:S02]  /*12a00*/  SYNCS.PHASECHK.TRANS64.TRYWAIT P0, [R4+URZ+0x2a880], R21 ;  /* 0x02a88015040075a7 */ /* 0x000e24000800017f */
[----:B0-----:R-:W-:Y:S05]  /*12a10*/  @!P0 BRA `(.L_x_1135) ;  /* 0x00000038007c8947 */ /* 0x001fea0003800000 */
.L_x_1204:
[----:B------:R-:W-:Y:S05]  /*12a20*/  BSYNC B0 ;  /* 0x0000000000007941 */ /* 0x000fea0003800000 */
.L_x_1134:
[----:B------:R-:W1:Y:S01]  /*12a30*/  S2R R9, SR_TID.X ;  /* 0x0000000000097919 */ /* 0x000e620000002100 */
[----:B------:R-:W-:Y:S01]  /*12a40*/  ULDC.64 UR4, c[0x0][0x328] ;  /* 0x0000ca0000047ab9 */ /* 0x000fe20000000a00 */
[----:B-----5:R-:W-:Y:S01]  /*12a50*/  SHF.R.S32.HI R19, RZ, 0x1f, R7 ;  /* 0x0000001fff137819 */ /* 0x020fe20000011407 */
[----:B------:R-:W-:Y:S01]  /*12a60*/  IMAD R3, R10, UR4, RZ ;  /* 0x000000040a037c24 */ /* 0x000fe2000f8e02ff */
[----:B------:R-:W-:Y:S01]  /*12a70*/  ULDC.64 UR6, c[0x0][0x318] ;  /* 0x0000c60000067ab9 */ /* 0x000fe20000000a00 */
[----:B------:R-:W-:Y:S01]  /*12a80*/  LOP3.LUT P2, RZ, R16, 0x20, RZ, 0xc0, !PT ;  /* 0x0000002010ff7812 */ /* 0x000fe2000784c0ff */
[----:B------:R-:W-:Y:S02]  /*12a90*/  IMAD R20, R22, 0x6000, R32 ;  /* 0x0000600016147824 */ /* 0x000fe400078e0220 */
[C---:B------:R-:W-:Y:S02]  /*12aa0*/  IMAD R5, R6.reuse, UR5, R3 ;  /* 0x0000000506057c24 */ /* 0x040fe4000f8e0203 */
[----:B------:R-:W-:Y:S01]  /*12ab0*/  IMAD.WIDE.U32 R2, R6, UR4, RZ ;  /* 0x0000000406027c25 */ /* 0x000fe2000f8e00ff */
[----:B------:R-:W-:-:S03]  /*12ac0*/  ULDC.64 UR4, c[0x0][0x338] ;  /* 0x0000ce0000047ab9 */ /* 0x000fc60000000a00 */
[----:B------:R-:W-:Y:S02]  /*12ad0*/  IMAD.IADD R3, R3, 0x1, R5 ;  /* 0x0000000103037824 */ /* 0x000fe400078e0205 */
[----:B------:R-:W-:Y:S02]  /*12ae0*/  IMAD R0, R19, UR4, RZ ;  /* 0x0000000413007c24 */ /* 0x000fe4000f8e02ff */
[----:B------:R-:W-:-:S04]  /*12af0*/  IMAD.WIDE.U32 R2, R7, UR4, R2 ;  /* 0x0000000407027c25 */ /* 0x000fc8000f8e0002 */
[----:B------:R-:W-:Y:S01]  /*12b00*/  IMAD R0, R7, UR5, R0 ;  /* 0x0000000507007c24 */ /* 0x000fe2000f8e0200 */
[----:B------:R-:W-:Y:S02]  /*12b10*/  ULDC.64 UR4, c[0x0][0x330] ;  /* 0x0000cc0000047ab9 */ /* 0x000fe40000000a00 */
[----:B------:R-:W-:Y:S02]  /*12b20*/  IMAD R5, R25, UR4, RZ ;  /* 0x0000000419057c24 */ /* 0x000fe4000f8e02ff */
[----:B------:R-:W-:Y:S02]  /*12b30*/  IMAD.IADD R3, R3, 0x1, R0 ;  /* 0x0000000103037824 */ /* 0x000fe400078e0200 */
[----:B------:R-:W-:Y:S01]  /*12b40*/  IMAD.WIDE.U32 R2, R18, UR4, R2 ;  /* 0x0000000412027c25 */ /* 0x000fe2000f8e0002 */
[----:B-1----:R-:W-:Y:S01]  /*12b50*/  LOP3.LUT R9, R9, 0x7f, RZ, 0xc0, !PT ;  /* 0x0000007f09097812 */ /* 0x002fe200078ec0ff */
[----:B------:R-:W-:-:S03]  /*12b60*/  UMOV UR4, 0xffffffff ;  /* 0xffffffff00047882 */ /* 0x000fc60000000000 */
[----:B------:R-:W-:Y:S01]  /*12b70*/  SHF.R.U32.HI R11, RZ, 0x2, R9 ;  /* 0x00000002ff0b7819 */ /* 0x000fe20000011609 */
[----:B------:R-:W-:Y:S01]  /*12b80*/  IMAD R9, R18, UR5, R5 ;  /* 0x0000000512097c24 */ /* 0x000fe2000f8e0205 */
[----:B------:R-:W-:Y:S02]  /*12b90*/  IADD3 R5, P0, R2, UR6, RZ ;  /* 0x0000000602057c10 */ /* 0x000fe4000ff1e0ff */
[----:B------:R-:W-:Y:S02]  /*12ba0*/  IADD3 R8, -R11, UR41, -R8 ;  /* 0x000000290b087c10 */ /* 0x000fe4000fffe908 */
[----:B------:R-:W-:Y:S02]  /*12bb0*/  IADD3.X R9, R3, UR7, R9, P0, !PT ;  /* 0x0000000703097c10 */ /* 0x000fe400087fe409 */
[----:B------:R-:W-:Y:S01]  /*12bc0*/  ISETP.GE.AND P4, PT, R8, 0x1, PT ;  /* 0x000000010800780c */ /* 0x000fe20003f86270 */
[----:B------:R-:W-:-:S12]  /*12bd0*/  BRA.DIV UR4, `(.L_x_1136) ;  /* 0x0000003a04207947 */ /* 0x000fd8000b800000 */
[----:B------:R-:W1:Y:S01]  /*12be0*/  SHFL.IDX PT, R2, R5, RZ, 0x1c1f ;  /* 0x001c1fff05027589 */ /* 0x000e6200000e0000 */
[C---:B------:R-:W-:Y:S02]  /*12bf0*/  LOP3.LUT P5, RZ, R16.reuse, 0x80, RZ, 0xc0, !PT ;  /* 0x0000008010ff7812 */ /* 0x040fe400078ac0ff */
[----:B------:R-:W-:Y:S01]  /*12c00*/  LOP3.LUT P6, RZ, R16, 0x40, RZ, 0xc0, !PT ;  /* 0x0000004010ff7812 */ /* 0x000fe200078cc0ff */
[----:B------:R-:W2:Y:S01]  /*12c10*/  SHFL.IDX PT, R0, R9, RZ, 0x1c1f ;  /* 0x001c1fff09007589 */ /* 0x000ea200000e0000 */
[C---:B------:R-:W-:Y:S02]  /*12c20*/  ISETP.GE.AND P3, PT, R8.reuse, 0x21, PT ;  /* 0x000000210800780c */ /* 0x040fe40003f66270 */
[----:B------:R-:W-:Y:S01]  /*12c30*/  ISETP.GE.AND P1, PT, R8, 0x41, PT ;  /* 0x000000410800780c */ /* 0x000fe20003f26270 */
[----:B------:R-:W-:Y:S01]  /*12c40*/  SHFL.IDX PT, R14, R5, 0x3, 0x1c1f ;  /* 0x007c1f00050e7f89 */ /* 0x000fe200000e0000 */
[----:B-1----:R-:W-:-:S05]  /*12c50*/  IADD3 R2, P0, R28, R2, RZ ;  /* 0x000000021c027210 */ /* 0x002fca0007f1e0ff */
[----:B--2---:R-:W-:Y:S01]  /*12c60*/  IMAD.X R3, RZ, RZ, R0, P0 ;  /* 0x000000ffff037224 */ /* 0x004fe200000e0600 */
[----:B------:R-:W-:Y:S01]  /*12c70*/  ISETP.LT.OR P0, PT, R8, 0x1, P5 ;  /* 0x000000010800780c */ /* 0x000fe20002f01670 */
[----:B------:R-:W-:-:S12]  /*12c80*/  IMAD.IADD R0, R17, 0x1, R20 ;  /* 0x0000000111007824 */ /* 0x000fd800078e0214 */
[----:B------:R-:W-:Y:S01]  /*12c90*/  LDGSTS.E.BYPASS.LTC128B.128 [R0+0xc400], desc[UR52][R2.64], !P0 ;  /* 0x0c40000002007fae */ /* 0x000fe2000c101d74 */
[----:B------:R-:W-:-:S13]  /*12ca0*/  ISETP.LT.OR P0, PT, R8, 0x1, P6 ;  /* 0x000000010800780c */ /* 0x000fda0003701670 */
        /* <DEDUP_REMOVED lines=15> */
[----:B------:R-:W3:Y:S01]  /*12da0*/  SHFL.IDX PT, R9, R9, 0x3, 0x1c1f ;  /* 0x007c1f0009097f89 */ /* 0x000ee200000e0000 */
[----:B-1----:R-:W-:-:S05]  /*12db0*/  IADD3 R2, P0, R28, R2, RZ ;  /* 0x000000021c027210 */ /* 0x002fca0007f1e0ff */
[----:B--2---:R-:W-:Y:S01]  /*12dc0*/  IMAD.X R3, RZ, RZ, R3, P0 ;  /* 0x000000ffff037224 */ /* 0x004fe200000e0603 */
[C---:B------:R-:W-:Y:S02]  /*12dd0*/  ISETP.LT.OR P0, PT, R8.reuse, 0x41, P5 ;  /* 0x000000410800780c */ /* 0x040fe40002f01670 */
[----:B------:R-:W-:-:S11]  /*12de0*/  ISETP.GE.AND P5, PT, R8, 0x61, PT ;  /* 0x000000610800780c */ /* 0x000fd60003fa6270 */
[----:B------:R1:W-:Y:S01]  /*12df0*/  LDGSTS.E.BYPASS.LTC128B.128 [R0+0xd400], desc[UR52][R2.64], !P0 ;  /* 0x0d40000002007fae */ /* 0x0003e2000c101d74 */
[----:B------:R-:W-:-:S13]  /*12e00*/  ISETP.LT.OR P0, PT, R8, 0x41, P6 ;  /* 0x000000410800780c */ /* 0x000fda0003701670 */
[----:B------:R1:W-:Y:S01]  /*12e10*/  LDGSTS.E.BYPASS.LTC128B.128 [R0+0xf400], desc[UR52][R2.64+0x40], !P0 ;  /* 0x0f40004002007fae */ /* 0x0003e2000c101d74 */
[----:B------:R-:W-:-:S13]  /*12e20*/  ISETP.LT.OR P0, PT, R8, 0x41, P2 ;  /* 0x000000410800780c */ /* 0x000fda0001701670 */
[----:B---3--:R1:W-:Y:S02]  /*12e30*/  LDGSTS.E.BYPASS.LTC128B.128 [R0+0x11400], desc[UR52][R2.64+0x80], !P0 ;  /* 0x1140008002007fae */ /* 0x0083e4000c101d74 */
.L_x_1214:
[----:B01----:R-:W-:Y:S02]  /*12e40*/  IADD3 R2, P0, R28, R14, RZ ;  /* 0x0000000e1c027210 */ /* 0x003fe40007f1e0ff */
[----:B------:R-:W-:-:S03]  /*12e50*/  LOP3.LUT P6, RZ, R16, 0x40, RZ, 0xc0, !PT ;  /* 0x0000004010ff7812 */ /* 0x000fc600078cc0ff */
[----:B------:R-:W-:Y:S01]  /*12e60*/  IMAD.X R3, RZ, RZ, R9, P0 ;  /* 0x000000ffff037224 */ /* 0x000fe200000e0609 */
[----:B------:R-:W-:-:S04]  /*12e70*/  LOP3.LUT P0, RZ, R16, 0x80, RZ, 0xc0, !PT ;  /* 0x0000008010ff7812 */ /* 0x000fc8000780c0ff */
[----:B------:R-:W-:-:S13]  /*12e80*/  ISETP.LT.OR P0, PT, R8, 0x61, P0 ;  /* 0x000000610800780c */ /* 0x000fda0000701670 */
[----:B------:R-:W-:Y:S01]  /*12e90*/  @!PT LDS RZ, [RZ] ;  /* 0x00000000fffff984 */ /* 0x000fe20000000800 */
[----:B------:R-:W-:Y:S01]  /*12ea0*/  @!PT LDS RZ, [RZ] ;  /* 0x00000000fffff984 */ /* 0x000fe20000000800 */
[----:B------:R-:W-:Y:S01]  /*12eb0*/  @!PT LDS RZ, [RZ] ;  /* 0x00000000fffff984 */ /* 0x000fe20000000800 */
[----:B------:R0:W-:Y:S01]  /*12ec0*/  LDGSTS.E.BYPASS.LTC128B.128 [R0+0xdc00], desc[UR52][R2.64], !P0 ;  /* 0x0dc0000002007fae */ /* 0x0001e2000c101d74 */
[----:B------:R-:W-:-:S13]  /*12ed0*/  ISETP.LT.OR P0, PT, R8, 0x61, P6 ;  /* 0x000000610800780c */ /* 0x000fda0003701670 */
[----:B------:R0:W-:Y:S01]  /*12ee0*/  LDGSTS.E.BYPASS.LTC128B.128 [R0+0xfc00], desc[UR52][R2.64+0x40], !P0 ;  /* 0x0fc0004002007fae */ /* 0x0001e2000c101d74 */
[----:B------:R-:W-:-:S13]  /*12ef0*/  ISETP.LT.OR P0, PT, R8, 0x61, P2 ;  /* 0x000000610800780c */ /* 0x000fda0001701670 */
[----:B------:R0:W-:Y:S01]  /*12f00*/  LDGSTS.E.BYPASS.LTC128B.128 [R0+0x11c00], desc[UR52][R2.64+0x80], !P0 ;  /* 0x11c0008002007fae */ /* 0x0001e2000c101d74 */
[----:B------:R-:W-:Y:S01]  /*12f10*/  PLOP3.LUT P0, PT, PT, PT, PT, 0x80, 0x0 ;  /* 0x000000000000781c */ /* 0x000fe20003f0f070 */
[----:B------:R-:W-:-:S12]  /*12f20*/  NOP ;  /* 0x0000000000007918 */ /* 0x000fd80000000000 */
.L_x_1137:
        /* <DEDUP_REMOVED lines=11> */
.L_x_1138:
[----:B------:R0:W-:Y:S01]  /*12fe0*/  SYNCS.ARRIVE.TRANS64.A1T0 RZ, [R4+URZ+0x2a870], RZ ;  /* 0x02a870ff04ff79a7 */ /* 0x0001e2000810003f */
[----:B------:R-:W-:Y:S05]  /*12ff0*/  @!P6 BRA `(.L_x_1139) ;  /* 0x000000000004e947 */ /* 0x000fea0003800000 */
[----:B------:R-:W-:Y:S01]  /*13000*/  BPT.TRAP 0x1 ;  /* 0x000000040000795c */ /* 0x000fe20000300000 */
.L_x_1139:
[----:B------:R-:W1:Y:S01]  /*13010*/  SYNCS.PHASECHK.TRANS64.TRYWAIT P0, [R4+URZ+0x2a840], R21 ;  /* 0x02a84015040075a7 */ /* 0x000e62000800017f */
[----:B------:R-:W-:Y:S04]  /*13020*/  BSSY B0, `(.L_x_1140) ;  /* 0x0000002000007945 */ /* 0x000fe80003800000 */
[----:B-1----:R-:W-:Y:S05]  /*13030*/  @!P0 BRA `(.L_x_1141) ;  /* 0x00000038007c8947 */ /* 0x002fea0003800000 */
.L_x_1215:
[----:B------:R-:W-:Y:S05]  /*13040*/  BSYNC B0 ;  /* 0x0000000000007941 */ /* 0x000fea0003800000 */
.L_x_1140:
[----:B------:R-:W-:Y:S01]  /*13050*/  ULDC.64 UR4, c[0x0][0x300] ;  /* 0x0000c00000047ab9 */ /* 0x000fe20000000a00 */
[----:B------:R-:W-:Y:S01]  /*13060*/  ULDC.64 UR6, c[0x0][0x2e8] ;  /* 0x0000ba0000067ab9 */ /* 0x000fe20000000a00 */
[----:B------:R-:W-:Y:S01]  /*13070*/  IMAD R3, R10, UR4, RZ ;  /* 0x000000040a037c24 */ /* 0x000fe2000f8e02ff */
[----:B------:R-:W-:-:S03]  /*13080*/  LOP3.LUT P2, RZ, R16, 0x1, RZ, 0xc0, !PT ;  /* 0x0000000110ff7812 */ /* 0x000fc6000784c0ff */
[C---:B------:R-:W-:Y:S02]  /*13090*/  IMAD R5, R6.reuse, UR5, R3 ;  /* 0x0000000506057c24 */ /* 0x040fe4000f8e0203 */
[----:B------:R-:W-:Y:S01]  /*130a0*/  IMAD.WIDE.U32 R2, R6, UR4, RZ ;  /* 0x0000000406027c25 */ /* 0x000fe2000f8e00ff */
[----:B------:R-:W-:-:S03]  /*130b0*/  ULDC.64 UR4, c[0x0][0x310] ;  /* 0x0000c40000047ab9 */ /* 0x000fc60000000a00 */
[----:B------:R-:W-:Y:S02]  /*130c0*/  IMAD.IADD R3, R3, 0x1, R5 ;  /* 0x0000000103037824 */ /* 0x000fe400078e0205 */
[----:B------:R-:W-:Y:S02]  /*130d0*/  IMAD R6, R19, UR4, RZ ;  /* 0x0000000413067c24 */ /* 0x000fe4000f8e02ff */
[----:B------:R-:W-:-:S04]  /*130e0*/  IMAD.WIDE.U32 R2, R7, UR4, R2 ;  /* 0x0000000407027c25 */ /* 0x000fc8000f8e0002 */
[----:B------:R-:W-:Y:S01]  /*130f0*/  IMAD R5, R7, UR5, R6 ;  /* 0x0000000507057c24 */ /* 0x000fe2000f8e0206 */
[----:B------:R-:W-:-:S03]  /*13100*/  ULDC.64 UR4, c[0x0][0x308] ;  /* 0x0000c20000047ab9 */ /* 0x000fc60000000a00 */
[----:B------:R-:W-:Y:S02]  /*13110*/  IMAD.IADD R3, R3, 0x1, R5 ;  /* 0x0000000103037824 */ /* 0x000fe400078e0205 */
[----:B------:R-:W-:Y:S02]  /*13120*/  IMAD R5, R25, UR4, RZ ;  /* 0x0000000419057c24 */ /* 0x000fe4000f8e02ff */
[----:B------:R-:W-:Y:S01]  /*13130*/  IMAD.WIDE.U32 R2, R18, UR4, R2 ;  /* 0x0000000412027c25 */ /* 0x000fe2000f8e0002 */
[----:B------:R-:W-:-:S03]  /*13140*/  UMOV UR4, 0xffffffff ;  /* 0xffffffff00047882 */ /* 0x000fc60000000000 */
[----:B------:R-:W-:Y:S01]  /*13150*/  IMAD R7, R18, UR5, R5 ;  /* 0x0000000512077c24 */ /* 0x000fe2000f8e0205 */
[----:B------:R-:W-:-:S04]  /*13160*/  IADD3 R5, P0, R2, UR6, RZ ;  /* 0x0000000602057c10 */ /* 0x000fc8000ff1e0ff */
[----:B------:R-:W-:Y:S01]  /*13170*/  IADD3.X R6, R3, UR7, R7, P0, !PT ;  /* 0x0000000703067c10 */ /* 0x000fe200087fe407 */
[----:B------:R-:W-:Y:S08]  /*13180*/  BRA.DIV UR4, `(.L_x_1142) ;  /* 0x0000003a043c7947 */ /* 0x000ff0000b800000 */
[----:B------:R-:W2:Y:S01]  /*13190*/  SHFL.IDX PT, R14, R5, RZ, 0x1c1f ;  /* 0x001c1fff050e7589 */ /* 0x000ea200000e0000 */
[----:B------:R-:W-:-:S03]  /*131a0*/  LOP3.LUT P6, RZ, R16, 0x2, RZ, 0xc0, !PT ;  /* 0x0000000210ff7812 */ /* 0x000fc600078cc0ff */
[----:B------:R-:W3:Y:S04]  /*131b0*/  SHFL.IDX PT, R2, R6, RZ, 0x1c1f ;  /* 0x001c1fff06027589 */ /* 0x000ee800000e0000 */
[----:B------:R-:W-:Y:S04]  /*131c0*/  SHFL.IDX PT, R8, R6, 0x1, 0x1c1f ;  /* 0x003c1f0006087f89 */ /* 0x000fe800000e0000 */
[----:B------:R-:W-:Y:S01]  /*131d0*/  SHFL.IDX PT, R7, R6, 0x3, 0x1c1f ;  /* 0x007c1f0006077f89 */ /* 0x000fe200000e0000 */
[----:B--2---:R-:W-:-:S05]  /*131e0*/  @P4 IADD3 R14, P0, R28, R14, RZ ;  /* 0x0000000e1c0e4210 */ /* 0x004fca0007f1e0ff */
[----:B---3--:R-:W-:Y:S01]  /*131f0*/  @P4 IMAD.X R3, RZ, RZ, R2, P0 ;  /* 0x000000ffff034224 */ /* 0x008fe200000e0602 */
[C---:B------:R-:W-:Y:S01]  /*13200*/  LOP3.LUT P0, RZ, R16.reuse, 0x4, RZ, 0xc0, !PT ;  /* 0x0000000410ff7812 */ /* 0x040fe2000780c0ff */
[----:B------:R-:W-:Y:S02]  /*13210*/  @P4 IMAD.MOV.U32 R2, RZ, RZ, R14 ;  /* 0x000000ffff024224 */ /* 0x000fe400078e000e */
[----:B------:R-:W2:Y:S10]  /*13220*/  SHFL.IDX PT, R14, R5, 0x1, 0x1c1f ;  /* 0x003c1f00050e7f89 */ /* 0x000eb400000e0000 */
[----:B------:R-:W-:Y:S04]  /*13230*/  @P4 LDGSTS.E.BYPASS.LTC128B.128 [R0+0x1e400], desc[UR52][R2.64], !P0 ;  /* 0x1e40000002004fae */ /* 0x000fe8000c101d74 */
[----:B------:R-:W-:Y:S04]  /*13240*/  @P4 LDGSTS.E.BYPASS.LTC128B.128 [R0+0x20400], desc[UR52][R2.64+0x40], !P6 ;  /* 0x2040004002004fae */ /* 0x000fe8000f101d74 */
[----:B------:R3:W-:Y:S01]  /*13250*/  @P4 LDGSTS.E.BYPASS.LTC128B.128 [R0+0x22400], desc[UR52][R2.64+0x80], !P2 ;  /* 0x2240008002004fae */ /* 0x0007e2000d101d74 */
[----:B------:R-:W-:-:S02]  /*13260*/  LOP3.LUT P4, RZ, R16, 0x4, RZ, 0xc0, !PT ;  /* 0x0000000410ff7812 */ /* 0x000fc4000788c0ff */
[----:B--2---:R-:W-:-:S05]  /*13270*/  @P3 IADD3 R14, P0, R28, R14, RZ ;  /* 0x0000000e1c0e3210 */ /* 0x004fca0007f1e0ff */
[----:B------:R-:W-:Y:S02]  /*13280*/  @P3 IMAD.X R9, RZ, RZ, R8, P0 ;  /* 0x000000ffff093224 */ /* 0x000fe400000e0608 */
[----:B---3--:R-:W-:Y:S01]  /*13290*/  @P3 IMAD.MOV.U32 R2, RZ, RZ, R14 ;  /* 0x000000ffff023224 */ /* 0x008fe200078e000e */
[----:B------:R-:W-:Y:S01]  /*132a0*/  SHFL.IDX PT, R8, R6, 0x2, 0x1c1f ;  /* 0x005c1f0006087f89 */ /* 0x000fe200000e0000 */
[----:B------:R-:W-:-:S03]  /*132b0*/  @P3 IMAD.MOV.U32 R3, RZ, RZ, R9 ;  /* 0x000000ffff033224 */ /* 0x000fc600078e0009 */
[----:B------:R-:W2:Y:S04]  /*132c0*/  SHFL.IDX PT, R14, R5, 0x2, 0x1c1f ;  /* 0x005c1f00050e7f89 */ /* 0x000ea800000e0000 */
[----:B------:R-:W-:Y:S04]  /*132d0*/  @P3 LDGSTS.E.BYPASS.LTC128B.128 [R0+0x1ec00], desc[UR52][R2.64], !P4 ;  /* 0x1ec0000002003fae */ /* 0x000fe8000e101d74 */
[----:B------:R-:W-:Y:S04]  /*132e0*/  @P3 LDGSTS.E.BYPASS.LTC128B.128 [R0+0x20c00], desc[UR52][R2.64+0x40], !P6 ;  /* 0x20c0004002003fae */ /* 0x000fe8000f101d74 */
[----:B------:R3:W-:Y:S01]  /*132f0*/  @P3 LDGSTS.E.BYPASS.LTC128B.128 [R0+0x22c00], desc[UR52][R2.64+0x80], !P2 ;  /* 0x22c0008002003fae */ /* 0x0007e2000d101d74 */
[----:B--2---:R-:W-:-:S05]  /*13300*/  @P1 IADD3 R14, P0, R28, R14, RZ ;  /* 0x0000000e1c0e1210 */ /* 0x004fca0007f1e0ff */
[----:B------:R-:W-:Y:S02]  /*13310*/  @P1 IMAD.X R9, RZ, RZ, R8, P0 ;  /* 0x000000ffff091224 */ /* 0x000fe400000e0608 */
[----:B---3--:R-:W-:Y:S02]  /*13320*/  @P1 IMAD.MOV.U32 R2, RZ, RZ, R14 ;  /* 0x000000ffff021224 */ /* 0x008fe400078e000e */
[----:B------:R-:W-:Y:S01]  /*13330*/  @P1 IMAD.MOV.U32 R3, RZ, RZ, R9 ;  /* 0x000000ffff031224 */ /* 0x000fe200078e0009 */
[----:B------:R2:W3:Y:S04]  /*13340*/  SHFL.IDX PT, R14, R5, 0x3, 0x1c1f ;  /* 0x007c1f00050e7f89 */ /* 0x0004e800000e0000 */
[----:B------:R2:W-:Y:S04]  /*13350*/  @P1 LDGSTS.E.BYPASS.LTC128B.128 [R0+0x1f400], desc[UR52][R2.64], !P4 ;  /* 0x1f40000002001fae */ /* 0x0005e8000e101d74 */
[----:B------:R2:W-:Y:S04]  /*13360*/  @P1 LDGSTS.E.BYPASS.LTC128B.128 [R0+0x21400], desc[UR52][R2.64+0x40], !P6 ;  /* 0x2140004002001fae */ /* 0x0005e8000f101d74 */
[----:B------:R2:W-:Y:S02]  /*13370*/  @P1 LDGSTS.E.BYPASS.LTC128B.128 [R0+0x23400], desc[UR52][R2.64+0x80], !P2 ;  /* 0x2340008002001fae */ /* 0x0005e4000d101d74 */
.L_x_1225:
[C---:B------:R-:W-:Y:S02]  /*13380*/  LOP3.LUT P3, RZ, R16.reuse, 0x4, RZ, 0xc0, !PT ;  /* 0x0000000410ff7812 */ /* 0x040fe4000786c0ff */
[----:B------:R-:W-:Y:S02]  /*13390*/  LOP3.LUT P1, RZ, R16, 0x2, RZ, 0xc0, !PT ;  /* 0x0000000210ff7812 */ /* 0x000fe4000782c0ff */
[----:B--23--:R-:W-:-:S05]  /*133a0*/  @P5 IADD3 R2, P0, R28, R14, RZ ;  /* 0x0000000e1c025210 */ /* 0x00cfca0007f1e0ff */
[----:B------:R-:W-:Y:S01]  /*133b0*/  @P5 IMAD.X R3, RZ, RZ, R7, P0 ;  /* 0x000000ffff035224 */ /* 0x000fe200000e0607 */
[----:B------:R-:W-:-:S04]  /*133c0*/  PLOP3.LUT P0, PT, PT, PT, PT, 0x80, 0x0 ;  /* 0x000000000000781c */ /* 0x000fc80003f0f070 */
[----:B------:R-:W-:Y:S01]  /*133d0*/  @!PT LDS RZ, [RZ] ;  /* 0x00000000fffff984 */ /* 0x000fe20000000800 */
[----:B------:R-:W-:Y:S01]  /*133e0*/  @!PT LDS RZ, [RZ] ;  /* 0x00000000fffff984 */ /* 0x000fe20000000800 */
[----:B------:R-:W-:Y:S01]  /*133f0*/  @!PT LDS RZ, [RZ] ;  /* 0x00000000fffff984 */ /* 0x000fe20000000800 */
[----:B------:R2:W-:Y:S04]  /*13400*/  @P5 LDGSTS.E.BYPASS.LTC128B.128 [R0+0x1fc00], desc[UR52][R2.64], !P3 ;  /* 0x1fc0000002005fae */ /* 0x0005e8000d901d74 */
[----:B------:R2:W-:Y:S04]  /*13410*/  @P5 LDGSTS.E.BYPASS.LTC128B.128 [R0+0x21c00], desc[UR52][R2.64+0x40], !P1 ;  /* 0x21c0004002005fae */ /* 0x0005e8000c901d74 */
[----:B------:R2:W-:Y:S01]  /*13420*/  @P5 LDGSTS.E.BYPASS.LTC128B.128 [R0+0x23c00], desc[UR52][R2.64+0x80], !P2 ;  /* 0x23c0008002005fae */ /* 0x0005e2000d101d74 */
[----:B------:R-:W-:Y:S01]  /*13430*/  NOP ;  /* 0x0000000000007918 */ /* 0x000fe20000000000 */
.L_x_1143:
        /* <DEDUP_REMOVED lines=11> */
.L_x_1144:
[----:B------:R-:W-:Y:S01]  /*134f0*/  VIADD R0, R17, 0x18400 ;  /* 0x0001840011007836 */ /* 0x000fe20000000000 */
[----:B------:R2:W-:Y:S06]  /*13500*/  SYNCS.ARRIVE.TRANS64.A1T0 RZ, [R4+URZ+0x2a830], RZ ;  /* 0x02a830ff04ff79a7 */ /* 0x0005ec000810003f */
[----:B------:R-:W-:Y:S05]  /*13510*/  WARPSYNC.ALL ;  /* 0x0000000000007948 */ /* 0x000fea0003800000 */
[----:B------:R-:W-:Y:S01]  /*13520*/  BAR.SYNC.DEFER_BLOCKING 0x8, 0x180 ;  /* 0x0206000000007b1d */ /* 0x000fe20000010000 */
[----:B------:R-:W-:-:S05]  /*13530*/  LOP3.LUT P0, RZ, R0, 0x1bf, RZ, 0xc0, !PT ;  /* 0x000001bf00ff7812 */ /* 0x000fca000780c0ff */
[----:B------:R-:W-:Y:S08]  /*13540*/  BSSY B6, `(.L_x_1145) ;  /* 0x0000012000067945 */ /* 0x000ff00003800000 */
        /* <DEDUP_REMOVED lines=17> */
.L_x_1146:
[----:B------:R-:W-:Y:S05]  /*13660*/  BSYNC B6 ;  /* 0x0000000000067941 */ /* 0x000fea0003800000 */
.L_x_1145:
[----:B------:R-:W3:Y:S01]  /*13670*/  S2R R19, SR_TID.X ;  /* 0x0000000000137919 */ /* 0x000ee20000002100 */
[----:B------:R-:W-:Y:S01]  /*13680*/  UISETP.NE.AND UP0, UPT, UR50, URZ, UPT ;  /* 0x0000003f3200728c */ /* 0x000fe2000bf05270 */
[----:B------:R-:W-:Y:S01]  /*13690*/  R2UR UR6, R25 ;  /* 0x00000000190672ca */ /* 0x000fe200000e0000 */
[----:B------:R-:W-:Y:S01]  /*136a0*/  ULDC.64 UR8, c[0x0][0x2d8] ;  /* 0x0000b60000087ab9 */ /* 0x000fe20000000a00 */
[----:B------:R-:W-:Y:S02]  /*136b0*/  R2UR UR7, R18 ;  /* 0x00000000120772ca */ /* 0x000fe400000e0000 */
[C---:B------:R-:W-:Y:S02]  /*136c0*/  LOP3.LUT P3, RZ, R16.reuse, 0x400, RZ, 0xc0, !PT ;  /* 0x0000040010ff7812 */ /* 0x040fe4000786c0ff */
[----:B------:R-:W-:Y:S02]  /*136d0*/  PLOP3.LUT P0, PT, PT, PT, UP0, 0x80, 0x0 ;  /* 0x000000000000781c */ /* 0x000fe40003f0f008 */
[----:B------:R-:W-:-:S02]  /*136e0*/  LOP3.LUT P4, RZ, R16, 0x200, RZ, 0xc0, !PT ;  /* 0x0000020010ff7812 */ /* 0x000fc4000788c0ff */
[----:B------:R-:W-:Y:S01]  /*136f0*/  @UP0 ULDC UR4, c[0x0][0x44c] ;  /* 0x0001130000040ab9 */ /* 0x000fe20000000800 */
[----:B------:R-:W-:Y:S02]  /*13700*/  LOP3.LUT P5, RZ, R16, 0x100, RZ, 0xc0, !PT ;  /* 0x0000010010ff7812 */ /* 0x000fe400078ac0ff */
[----:B------:R-:W-:-:S04]  /*13710*/  UIMAD UR6, UR6, UR8, URZ ;  /* 0x00000008060672a4 */ /* 0x000fc8000f8e023f */
[----:B------:R-:W-:Y:S02]  /*13720*/  UIMAD UR7, UR7, UR9, UR6 ;  /* 0x00000009070772a4 */ /* 0x000fe4000f8e0206 */
[----:B------:R-:W-:Y:S01]  /*13730*/  USHF.R.S32.HI UR6, URZ, 0x1f, UR36 ;  /* 0x0000001f3f067899 */ /* 0x000fe20008011424 */
[C---:B---3--:R-:W-:Y:S01]  /*13740*/  LOP3.LUT R2, R19.reuse, 0x7f, RZ, 0xc0, !PT ;  /* 0x0000007f13027812 */ /* 0x048fe200078ec0ff */
[----:B------:R-:W-:-:S03]  /*13750*/  IMAD.SHL.U32 R19, R19, 0x20, RZ ;  /* 0x0000002013137824 */ /* 0x000fc600078e00ff */
[----:B------:R-:W-:Y:S02]  /*13760*/  SHF.R.U32.HI R2, RZ, 0x2, R2 ;  /* 0x00000002ff027819 */ /* 0x000fe40000011602 */
[----:B------:R-:W-:-:S04]  /*13770*/  LOP3.LUT R19, R19, 0x60, RZ, 0xc0, !PT ;  /* 0x0000006013137812 */ /* 0x000fc800078ec0ff */
[----:B------:R-:W-:Y:S02]  /*13780*/  LOP3.LUT R2, R2, R19, RZ, 0xfc, !PT ;  /* 0x0000001302027212 */ /* 0x000fe400078efcff */
[----:B------:R-:W3:Y:S03]  /*13790*/  S2R R19, SR_TID.X ;  /* 0x0000000000137919 */ /* 0x000ee60000002100 */
[----:B012---:R-:W-:-:S04]  /*137a0*/  VIADD R4, R2, UR42 ;  /* 0x0000002a02047c36 */ /* 0x007fc80008000000 */
[----:B------:R-:W-:Y:S01]  /*137b0*/  @P0 IMAD.HI.U32 R2, R4, UR4, RZ ;  /* 0x0000000404020c27 */ /* 0x000fe2000f8e00ff */
[----:B------:R-:W-:Y:S01]  /*137c0*/  PLOP3.LUT P0, PT, PT, PT, UP0, 0x80, 0x0 ;  /* 0x000000000000781c */ /* 0x000fe20003f0f008 */
[----:B------:R-:W-:Y:S02]  /*137d0*/  @UP0 ULDC UR4, c[0x0][0x450] ;  /* 0x0001140000040ab9 */ /* 0x000fe40000000800 */
[----:B------:R-:W-:-:S10]  /*137e0*/  IMAD.MOV.U32 R0, RZ, RZ, R4 ;  /* 0x000000ffff007224 */ /* 0x000fd400078e0004 */
[----:B------:R-:W-:Y:S02]  /*137f0*/  @P0 SHF.R.U32.HI R0, RZ, UR4, R2 ;  /* 0x00000004ff000c19 */ /* 0x000fe40008011602 */
[----:B------:R-:W-:Y:S02]  /*13800*/  R2UR UR4, R18 ;  /* 0x00000000120472ca */ /* 0x000fe400000e0000 */
[--C-:B------:R-:W-:Y:S01]  /*13810*/  SHF.R.S32.HI R2, RZ, 0x1f, R0.reuse ;  /* 0x0000001fff027819 */ /* 0x100fe20000011400 */
[----:B------:R-:W-:Y:S01]  /*13820*/  IMAD.MOV R5, RZ, RZ, -R0 ;  /* 0x000000ffff057224 */ /* 0x000fe200078e0a00 */
[----:B---3--:R-:W-:-:S09]  /*13830*/  LOP3.LUT R19, R19, 0x7f, RZ, 0xc0, !PT ;  /* 0x0000007f13137812 */ /* 0x008fd200078ec0ff */
[----:B------:R-:W-:Y:S01]  /*13840*/  UIMAD.WIDE.U32 UR4, UR4, UR8, URZ ;  /* 0x00000008040472a5 */ /* 0x000fe2000f8e003f */
[----:B------:R-:W-:Y:S02]  /*13850*/  SHF.R.U32.HI R8, RZ, 0x2, R19 ;  /* 0x00000002ff087819 */ /* 0x000fe40000011613 */
[----:B------:R-:W-:Y:S01]  /*13860*/  ULDC.64 UR8, c[0x0][0x2e0] ;  /* 0x0000b80000087ab9 */ /* 0x000fe20000000a00 */
[----:B------:R-:W-:Y:S02]  /*13870*/  UIADD3 UR5, UR5, UR7, URZ ;  /* 0x0000000705057290 */ /* 0x000fe4000fffe03f */
[----:B------:R-:W-:Y:S02]  /*13880*/  UIMAD UR6, UR6, UR8, URZ ;  /* 0x00000008060672a4 */ /* 0x000fe4000f8e023f */
[----:B------:R-:W-:Y:S02]  /*13890*/  UIMAD.WIDE.U32 UR4, UR36, UR8, UR4 ;  /* 0x00000008240472a5 */ /* 0x000fe4000f8e0004 */
[----:B------:R-:W-:-:S03]  /*138a0*/  UIMAD UR6, UR36, UR9, UR6 ;  /* 0x00000009240672a4 */ /* 0x000fc6000f8e0206 */
[----:B------:R-:W-:Y:S01]  /*138b0*/  ULDC.64 UR8, c[0x0][0x2d0] ;  /* 0x0000b40000087ab9 */ /* 0x000fe20000000a00 */
[----:B------:R-:W-:Y:S01]  /*138c0*/  UIADD3 UR5, UR5, UR6, URZ ;  /* 0x0000000605057290 */ /* 0x000fe2000fffe03f */
[----:B------:R-:W-:Y:S02]  /*138d0*/  IMAD R3, R2, UR8, RZ ;  /* 0x0000000802037c24 */ /* 0x000fe4000f8e02ff */
[----:B------:R-:W-:Y:S02]  /*138e0*/  IMAD.U32 R9, RZ, RZ, UR8 ;  /* 0x00000008ff097e24 */ /* 0x000fe4000f8e00ff */
[C---:B------:R-:W-:Y:S02]  /*138f0*/  IMAD R7, R0.reuse, UR9, R3 ;  /* 0x0000000900077c24 */ /* 0x040fe4000f8e0203 */
[----:B------:R-:W-:Y:S01]  /*13900*/  IMAD.WIDE.U32 R2, R0, R9, UR4 ;  /* 0x0000000400027e25 */ /* 0x000fe2000f8e0009 */
[----:B------:R-:W-:-:S03]  /*13910*/  ULDC UR4, c[0x0][0x448] ;  /* 0x0001120000047ab9 */ /* 0x000fc60000000800 */
[----:B------:R-:W-:Y:S01]  /*13920*/  IMAD R5, R5, UR4, R4 ;  /* 0x0000000405057c24 */ /* 0x000fe2000f8e0204 */
[----:B------:R-:W-:Y:S01]  /*13930*/  ULDC.64 UR4, c[0x0][0x2c8] ;  /* 0x0000b20000047ab9 */ /* 0x000fe20000000a00 */
[----:B------:R-:W-:-:S03]  /*13940*/  IMAD.IADD R3, R3, 0x1, R7 ;  /* 0x0000000103037824 */ /* 0x000fc600078e0207 */
[----:B------:R-:W-:Y:S01]  /*13950*/  SHF.R.S32.HI R0, RZ, 0x1f, R5 ;  /* 0x0000001fff007819 */ /* 0x000fe20000011405 */
[----:B------:R-:W-:-:S04]  /*13960*/  IMAD.WIDE.U32 R2, R5, UR4, R2 ;  /* 0x0000000405027c25 */ /* 0x000fc8000f8e0002 */
[----:B------:R-:W-:-:S04]  /*13970*/  IMAD R0, R0, UR4, RZ ;  /* 0x0000000400007c24 */ /* 0x000fc8000f8e02ff */
[----:B------:R-:W-:Y:S01]  /*13980*/  IMAD R5, R5, UR5, R0 ;  /* 0x0000000505057c24 */ /* 0x000fe2000f8e0200 */
[----:B------:R-:W-:Y:S02]  /*13990*/  ULDC.64 UR4, c[0x0][0x280] ;  /* 0x0000a00000047ab9 */ /* 0x000fe40000000a00 */
[----:B------:R-:W-:Y:S01]  /*139a0*/  IADD3 R0, P0, R2, UR4, RZ ;  /* 0x0000000402007c10 */ /* 0x000fe2000ff1e0ff */
[----:B------:R-:W-:-:S03]  /*139b0*/  UMOV UR4, 0xffffffff ;  /* 0xffffffff00047882 */ /* 0x000fc60000000000 */
[----:B------:R-:W-:Y:S01]  /*139c0*/  IADD3.X R4, R3, UR5, R5, P0, !PT ;  /* 0x0000000503047c10 */ /* 0x000fe200087fe405 */
[----:B------:R-:W-:Y:S08]  /*139d0*/  BRA.DIV UR4, `(.L_x_1147) ;  /* 0x00000036047c7947 */ /* 0x000ff0000b800000 */
[----:B------:R-:W0:Y:S01]  /*139e0*/  SHFL.IDX PT, R14, R0, RZ, 0x1c1f ;  /* 0x001c1fff000e7589 */ /* 0x000e2200000e0000 */
[----:B------:R-:W-:-:S03]  /*139f0*/  VIADD R5, R8, UR42 ;  /* 0x0000002a08057c36 */ /* 0x000fc60008000000 */
        /* <DEDUP_REMOVED lines=32> */
.L_x_1234:
[----:B------:R-:W-:-:S05]  /*13c00*/  VIADD R5, R5, 0x60 ;  /* 0x0000006005057836 */ /* 0x000fca0000000000 */
[----:B------:R-:W-:-:S13]  /*13c10*/  ISETP.GE.AND P0, PT, R5, UR40, PT ;  /* 0x0000002805007c0c */ /* 0x000fda000bf06270 */
[----:B0-2---:R-:W-:-:S05]  /*13c20*/  @!P0 IADD3 R2, P1, R28, R14, RZ ;  /* 0x0000000e1c028210 */ /* 0x005fca0007f3e0ff */
[----:B-1----:R-:W-:-:S05]  /*13c30*/  @!P0 IMAD.X R3, RZ, RZ, R6, P1 ;  /* 0x000000ffff038224 */ /* 0x002fca00008e0606 */
[----:B------:R-:W-:Y:S01]  /*13c40*/  @!PT LDS RZ, [RZ] ;  /* 0x00000000fffff984 */ /* 0x000fe20000000800 */
[----:B------:R-:W-:Y:S01]  /*13c50*/  @!PT LDS RZ, [RZ] ;  /* 0x00000000fffff984 */ /* 0x000fe20000000800 */
[----:B------:R-:W-:Y:S01]  /*13c60*/  @!PT LDS RZ, [RZ] ;  /* 0x00000000fffff984 */ /* 0x000fe20000000800 */
[----:B------:R0:W-:Y:S04]  /*13c70*/  @!P0 LDGSTS.E.BYPASS.LTC128B.128 [R37+0x19c00], desc[UR52][R2.64], !P3 ;  /* 0x19c0000002258fae */ /* 0x0001e8000d901d74 */
[----:B------:R0:W-:Y:S04]  /*13c80*/  @!P0 LDGSTS.E.BYPASS.LTC128B.128 [R37+0x1bc00], desc[UR52][R2.64+0x40], !P4 ;  /* 0x1bc0004002258fae */ /* 0x0001e8000e101d74 */
[----:B------:R0:W-:Y:S01]  /*13c90*/  @!P0 LDGSTS.E.BYPASS.LTC128B.128 [R37+0x1dc00], desc[UR52][R2.64+0x80], !P5 ;  /* 0x1dc0008002258fae */ /* 0x0001e2000e901d74 */
[----:B------:R-:W-:Y:S01]  /*13ca0*/  PLOP3.LUT P0, PT, PT, PT, PT, 0x80, 0x0 ;  /* 0x000000000000781c */ /* 0x000fe20003f0f070 */
[----:B------:R-:W-:-:S12]  /*13cb0*/  NOP ;  /* 0x0000000000007918 */ /* 0x000fd80000000000 */
.L_x_1148:
[----:B------:R-:W-:Y:S02]  /*13cc0*/  PLOP3.LUT P1, PT, P1, P0, PT, 0xa2, 0x0 ;  /* 0x000000000000781c */ /* 0x000fe40000f21472 */
[----:B------:R-:W-:-:S08]  /*13cd0*/  @P0 R2UR P1, UR4, R17 ;  /* 0x00000000110402ca */ /* 0x000fd00000020000 */
[----:B------:R-:W-:-:S05]  /*13ce0*/  @P0 PLOP3.LUT P0, PT, P1, PT, PT, 0x80, 0x0 ;  /* 0x000000000000081c */ /* 0x000fca0000f0f070 */
[----:B------:R-:W-:Y:S01]  /*13cf0*/  @!P1 SYNCS.ARRIVE.TRANS64.RED.A0T1 RZ, [UR4+0x2a800], RZ ;  /* 0x02a800ffffff99a7 */ /* 0x000fe20008200404 */
[----:B------:R-:W-:Y:S07]  /*13d00*/  @!P1 ARRIVES.LDGSTSBAR.64.TRANSCNT [UR4+0x2a800] ;  /* 0x02a80000ff0099b0 */ /* 0x000fee0008000a84 */
[----:B------:R-:W-:Y:S05]  /*13d10*/  @P0 BRA.U.ANY `(.L_x_1148) ;  /* 0xfffffffd00e80947 */ /* 0x000fea000393ffff */
[----:B0-----:R-:W2:Y:S02]  /*13d20*/  LDL.LU R2, [R1+0x4] ;  /* 0x0000040001027983 */ /* 0x001ea40000300800 */
        /* <DEDUP_REMOVED lines=11> */
.L_x_1235:
[----:B------:R-:W-:Y:S05]  /*13de0*/  BSYNC B0 ;  /* 0x0000000000007941 */ /* 0x000fea0003800000 */
.L_x_1149:
[----:B------:R-:W-:-:S04]  /*13df0*/  UIADD3 UR4, UR44, -0x2, URZ ;  /* 0xfffffffe2c047890 */ /* 0x000fc8000fffe03f */
[----:B------:R-:W-:-:S06]  /*13e00*/  UISETP.GE.AND UP0, UPT, UR4, UR45, UPT ;  /* 0x0000002d0400728c */ /* 0x000fcc000bf06270 */
[----:B------:R-:W-:-:S13]  /*13e10*/  PLOP3.LUT P0, PT, PT, PT, UP0, 0x40, 0x0 ;  /* 0x000000000000781c */ /* 0x000fda0003f0e808 */
[----:B------:R-:W-:Y:S05]  /*13e20*/  @P0 BRA `(.L_x_1151) ;  /* 0x0000001000e00947 */ /* 0x000fea0003800000 */
[----:B------:R-:W-:Y:S02]  /*13e30*/  IMAD.MOV.U32 R7, RZ, RZ, R22 ;  /* 0x000000ffff077224 */ /* 0x000fe400078e0016 */
[----:B------:R-:W-:Y:S02]  /*13e40*/  IMAD.MOV.U32 R8, RZ, RZ, R23 ;  /* 0x000000ffff087224 */ /* 0x000fe400078e0017 */
[----:B------:R-:W-:-:S07]  /*13e50*/  IMAD.U32 R20, RZ, RZ, UR4 ;  /* 0x00000004ff147e24 */ /* 0x000fce000f8e00ff */
.L_x_1171:
[----:B-1----:R-:W1:Y:S01]  /*13e60*/  LDC R3, c[0x0][0x430] ;  /* 0x00010c00ff037b82 */ /* 0x002e620000000800 */
[----:B0-2---:R-:W0:Y:S01]  /*13e70*/  S2R R0, SR_TID.X ;  /* 0x0000000000007919 */ /* 0x005e220000002100 */
[----:B------:R-:W-:Y:S05]  /*13e80*/  YIELD ;  /* 0x0000000000007946 */ /* 0x000fea0003800000 */
[----:B------:R-:W-:Y:S01]  /*13e90*/  ULDC.64 UR4, c[0x0][0x428] ;  /* 0x00010a0000047ab9 */ /* 0x000fe20000000a00 */
[----:B------:R-:W-:Y:S01]  /*13ea0*/  VIADD R22, R7, 0x1 ;  /* 0x0000000107167836 */ /* 0x000fe20000000000 */
[----:B-1----:R-:W-:Y:S02]  /*13eb0*/  ISETP.NE.AND P0, PT, R3, 0x1, PT ;  /* 0x000000010300780c */ /* 0x002fe40003f05270 */
[C---:B0-----:R-:W-:Y:S01]  /*13ec0*/  LOP3.LUT R2, R0.reuse, 0x7f, RZ, 0xc0, !PT ;  /* 0x0000007f00027812 */ /* 0x041fe200078ec0ff */
[----:B------:R-:W-:-:S10]  /*13ed0*/  IMAD.SHL.U32 R0, R0, 0x20, RZ ;  /* 0x0000002000007824 */ /* 0x000fd400078e00ff */
[----:B------:R-:W0:Y:S01]  /*13ee0*/  @P0 LDC R5, c[0x0][0x434] ;  /* 0x00010d00ff050b82 */ /* 0x000e220000000800 */
[----:B------:R-:W-:Y:S02]  /*13ef0*/  SHF.R.U32.HI R2, RZ, 0x2, R2 ;  /* 0x00000002ff027819 */ /* 0x000fe40000011602 */
[----:B------:R-:W-:-:S03]  /*13f00*/  LOP3.LUT R0, R0, 0x60, RZ, 0xc0, !PT ;  /* 0x0000006000007812 */ /* 0x000fc600078ec0ff */
[----:B------:R-:W-:Y:S02]  /*13f10*/  IMAD R3, R20, 0x80, R2 ;  /* 0x0000008014037824 */ /* 0x000fe400078e0202 */
[----:B------:R-:W1:Y:S03]  /*13f20*/  @P0 LDC R11, c[0x0][0x438] ;  /* 0x00010e00ff0b0b82 */ /* 0x000e660000000800 */
[----:B------:R-:W-:-:S05]  /*13f30*/  IADD3 R0, R0, R3, R30 ;  /* 0x0000000300007210 */ /* 0x000fca0007ffe01e */
[----:B------:R-:W-:Y:S02]  /*13f40*/  IMAD.MOV.U32 R9, RZ, RZ, R0 ;  /* 0x000000ffff097224 */ /* 0x000fe400078e0000 */
[----:B0-----:R-:W-:-:S04]  /*13f50*/  @P0 IMAD.HI.U32 R2, R0, R5, RZ ;  /* 0x0000000500020227 */ /* 0x001fc800078e00ff */
[----:B------:R-:W-:Y:S01]  /*13f60*/  IMAD R5, R29, UR4, RZ ;  /* 0x000000041d057c24 */ /* 0x000fe2000f8e02ff */
[----:B-1----:R-:W-:-:S03]  /*13f70*/  @P0 SHF.R.U32.HI R9, RZ, R11, R2 ;  /* 0x0000000bff090219 */ /* 0x002fc60000011602 */
[----:B------:R-:W-:Y:S01]  /*13f80*/  IMAD R5, R24, UR5, R5 ;  /* 0x0000000518057c24 */ /* 0x000fe2000f8e0205 */
[--C-:B------:R-:W-:Y:S01]  /*13f90*/  SHF.R.S32.HI R3, RZ, 0x1f, R9.reuse ;  /* 0x0000001fff037819 */ /* 0x100fe20000011409 */
[----:B------:R-:W-:-:S04]  /*13fa0*/  IMAD.MOV.U32 R2, RZ, RZ, R9 ;  /* 0x000000ffff027224 */ /* 0x000fc800078e0009 */
[----:B------:R-:W-:Y:S01]  /*13fb0*/  IMAD.WIDE.U32 R2, R24, UR4, R2 ;  /* 0x0000000418027c25 */ /* 0x000fe2000f8e0002 */
[----:B------:R-:W-:-:S03]  /*13fc0*/  ULDC.64 UR4, c[0x0][0x418] ;  /* 0x0001060000047ab9 */ /* 0x000fc60000000a00 */
[----:B------:R-:W-:Y:S01]  /*13fd0*/  IMAD.IADD R3, R5, 0x1, R3 ;  /* 0x0000000105037824 */ /* 0x000fe200078e0203 */
[C---:B------:R-:W-:Y:S01]  /*13fe0*/  LEA R4, P0, R2.reuse, UR4, 0x2 ;  /* 0x0000000402047c11 */ /* 0x040fe2000f8010ff */
[----:B------:R-:W-:Y:S01]  /*13ff0*/  IMAD.U32 R6, RZ, RZ, UR48 ;  /* 0x00000030ff067e24 */ /* 0x000fe2000f8e00ff */
[----:B------:R-:W-:Y:S02]  /*14000*/  ULDC UR4, c[0x0][0x430] ;  /* 0x00010c0000047ab9 */ /* 0x000fe40000000800 */
[----:B------:R-:W-:Y:S02]  /*14010*/  LEA.HI.X R5, R2, UR5, R3, 0x2, P0 ;  /* 0x0000000502057c11 */ /* 0x000fe400080f1403 */
[----:B------:R-:W-:Y:S01]  /*14020*/  ISETP.NE.AND P2, PT, R6, 0x3, PT ;  /* 0x000000030600780c */ /* 0x000fe20003f45270 */
[----:B------:R-:W-:Y:S01]  /*14030*/  IMAD.MOV R3, RZ, RZ, -R9 ;  /* 0x000000ffff037224 */ /* 0x000fe200078e0a09 */
[----:B------:R-:W-:Y:S01]  /*14040*/  ISETP.NE.AND P0, PT, R22, 0x2, PT ;  /* 0x000000021600780c */ /* 0x000fe20003f05270 */
[----:B------:R0:W2:Y:S03]  /*14050*/  LDG.E R4, desc[UR52][R4.64] ;  /* 0x0000003404047981 */ /* 0x0000a6000c1e1900 */
[----:B------:R-:W-:-:S02]  /*14060*/  SEL R23, RZ, 0x1, P0 ;  /* 0x00000001ff177807 */ /* 0x000fc40000000000 */
[----:B------:R-:W-:Y:S01]  /*14070*/  SEL R22, R22, RZ, P0 ;  /* 0x000000ff16167207 */ /* 0x000fe20000000000 */
[----:B0-----:R-:W-:Y:S02]  /*14080*/  IMAD R5, R3, UR4, R0 ;  /* 0x0000000403057c24 */ /* 0x001fe4000f8e0200 */
[----:B------:R-:W-:Y:S01]  /*14090*/  IMAD.MOV.U32 R0, RZ, RZ, R20 ;  /* 0x000000ffff007224 */ /* 0x000fe200078e0014 */
[----:B------:R-:W-:Y:S01]  /*140a0*/  LOP3.LUT R23, R8, R23, RZ, 0x3c, !PT ;  /* 0x0000001708177212 */ /* 0x000fe200078e3cff */
[----:B------:R-:W-:-:S03]  /*140b0*/  VIADD R20, R20, 0xffffffff ;  /* 0xffffffff14147836 */ /* 0x000fc60000000000 */
[----:B------:R-:W-:Y:S02]  /*140c0*/  ISETP.GT.AND P1, PT, R0, UR45, PT ;  /* 0x0000002d00007c0c */ /* 0x000fe4000bf24270 */
[----:B--2---:R-:W-:Y:S01]  /*140d0*/  SHF.R.S32.HI R10, RZ, 0x1f, R4 ;  /* 0x0000001fff0a7819 */ /* 0x004fe20000011404 */
[----:B------:R-:W-:Y:S10]  /*140e0*/  @!P2 BRA `(.L_x_1152) ;  /* 0x000000000004a947 */ /* 0x000ff40003800000 */
[----:B------:R-:W-:Y:S01]  /*140f0*/  BPT.TRAP 0x1 ;  /* 0x000000040000795c */ /* 0x000fe20000300000 */
.L_x_1152:
[----:B------:R-:W-:Y:S01]  /*14100*/  IMAD R0, R22, 0x8, R17 ;  /* 0x0000000816007824 */ /* 0x000fe200078e0211 */
[----:B------:R-:W-:Y:S01]  /*14110*/  SHF.L.U32 R19, R23, 0x1f, RZ ;  /* 0x0000001f17137819 */ /* 0x000fe200000006ff */
[----:B------:R-:W-:Y:S01]  /*14120*/  BSSY B0, `(.L_x_1153) ;  /* 0x0000004000007945 */ /* 0x000fe20003800000 */
[----:B------:R-:W-:Y:S02]  /*14130*/  SHF.R.S32.HI R9, RZ, 0x1f, R5 ;  /* 0x0000001fff097819 */ /* 0x000fe40000011405 */
[----:B------:R-:W0:Y:S02]  /*14140*/  SYNCS.PHASECHK.TRANS64.TRYWAIT P0, [R0+URZ+0x2a880], R19 ;  /* 0x02a88013000075a7 */ /* 0x000e24000800017f */
[----:B0-----:R-:W-:Y:S05]  /*14150*/  @!P0 BRA `(.L_x_1154) ;  /* 0x0000003000e88947 */ /* 0x001fea0003800000 */
.L_x_1236:
[----:B------:R-:W-:Y:S05]  /*14160*/  BSYNC B0 ;  /* 0x0000000000007941 */ /* 0x000fea0003800000 */
.L_x_1153:
[----:B------:R-:W-:Y:S01]  /*14170*/  ULDC.64 UR4, c[0x0][0x328] ;  /* 0x0000ca0000047ab9 */ /* 0x000fe20000000a00 */
[----:B------:R-:W-:Y:S01]  /*14180*/  ULDC.64 UR6, c[0x0][0x318] ;  /* 0x0000c60000067ab9 */ /* 0x000fe20000000a00 */
[----:B------:R-:W-:Y:S01]  /*14190*/  IMAD R6, R9, UR4, RZ ;  /* 0x0000000409067c24 */ /* 0x000fe2000f8e02ff */
[C---:B------:R-:W-:Y:S01]  /*141a0*/  LOP3.LUT P4, RZ, R16.reuse, 0x4, RZ, 0xc0, !PT ;  /* 0x0000000410ff7812 */ /* 0x040fe2000788c0ff */
[C---:B------:R-:W-:Y:S01]  /*141b0*/  IMAD.WIDE.U32 R2, R5.reuse, UR4, RZ ;  /* 0x0000000405027c25 */ /* 0x040fe2000f8e00ff */
[C---:B------:R-:W-:Y:S02]  /*141c0*/  LOP3.LUT P3, RZ, R16.reuse, 0x2, RZ, 0xc0, !PT ;  /* 0x0000000210ff7812 */ /* 0x040fe4000786c0ff */
[----:B------:R-:W-:Y:S01]  /*141d0*/  LOP3.LUT P2, RZ, R16, 0x1, RZ, 0xc0, !PT ;  /* 0x0000000110ff7812 */ /* 0x000fe2000784c0ff */
[----:B------:R-:W-:Y:S01]  /*141e0*/  IMAD R6, R5, UR5, R6 ;  /* 0x0000000505067c24 */ /* 0x000fe2000f8e0206 */
        /* <DEDUP_REMOVED lines=8> */
[C---:B------:R-:W-:Y:S02]  /*14270*/  IMAD R27, R18.reuse, UR5, R27 ;  /* 0x00000005121b7c24 */ /* 0x040fe4000f8e021b */
[----:B------:R-:W-:Y:S01]  /*14280*/  IMAD.WIDE.U32 R2, R18, UR4, R2 ;  /* 0x0000000412027c25 */ /* 0x000fe2000f8e0002 */
[----:B------:R-:W-:-:S03]  /*14290*/  UMOV UR4, 0xffffffff ;  /* 0xffffffff00047882 */ /* 0x000fc60000000000 */
[----:B------:R-:W-:Y:S01]  /*142a0*/  IMAD R6, R22, 0x6000, R32 ;  /* 0x0000600016067824 */ /* 0x000fe200078e0220 */
[----:B------:R-:W-:-:S04]  /*142b0*/  IADD3 R21, P0, R2, UR6, RZ ;  /* 0x0000000602157c10 */ /* 0x000fc8000ff1e0ff */
[----:B------:R-:W-:Y:S01]  /*142c0*/  IADD3.X R27, R27, UR7, R3, P0, !PT ;  /* 0x000000071b1b7c10 */ /* 0x000fe200087fe403 */
[----:B------:R-:W-:Y:S08]  /*142d0*/  BRA.DIV UR4, `(.L_x_1155) ;  /* 0x00000032049c7947 */ /* 0x000ff0000b800000 */
[----:B------:R-:W1:Y:S01]  /*142e0*/  SHFL.IDX PT, R2, R21, RZ, 0x1c1f ;  /* 0x001c1fff15027589 */ /* 0x000e6200000e0000 */
[----:B------:R-:W-:-:S03]  /*142f0*/  IMAD.IADD R6, R17, 0x1, R6 ;  /* 0x0000000111067824 */ /* 0x000fc600078e0206 */
[----:B------:R-:W2:Y:S04]  /*14300*/  SHFL.IDX PT, R3, R27, RZ, 0x1c1f ;  /* 0x001c1fff1b037589 */ /* 0x000ea800000e0000 */
[----:B------:R-:W-:Y:S01]  /*14310*/  SHFL.IDX PT, R35, R27, 0x2, 0x1c1f ;  /* 0x005c1f001b237f89 */ /* 0x000fe200000e0000 */
[----:B-1----:R-:W-:-:S05]  /*14320*/  IADD3 R2, P0, R28, R2, RZ ;  /* 0x000000021c027210 */ /* 0x002fca0007f1e0ff */
[----:B--2---:R-:W-:-:S05]  /*14330*/  IMAD.X R3, RZ, RZ, R3, P0 ;  /* 0x000000ffff037224 */ /* 0x004fca00000e0603 */
        /* <DEDUP_REMOVED lines=13> */
[----:B------:R1:W2:Y:S04]  /*14410*/  SHFL.IDX PT, R35, R27, 0x3, 0x1c1f ;  /* 0x007c1f001b237f89 */ /* 0x0002a800000e0000 */
[----:B------:R-:W-:Y:S04]  /*14420*/  LDGSTS.E.BYPASS.LTC128B.128 [R6+0xd400], desc[UR52][R2.64], !P4 ;  /* 0x0d40000002067fae */ /* 0x000fe8000e101d74 */
[----:B------:R-:W-:Y:S04]  /*14430*/  LDGSTS.E.BYPASS.LTC128B.128 [R6+0xf400], desc[UR52][R2.64+0x40], !P3 ;  /* 0x0f40004002067fae */ /* 0x000fe8000d901d74 */
[----:B------:R3:W-:Y:S04]  /*14440*/  LDGSTS.E.BYPASS.LTC128B.128 [R6+0x11400], desc[UR52][R2.64+0x80], !P2 ;  /* 0x1140008002067fae */ /* 0x0007e8000d101d74 */
[----:B--23--:R1:W3:Y:S02]  /*14450*/  SHFL.IDX PT, R2, R21, 0x3, 0x1c1f ;  /* 0x007c1f0015027f89 */ /* 0x00c2e400000e0000 */
.L_x_1246:
[----:B---3--:R-:W-:-:S05]  /*14460*/  IADD3 R2, P0, R28, R2, RZ ;  /* 0x000000021c027210 */ /* 0x008fca0007f1e0ff */
        /* <DEDUP_REMOVED lines=9> */
.L_x_1156:
        /* <DEDUP_REMOVED lines=11> */
.L_x_1157:
[----:B------:R2:W-:Y:S01]  /*145b0*/  SYNCS.ARRIVE.TRANS64.A1T0 RZ, [R0+URZ+0x2a870], RZ ;  /* 0x02a870ff00ff79a7 */ /* 0x0005e2000810003f */
[----:B------:R-:W-:Y:S05]  /*145c0*/  @!P3 BRA `(.L_x_1158) ;  /* 0x000000000004b947 */ /* 0x000fea0003800000 */
[----:B------:R-:W-:Y:S01]  /*145d0*/  BPT.TRAP 0x1 ;  /* 0x000000040000795c */ /* 0x000fe20000300000 */
.L_x_1158:
[----:B------:R-:W3:Y:S01]  /*145e0*/  SYNCS.PHASECHK.TRANS64.TRYWAIT P0, [R0+URZ+0x2a840], R19 ;  /* 0x02a84013000075a7 */ /* 0x000ee2000800017f */
[----:B------:R-:W-:Y:S04]  /*145f0*/  BSSY B0, `(.L_x_1159) ;  /* 0x0000002000007945 */ /* 0x000fe80003800000 */
[----:B---3--:R-:W-:Y:S05]  /*14600*/  @!P0 BRA `(.L_x_1160) ;  /* 0x0000003400048947 */ /* 0x008fea0003800000 */
.L_x_1247:
[----:B------:R-:W-:Y:S05]  /*14610*/  BSYNC B0 ;  /* 0x0000000000007941 */ /* 0x000fea0003800000 */
.L_x_1159:
[----:B------:R-:W-:Y:S01]  /*14620*/  ULDC.64 UR4, c[0x0][0x300] ;  /* 0x0000c00000047ab9 */ /* 0x000fe20000000a00 */
[----:B------:R-:W-:Y:S01]  /*14630*/  ULDC.64 UR6, c[0x0][0x2e8] ;  /* 0x0000ba0000067ab9 */ /* 0x000fe20000000a00 */
[----:B------:R-:W-:Y:S01]  /*14640*/  IMAD R2, R9, UR4, RZ ;  /* 0x0000000409027c24 */ /* 0x000fe2000f8e02ff */
[C---:B------:R-:W-:Y:S02]  /*14650*/  LOP3.LUT P4, RZ, R16.reuse, 0x4, RZ, 0xc0, !PT ;  /* 0x0000000410ff7812 */ /* 0x040fe4000788c0ff */
[C---:B------:R-:W-:Y:S01]  /*14660*/  LOP3.LUT P3, RZ, R16.reuse, 0x2, RZ, 0xc0, !PT ;  /* 0x0000000210ff7812 */ /* 0x040fe2000786c0ff */
[C---:B------:R-:W-:Y:S01]  /*14670*/  IMAD R9, R5.reuse, UR5, R2 ;  /* 0x0000000505097c24 */ /* 0x040fe2000f8e0202 */
[----:B------:R-:W-:Y:S01]  /*14680*/  LOP3.LUT P2, RZ, R16, 0x1, RZ, 0xc0, !PT ;  /* 0x0000000110ff7812 */ /* 0x000fe2000784c0ff */
        /* <DEDUP_REMOVED lines=15> */
[----:B------:R-:W4:Y:S04]  /*14780*/  SHFL.IDX PT, R14, R9, RZ, 0x1c1f ;  /* 0x001c1fff090e7589 */ /* 0x000f2800000e0000 */
[----:B------:R-:W5:Y:S04]  /*14790*/  SHFL.IDX PT, R3, R10, RZ, 0x1c1f ;  /* 0x001c1fff0a037589 */ /* 0x000f6800000e0000 */
[----:B------:R-:W-:Y:S01]  /*147a0*/  SHFL.IDX PT, R5, R10, 0x1, 0x1c1f ;  /* 0x003c1f000a057f89 */ /* 0x000fe200000e0000 */
[----:B----4-:R-:W-:-:S03]  /*147b0*/  IADD3 R2, P0, R28, R14, RZ ;  /* 0x0000000e1c027210 */ /* 0x010fc60007f1e0ff */
[----:B------:R-:W4:Y:S02]  /*147c0*/  SHFL.IDX PT, R14, R9, 0x1, 0x1c1f ;  /* 0x003c1f00090e7f89 */ /* 0x000f2400000e0000 */
[----:B-----5:R-:W-:-:S05]  /*147d0*/  IMAD.X R3, RZ, RZ, R3, P0 ;  /* 0x000000ffff037224 */ /* 0x020fca00000e0603 */
[----:B------:R-:W-:Y:S04]  /*147e0*/  LDGSTS.E.BYPASS.LTC128B.128 [R6+0x1e400], desc[UR52][R2.64], !P4 ;  /* 0x1e40000002067fae */ /* 0x000fe8000e101d74 */
[----:B------:R-:W-:Y:S04]  /*147f0*/  LDGSTS.E.BYPASS.LTC128B.128 [R6+0x20400], desc[UR52][R2.64+0x40], !P3 ;  /* 0x2040004002067fae */ /* 0x000fe8000d901d74 */
[----:B------:R5:W-:Y:S01]  /*14800*/  LDGSTS.E.BYPASS.LTC128B.128 [R6+0x22400], desc[UR52][R2.64+0x80], !P2 ;  /* 0x2240008002067fae */ /* 0x000be2000d101d74 */
[----:B----4-:R-:W-:-:S03]  /*14810*/  IADD3 R4, P0, R28, R14, RZ ;  /* 0x0000000e1c047210 */ /* 0x010fc60007f1e0ff */
[----:B------:R-:W4:Y:S02]  /*14820*/  SHFL.IDX PT, R14, R9, 0x2, 0x1c1f ;  /* 0x005c1f00090e7f89 */ /* 0x000f2400000e0000 */
[----:B------:R-:W-:Y:S02]  /*14830*/  IMAD.X R5, RZ, RZ, R5, P0 ;  /* 0x000000ffff057224 */ /* 0x000fe400000e0605 */
[----:B-----5:R-:W5:Y:S04]  /*14840*/  SHFL.IDX PT, R3, R10, 0x2, 0x1c1f ;  /* 0x005c1f000a037f89 */ /* 0x020f6800000e0000 */
[----:B------:R0:W-:Y:S04]  /*14850*/  LDGSTS.E.BYPASS.LTC128B.128 [R6+0x1ec00], desc[UR52][R4.64], !P4 ;  /* 0x1ec0000004067fae */ /* 0x0001e8000e101d74 */
[----:B------:R0:W-:Y:S04]  /*14860*/  LDGSTS.E.BYPASS.LTC128B.128 [R6+0x20c00], desc[UR52][R4.64+0x40], !P3 ;  /* 0x20c0004004067fae */ /* 0x0001e8000d901d74 */
[----:B------:R0:W-:Y:S04]  /*14870*/  LDGSTS.E.BYPASS.LTC128B.128 [R6+0x22c00], desc[UR52][R4.64+0x80], !P2 ;  /* 0x22c0008004067fae */ /* 0x0001e8000d101d74 */
[----:B------:R-:W0:Y:S01]  /*14880*/  SHFL.IDX PT, R10, R10, 0x3, 0x1c1f ;  /* 0x007c1f000a0a7f89 */ /* 0x000e2200000e0000 */
[----:B----4-:R-:W-:-:S03]  /*14890*/  IADD3 R2, P0, R28, R14, RZ ;  /* 0x0000000e1c027210 */ /* 0x010fc60007f1e0ff */
[----:B------:R4:W0:Y:S02]  /*148a0*/  SHFL.IDX PT, R14, R9, 0x3, 0x1c1f ;  /* 0x007c1f00090e7f89 */ /* 0x00082400000e0000 */
[----:B-----5:R-:W-:-:S05]  /*148b0*/  IMAD.X R3, RZ, RZ, R3, P0 ;  /* 0x000000ffff037224 */ /* 0x020fca00000e0603 */
[----:B------:R4:W-:Y:S04]  /*148c0*/  LDGSTS.E.BYPASS.LTC128B.128 [R6+0x1f400], desc[UR52][R2.64], !P4 ;  /* 0x1f40000002067fae */ /* 0x0009e8000e101d74 */
[----:B------:R4:W-:Y:S04]  /*148d0*/  LDGSTS.E.BYPASS.LTC128B.128 [R6+0x21400], desc[UR52][R2.64+0x40], !P3 ;  /* 0x2140004002067fae */ /* 0x0009e8000d901d74 */
[----:B------:R4:W-:Y:S02]  /*148e0*/  LDGSTS.E.BYPASS.LTC128B.128 [R6+0x23400], desc[UR52][R2.64+0x80], !P2 ;  /* 0x2340008002067fae */ /* 0x0009e4000d101d74 */
.L_x_1257:
[----:B0---4-:R-:W-:-:S05]  /*148f0*/  IADD3 R2, P0, R28, R14, RZ ;  /* 0x0000000e1c027210 */ /* 0x011fca0007f1e0ff */
        /* <DEDUP_REMOVED lines=9> */
.L_x_1162:
        /* <DEDUP_REMOVED lines=11> */
.L_x_1163:
[----:B------:R2:W-:Y:S02]  /*14a40*/  SYNCS.ARRIVE.TRANS64.A1T0 RZ, [R0+URZ+0x2a830], RZ ;  /* 0x02a830ff00ff79a7 */ /* 0x0005e4000810003f */
[----:B--23--:R-:W-:-:S05]  /*14a50*/  IMAD.U32 R0, RZ, RZ, UR47 ;  /* 0x0000002fff007e24 */ /* 0x00cfca000f8e00ff */
[----:B------:R-:W-:-:S13]  /*14a60*/  ISETP.NE.AND P0, PT, R0, 0x3, PT ;  /* 0x000000030000780c */ /* 0x000fda0003f05270 */
[----:B------:R-:W-:Y:S05]  /*14a70*/  @!P0 BRA `(.L_x_1164) ;  /* 0x0000000000048947 */ /* 0x000fea0003800000 */
[----:B------:R-:W-:Y:S01]  /*14a80*/  BPT.TRAP 0x1 ;  /* 0x000000040000795c */ /* 0x000fe20000300000 */
.L_x_1164:
[----:B------:R-:W-:Y:S01]  /*14a90*/  LOP3.LUT R3, R8, 0x1, RZ, 0x3c, !PT ;  /* 0x0000000108037812 */ /* 0x000fe200078e3cff */
[----:B------:R-:W-:Y:S01]  /*14aa0*/  IMAD R0, R7, 0x8, R17 ;  /* 0x0000000807007824 */ /* 0x000fe200078e0211 */
[----:B------:R-:W-:Y:S02]  /*14ab0*/  BSSY B0, `(.L_x_1165) ;  /* 0x0000004000007945 */ /* 0x000fe40003800000 */
[----:B------:R-:W-:-:S04]  /*14ac0*/  SHF.L.U32 R3, R3, 0x1f, RZ ;  /* 0x0000001f03037819 */ /* 0x000fc800000006ff */
[----:B------:R-:W0:Y:S02]  /*14ad0*/  SYNCS.PHASECHK.TRANS64.TRYWAIT P2, [R0+URZ+0x2a870], R3 ;  /* 0x02a87003000075a7 */ /* 0x000e24000804017f */
[----:B0-----:R-:W-:Y:S05]  /*14ae0*/  @!P2 BRA `(.L_x_1166) ;  /* 0x000000340000a947 */ /* 0x001fea0003800000 */
.L_x_1258:
[----:B------:R-:W-:Y:S05]  /*14af0*/  BSYNC B0 ;  /* 0x0000000000007941 */ /* 0x000fea0003800000 */
.L_x_1165:
[----:B------:R-:W-:-:S05]  /*14b00*/  IMAD.U32 R2, RZ, RZ, UR48 ;  /* 0x00000030ff027e24 */ /* 0x000fca000f8e00ff */
[----:B------:R-:W-:-:S13]  /*14b10*/  ISETP.NE.AND P2, PT, R2, 0x3, PT ;  /* 0x000000030200780c */ /* 0x000fda0003f45270 */
[----:B------:R-:W-:Y:S05]  /*14b20*/  @!P2 BRA `(.L_x_1167) ;  /* 0x000000000004a947 */ /* 0x000fea0003800000 */
[----:B------:R-:W-:Y:S01]  /*14b30*/  BPT.TRAP 0x1 ;  /* 0x000000040000795c */ /* 0x000fe20000300000 */
.L_x_1167:
[----:B0-----:R-:W-:Y:S01]  /*14b40*/  SHF.L.U32 R3, R8, 0x1f, RZ ;  /* 0x0000001f08037819 */ /* 0x001fe200000006ff */
[----:B------:R-:W-:-:S03]  /*14b50*/  IMAD R2, R7, 0x6000, RZ ;  /* 0x0000600007027824 */ /* 0x000fc600078e02ff */
[----:B------:R-:W0:Y:S02]  /*14b60*/  SYNCS.PHASECHK.TRANS64.TRYWAIT P2, [R0+URZ+0x2a860], R3 ;  /* 0x02a86003000075a7 */ /* 0x000e24000804017f */
[----:B0-----:R-:W-:Y:S05]  /*14b70*/  @!P2 BRA `(.L_x_1168) ;  /* 0x0000003000f0a947 */ /* 0x001fea0003800000 */
.L_x_1259:
[----:B------:R-:W-:Y:S01]  /*14b80*/  LOP3.LUT R4, R2, R36, RZ, 0xfc, !PT ;  /* 0x0000002402047212 */ /* 0x000fe200078efcff */
[----:B------:R-:W-:Y:S05]  /*14b90*/  WARPSYNC.ALL ;  /* 0x0000000000007948 */ /* 0x000fea0003800000 */
[C---:B0-----:R-:W-:Y:S01]  /*14ba0*/  IMAD.IADD R3, R17.reuse, 0x1, R4 ;  /* 0x0000000111037824 */ /* 0x041fe200078e0204 */
[----:B------:R-:W-:Y:S01]  /*14bb0*/  IADD3 R2, R17, R2, R33 ;  /* 0x0000000211027210 */ /* 0x000fe20007ffe021 */
[----:B------:R-:W-:-:S03]  /*14bc0*/  IMAD.U32 R19, RZ, RZ, UR48 ;  /* 0x00000030ff137e24 */ /* 0x000fc6000f8e00ff */
[----:B------:R-:W0:Y:S02]  /*14bd0*/  LDSM.16.MT88.4 R4, [R3+0xc400] ;  /* 0x00c400000304783b */ /* 0x000e240000004200 */
[----:B------:R-:W-:Y:S02]  /*14be0*/  ISETP.NE.AND P2, PT, R19, 0x3, PT ;  /* 0x000000031300780c */ /* 0x000fe40003f45270 */
[C-C-:B0-----:R-:W-:Y:S02]  /*14bf0*/  PRMT R12, R4.reuse, 0x6420, R5.reuse ;  /* 0x00006420040c7816 */ /* 0x141fe40000000005 */
[----:B------:R-:W-:Y:S02]  /*14c00*/  PRMT R13, R4, 0x7531, R5 ;  /* 0x00007531040d7816 */ /* 0x000fe40000000005 */
[C-C-:B------:R-:W-:Y:S02]  /*14c10*/  PRMT R14, R6.reuse, 0x6420, R7.reuse ;  /* 0x00006420060e7816 */ /* 0x140fe40000000007 */
[----:B------:R-:W-:-:S05]  /*14c20*/  PRMT R15, R6, 0x7531, R7 ;  /* 0x00007531060f7816 */ /* 0x000fca0000000007 */
[----:B------:R0:W-:Y:S04]  /*14c30*/  STSM.16.M88.4 [R2+0x400], R12 ;  /* 0x0004000c02007844 */ /* 0x0001e80000000200 */
[----:B------:R-:W2:Y:S01]  /*14c40*/  LDSM.16.MT88.4 R4, [R3+0xe400] ;  /* 0x00e400000304783b */ /* 0x000ea20000004200 */
[----:B0-----:R-:W-:Y:S02]  /*14c50*/  IADD3 R12, R26, 0x400, R2 ;  /* 0x000004001a0c7810 */ /* 0x001fe40007ffe002 */
[C-C-:B--2---:R-:W-:Y:S02]  /*14c60*/  PRMT R8, R4.reuse, 0x6420, R5.reuse ;  /* 0x0000642004087816 */ /* 0x144fe40000000005 */
        /* <DEDUP_REMOVED lines=16> */
[----:B------:R-:W-:Y:S04]  /*14d70*/  STSM.16.M88.4 [R12], R8 ;  /* 0x000000080c007844 */ /* 0x000fe80000000200 */
        /* <DEDUP_REMOVED lines=31> */
[----:B0-----:R-:W-:Y:S01]  /*14f70*/  IMAD.IADD R2, R26, 0x1, R2 ;  /* 0x000000011a027824 */ /* 0x001fe200078e0202 */
        /* <DEDUP_REMOVED lines=25> */
.L_x_1169:
[----:B--2---:R2:W-:Y:S01]  /*15110*/  SYNCS.ARRIVE.TRANS64.A1T0 RZ, [R0+URZ+0x2a850], RZ ;  /* 0x02a850ff00ff79a7 */ /* 0x0045e2000810003f */
[----:B------:R-:W-:Y:S06]  /*15120*/  BAR.SYNC.DEFER_BLOCKING 0x2, 0x80 ;  /* 0x0082000000007b1d */ /* 0x000fec0000010000 */
[----:B------:R-:W-:Y:S05]  /*15130*/  @!P0 BRA `(.L_x_1170) ;  /* 0x0000000000048947 */ /* 0x000fea0003800000 */
[----:B------:R-:W-:Y:S01]  /*15140*/  BPT.TRAP 0x1 ;  /* 0x000000040000795c */ /* 0x000fe20000300000 */
.L_x_1170:
[----:B--2---:R-:W-:Y:S02]  /*15150*/  VIADD R0, R0, 0x2a880 ;  /* 0x0002a88000007836 */ /* 0x004fe40000000000 */
[----:B------:R-:W-:Y:S02]  /*15160*/  IMAD.MOV.U32 R7, RZ, RZ, R22 ;  /* 0x000000ffff077224 */ /* 0x000fe400078e0016 */
[----:B0-----:R-:W-:Y:S01]  /*15170*/  IMAD.MOV.U32 R8, RZ, RZ, R23 ;  /* 0x000000ffff087224 */ /* 0x001fe200078e0017 */
[----:B------:R-:W-:-:S04]  /*15180*/  PRMT R0, R31, 0x654, R0 ;  /* 0x000006541f007816 */ /* 0x000fc80000000000 */
[----:B------:R2:W-:Y:S01]  /*15190*/  SYNCS.ARRIVE.TRANS64.RED.A1T0 RZ, [R0+URZ], RZ ;  /* 0x000000ff00ff79a7 */ /* 0x0005e2000810043f */
[----:B------:R-:W-:Y:S05]  /*151a0*/  @P1 BRA `(.L_x_1171) ;  /* 0xffffffec002c1947 */ /* 0x000fea000383ffff */
.L_x_1151:
[----:B0-2---:R-:W0:Y:S01]  /*151b0*/  S2R R0, SR_TID.X ;  /* 0x0000000000007919 */ /* 0x005e220000002100 */
[----:B------:R-:W-:Y:S01]  /*151c0*/  BSSY B0, `(.L_x_1172) ;  /* 0x0000012000007945 */ /* 0x000fe20003800000 */
[----:B------:R-:W-:Y:S01]  /*151d0*/  IMAD.U32 R6, RZ, RZ, UR47 ;  /* 0x0000002fff067e24 */ /* 0x000fe2000f8e00ff */
[----:B0-----:R-:W-:-:S04]  /*151e0*/  LOP3.LUT R0, R0, 0x7f, RZ, 0xc0, !PT ;  /* 0x0000007f00007812 */ /* 0x001fc800078ec0ff */
[----:B------:R-:W-:-:S13]  /*151f0*/  ISETP.NE.AND P0, PT, R0, RZ, PT ;  /* 0x000000ff0000720c */ /* 0x000fda0003f05270 */
[----:B------:R-:W-:Y:S05]  /*15200*/  @P0 BRA `(.L_x_1173) ;  /* 0x0000000000340947 */ /* 0x000fea0003800000 */
[----:B------:R-:W0:Y:S01]  /*15210*/  S2R R7, SR_LANEID ;  /* 0x0000000000077919 */ /* 0x000e220000000000 */
[----:B------:R-:W-:Y:S01]  /*15220*/  VOTEU.ANY UR4, UPT, PT ;  /* 0x0000000000047886 */ /* 0x000fe200038e0100 */
[----:B------:R-:W2:Y:S01]  /*15230*/  LDC.64 R2, c[0x0][0xc80] ;  /* 0x00032000ff027b82 */ /* 0x000ea20000000a00 */
[----:B------:R-:W0:Y:S08]  /*15240*/  FLO.U32 R0, UR4 ;  /* 0x0000000400007d00 */ /* 0x000e3000080e0000 */
[----:B------:R-:W2:Y:S01]  /*15250*/  POPC R5, UR4 ;  /* 0x0000000400057d09 */ /* 0x000ea20008000000 */
[----:B0-----:R-:W-:-:S13]  /*15260*/  ISETP.EQ.U32.AND P1, PT, R0, R7, PT ;  /* 0x000000070000720c */ /* 0x001fda0003f22070 */
[----:B--2---:R-:W2:Y:S01]  /*15270*/  @P1 ATOMG.E.ADD.STRONG.GPU PT, R3, desc[UR52][R2.64], R5 ;  /* 0x00000005020319a8 */ /* 0x004ea200081ee1f4 */
[----:B------:R-:W0:Y:S02]  /*15280*/  S2R R4, SR_LTMASK ;  /* 0x0000000000047919 */ /* 0x000e240000003900 */
[----:B0-----:R-:W-:-:S04]  /*15290*/  LOP3.LUT R4, R4, UR4, RZ, 0xc0, !PT ;  /* 0x0000000404047c12 */ /* 0x001fc8000f8ec0ff */
[----:B------:R-:W0:Y:S01]  /*152a0*/  POPC R7, R4 ;  /* 0x0000000400077309 */ /* 0x000e220000000000 */
[----:B--2---:R-:W0:Y:S02]  /*152b0*/  SHFL.IDX PT, R0, R3, R0, 0x1f ;  /* 0x00001f0003007589 */ /* 0x004e2400000e0000 */
[----:B0-----:R-:W-:-:S05]  /*152c0*/  IADD3 R0, R0, UR49, R7 ;  /* 0x0000003100007c10 */ /* 0x001fca000fffe007 */
[----:B------:R0:W-:Y:S02]  /*152d0*/  STL [R1], R0 ;  /* 0x0000000001007387 */ /* 0x0001e40000100800 */
.L_x_1173:
[----:B------:R-:W-:Y:S05]  /*152e0*/  BSYNC B0 ;  /* 0x0000000000007941 */ /* 0x000fea0003800000 */
.L_x_1172:
[----:B------:R-:W-:-:S13]  /*152f0*/  ISETP.NE.AND P1, PT, R6, 0x3, PT ;  /* 0x000000030600780c */ /* 0x000fda0003f25270 */
[----:B------:R-:W-:Y:S05]  /*15300*/  @!P1 BRA `(.L_x_1174) ;  /* 0x0000000000049947 */ /* 0x000fea0003800000 */
[----:B------:R-:W-:Y:S01]  /*15310*/  BPT.TRAP 0x1 ;  /* 0x000000040000795c */ /* 0x000fe20000300000 */
.L_x_1174:
[----:B0-----:R-:W-:Y:S01]  /*15320*/  LOP3.LUT R0, R23, 0x1, RZ, 0x3c, !PT ;  /* 0x0000000117007812 */ /* 0x001fe200078e3cff */
[----:B------:R-:W-:Y:S01]  /*15330*/  IMAD R3, R22, 0x8, R17 ;  /* 0x0000000816037824 */ /* 0x000fe200078e0211 */
[----:B------:R-:W-:Y:S02]  /*15340*/  BSSY B0, `(.L_x_1175) ;  /* 0x0000004000007945 */ /* 0x000fe40003800000 */
[----:B------:R-:W-:-:S04]  /*15350*/  SHF.L.U32 R0, R0, 0x1f, RZ ;  /* 0x0000001f00007819 */ /* 0x000fc800000006ff */
[----:B------:R-:W0:Y:S02]  /*15360*/  SYNCS.PHASECHK.TRANS64.TRYWAIT P2, [R3+URZ+0x2a870], R0 ;  /* 0x02a87000030075a7 */ /* 0x000e24000804017f */
[----:B0-----:R-:W-:Y:S05]  /*15370*/  @!P2 BRA `(.L_x_1176) ;  /* 0x0000002c0004a947 */ /* 0x001fea0003800000 */
.L_x_1260:
[----:B------:R-:W-:Y:S05]  /*15380*/  BSYNC B0 ;  /* 0x0000000000007941 */ /* 0x000fea0003800000 */
.L_x_1175:
[----:B------:R-:W-:-:S05]  /*15390*/  IMAD.U32 R2, RZ, RZ, UR48 ;  /* 0x00000030ff027e24 */ /* 0x000fca000f8e00ff */
[----:B------:R-:W-:-:S13]  /*153a0*/  ISETP.NE.AND P2, PT, R2, 0x3, PT ;  /* 0x000000030200780c */ /* 0x000fda0003f45270 */
[----:B------:R-:W-:Y:S05]  /*153b0*/  @!P2 BRA `(.L_x_1177) ;  /* 0x000000000004a947 */ /* 0x000fea0003800000 */
[----:B------:R-:W-:Y:S01]  /*153c0*/  BPT.TRAP 0x1 ;  /* 0x000000040000795c */ /* 0x000fe20000300000 */
.L_x_1177:
[----:B0-----:R-:W-:Y:S01]  /*153d0*/  SHF.L.U32 R0, R23, 0x1f, RZ ;  /* 0x0000001f17007819 */ /* 0x001fe200000006ff */
[----:B------:R-:W-:-:S03]  /*153e0*/  IMAD R2, R22, 0x6000, RZ ;  /* 0x0000600016027824 */ /* 0x000fc600078e02ff */
[----:B------:R-:W0:Y:S02]  /*153f0*/  SYNCS.PHASECHK.TRANS64.TRYWAIT P2, [R3+URZ+0x2a860], R0 ;  /* 0x02a86000030075a7 */ /* 0x000e24000804017f */
[----:B0-----:R-:W-:Y:S05]  /*15400*/  @!P2 BRA `(.L_x_1178) ;  /* 0x0000002800f4a947 */ /* 0x001fea0003800000 */
.L_x_1261:
[----:B0-----:R-:W-:Y:S01]  /*15410*/  LOP3.LUT R0, R2, R36, RZ, 0xfc, !PT ;  /* 0x0000002402007212 */ /* 0x001fe200078efcff */
[----:B------:R-:W-:Y:S05]  /*15420*/  WARPSYNC.ALL ;  /* 0x0000000000007948 */ /* 0x000fea0003800000 */
[C---:B------:R-:W-:Y:S01]  /*15430*/  IMAD.IADD R0, R17.reuse, 0x1, R0 ;  /* 0x0000000111007824 */ /* 0x040fe200078e0200 */
[----:B------:R-:W-:Y:S01]  /*15440*/  IADD3 R2, R17, R2, R33 ;  /* 0x0000000211027210 */ /* 0x000fe20007ffe021 */
[----:B------:R-:W-:-:S03]  /*15450*/  IMAD.U32 R13, RZ, RZ, UR48 ;  /* 0x00000030ff0d7e24 */ /* 0x000fc6000f8e00ff */
[----:B------:R-:W0:Y:S01]  /*15460*/  LDSM.16.MT88.4 R4, [R0+0xc400] ;  /* 0x00c400000004783b */ /* 0x000e220000004200 */
[----:B------:R-:W-:Y:S02]  /*15470*/  IADD3 R12, R26, 0x400, R2 ;  /* 0x000004001a0c7810 */ /* 0x000fe40007ffe002 */
[----:B------:R-:W-:Y:S02]  /*15480*/  ISETP.NE.AND P2, PT, R13, 0x3, PT ;  /* 0x000000030d00780c */ /* 0x000fe40003f45270 */
        /* <DEDUP_REMOVED lines=81> */
.L_x_1179:
[----:B--2---:R2:W-:Y:S01]  /*159a0*/  SYNCS.ARRIVE.TRANS64.A1T0 RZ, [R3+URZ+0x2a850], RZ ;  /* 0x02a850ff03ff79a7 */ /* 0x0045e2000810003f */
[----:B------:R-:W-:Y:S06]  /*159b0*/  BAR.SYNC.DEFER_BLOCKING 0x2, 0x80 ;  /* 0x0082000000007b1d */ /* 0x000fec0000010000 */
[----:B------:R-:W-:Y:S05]  /*159c0*/  @!P1 BRA `(.L_x_1180) ;  /* 0x0000000000049947 */ /* 0x000fea0003800000 */
[----:B------:R-:W-:Y:S01]  /*159d0*/  BPT.TRAP 0x1 ;  /* 0x000000040000795c */ /* 0x000fe20000300000 */
.L_x_1180:
[----:B------:R-:W-:Y:S02]  /*159e0*/  VIADD R0, R3, 0x2a880 ;  /* 0x0002a88003007836 */ /* 0x000fe40000000000 */
[----:B------:R-:W-:-:S03]  /*159f0*/  VIADD R22, R22, 0x1 ;  /* 0x0000000116167836 */ /* 0x000fc60000000000 */
[----:B------:R-:W-:Y:S02]  /*15a00*/  PRMT R0, R31, 0x654, R0 ;  /* 0x000006541f007816 */ /* 0x000fe40000000000 */
[C---:B------:R-:W-:Y:S02]  /*15a10*/  ISETP.NE.AND P1, PT, R22.reuse, 0x2, PT ;  /* 0x000000021600780c */ /* 0x040fe40003f25270 */
[----:B------:R3:W-:Y:S02]  /*15a20*/  SYNCS.ARRIVE.TRANS64.RED.A1T0 RZ, [R0+URZ], RZ ;  /* 0x000000ff00ff79a7 */ /* 0x0007e4000810043f */
[----:B0-----:R-:W-:Y:S02]  /*15a30*/  SEL R2, RZ, 0x1, P1 ;  /* 0x00000001ff027807 */ /* 0x001fe40000800000 */
[----:B------:R-:W-:Y:S02]  /*15a40*/  SEL R22, R22, RZ, P1 ;  /* 0x000000ff16167207 */ /* 0x000fe40000800000 */
[----:B------:R-:W-:-:S07]  /*15a50*/  LOP3.LUT R23, R23, R2, RZ, 0x3c, !PT ;  /* 0x0000000217177212 */ /* 0x000fce00078e3cff */
.L_x_1123:
[----:B------:R-:W-:Y:S05]  /*15a60*/  BSYNC B7 ;  /* 0x0000000000077941 */ /* 0x000fea0003800000 */
.L_x_1121:
[----:B------:R4:W5:Y:S01]  /*15a70*/  LDL R2, [R1] ;  /* 0x0000000001027983 */ /* 0x0009620000100800 */
[----:B------:R-:W-:-:S13]  /*15a80*/  LOP3.LUT P1, RZ, R16, 0x800, RZ, 0xc0, !PT ;  /* 0x0000080010ff7812 */ /* 0x000fda000782c0ff */
[----:B----4-:R-:W-:Y:S05]  /*15a90*/  @!P1 BRA `(.L_x_1181) ;  /* 0x0000000000249947 */ /* 0x010fea0003800000 */
[----:B------:R-:W4:Y:S08]  /*15aa0*/  S2UR UR4, SR_CgaCtaId ;  /* 0x00000000000479c3 */ /* 0x000f300000008800 */
[----:B------:R-:W-:Y:S01]  /*15ab0*/  BAR.SYNC.DEFER_BLOCKING 0x5, 0x180 ;  /* 0x0146000000007b1d */ /* 0x000fe20000010000 */
[----:B0--3--:R-:W-:Y:S01]  /*15ac0*/  MOV R0, 0x400 ;  /* 0x0000040000007802 */ /* 0x009fe20000000f00 */
[----:B----4-:R-:W-:-:S05]  /*15ad0*/  IMAD.U32 R31, RZ, RZ, UR4 ;  /* 0x00000004ff1f7e24 */ /* 0x010fca000f8e00ff */
[----:B------:R-:W-:-:S05]  /*15ae0*/  LEA R17, R31, R0, 0x18 ;  /* 0x000000001f117211 */ /* 0x000fca00078ec0ff */
[----:B-----5:R-:W0:Y:S04]  /*15af0*/  LDS R2, [R17+0x2a8d0] ;  /* 0x02a8d00011027984 */ /* 0x020e280000000800 */
[----:B0-----:R0:W-:Y:S01]  /*15b00*/  STL [R1], R2 ;  /* 0x0000000201007387 */ /* 0x0011e20000100800 */
[----:B------:R-:W-:Y:S06]  /*15b10*/  BAR.ARV 0x4, 0x180 ;  /* 0x0106000000007b1d */ /* 0x000fec0000002000 */
[----:B------:R-:W-:Y:S05]  /*15b20*/  BRA `(.L_x_1182) ;  /* 0x0000000000207947 */ /* 0x000fea0003800000 */
.L_x_1181:
[----:B------:R-:W4:Y:S01]  /*15b30*/  @!P0 S2R R31, SR_CgaCtaId ;  /* 0x00000000001f8919 */ /* 0x000f220000008800 */
[----:B0--3--:R-:W-:Y:S01]  /*15b40*/  @!P0 MOV R0, 0x400 ;  /* 0x0000040000008802 */ /* 0x009fe20000000f00 */
[----:B------:R-:W-:Y:S03]  /*15b50*/  BAR.SYNC.DEFER_BLOCKING 0x4, 0x180 ;  /* 0x0106000000007b1d */ /* 0x000fe60000010000 */
[----:B----4-:R-:W-:-:S03]  /*15b60*/  @!P0 LEA R17, R31, R0, 0x18 ;  /* 0x000000001f118211 */ /* 0x010fc600078ec0ff */
[----:B-----5:R-:W0:Y:S04]  /*15b70*/  SHFL.IDX PT, R0, R2, RZ, 0x1f ;  /* 0x00001fff02007589 */ /* 0x020e2800000e0000 */
[----:B------:R3:W-:Y:S04]  /*15b80*/  @!P0 STS [R17+0x2a8d0], R2 ;  /* 0x02a8d00211008388 */ /* 0x0007e80000000800 */
[----:B0-----:R3:W-:Y:S01]  /*15b90*/  STL [R1], R0 ;  /* 0x0000000001007387 */ /* 0x0017e20000100800 */
[----:B------:R-:W-:Y:S06]  /*15ba0*/  BAR.ARV 0x5, 0x180 ;  /* 0x0146000000007b1d */ /* 0x000fec0000002000 */
.L_x_1182:
[----:B---3--:R-:W3:Y:S01]  /*15bb0*/  LDL R0, [R1] ;  /* 0x0000000001007983 */ /* 0x008ee20000100800 */
[----:B------:R-:W-:Y:S02]  /*15bc0*/  ULDC UR4, c[0x0][0xc38] ;  /* 0x00030e0000047ab9 */ /* 0x000fe40000000800 */
[----:B---3--:R-:W-:-:S13]  /*15bd0*/  ISETP.GE.AND P0, PT, R0, UR4, PT ;  /* 0x0000000400007c0c */ /* 0x008fda000bf06270 */
[----:B------:R-:W-:Y:S05]  /*15be0*/  @!P0 BRA `(.L_x_1183) ;  /* 0xffffffb800f48947 */ /* 0x000fea000383ffff */
.L_x_1112:
[----:B------:R-:W3:Y:S01]  /*15bf0*/  LDL.LU R0, [R1+0x4] ;  /* 0x0000040001007983 */ /* 0x000ee20000300800 */
[----:B------:R-:W-:Y:S01]  /*15c00*/  BSSY B0, `(.L_x_1184) ;  /* 0x000000b000007945 */ /* 0x000fe20003800000 */
[----:B------:R-:W4:Y:S01]  /*15c10*/  S2R R5, SR_CgaCtaId ;  /* 0x0000000000057919 */ /* 0x000f220000008800 */
[----:B---3--:R-:W-:-:S05]  /*15c20*/  VIADD R0, R0, 0x1 ;  /* 0x0000000100007836 */ /* 0x008fca0000000000 */
[----:B0-----:R-:W-:-:S04]  /*15c30*/  LEA.HI R2, R0, R0, RZ, 0x1 ;  /* 0x0000000000027211 */ /* 0x001fc800078f08ff */
[----:B--2---:R-:W-:Y:S02]  /*15c40*/  LOP3.LUT R3, R2, 0xfffffffe, RZ, 0xc0, !PT ;  /* 0xfffffffe02037812 */ /* 0x004fe400078ec0ff */
[----:B------:R-:W-:-:S03]  /*15c50*/  MOV R2, 0x400 ;  /* 0x0000040000027802 */ /* 0x000fc60000000f00 */
[----:B------:R-:W-:Y:S01]  /*15c60*/  IMAD.IADD R0, R0, 0x1, -R3 ;  /* 0x0000000100007824 */ /* 0x000fe200078e0a03 */
[----:B----4-:R-:W-:-:S04]  /*15c70*/  LEA R5, R5, R2, 0x18 ;  /* 0x0000000205057211 */ /* 0x010fc800078ec0ff */
[----:B------:R-:W-:-:S04]  /*15c80*/  SHF.L.U32 R0, R0, 0x1f, RZ ;  /* 0x0000001f00007819 */ /* 0x000fc800000006ff */
[----:B------:R-:W0:Y:S02]  /*15c90*/  SYNCS.PHASECHK.TRANS64.TRYWAIT P0, [R5+URZ+0x2a820], R0 ;  /* 0x02a82000050075a7 */ /* 0x000e24000800017f */
[----:B0-----:R-:W-:Y:S05]  /*15ca0*/  @!P0 BRA `(.L_x_1185) ;  /* 0x0000002000e08947 */ /* 0x001fea0003800000 */
.L_x_1262:
[----:B------:R-:W-:Y:S05]  /*15cb0*/  BSYNC B0 ;  /* 0x0000000000007941 */ /* 0x000fea0003800000 */
.L_x_1184:
[----:B------:R-:W-:-:S03]  /*15cc0*/  UMOV UR4, 0xffffffff ;  /* 0xffffffff00047882 */ /* 0x000fc60000000000 */
[----:B------:R-:W-:Y:S05]  /*15cd0*/  BRA.DIV UR4, `(.L_x_1186) ;  /* 0x0000002204e87947 */ /* 0x000fea000b800000 */
[----:B0-----:R-:W0:Y:S02]  /*15ce0*/  S2R R0, SR_TID.X ;  /* 0x0000000000007919 */ /* 0x001e240000002100 */
[----:B0-----:R-:W-:-:S04]  /*15cf0*/  SHF.R.U32.HI R0, RZ, 0x5, R0 ;  /* 0x00000005ff007819 */ /* 0x001fc80000011600 */
[----:B------:R-:W-:-:S05]  /*15d00*/  LOP3.LUT R0, R0, 0x3, RZ, 0xc0, !PT ;  /* 0x0000000300007812 */ /* 0x000fca00078ec0ff */
[----:B------:R0:W2:Y:S02]  /*15d10*/  SHFL.IDX PT, R14, R0, RZ, 0x1f ;  /* 0x00001fff000e7589 */ /* 0x0000a400000e0000 */
.L_x_1265:
[----:B--2---:R-:W-:Y:S01]  /*15d20*/  ISETP.NE.AND P0, PT, R14, RZ, PT ;  /* 0x000000ff0e00720c */ /* 0x004fe20003f05270 */
[----:B------:R-:W-:-:S12]  /*15d30*/  BSSY B0, `(.L_x_1187) ;  /* 0x000002c000007945 */ /* 0x000fd80003800000 */
[----:B------:R-:W-:Y:S05]  /*15d40*/  @P0 BRA `(.L_x_1188) ;  /* 0x0000000000a80947 */ /* 0x000fea0003800000 */
[----:B------:R-:W-:-:S03]  /*15d50*/  UMOV UR4, 0xffffffff ;  /* 0xffffffff00047882 */ /* 0x000fc60000000000 */
[----:B------:R-:W-:Y:S05]  /*15d60*/  BRA.DIV UR4, `(.L_x_1189) ;  /* 0x0000002204f87947 */ /* 0x000fea000b800000 */
[----:B------:R-:W-:-:S13]  /*15d70*/  ELECT P6, URZ, PT ;  /* 0x00000000003f782f */ /* 0x000fda00038c0000 */
.L_x_1268:
[----:B------:R-:W-:Y:S05]  /*15d80*/  @!P6 BRA `(.L_x_1188) ;  /* 0x000000000098e947 */ /* 0x000fea0003800000 */
[----:B------:R-:W-:-:S06]  /*15d90*/  ULOP3.LUT UR4, UR43, 0x2, URZ, 0xfc, !UPT ;  /* 0x000000022b047892 */ /* 0x000fcc000f8efc3f */
[----:B0-----:R-:W-:-:S05]  /*15da0*/  IMAD.U32 R0, RZ, RZ, UR4 ;  /* 0x00000004ff007e24 */ /* 0x001fca000f8e00ff */
[----:B------:R-:W-:-:S13]  /*15db0*/  ISETP.NE.AND P0, PT, R0, 0x3, PT ;  /* 0x000000030000780c */ /* 0x000fda0003f05270 */
[----:B------:R-:W-:Y:S05]  /*15dc0*/  @!P0 BRA `(.L_x_1190) ;  /* 0x0000000000048947 */ /* 0x000fea0003800000 */
[----:B------:R-:W-:Y:S01]  /*15dd0*/  BPT.TRAP 0x1 ;  /* 0x000000040000795c */ /* 0x000fe20000300000 */
.L_x_1190:
[C---:B------:R-:W-:Y:S01]  /*15de0*/  IMAD R3, R22.reuse, 0x8, R5 ;  /* 0x0000000816037824 */ /* 0x040fe200078e0205 */
[----:B------:R-:W-:Y:S01]  /*15df0*/  SHF.L.U32 R2, R23, 0x1f, RZ ;  /* 0x0000001f17027819 */ /* 0x000fe200000006ff */
[----:B------:R-:W-:-:S03]  /*15e00*/  VIADD R22, R22, 0x1 ;  /* 0x0000000116167836 */ /* 0x000fc60000000000 */
[----:B------:R-:W0:Y:S02]  /*15e10*/  SYNCS.PHASECHK.TRANS64.TRYWAIT P1, [R3+URZ+0x2a840], R2 ;  /* 0x02a84002030075a7 */ /* 0x000e24000802017f */
[----:B------:R-:W-:-:S04]  /*15e20*/  ISETP.NE.AND P2, PT, R22, 0x2, PT ;  /* 0x000000021600780c */ /* 0x000fc80003f45270 */
[----:B------:R-:W-:Y:S01]  /*15e30*/  SEL R0, RZ, 0x1, P2 ;  /* 0x00000001ff007807 */ /* 0x000fe20001000000 */
[----:B0-----:R-:W-:Y:S08]  /*15e40*/  @!P1 BRA `(.L_x_1191) ;  /* 0x0000002000e09947 */ /* 0x001ff00003800000 */
.L_x_1269:
[----:B------:R-:W-:Y:S02]  /*15e50*/  SEL R22, R22, RZ, P2 ;  /* 0x000000ff16167207 */ /* 0x000fe40001000000 */
[----:B------:R-:W-:Y:S01]  /*15e60*/  LOP3.LUT R0, R23, R0, RZ, 0x3c, !PT ;  /* 0x0000000017007212 */ /* 0x000fe200078e3cff */
[----:B------:R-:W-:Y:S06]  /*15e70*/  @!P0 BRA `(.L_x_1192) ;  /* 0x0000000000048947 */ /* 0x000fec0003800000 */
[----:B------:R-:W-:Y:S01]  /*15e80*/  BPT.TRAP 0x1 ;  /* 0x000000040000795c */ /* 0x000fe20000300000 */
.L_x_1192:
[----:B------:R-:W-:Y:S01]  /*15e90*/  IMAD R5, R22, 0x8, R5 ;  /* 0x0000000816057824 */ /* 0x000fe200078e0205 */
[----:B------:R-:W-:-:S04]  /*15ea0*/  SHF.L.U32 R0, R0, 0x1f, RZ ;  /* 0x0000001f00007819 */ /* 0x000fc800000006ff */
[----:B------:R-:W2:Y:S02]  /*15eb0*/  SYNCS.PHASECHK.TRANS64.TRYWAIT P1, [R5+URZ+0x2a840], R0 ;  /* 0x02a84000050075a7 */ /* 0x000ea4000802017f */
[----:B--2---:R-:W-:Y:S05]  /*15ec0*/  @!P1 BRA `(.L_x_1193) ;  /* 0x0000002000d49947 */ /* 0x004fea0003800000 */
.L_x_1270:
[----:B------:R-:W-:Y:S05]  /*15ed0*/  @!P0 BRA `(.L_x_1194) ;  /* 0x0000000000048947 */ /* 0x000fea0003800000 */
[----:B------:R-:W-:Y:S01]  /*15ee0*/  BPT.TRAP 0x1 ;  /* 0x000000040000795c */ /* 0x000fe20000300000 */
.L_x_1194:
[----:B------:R-:W3:Y:S02]  /*15ef0*/  SYNCS.PHASECHK.TRANS64.TRYWAIT P1, [R3+URZ+0x2a860], R2 ;  /* 0x02a86002030075a7 */ /* 0x000ee4000802017f */
[----:B---3--:R-:W-:Y:S05]  /*15f00*/  @!P1 BRA `(.L_x_1195) ;  /* 0x0000002000d89947 */ /* 0x008fea0003800000 */
.L_x_1271:
[----:B------:R-:W-:Y:S05]  /*15f10*/  @!P0 BRA `(.L_x_1196) ;  /* 0x0000000000048947 */ /* 0x000fea0003800000 */
[----:B------:R-:W-:Y:S01]  /*15f20*/  BPT.TRAP 0x1 ;  /* 0x000000040000795c */ /* 0x000fe20000300000 */
.L_x_1196:
[----:B------:R-:W4:Y:S02]  /*15f30*/  SYNCS.PHASECHK.TRANS64.TRYWAIT P1, [R5+URZ+0x2a860], R0 ;  /* 0x02a86000050075a7 */ /* 0x000f24000802017f */
[----:B----4-:R-:W-:Y:S05]  /*15f40*/  @!P1 BRA `(.L_x_1197) ;  /* 0x0000002000dc9947 */ /* 0x010fea0003800000 */
.L_x_1272:
[----:B------:R-:W-:Y:S05]  /*15f50*/  @!P0 BRA `(.L_x_1198) ;  /* 0x0000000000048947 */ /* 0x000fea0003800000 */
[----:B------:R-:W-:Y:S01]  /*15f60*/  BPT.TRAP 0x1 ;  /* 0x000000040000795c */ /* 0x000fe20000300000 */
.L_x_1198:
[----:B------:R-:W5:Y:S02]  /*15f70*/  SYNCS.PHASECHK.TRANS64.TRYWAIT P1, [R3+URZ+0x2a880], R2 ;  /* 0x02a88002030075a7 */ /* 0x000f64000802017f */
[----:B-----5:R-:W-:Y:S05]  /*15f80*/  @!P1 BRA `(.L_x_1199) ;  /* 0x0000002000e09947 */ /* 0x020fea0003800000 */
.L_x_1273:
[----:B------:R-:W-:Y:S05]  /*15f90*/  @!P0 BRA `(.L_x_1200) ;  /* 0x0000000000048947 */ /* 0x000fea0003800000 */
[----:B------:R-:W-:Y:S01]  /*15fa0*/  BPT.TRAP 0x1 ;  /* 0x000000040000795c */ /* 0x000fe20000300000 */
.L_x_1200:
[----:B------:R0:W0:Y:S02]  /*15fb0*/  SYNCS.PHASECHK.TRANS64.TRYWAIT P0, [R5+URZ+0x2a880], R0 ;  /* 0x02a88000050075a7 */ /* 0x000024000800017f */
[----:B0-----:R-:W-:Y:S05]  /*15fc0*/  @!P0 NANOSLEEP.SYNCS 0x989680 ;  /* 0x009896800000895d */ /* 0x001fea0003900000 */
[----:B------:R-:W0:Y:S02]  /*15fd0*/  @!P0 SYNCS.PHASECHK.TRANS64 P0, [R5+URZ+0x2a880], R0 ;  /* 0x02a88000050085a7 */ /* 0x000e24000800007f */
[----:B0-----:R-:W-:Y:S05]  /*15fe0*/  @!P0 BRA `(.L_x_1200) ;  /* 0xfffffffc00f08947 */ /* 0x001fea000383ffff */
.L_x_1188:
[----:B------:R-:W-:Y:S05]  /*15ff0*/  BSYNC B0 ;  /* 0x0000000000007941 */ /* 0x000fea0003800000 */
.L_x_1187:
[----:B------:R-:W-:Y:S05]  /*16000*/  EXIT ;  /* 0x000000000000794d */ /* 0x000fea0003800000 */
.L_x_1017:
[----:B0-----:R-:W-:-:S04]  /*16010*/  IMAD.U32 R3, RZ, RZ, UR36 ;  /* 0x00000024ff037e24 */ /* 0x001fc8000f8e00ff */
[----:B------:R0:W1:Y:S03]  /*16020*/  SYNCS.PHASECHK.TRANS64.TRYWAIT P1, [R3+URZ+0x2a800], R0 ;  /* 0x02a80000030075a7 */ /* 0x000066000802017f */
[----:B-1----:R-:W-:Y:S05]  /*16030*/  @!P1 NANOSLEEP.SYNCS 0x989680 ;  /* 0x009896800000995d */ /* 0x002fea0003900000 */
[----:B------:R-:W1:Y:S02]  /*16040*/  @!P1 SYNCS.PHASECHK.TRANS64 P1, [R3+URZ+0x2a800], R0 ;  /* 0x02a80000030095a7 */ /* 0x000e64000802007f */
[----:B-1----:R-:W-:Y:S05]  /*16050*/  @!P1 BRA `(.L_x_1017) ;  /* 0xfffffffc00ec9947 */ /* 0x002fea000383ffff */
[----:B------:R-:W-:Y:S05]  /*16060*/  BRA `(.L_x_1201) ;  /* 0xfffffebc00647947 */ /* 0x000fea000383ffff */
.L_x_1021:
[----:B-1----:R1:W2:Y:S02]  /*16070*/  SYNCS.PHASECHK.TRANS64.TRYWAIT P1, [R3+URZ+0x2a830], R0 ;  /* 0x02a83000030075a7 */ /* 0x0022a4000802017f */
[----:B--2---:R-:W-:Y:S05]  /*16080*/  @!P1 NANOSLEEP.SYNCS 0x989680 ;  /* 0x009896800000995d */ /* 0x004fea0003900000 */
[----:B------:R-:W2:Y:S02]  /*16090*/  @!P1 SYNCS.PHASECHK.TRANS64 P1, [R3+URZ+0x2a830], R0 ;  /* 0x02a83000030095a7 */ /* 0x000ea4000802007f */
[----:B--2---:R-:W-:Y:S05]  /*160a0*/  @!P1 BRA `(.L_x_1021) ;  /* 0xfffffffc00f09947 */ /* 0x004fea000383ffff */
[----:B------:R-:W-:Y:S05]  /*160b0*/  BRA `(.L_x_1020) ;  /* 0xfffffebc00807947 */ /* 0x000fea000383ffff */
.L_x_1038:
[----:B-1----:R-:W-:-:S04]  /*160c0*/  IMAD.U32 R5, RZ, RZ, UR6 ;  /* 0x00000006ff057e24 */ /* 0x002fc8000f8e00ff */
[----:B------:R1:W2:Y:S03]  /*160d0*/  SYNCS.PHASECHK.TRANS64.TRYWAIT P1, [R5+URZ+0x2a830], R0 ;  /* 0x02a83000050075a7 */ /* 0x0002a6000802017f */
[----:B--2---:R-:W-:Y:S05]  /*160e0*/  @!P1 NANOSLEEP.SYNCS 0x989680 ;  /* 0x009896800000995d */ /* 0x004fea0003900000 */
[----:B------:R-:W2:Y:S02]  /*160f0*/  @!P1 SYNCS.PHASECHK.TRANS64 P1, [R5+URZ+0x2a830], R0 ;  /* 0x02a83000050095a7 */ /* 0x000ea4000802007f */
[----:B--2---:R-:W-:Y:S05]  /*16100*/  @!P1 BRA `(.L_x_1038) ;  /* 0xfffffffc00ec9947 */ /* 0x004fea000383ffff */
[----:B------:R-:W-:Y:S05]  /*16110*/  BRA `(.L_x_1035) ;  /* 0xfffffef000607947 */ /* 0x000fea000383ffff */
.L_x_1042:
[----:B-1----:R-:W-:-:S04]  /*16120*/  IMAD.U32 R5, RZ, RZ, UR6 ;  /* 0x00000006ff057e24 */ /* 0x002fc8000f8e00ff */
[----:B------:R1:W2:Y:S03]  /*16130*/  SYNCS.PHASECHK.TRANS64.TRYWAIT P1, [R5+URZ+0x2a850], R0 ;  /* 0x02a85000050075a7 */ /* 0x0002a6000802017f */
[----:B--2---:R-:W-:Y:S05]  /*16140*/  @!P1 NANOSLEEP.SYNCS 0x989680 ;  /* 0x009896800000995d */ /* 0x004fea0003900000 */
[----:B------:R-:W2:Y:S02]  /*16150*/  @!P1 SYNCS.PHASECHK.TRANS64 P1, [R5+URZ+0x2a850], R0 ;  /* 0x02a85000050095a7 */ /* 0x000ea4000802007f */
[----:B--2---:R-:W-:Y:S05]  /*16160*/  @!P1 BRA `(.L_x_1042) ;  /* 0xfffffffc00ec9947 */ /* 0x004fea000383ffff */
[----:B------:R-:W-:Y:S05]  /*16170*/  BRA `(.L_x_1039) ;  /* 0xfffffef4000c7947 */ /* 0x000fea000383ffff */
.L_x_1061:
[----:B-1----:R-:W-:-:S04]  /*16180*/  IMAD.U32 R9, RZ, RZ, UR6 ;  /* 0x00000006ff097e24 */ /* 0x002fc8000f8e00ff */
[----:B------:R1:W2:Y:S03]  /*16190*/  SYNCS.PHASECHK.TRANS64.TRYWAIT P1, [R9+URZ+0x2a830], R0 ;  /* 0x02a83000090075a7 */ /* 0x0002a6000802017f */
[----:B--2---:R-:W-:Y:S05]  /*161a0*/  @!P1 NANOSLEEP.SYNCS 0x989680 ;  /* 0x009896800000995d */ /* 0x004fea0003900000 */
[----:B------:R-:W2:Y:S02]  /*161b0*/  @!P1 SYNCS.PHASECHK.TRANS64 P1, [R9+URZ+0x2a830], R0 ;  /* 0x02a83000090095a7 */ /* 0x000ea4000802007f */
[----:B--2---:R-:W-:Y:S05]  /*161c0*/  @!P1 BRA `(.L_x_1061) ;  /* 0xfffffffc00ec9947 */ /* 0x004fea000383ffff */
[----:B------:R-:W-:Y:S05]  /*161d0*/  BRA `(.L_x_1058) ;  /* 0xffffff2400387947 */ /* 0x000fea000383ffff */
.L_x_1065:
[----:B-1----:R-:W-:-:S04]  /*161e0*/  IMAD.U32 R9, RZ, RZ, UR6 ;  /* 0x00000006ff097e24 */ /* 0x002fc8000f8e00ff */
[----:B------:R1:W2:Y:S03]  /*161f0*/  SYNCS.PHASECHK.TRANS64.TRYWAIT P1, [R9+URZ+0x2a850], R0 ;  /* 0x02a85000090075a7 */ /* 0x0002a6000802017f */
[----:B--2---:R-:W-:Y:S05]  /*16200*/  @!P1 NANOSLEEP.SYNCS 0x989680 ;  /* 0x009896800000995d */ /* 0x004fea0003900000 */
[----:B------:R-:W2:Y:S02]  /*16210*/  @!P1 SYNCS.PHASECHK.TRANS64 P1, [R9+URZ+0x2a850], R0 ;  /* 0x02a85000090095a7 */ /* 0x000ea4000802007f */
[----:B--2---:R-:W-:Y:S05]  /*16220*/  @!P1 BRA `(.L_x_1065) ;  /* 0xfffffffc00ec9947 */ /* 0x004fea000383ffff */
[----:B------:R-:W-:Y:S05]  /*16230*/  BRA `(.L_x_1062) ;  /* 0xffffff2400e47947 */ /* 0x000fea000383ffff */
.L_x_1073:
[----:B-1----:R-:W-:-:S04]  /*16240*/  IMAD.U32 R7, RZ, RZ, UR6 ;  /* 0x00000006ff077e24 */ /* 0x002fc8000f8e00ff */
[----:B------:R1:W2:Y:S03]  /*16250*/  SYNCS.PHASECHK.TRANS64.TRYWAIT P1, [R7+URZ+0x2a830], R0 ;  /* 0x02a83000070075a7 */ /* 0x0002a6000802017f */
[----:B--2---:R-:W-:Y:S05]  /*16260*/  @!P1 NANOSLEEP.SYNCS 0x989680 ;  /* 0x009896800000995d */ /* 0x004fea0003900000 */
[----:B------:R-:W2:Y:S02]  /*16270*/  @!P1 SYNCS.PHASECHK.TRANS64 P1, [R7+URZ+0x2a830], R0 ;  /* 0x02a83000070095a7 */ /* 0x000ea4000802007f */
[----:B--2---:R-:W-:Y:S05]  /*16280*/  @!P1 BRA `(.L_x_1073) ;  /* 0xfffffffc00ec9947 */ /* 0x004fea000383ffff */
[----:B------:R-:W-:Y:S05]  /*16290*/  BRA `(.L_x_1070) ;  /* 0xffffff4400447947 */ /* 0x000fea000383ffff */
.L_x_1077:
[----:B-1----:R-:W-:-:S04]  /*162a0*/  IMAD.U32 R7, RZ, RZ, UR6 ;  /* 0x00000006ff077e24 */ /* 0x002fc8000f8e00ff */
[----:B------:R1:W2:Y:S03]  /*162b0*/  SYNCS.PHASECHK.TRANS64.TRYWAIT P1, [R7+URZ+0x2a850], R0 ;  /* 0x02a85000070075a7 */ /* 0x0002a6000802017f */
[----:B--2---:R-:W-:Y:S05]  /*162c0*/  @!P1 NANOSLEEP.SYNCS 0x989680 ;  /* 0x009896800000995d */ /* 0x004fea0003900000 */
[----:B------:R-:W2:Y:S02]  /*162d0*/  @!P1 SYNCS.PHASECHK.TRANS64 P1, [R7+URZ+0x2a850], R0 ;  /* 0x02a85000070095a7 */ /* 0x000ea4000802007f */
[----:B--2---:R-:W-:Y:S05]  /*162e0*/  @!P1 BRA `(.L_x_1077) ;  /* 0xfffffffc00ec9947 */ /* 0x004fea000383ffff */
[----:B------:R-:W-:Y:S05]  /*162f0*/  BRA `(.L_x_1074) ;  /* 0xffffff4400e47947 */ /* 0x000fea000383ffff */
.L_x_1092:
[----:B-1----:R-:W-:-:S04]  /*16300*/  IMAD.U32 R5, RZ, RZ, UR9 ;  /* 0x00000009ff057e24 */ /* 0x002fc8000f8e00ff */
[----:B------:R1:W2:Y:S03]  /*16310*/  SYNCS.PHASECHK.TRANS64.TRYWAIT P1, [R5+URZ+0x2a850], R4 ;  /* 0x02a85004050075a7 */ /* 0x0002a6000802017f */
[----:B--2---:R-:W-:Y:S05]  /*16320*/  @!P1 NANOSLEEP.SYNCS 0x989680 ;  /* 0x009896800000995d */ /* 0x004fea0003900000 */
[----:B------:R-:W2:Y:S02]  /*16330*/  @!P1 SYNCS.PHASECHK.TRANS64 P1, [R5+URZ+0x2a850], R4 ;  /* 0x02a85004050095a7 */ /* 0x000ea4000802007f */
[----:B--2---:R-:W-:Y:S05]  /*16340*/  @!P1 BRA `(.L_x_1092) ;  /* 0xfffffffc00ec9947 */ /* 0x004fea000383ffff */
[----:B------:R-:W-:Y:S05]  /*16350*/  BRA `(.L_x_1091) ;  /* 0xffffff74004c7947 */ /* 0x000fea000383ffff */
.L_x_1132:
        /* <DEDUP_REMOVED lines=10> */
.L_x_1202:
[----:B------:R-:W-:Y:S05]  /*16400*/  BRA `(.L_x_1203) ;  /* 0xffffffc000cc7947 */ /* 0x000fea000383ffff */
.L_x_1135:
[----:B0-----:R0:W1:Y:S02]  /*16410*/  SYNCS.PHASECHK.TRANS64.TRYWAIT P0, [R4+URZ+0x2a880], R21 ;  /* 0x02a88015040075a7 */ /* 0x001064000800017f */
[----:B-1----:R-:W-:Y:S05]  /*16420*/  @!P0 NANOSLEEP.SYNCS 0x989680 ;  /* 0x009896800000895d */ /* 0x002fea0003900000 */
[----:B------:R-:W1:Y:S02]  /*16430*/  @!P0 SYNCS.PHASECHK.TRANS64 P0, [R4+URZ+0x2a880], R21 ;  /* 0x02a88015040085a7 */ /* 0x000e64000800007f */
[----:B-1----:R-:W-:Y:S05]  /*16440*/  @!P0 BRA `(.L_x_1135) ;  /* 0xfffffffc00f08947 */ /* 0x002fea000383ffff */
[----:B------:R-:W-:Y:S05]  /*16450*/  BRA `(.L_x_1204) ;  /* 0xffffffc400707947 */ /* 0x000fea000383ffff */
.L_x_1136:
        /* <DEDUP_REMOVED lines=8> */
.L_x_1206:
[----:B------:R-:W-:Y:S05]  /*164e0*/  BSYNC B0 ;  /* 0x0000000000007941 */ /* 0x000fea0003800000 */
.L_x_1205:
[----:B------:R-:W-:Y:S01]  /*164f0*/  IMAD.MOV.U32 R13, RZ, RZ, R5 ;  /* 0x000000ffff0d7224 */ /* 0x000fe200078e0005 */
[C---:B------:R-:W-:Y:S01]  /*16500*/  LOP3.LUT P3, RZ, R16.reuse, 0x80, RZ, 0xc0, !PT ;  /* 0x0000008010ff7812 */ /* 0x040fe2000786c0ff */
[----:B------:R-:W-:Y:S01]  /*16510*/  IMAD.MOV.U32 R12, RZ, RZ, RZ ;  /* 0x000000ffff0c7224 */ /* 0x000fe200078e00ff */
[----:B------:R-:W-:Y:S01]  /*16520*/  LOP3.LUT P1, RZ, R16, 0x40, RZ, 0xc0, !PT ;  /* 0x0000004010ff7812 */ /* 0x000fe2000782c0ff */
[----:B------:R-:W-:Y:S01]  /*16530*/  IMAD.MOV.U32 R11, RZ, RZ, 0x1c1f ;  /* 0x00001c1fff0b7424 */ /* 0x000fe200078e00ff */
[----:B------:R-:W-:Y:S01]  /*16540*/  ISETP.GE.AND P5, PT, R8, 0x61, PT ;  /* 0x000000610800780c */ /* 0x000fe20003fa6270 */
[----:B------:R-:W-:Y:S02]  /*16550*/  IMAD.MOV.U32 R15, RZ, RZ, -0x1 ;  /* 0xffffffffff0f7424 */ /* 0x000fe400078e00ff */
[----:B------:R-:W-:-:S10]  /*16560*/  IMAD.MOV.U32 R0, RZ, RZ, R14 ;  /* 0x000000ffff007224 */ /* 0x000fd400078e000e */
[----:B------:R-:W-:Y:S05]  /*16570*/  WARPSYNC.COLLECTIVE R15, `(.L_x_1207) ;  /* 0x000000000f087348 */ /* 0x000fea0003c00000 */
[----:B------:R0:W1:Y:S02]  /*16580*/  SHFL.IDX P6, R14, R13, R12, R11 ;  /* 0x0000000c0d0e7389 */ /* 0x00006400000c000b */
[----:B01----:R-:W-:Y:S01]  /*16590*/  ENDCOLLECTIVE ;  /* 0x000000000000791b */ /* 0x003fe20003800000 */
.L_x_1207:
[----:B------:R-:W-:Y:S02]  /*165a0*/  IMAD.MOV.U32 R13, RZ, RZ, R9 ;  /* 0x000000ffff0d7224 */ /* 0x000fe400078e0009 */
[----:B------:R-:W-:Y:S02]  /*165b0*/  IMAD.MOV.U32 R12, RZ, RZ, 0x1 ;  /* 0x00000001ff0c7424 */ /* 0x000fe400078e00ff */
[----:B------:R-:W-:-:S07]  /*165c0*/  IMAD.MOV.U32 R2, RZ, RZ, R14 ;  /* 0x000000ffff027224 */ /* 0x000fce00078e000e */
[----:B------:R-:W-:Y:S05]  /*165d0*/  WARPSYNC.COLLECTIVE R15, `(.L_x_1208) ;  /* 0x000000000f087348 */ /* 0x000fea0003c00000 */
[----:B------:R0:W1:Y:S02]  /*165e0*/  SHFL.IDX P6, R14, R13, R12, R11 ;  /* 0x0000000c0d0e7389 */ /* 0x00006400000c000b */
[----:B01----:R-:W-:Y:S01]  /*165f0*/  ENDCOLLECTIVE ;  /* 0x000000000000791b */ /* 0x003fe20003800000 */
.L_x_1208:
[----:B------:R-:W-:-:S05]  /*16600*/  IADD3 R2, P0, R28, R2, RZ ;  /* 0x000000021c027210 */ /* 0x000fca0007f1e0ff */
[----:B------:R-:W-:Y:S01]  /*16610*/  IMAD.X R3, RZ, RZ, R0, P0 ;  /* 0x000000ffff037224 */ /* 0x000fe200000e0600 */
[----:B------:R-:W-:Y:S01]  /*16620*/  ISETP.LT.OR P0, PT, R8, 0x1, P3 ;  /* 0x000000010800780c */ /* 0x000fe20001f01670 */
[----:B------:R-:W-:Y:S02]  /*16630*/  IMAD.IADD R0, R17, 0x1, R20 ;  /* 0x0000000111007824 */ /* 0x000fe400078e0214 */
[----:B------:R-:W-:-:S10]  /*16640*/  IMAD.MOV.U32 R13, RZ, RZ, R5 ;  /* 0x000000ffff0d7224 */ /* 0x000fd400078e0005 */
        /* <DEDUP_REMOVED lines=12> */
.L_x_1209:
[----:B------:R-:W-:Y:S02]  /*16710*/  IMAD.MOV.U32 R13, RZ, RZ, R9 ;  /* 0x000000ffff0d7224 */ /* 0x000fe400078e0009 */
[----:B------:R-:W-:Y:S02]  /*16720*/  IMAD.MOV.U32 R12, RZ, RZ, 0x2 ;  /* 0x00000002ff0c7424 */ /* 0x000fe400078e00ff */
[----:B------:R-:W-:-:S07]  /*16730*/  IMAD.MOV.U32 R2, RZ, RZ, R14 ;  /* 0x000000ffff027224 */ /* 0x000fce00078e000e */
[----:B------:R-:W-:Y:S05]  /*16740*/  WARPSYNC.COLLECTIVE R15, `(.L_x_1210) ;  /* 0x000000000f087348 */ /* 0x000fea0003c00000 */
[----:B------:R0:W1:Y:S02]  /*16750*/  SHFL.IDX P6, R14, R13, R12, R11 ;  /* 0x0000000c0d0e7389 */ /* 0x00006400000c000b */
[----:B01----:R-:W-:Y:S01]  /*16760*/  ENDCOLLECTIVE ;  /* 0x000000000000791b */ /* 0x003fe20003800000 */
.L_x_1210:
        /* <DEDUP_REMOVED lines=16> */
.L_x_1211:
[----:B------:R-:W-:Y:S02]  /*16870*/  IMAD.MOV.U32 R13, RZ, RZ, R9 ;  /* 0x000000ffff0d7224 */ /* 0x000fe400078e0009 */
[----:B------:R-:W-:Y:S02]  /*16880*/  IMAD.MOV.U32 R12, RZ, RZ, 0x3 ;  /* 0x00000003ff0c7424 */ /* 0x000fe400078e00ff */
[----:B------:R-:W-:-:S07]  /*16890*/  IMAD.MOV.U32 R2, RZ, RZ, R14 ;  /* 0x000000ffff027224 */ /* 0x000fce00078e000e */
[----:B------:R-:W-:Y:S05]  /*168a0*/  WARPSYNC.COLLECTIVE R15, `(.L_x_1212) ;  /* 0x000000000f087348 */ /* 0x000fea0003c00000 */
[----:B------:R0:W1:Y:S02]  /*168b0*/  SHFL.IDX P6, R14, R13, R12, R11 ;  /* 0x0000000c0d0e7389 */ /* 0x00006400000c000b */
[----:B01----:R-:W-:Y:S01]  /*168c0*/  ENDCOLLECTIVE ;  /* 0x000000000000791b */ /* 0x003fe20003800000 */
.L_x_1212:
[----:B------:R-:W-:-:S05]  /*168d0*/  IADD3 R2, P0, R28, R2, RZ ;  /* 0x000000021c027210 */ /* 0x000fca0007f1e0ff */
[----:B------:R-:W-:Y:S01]  /*168e0*/  IMAD.X R3, RZ, RZ, R3, P0 ;  /* 0x000000ffff037224 */ /* 0x000fe200000e0603 */
[C---:B------:R-:W-:Y:S02]  /*168f0*/  ISETP.LT.OR P0, PT, R8.reuse, 0x41, P3 ;  /* 0x000000410800780c */ /* 0x040fe40001f01670 */
[----:B------:R-:W-:Y:S01]  /*16900*/  ISETP.GE.AND P3, PT, R8, 0x21, PT ;  /* 0x000000210800780c */ /* 0x000fe20003f66270 */
[----:B------:R-:W-:-:S10]  /*16910*/  IMAD.MOV.U32 R13, RZ, RZ, R5 ;  /* 0x000000ffff0d7224 */ /* 0x000fd400078e0005 */
[----:B------:R-:W-:Y:S01]  /*16920*/  @!PT LDS RZ, [RZ] ;  /* 0x00000000fffff984 */ /* 0x000fe20000000800 */
[----:B------:R-:W-:Y:S01]  /*16930*/  @!PT LDS RZ, [RZ] ;  /* 0x00000000fffff984 */ /* 0x000fe20000000800 */
[----:B------:R-:W-:Y:S01]  /*16940*/  @!PT LDS RZ, [RZ] ;  /* 0x00000000fffff984 */ /* 0x000fe20000000800 */
[----:B------:R0:W-:Y:S01]  /*16950*/  LDGSTS.E.BYPASS.LTC128B.128 [R0+0xd400], desc[UR52][R2.64], !P0 ;  /* 0x0d40000002007fae */ /* 0x0001e2000c101d74 */
[C---:B------:R-:W-:Y:S01]  /*16960*/  ISETP.LT.OR P0, PT, R8.reuse, 0x41, P1 ;  /* 0x000000410800780c */ /* 0x040fe20000f01670 */
[----:B------:R-:W-:Y:S01]  /*16970*/  IMAD.MOV.U32 R9, RZ, RZ, R14 ;  /* 0x000000ffff097224 */ /* 0x000fe200078e000e */
[----:B------:R-:W-:-:S13]  /*16980*/  ISETP.GE.AND P1, PT, R8, 0x41, PT ;  /* 0x000000410800780c */ /* 0x000fda0003f26270 */
[----:B0-----:R-:W-:Y:S05]  /*16990*/  WARPSYNC.COLLECTIVE R15, `(.L_x_1213) ;  /* 0x000000000f087348 */ /* 0x001fea0003c00000 */
[----:B------:R1:W2:Y:S02]  /*169a0*/  SHFL.IDX P6, R14, R13, R12, R11 ;  /* 0x0000000c0d0e7389 */ /* 0x0002a400000c000b */
[----:B012---:R-:W-:Y:S01]  /*169b0*/  ENDCOLLECTIVE ;  /* 0x000000000000791b */ /* 0x007fe20003800000 */
.L_x_1213:
[----:B------:R-:W-:Y:S01]  /*169c0*/  @!PT LDS RZ, [RZ] ;  /* 0x00000000fffff984 */ /* 0x000fe20000000800 */
[----:B------:R-:W-:Y:S01]  /*169d0*/  @!PT LDS RZ, [RZ] ;  /* 0x00000000fffff984 */ /* 0x000fe20000000800 */
[----:B------:R-:W-:Y:S01]  /*169e0*/  @!PT LDS RZ, [RZ] ;  /* 0x00000000fffff984 */ /* 0x000fe20000000800 */
[----:B------:R0:W-:Y:S01]  /*169f0*/  LDGSTS.E.BYPASS.LTC128B.128 [R0+0xf400], desc[UR52][R2.64+0x40], !P0 ;  /* 0x0f40004002007fae */ /* 0x0001e2000c101d74 */
[----:B------:R-:W-:-:S13]  /*16a00*/  ISETP.LT.OR P0, PT, R8, 0x41, P2 ;  /* 0x000000410800780c */ /* 0x000fda0001701670 */
[----:B------:R0:W-:Y:S01]  /*16a10*/  LDGSTS.E.BYPASS.LTC128B.128 [R0+0x11400], desc[UR52][R2.64+0x80], !P0 ;  /* 0x1140008002007fae */ /* 0x0001e2000c101d74 */
[----:B------:R-:W-:Y:S05]  /*16a20*/  BRA `(.L_x_1214) ;  /* 0xffffffc400047947 */ /* 0x000fea000383ffff */
.L_x_1141:
[----:B-1----:R1:W2:Y:S02]  /*16a30*/  SYNCS.PHASECHK.TRANS64.TRYWAIT P0, [R4+URZ+0x2a840], R21 ;  /* 0x02a84015040075a7 */ /* 0x0022a4000800017f */
[----:B--2---:R-:W-:Y:S05]  /*16a40*/  @!P0 NANOSLEEP.SYNCS 0x989680 ;  /* 0x009896800000895d */ /* 0x004fea0003900000 */
[----:B------:R-:W2:Y:S02]  /*16a50*/  @!P0 SYNCS.PHASECHK.TRANS64 P0, [R4+URZ+0x2a840], R21 ;  /* 0x02a84015040085a7 */ /* 0x000ea4000800007f */
[----:B--2---:R-:W-:Y:S05]  /*16a60*/  @!P0 BRA `(.L_x_1141) ;  /* 0xfffffffc00f08947 */ /* 0x004fea000383ffff */
[----:B------:R-:W-:Y:S05]  /*16a70*/  BRA `(.L_x_1215) ;  /* 0xffffffc400707947 */ /* 0x000fea000383ffff */
.L_x_1142:
[----:B------:R-:W-:Y:S01]  /*16a80*/  BSSY B0, `(.L_x_1216) ;  /* 0x0000008000007945 */ /* 0x000fe20003800000 */
[----:B------:R-:W-:Y:S02]  /*16a90*/  IMAD.MOV.U32 R13, RZ, RZ, R6 ;  /* 0x000000ffff0d7224 */ /* 0x000fe400078e0006 */
[----:B------:R-:W-:Y:S02]  /*16aa0*/  IMAD.MOV.U32 R12, RZ, RZ, RZ ;  /* 0x000000ffff0c7224 */ /* 0x000fe400078e00ff */
[----:B------:R-:W-:Y:S02]  /*16ab0*/  IMAD.MOV.U32 R11, RZ, RZ, 0x1c1f ;  /* 0x00001c1fff0b7424 */ /* 0x000fe400078e00ff */
[----:B------:R-:W-:-:S07]  /*16ac0*/  IMAD.MOV.U32 R15, RZ, RZ, -0x1 ;  /* 0xffffffffff0f7424 */ /* 0x000fce00078e00ff */
[----:B01----:R-:W-:Y:S05]  /*16ad0*/  WARPSYNC.COLLECTIVE R15, `(.L_x_1217) ;  /* 0x000000000f087348 */ /* 0x003fea0003c00000 */
[----:B------:R2:W3:Y:S02]  /*16ae0*/  SHFL.IDX P6, R14, R13, R12, R11 ;  /* 0x0000000c0d0e7389 */ /* 0x0004e400000c000b */
[----:B0123--:R-:W-:Y:S01]  /*16af0*/  ENDCOLLECTIVE ;  /* 0x000000000000791b */ /* 0x00ffe20003800000 */
.L_x_1217:
[----:B------:R-:W-:Y:S05]  /*16b00*/  BSYNC B0 ;  /* 0x0000000000007941 */ /* 0x000fea0003800000 */
.L_x_1216:
[----:B------:R-:W-:Y:S01]  /*16b10*/  IMAD.MOV.U32 R13, RZ, RZ, R5 ;  /* 0x000000ffff0d7224 */ /* 0x000fe200078e0005 */
[----:B------:R-:W-:Y:S01]  /*16b20*/  P2R R7, PR, RZ, 0x20 ;  /* 0x00000020ff077803 */ /* 0x000fe20000000000 */
[----:B------:R-:W-:Y:S01]  /*16b30*/  IMAD.MOV.U32 R12, RZ, RZ, RZ ;  /* 0x000000ffff0c7224 */ /* 0x000fe200078e00ff */
[----:B------:R-:W-:Y:S01]  /*16b40*/  LOP3.LUT P5, RZ, R16, 0x2, RZ, 0xc0, !PT ;  /* 0x0000000210ff7812 */ /* 0x000fe200078ac0ff */
[----:B------:R-:W-:Y:S02]  /*16b50*/  IMAD.MOV.U32 R11, RZ, RZ, 0x1c1f ;  /* 0x00001c1fff0b7424 */ /* 0x000fe400078e00ff */
[----:B------:R-:W-:Y:S02]  /*16b60*/  IMAD.MOV.U32 R15, RZ, RZ, -0x1 ;  /* 0xffffffffff0f7424 */ /* 0x000fe400078e00ff */
[----:B------:R-:W-:-:S08]  /*16b70*/  IMAD.MOV.U32 R2, RZ, RZ, R14 ;  /* 0x000000ffff027224 */ /* 0x000fd000078e000e */
[----:B------:R-:W-:Y:S05]  /*16b80*/  WARPSYNC.COLLECTIVE R15, `(.L_x_1218) ;  /* 0x000000000f087348 */ /* 0x000fea0003c00000 */
[----:B------:R0:W1:Y:S02]  /*16b90*/  SHFL.IDX P6, R14, R13, R12, R11 ;  /* 0x0000000c0d0e7389 */ /* 0x00006400000c000b */
[----:B01----:R-:W-:Y:S01]  /*16ba0*/  ENDCOLLECTIVE ;  /* 0x000000000000791b */ /* 0x003fe20003800000 */
.L_x_1218:
[----:B------:R-:W-:Y:S02]  /*16bb0*/  IMAD.MOV.U32 R13, RZ, RZ, R6 ;  /* 0x000000ffff0d7224 */ /* 0x000fe400078e0006 */
[----:B------:R-:W-:Y:S01]  /*16bc0*/  IMAD.MOV.U32 R12, RZ, RZ, 0x1 ;  /* 0x00000001ff0c7424 */ /* 0x000fe200078e00ff */
[----:B------:R-:W-:Y:S02]  /*16bd0*/  LOP3.LUT P6, RZ, R16, 0x4, RZ, 0xc0, !PT ;  /* 0x0000000410ff7812 */ /* 0x000fe400078cc0ff */
[----:B------:R-:W-:-:S05]  /*16be0*/  @P4 IADD3 R14, P0, R28, R14, RZ ;  /* 0x0000000e1c0e4210 */ /* 0x000fca0007f1e0ff */
[----:B------:R-:W-:Y:S02]  /*16bf0*/  @P4 IMAD.X R3, RZ, RZ, R2, P0 ;  /* 0x000000ffff034224 */ /* 0x000fe400000e0602 */
[----:B------:R-:W-:-:S05]  /*16c00*/  @P4 IMAD.MOV.U32 R2, RZ, RZ, R14 ;  /* 0x000000ffff024224 */ /* 0x000fca00078e000e */
[----:B------:R-:W-:Y:S01]  /*16c10*/  @!PT LDS RZ, [RZ] ;  /* 0x00000000fffff984 */ /* 0x000fe20000000800 */
[----:B------:R-:W-:Y:S01]  /*16c20*/  @!PT LDS RZ, [RZ] ;  /* 0x00000000fffff984 */ /* 0x000fe20000000800 */
[----:B------:R-:W-:Y:S01]  /*16c30*/  @!PT LDS RZ, [RZ] ;  /* 0x00000000fffff984 */ /* 0x000fe20000000800 */
[----:B------:R0:W-:Y:S02]  /*16c40*/  @P4 LDGSTS.E.BYPASS.LTC128B.128 [R0+0x1e400], desc[UR52][R2.64], !P6 ;  /* 0x1e40000002004fae */ /* 0x0001e4000f101d74 */
[----:B0-----:R-:W-:Y:S05]  /*16c50*/  WARPSYNC.COLLECTIVE R15, `(.L_x_1219) ;  /* 0x000000000f087348 */ /* 0x001fea0003c00000 */
[----:B------:R1:W2:Y:S02]  /*16c60*/  SHFL.IDX P6, R14, R13, R12, R11 ;  /* 0x0000000c0d0e7389 */ /* 0x0002a400000c000b */
[----:B012---:R-:W-:Y:S01]  /*16c70*/  ENDCOLLECTIVE ;  /* 0x000000000000791b */ /* 0x007fe20003800000 */
.L_x_1219:
[----:B------:R-:W-:Y:S01]  /*16c80*/  @!PT LDS RZ, [RZ] ;  /* 0x00000000fffff984 */ /* 0x000fe20000000800 */
[----:B------:R-:W-:Y:S01]  /*16c90*/  @!PT LDS RZ, [RZ] ;  /* 0x00000000fffff984 */ /* 0x000fe20000000800 */
[----:B------:R-:W-:Y:S01]  /*16ca0*/  @!PT LDS RZ, [RZ] ;  /* 0x00000000fffff984 */ /* 0x000fe20000000800 */
[----:B------:R0:W-:Y:S04]  /*16cb0*/  @P4 LDGSTS.E.BYPASS.LTC128B.128 [R0+0x20400], desc[UR52][R2.64+0x40], !P5 ;  /* 0x2040004002004fae */ /* 0x0001e8000e901d74 */
[----:B------:R0:W-:Y:S01]  /*16cc0*/  @P4 LDGSTS.E.BYPASS.LTC128B.128 [R0+0x22400], desc[UR52][R2.64+0x80], !P2 ;  /* 0x2240008002004fae */ /* 0x0001e2000d101d74 */
[----:B------:R-:W-:Y:S01]  /*16cd0*/  LOP3.LUT P4, RZ, R16, 0x4, RZ, 0xc0, !PT ;  /* 0x0000000410ff7812 */ /* 0x000fe2000788c0ff */
[----:B------:R-:W-:Y:S02]  /*16ce0*/  IMAD.MOV.U32 R13, RZ, RZ, R5 ;  /* 0x000000ffff0d7224 */ /* 0x000fe400078e0005 */
[----:B------:R-:W-:-:S10]  /*16cf0*/  IMAD.MOV.U32 R8, RZ, RZ, R14 ;  /* 0x000000ffff087224 */ /* 0x000fd400078e000e */
[----:B0-----:R-:W-:Y:S05]  /*16d00*/  WARPSYNC.COLLECTIVE R15, `(.L_x_1220) ;  /* 0x000000000f087348 */ /* 0x001fea0003c00000 */
[----:B------:R1:W2:Y:S02]  /*16d10*/  SHFL.IDX P6, R14, R13, R12, R11 ;  /* 0x0000000c0d0e7389 */ /* 0x0002a400000c000b */
[----:B012---:R-:W-:Y:S01]  /*16d20*/  ENDCOLLECTIVE ;  /* 0x000000000000791b */ /* 0x007fe20003800000 */
.L_x_1220:
[----:B------:R-:W-:Y:S02]  /*16d30*/  IMAD.MOV.U32 R13, RZ, RZ, R6 ;  /* 0x000000ffff0d7224 */ /* 0x000fe400078e0006 */
[----:B------:R-:W-:Y:S01]  /*16d40*/  IMAD.MOV.U32 R12, RZ, RZ, 0x2 ;  /* 0x00000002ff0c7424 */ /* 0x000fe200078e00ff */
[----:B------:R-:W-:-:S05]  /*16d50*/  @P3 IADD3 R14, P0, R28, R14, RZ ;  /* 0x0000000e1c0e3210 */ /* 0x000fca0007f1e0ff */
[----:B------:R-:W-:-:S08]  /*16d60*/  @P3 IMAD.MOV.U32 R2, RZ, RZ, R14 ;  /* 0x000000ffff023224 */ /* 0x000fd000078e000e */
[----:B------:R-:W-:Y:S05]  /*16d70*/  WARPSYNC.COLLECTIVE R15, `(.L_x_1221) ;  /* 0x000000000f087348 */ /* 0x000fea0003c00000 */
[----:B------:R0:W1:Y:S02]  /*16d80*/  SHFL.IDX P6, R14, R13, R12, R11 ;  /* 0x0000000c0d0e7389 */ /* 0x00006400000c000b */
[----:B01----:R-:W-:Y:S01]  /*16d90*/  ENDCOLLECTIVE ;  /* 0x000000000000791b */ /* 0x003fe20003800000 */
.L_x_1221:
        /* <DEDUP_REMOVED lines=13> */
.L_x_1222:
[----:B------:R-:W-:Y:S02]  /*16e70*/  IMAD.MOV.U32 R13, RZ, RZ, R6 ;  /* 0x000000ffff0d7224 */ /* 0x000fe400078e0006 */
[----:B------:R-:W-:Y:S01]  /*16e80*/  IMAD.MOV.U32 R12, RZ, RZ, 0x3 ;  /* 0x00000003ff0c7424 */ /* 0x000fe200078e00ff */
[----:B------:R-:W-:-:S05]  /*16e90*/  @P1 IADD3 R14, P0, R28, R14, RZ ;  /* 0x0000000e1c0e1210 */ /* 0x000fca0007f1e0ff */
[----:B------:R-:W-:-:S08]  /*16ea0*/  @P1 IMAD.MOV.U32 R2, RZ, RZ, R14 ;  /* 0x000000ffff021224 */ /* 0x000fd000078e000e */
[----:B------:R-:W-:Y:S05]  /*16eb0*/  WARPSYNC.COLLECTIVE R15, `(.L_x_1223) ;  /* 0x000000000f087348 */ /* 0x000fea0003c00000 */
[----:B------:R0:W1:Y:S02]  /*16ec0*/  SHFL.IDX P6, R14, R13, R12, R11 ;  /* 0x0000000c0d0e7389 */ /* 0x00006400000c000b */
[----:B01----:R-:W-:Y:S01]  /*16ed0*/  ENDCOLLECTIVE ;  /* 0x000000000000791b */ /* 0x003fe20003800000 */
.L_x_1223:
[----:B------:R-:W-:-:S04]  /*16ee0*/  @P1 IMAD.X R9, RZ, RZ, R8, P0 ;  /* 0x000000ffff091224 */ /* 0x000fc800000e0608 */
[----:B------:R-:W-:-:S05]  /*16ef0*/  @P1 IMAD.MOV.U32 R3, RZ, RZ, R9 ;  /* 0x000000ffff031224 */ /* 0x000fca00078e0009 */
[----:B------:R-:W-:Y:S01]  /*16f00*/  @!PT LDS RZ, [RZ] ;  /* 0x00000000fffff984 */ /* 0x000fe20000000800 */
[----:B------:R-:W-:Y:S01]  /*16f10*/  @!PT LDS RZ, [RZ] ;  /* 0x00000000fffff984 */ /* 0x000fe20000000800 */
[----:B------:R-:W-:Y:S01]  /*16f20*/  @!PT LDS RZ, [RZ] ;  /* 0x00000000fffff984 */ /* 0x000fe20000000800 */
[----:B------:R0:W-:Y:S01]  /*16f30*/  @P1 LDGSTS.E.BYPASS.LTC128B.128 [R0+0x1f400], desc[UR52][R2.64], !P4 ;  /* 0x1f40000002001fae */ /* 0x0001e2000e101d74 */
[----:B------:R-:W-:-:S03]  /*16f40*/  IMAD.MOV.U32 R13, RZ, RZ, R5 ;  /* 0x000000ffff0d7224 */ /* 0x000fc600078e0005 */
[----:B------:R0:W-:Y:S01]  /*16f50*/  @P1 LDGSTS.E.BYPASS.LTC128B.128 [R0+0x21400], desc[UR52][R2.64+0x40], !P5 ;  /* 0x2140004002001fae */ /* 0x0001e2000e901d74 */
[----:B------:R-:W-:-:S03]  /*16f60*/  ISETP.NE.AND P5, PT, R7, RZ, PT ;  /* 0x000000ff0700720c */ /* 0x000fc60003fa5270 */
[----:B------:R0:W-:Y:S01]  /*16f70*/  @P1 LDGSTS.E.BYPASS.LTC128B.128 [R0+0x23400], desc[UR52][R2.64+0x80], !P2 ;  /* 0x2340008002001fae */ /* 0x0001e2000d101d74 */
[----:B------:R-:W-:-:S09]  /*16f80*/  IMAD.MOV.U32 R7, RZ, RZ, R14 ;  /* 0x000000ffff077224 */ /* 0x000fd200078e000e */
[----:B0-----:R-:W-:Y:S05]  /*16f90*/  WARPSYNC.COLLECTIVE R15, `(.L_x_1224) ;  /* 0x000000000f087348 */ /* 0x001fea0003c00000 */
[----:B------:R1:W2:Y:S02]  /*16fa0*/  SHFL.IDX P6, R14, R13, R12, R11 ;  /* 0x0000000c0d0e7389 */ /* 0x0002a400000c000b */
[----:B012---:R-:W-:Y:S01]  /*16fb0*/  ENDCOLLECTIVE ;  /* 0x000000000000791b */ /* 0x007fe20003800000 */
.L_x_1224:
[----:B------:R-:W-:Y:S05]  /*16fc0*/  BRA `(.L_x_1225) ;  /* 0xffffffc000ec7947 */ /* 0x000fea000383ffff */
.L_x_1147:
[----:B------:R-:W-:Y:S02]  /*16fd0*/  IMAD.MOV.U32 R13, RZ, RZ, R4 ;  /* 0x000000ffff0d7224 */ /* 0x000fe400078e0004 */
[----:B------:R-:W-:Y:S02]  /*16fe0*/  IMAD.MOV.U32 R12, RZ, RZ, RZ ;  /* 0x000000ffff0c7224 */ /* 0x000fe400078e00ff */
[----:B------:R-:W-:Y:S02]  /*16ff0*/  IMAD.MOV.U32 R11, RZ, RZ, 0x1c1f ;  /* 0x00001c1fff0b7424 */ /* 0x000fe400078e00ff */
[----:B------:R-:W-:Y:S02]  /*17000*/  IMAD.MOV.U32 R15, RZ, RZ, -0x1 ;  /* 0xffffffffff0f7424 */ /* 0x000fe400078e00ff */
[----:B------:R-:W-:-:S07]  /*17010*/  VIADD R5, R8, UR42 ;  /* 0x0000002a08057c36 */ /* 0x000fce0008000000 */
[----:B------:R-:W-:Y:S05]  /*17020*/  WARPSYNC.COLLECTIVE R15, `(.L_x_1226) ;  /* 0x000000000f087348 */ /* 0x000fea0003c00000 */
[----:B------:R0:W1:Y:S02]  /*17030*/  SHFL.IDX P6, R14, R13, R12, R11 ;  /* 0x0000000c0d0e7389 */ /* 0x00006400000c000b */
[----:B01----:R-:W-:Y:S01]  /*17040*/  ENDCOLLECTIVE ;  /* 0x000000000000791b */ /* 0x003fe20003800000 */
.L_x_1226:
[C---:B------:R-:W-:Y:S01]  /*17050*/  VIADD R6, R5.reuse, 0x20 ;  /* 0x0000002005067836 */ /* 0x040fe20000000000 */
[----:B------:R-:W-:Y:S01]  /*17060*/  ISETP.GE.AND P1, PT, R5, UR40, PT ;  /* 0x0000002805007c0c */ /* 0x000fe2000bf26270 */
[----:B------:R-:W-:Y:S02]  /*17070*/  IMAD.MOV.U32 R13, RZ, RZ, R0 ;  /* 0x000000ffff0d7224 */ /* 0x000fe400078e0000 */
[----:B------:R-:W-:-:S10]  /*17080*/  IMAD.MOV.U32 R2, RZ, RZ, R14 ;  /* 0x000000ffff027224 */ /* 0x000fd400078e000e */
[----:B------:R-:W-:Y:S05]  /*17090*/  WARPSYNC.COLLECTIVE R15, `(.L_x_1227) ;  /* 0x000000000f087348 */ /* 0x000fea0003c00000 */
[----:B------:R0:W1:Y:S02]  /*170a0*/  SHFL.IDX P6, R14, R13, R12, R11 ;  /* 0x0000000c0d0e7389 */ /* 0x00006400000c000b */
[----:B01----:R-:W-:Y:S01]  /*170b0*/  ENDCOLLECTIVE ;  /* 0x000000000000791b */ /* 0x003fe20003800000 */
.L_x_1227:
        /* <DEDUP_REMOVED lines=8> */
.L_x_1228:
        /* <DEDUP_REMOVED lines=12> */
.L_x_1229:
[----:B------:R-:W-:Y:S02]  /*17200*/  IMAD.MOV.U32 R13, RZ, RZ, R4 ;  /* 0x000000ffff0d7224 */ /* 0x000fe400078e0004 */
[----:B------:R-:W-:Y:S01]  /*17210*/  IMAD.MOV.U32 R12, RZ, RZ, 0x2 ;  /* 0x00000002ff0c7424 */ /* 0x000fe200078e00ff */
[----:B------:R-:W-:-:S05]  /*17220*/  @!P1 IADD3 R14, P0, R28, R14, RZ ;  /* 0x0000000e1c0e9210 */ /* 0x000fca0007f1e0ff */
[----:B------:R-:W-:-:S08]  /*17230*/  @!P1 IMAD.MOV.U32 R2, RZ, RZ, R14 ;  /* 0x000000ffff029224 */ /* 0x000fd000078e000e */
[----:B------:R-:W-:Y:S05]  /*17240*/  WARPSYNC.COLLECTIVE R15, `(.L_x_1230) ;  /* 0x000000000f087348 */ /* 0x000fea0003c00000 */
[----:B------:R0:W1:Y:S02]  /*17250*/  SHFL.IDX P6, R14, R13, R12, R11 ;  /* 0x0000000c0d0e7389 */ /* 0x00006400000c000b */
[----:B01----:R-:W-:Y:S01]  /*17260*/  ENDCOLLECTIVE ;  /* 0x000000000000791b */ /* 0x003fe20003800000 */
.L_x_1230:
        /* <DEDUP_REMOVED lines=15> */
.L_x_1231:
[----:B------:R-:W-:Y:S02]  /*17360*/  IMAD.MOV.U32 R13, RZ, RZ, R4 ;  /* 0x000000ffff0d7224 */ /* 0x000fe400078e0004 */
[----:B------:R-:W-:Y:S01]  /*17370*/  IMAD.MOV.U32 R12, RZ, RZ, 0x3 ;  /* 0x00000003ff0c7424 */ /* 0x000fe200078e00ff */
[----:B------:R-:W-:-:S05]  /*17380*/  @!P1 IADD3 R14, P0, R28, R14, RZ ;  /* 0x0000000e1c0e9210 */ /* 0x000fca0007f1e0ff */
[----:B------:R-:W-:-:S08]  /*17390*/  @!P1 IMAD.MOV.U32 R2, RZ, RZ, R14 ;  /* 0x000000ffff029224 */ /* 0x000fd000078e000e */
[----:B------:R-:W-:Y:S05]  /*173a0*/  WARPSYNC.COLLECTIVE R15, `(.L_x_1232) ;  /* 0x000000000f087348 */ /* 0x000fea0003c00000 */
[----:B------:R0:W1:Y:S02]  /*173b0*/  SHFL.IDX P6, R14, R13, R12, R11 ;  /* 0x0000000c0d0e7389 */ /* 0x00006400000c000b */
[----:B01----:R-:W-:Y:S01]  /*173c0*/  ENDCOLLECTIVE ;  /* 0x000000000000791b */ /* 0x003fe20003800000 */
.L_x_1232:
        /* <DEDUP_REMOVED lines=13> */
.L_x_1233:
[----:B------:R-:W-:Y:S05]  /*174a0*/  BRA `(.L_x_1234) ;  /* 0xffffffc400d47947 */ /* 0x000fea000383ffff */
.L_x_1150:
[----:B0-----:R0:W1:Y:S02]  /*174b0*/  SYNCS.PHASECHK.TRANS64.TRYWAIT P0, [R17+URZ+0x2a820], R0 ;  /* 0x02a82000110075a7 */ /* 0x001064000800017f */
[----:B-1----:R-:W-:Y:S05]  /*174c0*/  @!P0 NANOSLEEP.SYNCS 0x989680 ;  /* 0x009896800000895d */ /* 0x002fea0003900000 */
[----:B------:R-:W1:Y:S02]  /*174d0*/  @!P0 SYNCS.PHASECHK.TRANS64 P0, [R17+URZ+0x2a820], R0 ;  /* 0x02a82000110085a7 */ /* 0x000e64000800007f */
[----:B-1----:R-:W-:Y:S05]  /*174e0*/  @!P0 BRA `(.L_x_1150) ;  /* 0xfffffffc00f08947 */ /* 0x002fea000383ffff */
[----:B------:R-:W-:Y:S05]  /*174f0*/  BRA `(.L_x_1235) ;  /* 0xffffffc800387947 */ /* 0x000fea000383ffff */
.L_x_1154:
[----:B0-----:R0:W1:Y:S02]  /*17500*/  SYNCS.PHASECHK.TRANS64.TRYWAIT P0, [R0+URZ+0x2a880], R19 ;  /* 0x02a88013000075a7 */ /* 0x001064000800017f */
[----:B-1----:R-:W-:Y:S05]  /*17510*/  @!P0 NANOSLEEP.SYNCS 0x989680 ;  /* 0x009896800000895d */ /* 0x002fea0003900000 */
[----:B------:R-:W1:Y:S02]  /*17520*/  @!P0 SYNCS.PHASECHK.TRANS64 P0, [R0+URZ+0x2a880], R19 ;  /* 0x02a88013000085a7 */ /* 0x000e64000800007f */
[----:B-1----:R-:W-:Y:S05]  /*17530*/  @!P0 BRA `(.L_x_1154) ;  /* 0xfffffffc00f08947 */ /* 0x002fea000383ffff */
[----:B------:R-:W-:Y:S05]  /*17540*/  BRA `(.L_x_1236) ;  /* 0xffffffcc00047947 */ /* 0x000fea000383ffff */
.L_x_1155:
        /* <DEDUP_REMOVED lines=8> */
.L_x_1238:
[----:B------:R-:W-:Y:S05]  /*175d0*/  BSYNC B0 ;  /* 0x0000000000007941 */ /* 0x000fea0003800000 */
.L_x_1237:
[----:B------:R-:W-:Y:S02]  /*175e0*/  IMAD.MOV.U32 R13, RZ, RZ, R21 ;  /* 0x000000ffff0d7224 */ /* 0x000fe400078e0015 */
[----:B------:R-:W-:Y:S02]  /*175f0*/  IMAD.MOV.U32 R12, RZ, RZ, RZ ;  /* 0x000000ffff0c7224 */ /* 0x000fe400078e00ff */
[----:B------:R-:W-:Y:S02]  /*17600*/  IMAD.MOV.U32 R11, RZ, RZ, 0x1c1f ;  /* 0x00001c1fff0b7424 */ /* 0x000fe400078e00ff */
[----:B------:R-:W-:Y:S02]  /*17610*/  IMAD.MOV.U32 R15, RZ, RZ, -0x1 ;  /* 0xffffffffff0f7424 */ /* 0x000fe400078e00ff */
[----:B------:R-:W-:Y:S02]  /*17620*/  IMAD.MOV.U32 R3, RZ, RZ, R14 ;  /* 0x000000ffff037224 */ /* 0x000fe400078e000e */
[----:B------:R-:W-:-:S07]  /*17630*/  IMAD.IADD R6, R17, 0x1, R6 ;  /* 0x0000000111067824 */ /* 0x000fce00078e0206 */
[----:B------:R-:W-:Y:S05]  /*17640*/  WARPSYNC.COLLECTIVE R15, `(.L_x_1239) ;  /* 0x000000000f087348 */ /* 0x000fea0003c00000 */
[----:B------:R0:W1:Y:S02]  /*17650*/  SHFL.IDX P6, R14, R13, R12, R11 ;  /* 0x0000000c0d0e7389 */ /* 0x00006400000c000b */
[----:B01----:R-:W-:Y:S01]  /*17660*/  ENDCOLLECTIVE ;  /* 0x000000000000791b */ /* 0x003fe20003800000 */
.L_x_1239:
[----:B------:R-:W-:Y:S02]  /*17670*/  IMAD.MOV.U32 R13, RZ, RZ, R27 ;  /* 0x000000ffff0d7224 */ /* 0x000fe400078e001b */
[----:B------:R-:W-:Y:S02]  /*17680*/  IMAD.MOV.U32 R12, RZ, RZ, 0x1 ;  /* 0x00000001ff0c7424 */ /* 0x000fe400078e00ff */
[----:B------:R-:W-:-:S07]  /*17690*/  IMAD.MOV.U32 R2, RZ, RZ, R14 ;  /* 0x000000ffff027224 */ /* 0x000fce00078e000e */
[----:B------:R-:W-:Y:S05]  /*176a0*/  WARPSYNC.COLLECTIVE R15, `(.L_x_1240) ;  /* 0x000000000f087348 */ /* 0x000fea0003c00000 */
[----:B------:R0:W1:Y:S02]  /*176b0*/  SHFL.IDX P6, R14, R13, R12, R11 ;  /* 0x0000000c0d0e7389 */ /* 0x00006400000c000b */
[----:B01----:R-:W-:Y:S01]  /*176c0*/  ENDCOLLECTIVE ;  /* 0x000000000000791b */ /* 0x003fe20003800000 */
.L_x_1240:
        /* <DEDUP_REMOVED lines=13> */
.L_x_1241:
[----:B------:R-:W-:Y:S02]  /*177a0*/  IMAD.MOV.U32 R13, RZ, RZ, R27 ;  /* 0x000000ffff0d7224 */ /* 0x000fe400078e001b */
[----:B------:R-:W-:Y:S02]  /*177b0*/  IMAD.MOV.U32 R12, RZ, RZ, 0x2 ;  /* 0x00000002ff0c7424 */ /* 0x000fe400078e00ff */
[----:B------:R-:W-:-:S07]  /*177c0*/  IMAD.MOV.U32 R2, RZ, RZ, R14 ;  /* 0x000000ffff027224 */ /* 0x000fce00078e000e */
[----:B------:R-:W-:Y:S05]  /*177d0*/  WARPSYNC.COLLECTIVE R15, `(.L_x_1242) ;  /* 0x000000000f087348 */ /* 0x000fea0003c00000 */
[----:B------:R0:W1:Y:S02]  /*177e0*/  SHFL.IDX P6, R14, R13, R12, R11 ;  /* 0x0000000c0d0e7389 */ /* 0x00006400000c000b */
[----:B01----:R-:W-:Y:S01]  /*177f0*/  ENDCOLLECTIVE ;  /* 0x000000000000791b */ /* 0x003fe20003800000 */
.L_x_1242:
        /* <DEDUP_REMOVED lines=13> */
.L_x_1243:
[----:B------:R-:W-:Y:S02]  /*178d0*/  IMAD.MOV.U32 R13, RZ, RZ, R27 ;  /* 0x000000ffff0d7224 */ /* 0x000fe400078e001b */
[----:B------:R-:W-:Y:S02]  /*178e0*/  IMAD.MOV.U32 R12, RZ, RZ, 0x3 ;  /* 0x00000003ff0c7424 */ /* 0x000fe400078e00ff */
[----:B------:R-:W-:-:S07]  /*178f0*/  IMAD.MOV.U32 R2, RZ, RZ, R14 ;  /* 0x000000ffff027224 */ /* 0x000fce00078e000e */
[----:B------:R-:W-:Y:S05]  /*17900*/  WARPSYNC.COLLECTIVE R15, `(.L_x_1244) ;  /* 0x000000000f087348 */ /* 0x000fea0003c00000 */
[----:B------:R0:W1:Y:S02]  /*17910*/  SHFL.IDX P6, R14, R13, R12, R11 ;  /* 0x0000000c0d0e7389 */ /* 0x00006400000c000b */
[----:B01----:R-:W-:Y:S01]  /*17920*/  ENDCOLLECTIVE ;  /* 0x000000000000791b */ /* 0x003fe20003800000 */
.L_x_1244:
        /* <DEDUP_REMOVED lines=13> */
.L_x_1245:
[----:B------:R-:W-:Y:S01]  /*17a00*/  IMAD.MOV.U32 R2, RZ, RZ, R14 ;  /* 0x000000ffff027224 */ /* 0x000fe200078e000e */
[----:B------:R-:W-:Y:S06]  /*17a10*/  BRA `(.L_x_1246) ;  /* 0xffffffc800907947 */ /* 0x000fec000383ffff */
.L_x_1160:
[----:B---3--:R3:W4:Y:S02]  /*17a20*/  SYNCS.PHASECHK.TRANS64.TRYWAIT P0, [R0+URZ+0x2a840], R19 ;  /* 0x02a84013000075a7 */ /* 0x008724000800017f */
[----:B----4-:R-:W-:Y:S05]  /*17a30*/  @!P0 NANOSLEEP.SYNCS 0x989680 ;  /* 0x009896800000895d */ /* 0x010fea0003900000 */
[----:B------:R-:W4:Y:S02]  /*17a40*/  @!P0 SYNCS.PHASECHK.TRANS64 P0, [R0+URZ+0x2a840], R19 ;  /* 0x02a84013000085a7 */ /* 0x000f24000800007f */
[----:B----4-:R-:W-:Y:S05]  /*17a50*/  @!P0 BRA `(.L_x_1160) ;  /* 0xfffffffc00f08947 */ /* 0x010fea000383ffff */
[----:B------:R-:W-:Y:S05]  /*17a60*/  BRA `(.L_x_1247) ;  /* 0xffffffc800e87947 */ /* 0x000fea000383ffff */
.L_x_1161:
        /* <DEDUP_REMOVED lines=8> */
.L_x_1249:
[----:B------:R-:W-:Y:S05]  /*17af0*/  BSYNC B0 ;  /* 0x0000000000007941 */ /* 0x000fea0003800000 */
.L_x_1248:
        /* <DEDUP_REMOVED lines=8> */
.L_x_1250:
[----:B------:R-:W-:Y:S02]  /*17b80*/  IMAD.MOV.U32 R13, RZ, RZ, R10 ;  /* 0x000000ffff0d7224 */ /* 0x000fe400078e000a */
[----:B------:R-:W-:Y:S01]  /*17b90*/  IMAD.MOV.U32 R12, RZ, RZ, 0x1 ;  /* 0x00000001ff0c7424 */ /* 0x000fe200078e00ff */
[----:B------:R-:W-:-:S13]  /*17ba0*/  IADD3 R2, P0, R28, R14, RZ ;  /* 0x0000000e1c027210 */ /* 0x000fda0007f1e0ff */
[----:B------:R-:W-:Y:S05]  /*17bb0*/  WARPSYNC.COLLECTIVE R15, `(.L_x_1251) ;  /* 0x000000000f087348 */ /* 0x000fea0003c00000 */
[----:B------:R0:W1:Y:S02]  /*17bc0*/  SHFL.IDX P6, R14, R13, R12, R11 ;  /* 0x0000000c0d0e7389 */ /* 0x00006400000c000b */
[----:B01----:R-:W-:Y:S01]  /*17bd0*/  ENDCOLLECTIVE ;  /* 0x000000000000791b */ /* 0x003fe20003800000 */
.L_x_1251:
        /* <DEDUP_REMOVED lines=12> */
.L_x_1252:
[----:B------:R-:W-:Y:S02]  /*17ca0*/  IMAD.MOV.U32 R13, RZ, RZ, R10 ;  /* 0x000000ffff0d7224 */ /* 0x000fe400078e000a */
[----:B------:R-:W-:Y:S01]  /*17cb0*/  IMAD.MOV.U32 R12, RZ, RZ, 0x2 ;  /* 0x00000002ff0c7424 */ /* 0x000fe200078e00ff */
[----:B------:R-:W-:-:S13]  /*17cc0*/  IADD3 R2, P0, R28, R14, RZ ;  /* 0x0000000e1c027210 */ /* 0x000fda0007f1e0ff */
[----:B------:R-:W-:Y:S05]  /*17cd0*/  WARPSYNC.COLLECTIVE R15, `(.L_x_1253) ;  /* 0x000000000f087348 */ /* 0x000fea0003c00000 */
[----:B------:R0:W1:Y:S02]  /*17ce0*/  SHFL.IDX P6, R14, R13, R12, R11 ;  /* 0x0000000c0d0e7389 */ /* 0x00006400000c000b */
[----:B01----:R-:W-:Y:S01]  /*17cf0*/  ENDCOLLECTIVE ;  /* 0x000000000000791b */ /* 0x003fe20003800000 */
.L_x_1253:
        /* <DEDUP_REMOVED lines=12> */
.L_x_1254:
[----:B------:R-:W-:Y:S02]  /*17dc0*/  IMAD.MOV.U32 R13, RZ, RZ, R10 ;  /* 0x000000ffff0d7224 */ /* 0x000fe400078e000a */
[----:B------:R-:W-:Y:S01]  /*17dd0*/  IMAD.MOV.U32 R12, RZ, RZ, 0x3 ;  /* 0x00000003ff0c7424 */ /* 0x000fe200078e00ff */
[----:B------:R-:W-:-:S13]  /*17de0*/  IADD3 R2, P0, R28, R14, RZ ;  /* 0x0000000e1c027210 */ /* 0x000fda0007f1e0ff */
[----:B------:R-:W-:Y:S05]  /*17df0*/  WARPSYNC.COLLECTIVE R15, `(.L_x_1255) ;  /* 0x000000000f087348 */ /* 0x000fea0003c00000 */
[----:B------:R0:W1:Y:S02]  /*17e00*/  SHFL.IDX P6, R14, R13, R12, R11 ;  /* 0x0000000c0d0e7389 */ /* 0x00006400000c000b */
[----:B01----:R-:W-:Y:S01]  /*17e10*/  ENDCOLLECTIVE ;  /* 0x000000000000791b */ /* 0x003fe20003800000 */
.L_x_1255:
        /* <DEDUP_REMOVED lines=12> */
.L_x_1256:
[----:B------:R-:W-:Y:S05]  /*17ee0*/  BRA `(.L_x_1257) ;  /* 0xffffffc800807947 */ /* 0x000fea000383ffff */
.L_x_1166:
[----:B0-----:R0:W2:Y:S02]  /*17ef0*/  SYNCS.PHASECHK.TRANS64.TRYWAIT P2, [R0+URZ+0x2a870], R3 ;  /* 0x02a87003000075a7 */ /* 0x0010a4000804017f */
[----:B--2---:R-:W-:Y:S05]  /*17f00*/  @!P2 NANOSLEEP.SYNCS 0x989680 ;  /* 0x009896800000a95d */ /* 0x004fea0003900000 */
[----:B------:R-:W2:Y:S02]  /*17f10*/  @!P2 SYNCS.PHASECHK.TRANS64 P2, [R0+URZ+0x2a870], R3 ;  /* 0x02a870030000a5a7 */ /* 0x000ea4000804007f */
[----:B--2---:R-:W-:Y:S05]  /*17f20*/  @!P2 BRA `(.L_x_1166) ;  /* 0xfffffffc00f0a947 */ /* 0x004fea000383ffff */
[----:B------:R-:W-:Y:S05]  /*17f30*/  BRA `(.L_x_1258) ;  /* 0xffffffc800ec7947 */ /* 0x000fea000383ffff */
.L_x_1168:
[----:B0-----:R0:W2:Y:S02]  /*17f40*/  SYNCS.PHASECHK.TRANS64.TRYWAIT P2, [R0+URZ+0x2a860], R3 ;  /* 0x02a86003000075a7 */ /* 0x0010a4000804017f */
[----:B--2---:R-:W-:Y:S05]  /*17f50*/  @!P2 NANOSLEEP.SYNCS 0x989680 ;  /* 0x009896800000a95d */ /* 0x004fea0003900000 */
[----:B------:R-:W2:Y:S02]  /*17f60*/  @!P2 SYNCS.PHASECHK.TRANS64 P2, [R0+URZ+0x2a860], R3 ;  /* 0x02a860030000a5a7 */ /* 0x000ea4000804007f */
[----:B--2---:R-:W-:Y:S05]  /*17f70*/  @!P2 BRA `(.L_x_1168) ;  /* 0xfffffffc00f0a947 */ /* 0x004fea000383ffff */
[----:B------:R-:W-:Y:S05]  /*17f80*/  BRA `(.L_x_1259) ;  /* 0xffffffc800fc7947 */ /* 0x000fea000383ffff */
.L_x_1176:
[----:B0-----:R0:W2:Y:S02]  /*17f90*/  SYNCS.PHASECHK.TRANS64.TRYWAIT P2, [R3+URZ+0x2a870], R0 ;  /* 0x02a87000030075a7 */ /* 0x0010a4000804017f */
[----:B--2---:R-:W-:Y:S05]  /*17fa0*/  @!P2 NANOSLEEP.SYNCS 0x989680 ;  /* 0x009896800000a95d */ /* 0x004fea0003900000 */
[----:B------:R-:W2:Y:S02]  /*17fb0*/  @!P2 SYNCS.PHASECHK.TRANS64 P2, [R3+URZ+0x2a870], R0 ;  /* 0x02a870000300a5a7 */ /* 0x000ea4000804007f */
[----:B--2---:R-:W-:Y:S05]  /*17fc0*/  @!P2 BRA `(.L_x_1176) ;  /* 0xfffffffc00f0a947 */ /* 0x004fea000383ffff */
[----:B------:R-:W-:Y:S05]  /*17fd0*/  BRA `(.L_x_1260) ;  /* 0xffffffd000e87947 */ /* 0x000fea000383ffff */
.L_x_1178:
[----:B0-----:R0:W2:Y:S02]  /*17fe0*/  SYNCS.PHASECHK.TRANS64.TRYWAIT P2, [R3+URZ+0x2a860], R0 ;  /* 0x02a86000030075a7 */ /* 0x0010a4000804017f */
[----:B--2---:R-:W-:Y:S05]  /*17ff0*/  @!P2 NANOSLEEP.SYNCS 0x989680 ;  /* 0x009896800000a95d */ /* 0x004fea0003900000 */
[----:B------:R-:W2:Y:S02]  /*18000*/  @!P2 SYNCS.PHASECHK.TRANS64 P2, [R3+URZ+0x2a860], R0 ;  /* 0x02a860000300a5a7 */ /* 0x000ea4000804007f */
[----:B--2---:R-:W-:Y:S05]  /*18010*/  @!P2 BRA `(.L_x_1178) ;  /* 0xfffffffc00f0a947 */ /* 0x004fea000383ffff */
[----:B------:R-:W-:Y:S05]  /*18020*/  BRA `(.L_x_1261) ;  /* 0xffffffd000f87947 */ /* 0x000fea000383ffff */
.L_x_1185:
[----:B0-----:R0:W2:Y:S02]  /*18030*/  SYNCS.PHASECHK.TRANS64.TRYWAIT P0, [R5+URZ+0x2a820], R0 ;  /* 0x02a82000050075a7 */ /* 0x0010a4000800017f */
[----:B--2---:R-:W-:Y:S05]  /*18040*/  @!P0 NANOSLEEP.SYNCS 0x989680 ;  /* 0x009896800000895d */ /* 0x004fea0003900000 */
[----:B------:R-:W2:Y:S02]  /*18050*/  @!P0 SYNCS.PHASECHK.TRANS64 P0, [R5+URZ+0x2a820], R0 ;  /* 0x02a82000050085a7 */ /* 0x000ea4000800007f */
[----:B--2---:R-:W-:Y:S05]  /*18060*/  @!P0 BRA `(.L_x_1185) ;  /* 0xfffffffc00f08947 */ /* 0x004fea000383ffff */
[----:B------:R-:W-:Y:S05]  /*18070*/  BRA `(.L_x_1262) ;  /* 0xffffffdc000c7947 */ /* 0x000fea000383ffff */
.L_x_1186:
        /* <DEDUP_REMOVED lines=9> */
[----:B------:R2:W3:Y:S02]  /*18110*/  SHFL.IDX P6, R14, R13, R12, R11 ;  /* 0x0000000c0d0e7389 */ /* 0x0004e400000c000b */
[----:B0123--:R-:W-:Y:S01]  /*18120*/  ENDCOLLECTIVE ;  /* 0x000000000000791b */ /* 0x00ffe20003800000 */
.L_x_1264:
[----:B------:R-:W-:Y:S05]  /*18130*/  BSYNC B0 ;  /* 0x0000000000007941 */ /* 0x000fea0003800000 */
.L_x_1263:
[----:B------:R-:W-:Y:S05]  /*18140*/  BRA `(.L_x_1265) ;  /* 0xffffffd800f47947 */ /* 0x000fea000383ffff */
.L_x_1189:
[----:B------:R-:W-:Y:S01]  /*18150*/  BSSY B1, `(.L_x_1266) ;  /* 0x0000006000017945 */ /* 0x000fe20003800000 */
[----:B------:R-:W-:-:S07]  /*18160*/  IMAD.MOV.U32 R15, RZ, RZ, -0x1 ;  /* 0xffffffffff0f7424 */ /* 0x000fce00078e00ff */
[----:B01----:R-:W-:Y:S05]  /*18170*/  WARPSYNC.COLLECTIVE R15, `(.L_x_1267) ;  /* 0x000000000f0c7348 */ /* 0x003fea0003c00000 */
[----:B------:R-:W-:Y:S02]  /*18180*/  ELECT P6, UR62, PT ;  /* 0x00000000003e782f */ /* 0x000fe400038c0000 */
[----:B------:R-:W-:Y:S01]  /*18190*/  MOV R14, UR62 ;  /* 0x0000003e000e7c02 */ /* 0x000fe20008000f00 */
[----:B01----:R-:W-:Y:S10]  /*181a0*/  ENDCOLLECTIVE ;  /* 0x000000000000791b */ /* 0x003ff40003800000 */
.L_x_1267:
[----:B------:R-:W-:Y:S05]  /*181b0*/  BSYNC B1 ;  /* 0x0000000000017941 */ /* 0x000fea0003800000 */
.L_x_1266:
[----:B------:R-:W-:Y:S05]  /*181c0*/  BRA `(.L_x_1268) ;  /* 0xffffffd800ec7947 */ /* 0x000fea000383ffff */
.L_x_1191:
[----:B0-----:R0:W2:Y:S02]  /*181d0*/  SYNCS.PHASECHK.TRANS64.TRYWAIT P1, [R3+URZ+0x2a840], R2 ;  /* 0x02a84002030075a7 */ /* 0x0010a4000802017f */
[----:B--2---:R-:W-:Y:S05]  /*181e0*/  @!P1 NANOSLEEP.SYNCS 0x989680 ;  /* 0x009896800000995d */ /* 0x004fea0003900000 */
[----:B------:R-:W2:Y:S02]  /*181f0*/  @!P1 SYNCS.PHASECHK.TRANS64 P1, [R3+URZ+0x2a840], R2 ;  /* 0x02a84002030095a7 */ /* 0x000ea4000802007f */
[----:B--2---:R-:W-:Y:S05]  /*18200*/  @!P1 BRA `(.L_x_1191) ;  /* 0xfffffffc00f09947 */ /* 0x004fea000383ffff */
[----:B------:R-:W-:Y:S05]  /*18210*/  BRA `(.L_x_1269) ;  /* 0xffffffdc000c7947 */ /* 0x000fea000383ffff */
.L_x_1193:
[----:B--2---:R2:W3:Y:S02]  /*18220*/  SYNCS.PHASECHK.TRANS64.TRYWAIT P1, [R5+URZ+0x2a840], R0 ;  /* 0x02a84000050075a7 */ /* 0x0044e4000802017f */
[----:B---3--:R-:W-:Y:S05]  /*18230*/  @!P1 NANOSLEEP.SYNCS 0x989680 ;  /* 0x009896800000995d */ /* 0x008fea0003900000 */
[----:B------:R-:W3:Y:S02]  /*18240*/  @!P1 SYNCS.PHASECHK.TRANS64 P1, [R5+URZ+0x2a840], R0 ;  /* 0x02a84000050095a7 */ /* 0x000ee4000802007f */
[----:B---3--:R-:W-:Y:S05]  /*18250*/  @!P1 BRA `(.L_x_1193) ;  /* 0xfffffffc00f09947 */ /* 0x008fea000383ffff */
[----:B------:R-:W-:Y:S05]  /*18260*/  BRA `(.L_x_1270) ;  /* 0xffffffdc00187947 */ /* 0x000fea000383ffff */
.L_x_1195:
[----:B---3--:R3:W4:Y:S02]  /*18270*/  SYNCS.PHASECHK.TRANS64.TRYWAIT P1, [R3+URZ+0x2a860], R2 ;  /* 0x02a86002030075a7 */ /* 0x008724000802017f */
[----:B----4-:R-:W-:Y:S05]  /*18280*/  @!P1 NANOSLEEP.SYNCS 0x989680 ;  /* 0x009896800000995d */ /* 0x010fea0003900000 */
[----:B------:R-:W4:Y:S02]  /*18290*/  @!P1 SYNCS.PHASECHK.TRANS64 P1, [R3+URZ+0x2a860], R2 ;  /* 0x02a86002030095a7 */ /* 0x000f24000802007f */
[----:B----4-:R-:W-:Y:S05]  /*182a0*/  @!P1 BRA `(.L_x_1195) ;  /* 0xfffffffc00f09947 */ /* 0x010fea000383ffff */
[----:B------:R-:W-:Y:S05]  /*182b0*/  BRA `(.L_x_1271) ;  /* 0xffffffdc00147947 */ /* 0x000fea000383ffff */
.L_x_1197:
[----:B----4-:R4:W0:Y:S02]  /*182c0*/  SYNCS.PHASECHK.TRANS64.TRYWAIT P1, [R5+URZ+0x2a860], R0 ;  /* 0x02a86000050075a7 */ /* 0x010824000802017f */
[----:B0-----:R-:W-:Y:S05]  /*182d0*/  @!P1 NANOSLEEP.SYNCS 0x989680 ;  /* 0x009896800000995d */ /* 0x001fea0003900000 */
[----:B------:R-:W0:Y:S02]  /*182e0*/  @!P1 SYNCS.PHASECHK.TRANS64 P1, [R5+URZ+0x2a860], R0 ;  /* 0x02a86000050095a7 */ /* 0x000e24000802007f */
[----:B0-----:R-:W-:Y:S05]  /*182f0*/  @!P1 BRA `(.L_x_1197) ;  /* 0xfffffffc00f09947 */ /* 0x001fea000383ffff */
[----:B------:R-:W-:Y:S05]  /*18300*/  BRA `(.L_x_1272) ;  /* 0xffffffdc00107947 */ /* 0x000fea000383ffff */
.L_x_1199:
[----:B------:R0:W0:Y:S02]  /*18310*/  SYNCS.PHASECHK.TRANS64.TRYWAIT P1, [R3+URZ+0x2a880], R2 ;  /* 0x02a88002030075a7 */ /* 0x000024000802017f */
[----:B0-----:R-:W-:Y:S05]  /*18320*/  @!P1 NANOSLEEP.SYNCS 0x989680 ;  /* 0x009896800000995d */ /* 0x001fea0003900000 */
[----:B------:R-:W0:Y:S02]  /*18330*/  @!P1 SYNCS.PHASECHK.TRANS64 P1, [R3+URZ+0x2a880], R2 ;  /* 0x02a88002030095a7 */ /* 0x000e24000802007f */
[----:B0-----:R-:W-:Y:S05]  /*18340*/  @!P1 BRA `(.L_x_1199) ;  /* 0xfffffffc00f09947 */ /* 0x001fea000383ffff */
[----:B------:R-:W-:Y:S05]  /*18350*/  BRA `(.L_x_1273) ;  /* 0xffffffdc000c7947 */ /* 0x000fea000383ffff */
.L_x_1274:
        /* <DEDUP_REMOVED lines=10> */
.L_x_3249:


//--------------------- .text._ZN7cutlass13device_kernelIN5flash11enable_sm90INS1_16FlashAttnFwdSm90INS1_25CollectiveMainloopFwdSm90ILi2EN4cute5tupleIJNS5_1CILi1EEES8_S8_EEENS6_IJNS7_ILi128EEESA_NS7_ILi192EEEEEELi192ENS_12float_e4m3_tEfNS_4arch4Sm90ELb0ELb1ELb0ELb1ELb1ELb0ELb0ELb1ELb1ELb1ELb0ELb0EEENS1_21CollectiveEpilogueFwdINS6_IJSA_SB_SA_EEES9_NS_10bfloat16_tESF_Li256ELb1ELb1ELb0ELb1EEENS1_36VarlenDynamicPersistentTileSchedulerILi128ELi128ELi256ELi128ELb0ELb1ELb1ELb1ELb0ELb1EEEEEEEEEvNT_6ParamsE --------------------------
	.section	.text._ZN7cutlass13device_kernelIN5flash11enable_sm90INS1_16FlashAttnFwdSm90INS1_25CollectiveMainloopFwdSm90ILi2EN4cute5tupleIJNS5_1CILi1EEES8_S8_EEENS6_IJNS7_ILi128EEESA_NS7_ILi192EEEEEELi192ENS_12float_e4m3_tEfNS_4arch4Sm90ELb0ELb1ELb0ELb1ELb1ELb0ELb0ELb1ELb1ELb1ELb0ELb0EEENS1_21CollectiveEpilogueFwdINS6_IJSA_SB_SA_EEES9_NS_10bfloat16_tESF_Li256ELb1ELb1ELb0ELb1EEENS1_36VarlenDynamicPersistentTileSchedulerILi128ELi128ELi256ELi128ELb0ELb1ELb1ELb1ELb0ELb1EEEEEEEEEvNT_6ParamsE,"ax",@progbits
	.align	128
.text._ZN7cutlass13device_kernelIN5flash11enable_sm90INS1_16FlashAttnFwdSm90INS1_25CollectiveMainloopFwdSm90ILi2EN4cute5tupleIJNS5_1CILi1EEES8_S8_EEENS6_IJNS7_ILi128EEESA_NS7_ILi192EEEEEELi192ENS_12float_e4m3_tEfNS_4arch4Sm90ELb0ELb1ELb0ELb1ELb1ELb0ELb0ELb1ELb1ELb1ELb0ELb0EEENS1_21CollectiveEpilogueFwdINS6_IJSA_SB_SA_EEES9_NS_10bfloat16_tESF_Li256ELb1ELb1ELb0ELb1EEENS1_36VarlenDynamicPersistentTileSchedulerILi128ELi128ELi256ELi128ELb0ELb1ELb1ELb1ELb0ELb1EEEEEEEEEvNT_6ParamsE:
        .type           _ZN7cutlass13device_kernelIN5flash11enable_sm90INS1_16FlashAttnFwdSm90INS1_25CollectiveMainloopFwdSm90ILi2EN4cute5tupleIJNS5_1CILi1EEES8_S8_EEENS6_IJNS7_ILi128EEESA_NS7_ILi192EEEEEELi192ENS_12float_e4m3_tEfNS_4arch4Sm90ELb0ELb1ELb0ELb1ELb1ELb0ELb0ELb1ELb1ELb1ELb0ELb0EEENS1_21CollectiveEpilogueFwdINS6_IJSA_SB_SA_EEES9_NS_10bfloat16_tESF_Li256ELb1ELb1ELb0ELb1EEENS1_36VarlenDynamicPersistentTileSchedulerILi128ELi128ELi256ELi128ELb0ELb1ELb1ELb1ELb0ELb1EEEEEEEEEvNT_6ParamsE,@function
        .size           _ZN7cutlass13device_kernelIN5flash11enable_sm90INS1_16FlashAttnFwdSm90INS1_25CollectiveMainloopFwdSm90ILi2EN4cute5tupleIJNS5_1CILi1EEES8_S8_EEENS6_IJNS7_ILi128EEESA_NS7_ILi192EEEEEELi192ENS_12float_e4m3_tEfNS_4arch4Sm90ELb0ELb1ELb0ELb1ELb1ELb0ELb0ELb1ELb1ELb1ELb0ELb0EEENS1_21CollectiveEpilogueFwdINS6_IJSA_SB_SA_EEES9_NS_10bfloat16_tESF_Li256ELb1ELb1ELb0ELb1EEENS1_36VarlenDynamicPersistentTileSchedulerILi128ELi128ELi256ELi128ELb0ELb1ELb1ELb1ELb0ELb1EEEEEEEEEvNT_6ParamsE,(.L_x_3250 - _ZN7cutlass13device_kernelIN5flash11enable_sm90INS1_16FlashAttnFwdSm90INS1_25CollectiveMainloopFwdSm90ILi2EN4cute5tupleIJNS5_1CILi1EEES8_S8_EEENS6_IJNS7_ILi128EEESA_NS7_ILi192EEEEEELi192ENS_12float_e4m3_tEfNS_4arch4Sm90ELb0ELb1ELb0ELb1ELb1ELb0ELb0ELb1ELb1ELb1ELb0ELb0EEENS1_21CollectiveEpilogueFwdINS6_IJSA_SB_SA_EEES9_NS_10bfloat16_tESF_Li256ELb1ELb1ELb0ELb1EEENS1_36VarlenDynamicPersistentTileSchedulerILi128ELi128ELi256ELi128ELb0ELb1ELb1ELb1ELb0ELb1EEEEEEEEEvNT_6ParamsE)
        .other          _ZN7cutlass13device_kernelIN5flash11enable_sm90INS1_16FlashAttnFwdSm90INS1_25CollectiveMainloopFwdSm90ILi2EN4cute5tupleIJNS5_1CILi1EEES8_S8_EEENS6_IJNS7_ILi128EEESA_NS7_ILi192EEEEEELi192ENS_12float_e4m3_tEfNS_4arch4Sm90ELb0ELb1ELb0ELb1ELb1ELb0ELb0ELb1ELb1ELb1ELb0ELb0EEENS1_21CollectiveEpilogueFwdINS6_IJSA_SB_SA_EEES9_NS_10bfloat16_tESF_Li256ELb1ELb1ELb0ELb1EEENS1_36VarlenDynamicPersistentTileSchedulerILi128ELi128ELi256ELi128ELb0ELb1ELb1ELb1ELb0ELb1EEEEEEEEEvNT_6ParamsE,@"STO_CUDA_ENTRY STV_DEFAULT"
_ZN7cutlass13device_kernelIN5flash11enable_sm90INS1_16FlashAttnFwdSm90INS1_25CollectiveMainloopFwdSm90ILi2EN4cute5tupleIJNS5_1CILi1EEES8_S8_EEENS6_IJNS7_ILi128EEESA_NS7_ILi192EEEEEELi192ENS_12float_e4m3_tEfNS_4arch4Sm90ELb0ELb1ELb0ELb1ELb1ELb0ELb0ELb1ELb1ELb1ELb0ELb0EEENS1_21CollectiveEpilogueFwdINS6_IJSA_SB_SA_EEES9_NS_10bfloat16_tESF_Li256ELb1ELb1ELb0ELb1EEENS1_36VarlenDynamicPersistentTileSchedulerILi128ELi128ELi256ELi128ELb0ELb1ELb1ELb1ELb0ELb1EEEEEEEEEvNT_6ParamsE:
        /* <DEDUP_REMOVED lines=45> */
.L_x_1275:
        /* <DEDUP_REMOVED lines=22> */
.L_x_1276:
        /* <DEDUP_REMOVED lines=18> */
.L_x_1277:
        /* <DEDUP_REMOVED lines=22> */
.L_x_1278:
        /* <DEDUP_REMOVED lines=24> */
.L_x_1279:
        /* <DEDUP_REMOVED lines=8> */
.L_x_1281:
        /* <DEDUP_REMOVED lines=20> */
[----:B------:R-:W-:Y:S01]  /*09f0*/  ULOP3.LUT UR50, UR44, 0x1, URZ, 0xfc, !UPT ;  /* 0x000000012c327892 */ /* 0x000fe2000f8efc3f */
[----:B------:R-:W-:Y:S01]  /*0a00*/  R2UR UR52, R10 ;  /* 0x000000000a3472ca */ /* 0x000fe200000e0000 */
[----:B------:R-:W-:Y:S01]  /*0a10*/  UMOV UR49, URZ ;  /* 0x0000003f00317c82 */ /* 0x000fe20008000000 */
[----:B------:R-:W-:Y:S01]  /*0a20*/  SHF.R.S32.HI R3, RZ, 0x1f, R208 ;  /* 0x0000001fff037819 */ /* 0x000fe200000114d0 */
[----:B------:R-:W-:Y:S01]  /*0a30*/  UMOV UR48, URZ ;  /* 0x0000003f00307c82 */ /* 0x000fe20008000000 */
[----:B------:R-:W-:Y:S01]  /*0a40*/  R2UR UR51, R11 ;  /* 0x000000000b3372ca */ /* 0x000fe200000e0000 */
[----:B------:R-:W-:Y:S01]  /*0a50*/  UMOV UR47, URZ ;  /* 0x0000003f002f7c82 */ /* 0x000fe20008000000 */
[CC--:B------:R-:W-:Y:S02]  /*0a60*/  LEA.HI R5, R3.reuse, R208.reuse, RZ, 0x7 ;  /* 0x000000d003057211 */ /* 0x0c0fe400078f38ff */
[----:B------:R-:W-:-:S02]  /*0a70*/  LEA.HI R0, R3, R208, RZ, 0x4 ;  /* 0x000000d003007211 */ /* 0x000fc400078f20ff */
[----:B------:R-:W-:Y:S02]  /*0a80*/  LOP3.LUT R201, R5, 0xffffff80, RZ, 0xc0, !PT ;  /* 0xffffff8005c97812 */ /* 0x000fe400078ec0ff */
[----:B------:R-:W-:Y:S02]  /*0a90*/  SHF.R.S32.HI R9, RZ, 0x4, R0 ;  /* 0x00000004ff097819 */ /* 0x000fe40000011400 */
[----:B------:R-:W-:Y:S01]  /*0aa0*/  LOP3.LUT R7, R0, 0x3fffff0, RZ, 0xc0, !PT ;  /* 0x03fffff000077812 */ /* 0x000fe200078ec0ff */
[----:B------:R-:W-:Y:S01]  /*0ab0*/  IMAD.IADD R201, R208, 0x1, -R201 ;  /* 0x00000001d0c97824 */ /* 0x000fe200078e0ac9 */
[----:B------:R-:W-:Y:S02]  /*0ac0*/  LEA.HI R0, R0, R9, RZ, 0x1 ;  /* 0x0000000900007211 */ /* 0x000fe400078f08ff */
[----:B------:R-:W-:Y:S01]  /*0ad0*/  LEA.HI R2, R3, R208, RZ, 0x5 ;  /* 0x000000d003027211 */ /* 0x000fe200078f28ff */
[----:B------:R-:W-:Y:S01]  /*0ae0*/  IMAD.IADD R7, R208, 0x1, -R7 ;  /* 0x00000001d0077824 */ /* 0x000fe200078e0a07 */
[----:B------:R-:W-:-:S02]  /*0af0*/  SHF.R.S32.HI R4, RZ, 0x1f, R201 ;  /* 0x0000001fff047819 */ /* 0x000fc400000114c9 */
[----:B------:R-:W-:Y:S01]  /*0b00*/  LOP3.LUT R0, R0, 0x1ffffffe, RZ, 0xc0, !PT ;  /* 0x1ffffffe00007812 */ /* 0x000fe200078ec0ff */
[----:B------:R-:W-:Y:S01]  /*0b10*/  IMAD.SHL.U32 R2, R2, 0x20, RZ ;  /* 0x0000002002027824 */ /* 0x000fe200078e00ff */
[----:B------:R-:W-:Y:S02]  /*0b20*/  LEA.HI R6, R4, R201, RZ, 0x2 ;  /* 0x000000c904067211 */ /* 0x000fe400078f10ff */
[----:B------:R-:W-:Y:S01]  /*0b30*/  LEA.HI R10, R3, R208, RZ, 0x2 ;  /* 0x000000d0030a7211 */ /* 0x000fe200078f10ff */
[----:B------:R-:W-:Y:S01]  /*0b40*/  IMAD.IADD R0, R9, 0x1, -R0 ;  /* 0x0000000109007824 */ /* 0x000fe200078e0a00 */
[--C-:B------:R-:W-:Y:S02]  /*0b50*/  SHF.R.S32.HI R8, RZ, 0x2, R6.reuse ;  /* 0x00000002ff087819 */ /* 0x100fe40000011406 */
[----:B------:R-:W-:Y:S02]  /*0b60*/  SHF.R.S32.HI R11, RZ, 0x1f, R6 ;  /* 0x0000001fff0b7819 */ /* 0x000fe40000011406 */
[----:B------:R-:W-:-:S02]  /*0b70*/  LOP3.LUT R9, R10, 0xfffffffc, RZ, 0xc0, !PT ;  /* 0xfffffffc0a097812 */ /* 0x000fc400078ec0ff */
[----:B------:R-:W-:Y:S02]  /*0b80*/  LEA.HI R3, R3, R208, RZ, 0x3 ;  /* 0x000000d003037211 */ /* 0x000fe400078f18ff */
[----:B------:R-:W-:Y:S01]  /*0b90*/  LEA.HI R11, R11, R8, RZ, 0x3 ;  /* 0x000000080b0b7211 */ /* 0x000fe200078f18ff */
[----:B------:R-:W-:Y:S01]  /*0ba0*/  IMAD.IADD R9, R208, 0x1, -R9 ;  /* 0x00000001d0097824 */ /* 0x000fe200078e0a09 */
[----:B------:R-:W-:Y:S02]  /*0bb0*/  SHF.R.S32.HI R202, RZ, 0x7, R5 ;  /* 0x00000007ffca7819 */ /* 0x000fe40000011405 */
[----:B------:R-:W-:Y:S02]  /*0bc0*/  LOP3.LUT R2, R2, 0xfffffc00, RZ, 0xc0, !PT ;  /* 0xfffffc0002027812 */ /* 0x000fe400078ec0ff */
        /* <DEDUP_REMOVED lines=26> */
.L_x_1389:
[----:B------:R-:W-:Y:S01]  /*0d70*/  ULDC.64 UR6, c[0x0][0xa28] ;  /* 0x00028a0000067ab9 */ /* 0x000fe20000000a00 */
[----:B------:R-:W-:Y:S01]  /*0d80*/  ULDC UR4, c[0x0][0x424] ;  /* 0x0001090000047ab9 */ /* 0x000fe20000000800 */
[----:B------:R-:W-:-:S04]  /*0d90*/  UISETP.NE.U32.AND UP0, UPT, UR6, URZ, UPT ;  /* 0x0000003f0600728c */ /* 0x000fc8000bf05070 */
[----:B------:R-:W-:-:S03]  /*0da0*/  UISETP.NE.AND.EX UP0, UPT, UR7, URZ, UPT, UP0 ;  /* 0x0000003f0700728c */ /* 0x000fc6000bf05300 */
[----:B------:R-:W-:Y:S02]  /*0db0*/  ULDC.64 UR6, c[0x0][0xa18] ;  /* 0x0002860000067ab9 */ /* 0x000fe40000000a00 */
[----:B------:R-:W-:Y:S01]  /*0dc0*/  UISETP.NE.U32.AND UP1, UPT, UR6, URZ, UPT ;  /* 0x0000003f0600728c */ /* 0x000fe2000bf25070 */
[----:B------:R-:W-:-:S03]  /*0dd0*/  PLOP3.LUT P0, PT, PT, PT, UP0, 0x80, 0x0 ;  /* 0x000000000000781c */ /* 0x000fc60003f0f008 */
[----:B------:R-:W-:-:S03]  /*0de0*/  UISETP.NE.AND.EX UP1, UPT, UR7, URZ, UPT, UP1 ;  /* 0x0000003f0700728c */ /* 0x000fc6000bf25310 */
[----:B------:R-:W-:Y:S02]  /*0df0*/  @UP0 ULDC.64 UR6, c[0x0][0xa28] ;  /* 0x00028a0000060ab9 */ /* 0x000fe40000000a00 */
[----:B------:R-:W-:Y:S01]  /*0e00*/  @UP0 UIMAD.WIDE UR6, UR51, 0x4, UR6 ;  /* 0x00000004330608a5 */ /* 0x000fe2000f8e0206 */
[----:B------:R-:W-:-:S05]  /*0e10*/  PLOP3.LUT P2, PT, PT, PT, UP1, 0x80, 0x0 ;  /* 0x000000000000781c */ /* 0x000fca0003f4f018 */
[----:B------:R-:W-:Y:S01]  /*0e20*/  @UP1 ULDC.64 UR8, c[0x0][0xa18] ;  /* 0x0002860000081ab9 */ /* 0x000fe20000000a00 */
[----:B01----:R-:W-:Y:S02]  /*0e30*/  IMAD.U32 R2, RZ, RZ, UR6 ;  /* 0x00000006ff027e24 */ /* 0x003fe4000f8e00ff */
[----:B--2---:R-:W-:Y:S01]  /*0e40*/  IMAD.U32 R3, RZ, RZ, UR7 ;  /* 0x00000007ff037e24 */ /* 0x004fe2000f8e00ff */
[----:B------:R-:W-:-:S04]  /*0e50*/  @UP1 UIMAD.WIDE UR6, UR51, 0x4, UR8 ;  /* 0x00000004330618a5 */ /* 0x000fc8000f8e0208 */
[----:B------:R-:W2:Y:S02]  /*0e60*/  @P0 LDG.E R2, desc[UR56][R2.64] ;  /* 0x0000003802020981 */ /* 0x000ea4000c1e1900 */
[----:B------:R-:W-:Y:S02]  /*0e70*/  IMAD.U32 R4, RZ, RZ, UR6 ;  /* 0x00000006ff047e24 */ /* 0x000fe4000f8e00ff */
[----:B------:R-:W-:Y:S01]  /*0e80*/  IMAD.U32 R5, RZ, RZ, UR7 ;  /* 0x00000007ff057e24 */ /* 0x000fe2000f8e00ff */
[----:B------:R-:W-:-:S04]  /*0e90*/  ULDC.64 UR6, c[0x0][0x418] ;  /* 0x0001060000067ab9 */ /* 0x000fc80000000a00 */
[----:B---3--:R-:W3:Y:S01]  /*0ea0*/  @P2 LDG.E R4, desc[UR56][R4.64] ;  /* 0x0000003804042981 */ /* 0x008ee2000c1e1900 */
[----:B------:R-:W-:Y:S01]  /*0eb0*/  UISETP.NE.U32.AND UP0, UPT, UR6, URZ, UPT ;  /* 0x0000003f0600728c */ /* 0x000fe2000bf05070 */
[----:B------:R-:W-:-:S03]  /*0ec0*/  UMOV UR40, URZ ;  /* 0x0000003f00287c82 */ /* 0x000fc60008000000 */
[----:B------:R-:W-:-:S03]  /*0ed0*/  UISETP.NE.AND.EX UP0, UPT, UR7, URZ, UPT, UP0 ;  /* 0x0000003f0700728c */ /* 0x000fc6000bf05300 */
[----:B------:R-:W-:Y:S01]  /*0ee0*/  ULDC.64 UR6, c[0x0][0xa20] ;  /* 0x0002880000067ab9 */ /* 0x000fe20000000a00 */
[----:B------:R-:W-:Y:S01]  /*0ef0*/  USEL UR4, UR4, 0x1, UP0 ;  /* 0x0000000104047887 */ /* 0x000fe20008000000 */
[----:B------:R-:W-:Y:S01]  /*0f00*/  ISETP.NE.U32.AND P1, PT, RZ, UR6, PT ;  /* 0x00000006ff007c0c */ /* 0x000fe2000bf25070 */
[----:B------:R-:W-:Y:S02]  /*0f10*/  ULDC UR6, c[0x0][0x2f0] ;  /* 0x0000bc0000067ab9 */ /* 0x000fe40000000800 */
[----:B------:R-:W-:Y:S01]  /*0f20*/  UIMAD UR4, UR4, UR6, URZ ;  /* 0x00000006040472a4 */ /* 0x000fe2000f8e023f */
[----:B------:R-:W-:Y:S02]  /*0f30*/  ISETP.NE.AND.EX P1, PT, RZ, UR7, PT, P1 ;  /* 0x00000007ff007c0c */ /* 0x000fe4000bf25310 */
[----:B--2---:R-:W-:Y:S02]  /*0f40*/  @P0 R2UR UR40, R2 ;  /* 0x00000000022802ca */ /* 0x004fe400000e0000 */
[----:B---3--:R-:W-:Y:S01]  /*0f50*/  @P2 R2UR UR46, R4 ;  /* 0x00000000042e22ca */ /* 0x008fe200000e0000 */
[----:B----4-:R-:W-:-:S14]  /*0f60*/  @P2 BRA `(.L_x_1282) ;  /* 0x0000000000382947 */ /* 0x010fdc0003800000 */
[----:B------:R-:W-:Y:S01]  /*0f70*/  ULDC.64 UR6, c[0x0][0xa00] ;  /* 0x0002800000067ab9 */ /* 0x000fe20000000a00 */
[----:B------:R-:W-:Y:S01]  /*0f80*/  ULDC UR46, c[0x0][0x288] ;  /* 0x0000a200002e7ab9 */ /* 0x000fe20000000800 */
        /* <DEDUP_REMOVED lines=12> */
.L_x_1282:
[----:B------:R-:W-:Y:S01]  /*1050*/  UMOV UR43, UR52 ;  /* 0x00000034002b7c82 */ /* 0x000fe20008000000 */
[----:B------:R-:W-:Y:S01]  /*1060*/  UMOV UR42, UR51 ;  /* 0x00000033002a7c82 */ /* 0x000fe20008000000 */
[----:B------:R-:W-:Y:S05]  /*1070*/  @!P1 BRA `(.L_x_1283) ;  /* 0x00000000001c9947 */ /* 0x000fea0003800000 */
[----:B------:R-:W-:Y:S02]  /*1080*/  ULDC.64 UR6, c[0x0][0xa20] ;  /* 0x0002880000067ab9 */ /* 0x000fe40000000a00 */
[----:B------:R-:W-:-:S06]  /*1090*/  UIMAD.WIDE UR6, UR51, 0x4, UR6 ;  /* 0x00000004330678a5 */ /* 0x000fcc000f8e0206 */
[----:B------:R-:W-:Y:S02]  /*10a0*/  IMAD.U32 R2, RZ, RZ, UR6 ;  /* 0x00000006ff027e24 */ /* 0x000fe4000f8e00ff */
[----:B------:R-:W-:-:S05]  /*10b0*/  IMAD.U32 R3, RZ, RZ, UR7 ;  /* 0x00000007ff037e24 */ /* 0x000fca000f8e00ff */
[----:B------:R-:W2:Y:S02]  /*10c0*/  LDG.E R2, desc[UR56][R2.64] ;  /* 0x0000003802027981 */ /* 0x000ea4000c1e1900 */
[----:B--2---:R-:W-:Y:S01]  /*10d0*/  R2UR UR4, R2 ;  /* 0x00000000020472ca */ /* 0x004fe200000e0000 */
[----:B------:R-:W-:-:S14]  /*10e0*/  BRA `(.L_x_1284) ;  /* 0x0000000000347947 */ /* 0x000fdc0003800000 */
.L_x_1283:
        /* <DEDUP_REMOVED lines=13> */
.L_x_1284:
[----:B------:R-:W-:Y:S01]  /*11c0*/  ULDC.64 UR8, c[0x0][0x990] ;  /* 0x0002640000087ab9 */ /* 0x000fe20000000a00 */
[----:B------:R-:W-:Y:S01]  /*11d0*/  ULDC.64 UR6, c[0x0][0x998] ;  /* 0x0002660000067ab9 */ /* 0x000fe20000000a00 */
        /* <DEDUP_REMOVED lines=8> */
[----:B------:R-:W-:Y:S02]  /*1260*/  @UP0 USHF.R.S32.HI UR10, URZ, 0x1f, UR51 ;  /* 0x0000001f3f0a0899 */ /* 0x000fe40008011433 */
[----:B------:R-:W-:Y:S01]  /*1270*/  @UP1 USHF.R.S32.HI UR14, URZ, 0x1f, UR51 ;  /* 0x0000001f3f0e1899 */ /* 0x000fe20008011433 */
[----:B------:R-:W-:Y:S01]  /*1280*/  @UP0 ULDC.64 UR16, c[0x0][0x9a8] ;  /* 0x00026a0000100ab9 */ /* 0x000fe20000000a00 */
[----:B------:R-:W-:Y:S01]  /*1290*/  @UP1 ULDC.64 UR18, c[0x0][0x9b8] ;  /* 0x00026e0000121ab9 */ /* 0x000fe20000000a00 */
[----:B------:R-:W-:Y:S02]  /*12a0*/  @UP0 UIMAD UR10, UR10, UR16, URZ ;  /* 0x000000100a0a02a4 */ /* 0x000fe4000f8e023f */
[----:B------:R-:W-:Y:S02]  /*12b0*/  @UP1 UIMAD UR14, UR14, UR18, URZ ;  /* 0x000000120e0e12a4 */ /* 0x000fe4000f8e023f */
[----:B------:R-:W-:Y:S02]  /*12c0*/  @UP0 UIMAD UR17, UR51, UR17, UR10 ;  /* 0x00000011331102a4 */ /* 0x000fe4000f8e020a */
[----:B------:R-:W-:-:S02]  /*12d0*/  @UP1 UIMAD.WIDE.U32 UR10, UR51, UR18, URZ ;  /* 0x00000012330a12a5 */ /* 0x000fc4000f8e003f */
[----:B------:R-:W-:Y:S02]  /*12e0*/  @UP0 UIMAD.WIDE.U32 UR12, UR51, UR16, URZ ;  /* 0x00000010330c02a5 */ /* 0x000fe4000f8e003f */
[----:B------:R-:W-:Y:S02]  /*12f0*/  @UP1 UIMAD UR18, UR51, UR19, UR14 ;  /* 0x00000013331212a4 */ /* 0x000fe4000f8e020e */
[----:B------:R-:W-:Y:S02]  /*1300*/  @UP1 USHF.R.S32.HI UR19, URZ, 0x1f, UR52 ;  /* 0x0000001f3f131899 */ /* 0x000fe40008011434 */
[----:B------:R-:W-:Y:S01]  /*1310*/  @UP0 USHF.R.S32.HI UR16, URZ, 0x1f, UR52 ;  /* 0x0000001f3f100899 */ /* 0x000fe20008011434 */
[----:B------:R-:W-:Y:S01]  /*1320*/  @UP1 ULDC.64 UR14, c[0x0][0x9c0] ;  /* 0x00027000000e1ab9 */ /* 0x000fe20000000a00 */
[----:B------:R-:W-:Y:S01]  /*1330*/  @UP0 ULDC.64 UR20, c[0x0][0x9b0] ;  /* 0x00026c0000140ab9 */ /* 0x000fe20000000a00 */
[----:B------:R-:W-:Y:S02]  /*1340*/  @UP0 UIADD3 UR13, UR13, UR17, URZ ;  /* 0x000000110d0d0290 */ /* 0x000fe4000fffe03f */
[----:B------:R-:W-:-:S02]  /*1350*/  @UP1 UIMAD UR17, UR19, UR14, URZ ;  /* 0x0000000e131112a4 */ /* 0x000fc4000f8e023f */
[----:B------:R-:W-:Y:S02]  /*1360*/  @UP0 UIMAD UR16, UR16, UR20, URZ ;  /* 0x00000014101002a4 */ /* 0x000fe4000f8e023f */
[----:B------:R-:W-:Y:S02]  /*1370*/  @UP1 UIADD3 UR11, UR11, UR18, URZ ;  /* 0x000000120b0b1290 */ /* 0x000fe4000fffe03f */
[----:B------:R-:W-:Y:S02]  /*1380*/  @UP1 UIMAD UR17, UR52, UR15, UR17 ;  /* 0x0000000f341112a4 */ /* 0x000fe4000f8e0211 */
[----:B------:R-:W-:Y:S02]  /*1390*/  @UP0 UIMAD UR16, UR52, UR21, UR16 ;  /* 0x00000015341002a4 */ /* 0x000fe4000f8e0210 */
[----:B------:R-:W-:Y:S02]  /*13a0*/  @UP0 UIMAD.WIDE.U32 UR12, UR52, UR20, UR12 ;  /* 0x00000014340c02a5 */ /* 0x000fe4000f8e000c */
        /* <DEDUP_REMOVED lines=11> */
[----:B------:R-:W-:Y:S01]  /*1460*/  USHF.L.U32 UR41, UR5, 0x7, URZ ;  /* 0x0000000705297899 */ /* 0x000fe2000800063f */
[----:B------:R-:W-:Y:S01]  /*1470*/  IMAD.U32 R7, RZ, RZ, UR7 ;  /* 0x00000007ff077e24 */ /* 0x000fe2000f8e00ff */
[----:B------:R-:W-:Y:S02]  /*1480*/  UIADD3 UR40, -UR40, UR4, URZ ;  /* 0x0000000428287290 */ /* 0x000fe4000fffe13f */
[----:B------:R-:W2:Y:S01]  /*1490*/  @P0 LDG.E R5, desc[UR56][R2.64] ;  /* 0x0000003802050981 */ /* 0x000ea2000c1e1900 */
[----:B------:R-:W-:Y:S02]  /*14a0*/  UISETP.NE.AND UP5, UPT, UR6, 0x1, UPT ;  /* 0x000000010600788c */ /* 0x000fe4000bfa5270 */
[----:B------:R-:W-:Y:S01]  /*14b0*/  UIADD3 UR8, UR41, 0x7f, URZ ;  /* 0x0000007f29087890 */ /* 0x000fe2000fffe03f */
[----:B------:R-:W2:Y:S01]  /*14c0*/  @P1 LDG.E R0, desc[UR56][R6.64] ;  /* 0x0000003806001981 */ /* 0x000ea2000c1e1900 */
[----:B------:R-:W-:Y:S01]  /*14d0*/  ULDC.64 UR4, c[0x0][0x9e0] ;  /* 0x0002780000047ab9 */ /* 0x000fe20000000a00 */
[----:B------:R-:W-:-:S02]  /*14e0*/  UIADD3 UR9, UR40, 0x1, -UR46 ;  /* 0x0000000128097890 */ /* 0x000fc4000fffe82e */
[----:B------:R-:W-:Y:S01]  /*14f0*/  UISETP.GE.AND UP4, UPT, UR5, 0x1, UPT ;  /* 0x000000010500788c */ /* 0x000fe2000bf86270 */
[----:B------:R-:W-:Y:S01]  /*1500*/  ULDC UR10, c[0x0][0x988] ;  /* 0x00026200000a7ab9 */ /* 0x000fe20000000800 */
[----:B------:R-:W-:Y:S02]  /*1510*/  UP2UR UR54, UPR, URZ, 0x20 ;  /* 0x000000203f367883 */ /* 0x000fe40008000000 */
[----:B------:R-:W-:Y:S01]  /*1520*/  @UP5 ULDC UR6, c[0x0][0x44c] ;  /* 0x0001130000065ab9 */ /* 0x000fe20000000800 */
[----:B------:R-:W-:Y:S01]  /*1530*/  @UP5 ULDC UR11, c[0x0][0x450] ;  /* 0x00011400000b5ab9 */ /* 0x000fe20000000800 */
[----:B------:R-:W-:Y:S01]  /*1540*/  UIMAD.WIDE.U32 UR6, UR8, UR6, URZ ;  /* 0x00000006080672a5 */ /* 0x000fe2000f8e003f */
[----:B------:R-:W-:Y:S01]  /*1550*/  PLOP3.LUT P0, PT, PT, PT, UP4, 0x40, 0x0 ;  /* 0x000000000000781c */ /* 0x000fe20003f0e848 */
[----:B------:R-:W-:Y:S02]  /*1560*/  UP2UR UR53, UPR, URZ, 0x10 ;  /* 0x000000103f357883 */ /* 0x000fe40008000000 */
[----:B------:R-:W-:-:S04]  /*1570*/  @UP5 USHF.R.U32.HI UR8, URZ, UR11, UR7 ;  /* 0x0000000b3f085299 */ /* 0x000fc80008011607 */
        /* <DEDUP_REMOVED lines=17> */
.L_x_1286:
[----:B------:R-:W-:-:S11]  /*1690*/  UISETP.NE.AND UP0, UPT, UR5, 0x1, UPT ;  /* 0x000000010500788c */ /* 0x000fd6000bf05270 */
[----:B------:R-:W-:Y:S02]  /*16a0*/  @UP0 ULDC.64 UR8, c[0x0][0x9e8] ;  /* 0x00027a0000080ab9 */ /* 0x000fe40000000a00 */
[----:B------:R-:W-:-:S04]  /*16b0*/  UIMAD.WIDE.U32 UR6, UR4, UR8, URZ ;  /* 0x00000008040672a5 */ /* 0x000fc8000f8e003f */
[----:B------:R-:W-:-:S12]  /*16c0*/  @UP0 USHF.R.U32.HI UR4, URZ, UR9, UR7 ;  /* 0x000000093f040299 */ /* 0x000fd80008011607 */
.L_x_1287:
[----:B------:R-:W-:-:S06]  /*16d0*/  UIMAD UR4, UR4, UR5, UR5 ;  /* 0x00000005040472a4 */ /* 0x000fcc000f8e0205 */
[----:B------:R-:W-:-:S07]  /*16e0*/  VIMNMX R0, R0, UR4, PT ;  /* 0x0000000400007c48 */ /* 0x000fce000bfe0100 */
.L_x_1285:
[----:B------:R-:W-:Y:S01]  /*16f0*/  UISETP.NE.AND UP0, UPT, UR54, URZ, UPT ;  /* 0x0000003f3600728c */ /* 0x000fe2000bf05270 */
[----:B------:R-:W-:Y:S01]  /*1700*/  VIADD R0, R0, 0x7f ;  /* 0x0000007f00007836 */ /* 0x000fe20000000000 */
[----:B------:R-:W-:Y:S01]  /*1710*/  UMOV UR9, UR41 ;  /* 0x0000002900097c82 */ /* 0x000fe20008000000 */
[----:B------:R-:W-:Y:S02]  /*1720*/  UIADD3 UR4, UR40, 0x7f, URZ ;  /* 0x0000007f28047890 */ /* 0x000fe4000fffe03f */
[----:B------:R-:W-:Y:S01]  /*1730*/  UIADD3 UR55, UR40, -UR46, URZ ;  /* 0x8000002e28377290 */ /* 0x000fe2000fffe03f */
        /* <DEDUP_REMOVED lines=27> */
.L_x_1289:
[----:B------:R-:W-:-:S11]  /*18f0*/  UISETP.NE.AND UP0, UPT, UR5, 0x1, UPT ;  /* 0x000000010500788c */ /* 0x000fd6000bf05270 */
[----:B------:R-:W-:Y:S02]  /*1900*/  @UP0 ULDC.64 UR10, c[0x0][0x9e8] ;  /* 0x00027a00000a0ab9 */ /* 0x000fe40000000a00 */
[----:B------:R-:W-:-:S04]  /*1910*/  UIMAD.WIDE.U32 UR6, UR4, UR10, URZ ;  /* 0x0000000a040672a5 */ /* 0x000fc8000f8e003f */
[----:B------:R-:W-:-:S12]  /*1920*/  @UP0 USHF.R.U32.HI UR4, URZ, UR11, UR7 ;  /* 0x0000000b3f040299 */ /* 0x000fd80008011607 */
.L_x_1290:
[----:B------:R-:W-:-:S04]  /*1930*/  UIMAD UR4, UR4, UR5, URZ ;  /* 0x00000005040472a4 */ /* 0x000fc8000f8e023f */
[----:B------:R-:W-:-:S04]  /*1940*/  UISETP.LT.AND UP0, UPT, UR9, UR4, UPT ;  /* 0x000000040900728c */ /* 0x000fc8000bf01270 */
[----:B------:R-:W-:-:S12]  /*1950*/  USEL UR9, UR9, UR4, !UP0 ;  /* 0x0000000409097287 */ /* 0x000fd8000c000000 */
.L_x_1288:
        /* <DEDUP_REMOVED lines=53> */
[----:B------:R-:W-:Y:S02]  /*1cb0*/  CS2R R96, SRZ ;  /* 0x0000000000607805 */ /* 0x000fe4000001ff00 */
[----:B------:R-:W-:Y:S01]  /*1cc0*/  CS2R R130, SRZ ;  /* 0x0000000000827805 */ /* 0x000fe2000001ff00 */
[----:B------:R-:W-:Y:S01]  /*1cd0*/  IMAD.MOV.U32 R104, RZ, RZ, RZ ;  /* 0x000000ffff687224 */ /* 0x000fe200078e00ff */
[----:B------:R-:W-:Y:S01]  /*1ce0*/  CS2R R132, SRZ ;  /* 0x0000000000847805 */ /* 0x000fe2000001ff00 */
        /* <DEDUP_REMOVED lines=32> */
.L_x_1292:
        /* <DEDUP_REMOVED lines=9> */
.L_x_1497:
[----:B------:R-:W-:Y:S05]  /*1f80*/  @!P0 BRA `(.L_x_1294) ;  /* 0x0000000000048947 */ /* 0x000fea0003800000 */
[----:B------:R-:W-:Y:S01]  /*1f90*/  BPT.TRAP 0x1 ;  /* 0x000000040000795c */ /* 0x000fe20000300000 */
.L_x_1294:
[----:B0-----:R-:W-:Y:S02]  /*1fa0*/  IMAD.U32 R3, RZ, RZ, UR47 ;  /* 0x0000002fff037e24 */ /* 0x001fe4000f8e00ff */
[----:B------:R-:W-:-:S03]  /*1fb0*/  IMAD.U32 R0, RZ, RZ, UR48 ;  /* 0x00000030ff007e24 */ /* 0x000fc6000f8e00ff */
[----:B------:R-:W-:Y:S02]  /*1fc0*/  LEA R3, R3, UR36, 0x3 ;  /* 0x0000002403037c11 */ /* 0x000fe4000f8e18ff */
[----:B------:R-:W-:-:S04]  /*1fd0*/  SHF.L.U32 R0, R0, 0x1f, RZ ;  /* 0x0000001f00007819 */ /* 0x000fc800000006ff */
[----:B------:R0:W1:Y:S01]  /*1fe0*/  SYNCS.PHASECHK.TRANS64.TRYWAIT P1, [R3+URZ+0x2a830], R0 ;  /* 0x02a83000030075a7 */ /* 0x000062000802017f */
[----:B------:R-:W-:Y:S05]  /*1ff0*/  @!P0 BRA `(.L_x_1295) ;  /* 0x0000000000048947 */ /* 0x000fea0003800000 */
[----:B------:R-:W-:Y:S01]  /*2000*/  BPT.TRAP 0x1 ;  /* 0x000000040000795c */ /* 0x000fe20000300000 */
.L_x_1295:
[----:B-1----:R-:W-:Y:S05]  /*2010*/  @P1 BRA `(.L_x_1296) ;  /* 0x0000000000081947 */ /* 0x002fea0003800000 */
[----:B------:R-:W1:Y:S02]  /*2020*/  SYNCS.PHASECHK.TRANS64.TRYWAIT P1, [R3+URZ+0x2a830], R0 ;  /* 0x02a83000030075a7 */ /* 0x000e64000802017f */
[----:B-1----:R-:W-:Y:S05]  /*2030*/  @!P1 BRA `(.L_x_1297) ;  /* 0x0000015800889947 */ /* 0x002fea0003800000 */
.L_x_1296:
        /* <DEDUP_REMOVED lines=49> */
.L_x_1298:
[----:B------:R-:W-:Y:S01]  /*2350*/  UISETP.NE.AND UP1, UPT, UR54, URZ, UPT ;  /* 0x0000003f3600728c */ /* 0x000fe2000bf25270 */
[----:B01----:R-:W-:Y:S01]  /*2360*/  VIADD R0, R17, UR41 ;  /* 0x0000002911007c36 */ /* 0x003fe20008000000 */
[----:B------:R-:W-:Y:S01]  /*2370*/  R2UR UR6, R3 ;  /* 0x00000000030672ca */ /* 0x000fe200000e0000 */
[----:B------:R-:W-:Y:S01]  /*2380*/  IMAD.MOV.U32 R3, RZ, RZ, -0x80 ;  /* 0xffffff80ff037424 */ /* 0x000fe200078e00ff */
[----:B------:R-:W-:Y:S01]  /*2390*/  UISETP.NE.AND UP0, UPT, UR53, URZ, UPT ;  /* 0x0000003f3500728c */ /* 0x000fe2000bf05270 */
[----:B------:R-:W-:Y:S01]  /*23a0*/  IMAD.U32 R9, RZ, RZ, UR46 ;  /* 0x0000002eff097e24 */ /* 0x000fe2000f8e00ff */
[----:B------:R-:W-:Y:S01]  /*23b0*/  PLOP3.LUT P1, PT, PT, PT, UP1, 0x80, 0x0 ;  /* 0x000000000000781c */ /* 0x000fe20003f2f018 */
[C---:B------:R-:W-:Y:S01]  /*23c0*/  IMAD R7, R88.reuse, R3, 0x80 ;  /* 0x0000008058077424 */ /* 0x040fe200078e0203 */
[----:B------:R-:W-:Y:S01]  /*23d0*/  PLOP3.LUT P2, PT, PT, PT, UP1, 0x80, 0x0 ;  /* 0x000000000000781c */ /* 0x000fe20003f4f018 */
[----:B------:R-:W-:Y:S01]  /*23e0*/  ULDC UR30, c[0x0][0x9dc] ;  /* 0x00027700001e7ab9 */ /* 0x000fe20000000800 */
[----:B------:R-:W-:Y:S01]  /*23f0*/  ULDC UR14, c[0x0][0x9e0] ;  /* 0x00027800000e7ab9 */ /* 0x000fe20000000800 */
[----:B------:R-:W-:Y:S01]  /*2400*/  @UP1 ULDC UR7, c[0x0][0x44c] ;  /* 0x0001130000071ab9 */ /* 0x000fe20000000800 */
[----:B------:R-:W-:Y:S01]  /*2410*/  VIADD R3, R7, 0x1 ;  /* 0x0000000107037836 */ /* 0x000fe20000000000 */
[----:B------:R-:W-:-:S02]  /*2420*/  LEA R6, R88, 0xffffff80, 0x7 ;  /* 0xffffff8058067811 */ /* 0x000fc400078e38ff */
[----:B------:R-:W-:-:S04]  /*2430*/  UIADD3 UR6, UR6, 0x2a840, URZ ;  /* 0x0002a84006067890 */ /* 0x000fc8000fffe03f */
[----:B------:R-:W-:Y:S01]  /*2440*/  @P1 IMAD.HI.U32 R2, R0, UR7, RZ ;  /* 0x0000000700021c27 */ /* 0x000fe2000f8e00ff */
[----:B------:R-:W-:Y:S01]  /*2450*/  @UP1 ULDC UR7, c[0x0][0x450] ;  /* 0x0001140000071ab9 */ /* 0x000fe20000000800 */
[----:B------:R-:W-:Y:S01]  /*2460*/  UPRMT UR6, UR37, 0x654, UR6 ;  /* 0x0000065425067896 */ /* 0x000fe20008000006 */
[----:B------:R-:W-:Y:S02]  /*2470*/  PLOP3.LUT P1, PT, PT, PT, UP0, 0x40, 0x0 ;  /* 0x000000000000781c */ /* 0x000fe40003f2e808 */
[----:B------:R-:W-:Y:S01]  /*2480*/  @P2 SHF.R.U32.HI R0, RZ, UR7, R2 ;  /* 0x00000007ff002c19 */ /* 0x000fe20008011602 */
[C---:B------:R-:W-:Y:S02]  /*2490*/  IMAD R2, R16.reuse, -0x2, R3 ;  /* 0xfffffffe10027824 */ /* 0x040fe400078e0203 */
[----:B------:R-:W-:Y:S02]  /*24a0*/  VIADD R3, R7, UR40 ;  /* 0x0000002807037c36 */ /* 0x000fe40008000000 */
[----:B------:R-:W0:Y:S01]  /*24b0*/  SHFL.IDX PT, R5, R0, RZ, 0x1c1f ;  /* 0x001c1fff00057589 */ /* 0x000e2200000e0000 */
[----:B------:R-:W-:Y:S01]  /*24c0*/  SYNCS.ARRIVE.TRANS64.RED.A1T0 RZ, [UR6], RZ ;  /* 0x000000ffffff79a7 */ /* 0x000fe20008100406 */
[----:B------:R-:W-:Y:S01]  /*24d0*/  ULOP3.LUT UR6, URZ, UR30, URZ, 0x33, !UPT ;  /* 0x0000001e3f067292 */ /* 0x000fe2000f8e333f */
[----:B------:R-:W-:Y:S01]  /*24e0*/  IADD3 R2, -R9, UR40, R2 ;  /* 0x0000002809027c10 */ /* 0x000fe2000fffe102 */
[----:B------:R-:W-:-:S04]  /*24f0*/  IMAD R8, R16, -0x2, R3 ;  /* 0xfffffffe10087824 */ /* 0x000fc800078e0203 */
[C---:B------:R-:W-:Y:S02]  /*2500*/  VIADD R9, R2.reuse, UR14 ;  /* 0x0000000e02097c36 */ /* 0x040fe40008000000 */
[----:B------:R-:W-:-:S03]  /*2510*/  VIADD R10, R2, UR6 ;  /* 0x00000006020a7c36 */ /* 0x000fc60008000000 */
[----:B0-----:R-:W-:Y:S01]  /*2520*/  VIADDMNMX R2, R5, R9, R8, PT ;  /* 0x0000000905027246 */ /* 0x001fe20003800108 */
[----:B------:R-:W-:Y:S01]  /*2530*/  IMAD.IADD R3, R10, 0x1, R5 ;  /* 0x000000010a037824 */ /* 0x000fe200078e0205 */
[----:B------:R-:W-:Y:S06]  /*2540*/  @P1 BRA `(.L_x_1299) ;  /* 0x0000000000641947 */ /* 0x000fec0003800000 */
[----:B------:R-:W-:Y:S01]  /*2550*/  IMAD.U32 R4, RZ, RZ, UR46 ;  /* 0x0000002eff047e24 */ /* 0x000fe2000f8e00ff */
[----:B------:R-:W-:Y:S04]  /*2560*/  BSSY B0, `(.L_x_1300) ;  /* 0x0000013000007945 */ /* 0x000fe80003800000 */
[----:B------:R-:W-:-:S04]  /*2570*/  IADD3 R5, -R4, UR40, R5 ;  /* 0x0000002804057c10 */ /* 0x000fc8000fffe105 */
        /* <DEDUP_REMOVED lines=11> */
.L_x_1301:
[----:B------:R-:W-:Y:S02]  /*2630*/  ULDC UR6, c[0x0][0x9e4] ;  /* 0x0002790000067ab9 */ /* 0x000fe40000000800 */
[----:B------:R-:W-:-:S05]  /*2640*/  IMAD.U32 R11, RZ, RZ, UR6 ;  /* 0x00000006ff0b7e24 */ /* 0x000fca000f8e00ff */
[----:B------:R-:W-:-:S13]  /*2650*/  ISETP.NE.AND P1, PT, R11, 0x1, PT ;  /* 0x000000010b00780c */ /* 0x000fda0003f25270 */
[----:B------:R-:W0:Y:S02]  /*2660*/  @P1 LDC.64 R12, c[0x0][0x9e8] ;  /* 0x00027a00ff0c1b82 */ /* 0x000e240000000a00 */
[----:B0-----:R-:W-:-:S05]  /*2670*/  @P1 IMAD.HI.U32 R4, R5, R12, RZ ;  /* 0x0000000c05041227 */ /* 0x001fca00078e00ff */
[----:B------:R-:W-:-:S07]  /*2680*/  @P1 SHF.R.U32.HI R5, RZ, R13, R4 ;  /* 0x0000000dff051219 */ /* 0x000fce0000011604 */
.L_x_1302:
[----:B------:R-:W-:Y:S05]  /*2690*/  BSYNC B0 ;  /* 0x0000000000007941 */ /* 0x000fea0003800000 */
.L_x_1300:
[----:B------:R-:W-:-:S04]  /*26a0*/  IMAD R5, R5, R11, -R6 ;  /* 0x0000000b05057224 */ /* 0x000fc800078e0a06 */
[----:B------:R-:W-:-:S05]  /*26b0*/  IMAD R5, R16, -0x2, R5 ;  /* 0xfffffffe10057824 */ /* 0x000fca00078e0205 */
[----:B------:R-:W-:Y:S02]  /*26c0*/  VIADDMNMX R2, R5, R11, R2, PT ;  /* 0x0000000b05027246 */ /* 0x000fe40003800102 */
[----:B------:R-:W-:-:S07]  /*26d0*/  VIMNMX R3, R3, R5, !PT ;  /* 0x0000000503037248 */ /* 0x000fce0007fe0100 */
.L_x_1299:
[C---:B------:R-:W-:Y:S01]  /*26e0*/  ISETP.GE.AND P2, PT, R7.reuse, 0x9, PT ;  /* 0x000000090700780c */ /* 0x040fe20003f46270 */
[----:B------:R-:W-:Y:S01]  /*26f0*/  UISETP.NE.AND UP0, UPT, UR53, URZ, UPT ;  /* 0x0000003f3500728c */ /* 0x000fe2000bf05270 */
[----:B------:R-:W-:Y:S02]  /*2700*/  ISETP.GE.AND P1, PT, R7, 0x2, PT ;  /* 0x000000020700780c */ /* 0x000fe40003f26270 */
        /* <DEDUP_REMOVED lines=10> */
[----:B------:R-:W-:Y:S02]  /*27b0*/  ISETP.LT.OR P3, PT, R2, 0x11, P3 ;  /* 0x000000110200780c */ /* 0x000fe40001f61670 */
        /* <DEDUP_REMOVED lines=137> */
[----:B------:R-:W-:-:S04]  /*3050*/  ISETP.GE.AND P6, PT, R7, 0x7a, PT ;  /* 0x0000007a0700780c */ /* 0x000fc80003fc6270 */
[----:B------:R-:W-:Y:S02]  /*3060*/  P2R R108, PR, RZ, 0x40 ;  /* 0x00000040ff6c7803 */ /* 0x000fe40000000000 */
[----:B------:R-:W-:Y:S02]  /*3070*/  ISETP.GT.AND P6, PT, R3, 0x79, !P6 ;  /* 0x000000790300780c */ /* 0x000fe400077c4270 */
[----:B------:R-:W0:Y:S02]  /*3080*/  SHFL.IDX PT, R3, R0, 0x1, 0x1c1f ;  /* 0x003c1f0000037f89 */ /* 0x000e2400000e0000 */
[----:B------:R-:W-:-:S04]  /*3090*/  ISETP.LT.OR P6, PT, R2, 0x7a, P6 ;  /* 0x0000007a0200780c */ /* 0x000fc800037c1670 */
[----:B------:R-:W-:Y:S02]  /*30a0*/  FSEL R85, R85, -INF , !P6 ;  /* 0xff80000055557808 */ /* 0x000fe40007000000 */
[----:B------:R-:W-:Y:S02]  /*30b0*/  PLOP3.LUT P6, PT, PT, PT, UP0, 0x40, 0x0 ;  /* 0x000000000000781c */ /* 0x000fe40003fce808 */
[----:B0-----:R-:W-:Y:S01]  /*30c0*/  VIADDMNMX R7, R3, R9, R8, PT ;  /* 0x0000000903077246 */ /* 0x001fe20003800108 */
[----:B------:R-:W-:-:S10]  /*30d0*/  IMAD.IADD R10, R10, 0x1, R3 ;  /* 0x000000010a0a7824 */ /* 0x000fd400078e0203 */
[----:B------:R-:W-:Y:S05]  /*30e0*/  @P6 BRA `(.L_x_1303) ;  /* 0x0000000000646947 */ /* 0x000fea0003800000 */
        /* <DEDUP_REMOVED lines=14> */
.L_x_1305:
[----:B------:R-:W-:Y:S02]  /*31d0*/  ULDC UR6, c[0x0][0x9e4] ;  /* 0x0002790000067ab9 */ /* 0x000fe40000000800 */
[----:B------:R-:W-:-:S05]  /*31e0*/  IMAD.U32 R2, RZ, RZ, UR6 ;  /* 0x00000006ff027e24 */ /* 0x000fca000f8e00ff */
[----:B------:R-:W-:-:S13]  /*31f0*/  ISETP.NE.AND P6, PT, R2, 0x1, PT ;  /* 0x000000010200780c */ /* 0x000fda0003fc5270 */
[----:B------:R-:W0:Y:S02]  /*3200*/  @P6 LDC.64 R4, c[0x0][0x9e8] ;  /* 0x00027a00ff046b82 */ /* 0x000e240000000a00 */
[----:B0-----:R-:W-:-:S05]  /*3210*/  @P6 IMAD.HI.U32 R0, R3, R4, RZ ;  /* 0x0000000403006227 */ /* 0x001fca00078e00ff */
[----:B------:R-:W-:-:S07]  /*3220*/  @P6 SHF.R.U32.HI R3, RZ, R5, R0 ;  /* 0x00000005ff036219 */ /* 0x000fce0000011600 */
.L_x_1306:
[----:B------:R-:W-:Y:S05]  /*3230*/  BSYNC B0 ;  /* 0x0000000000007941 */ /* 0x000fea0003800000 */
.L_x_1304:
[----:B------:R-:W-:-:S04]  /*3240*/  IMAD R3, R3, R2, -R6 ;  /* 0x0000000203037224 */ /* 0x000fc800078e0a06 */
[----:B------:R-:W-:-:S05]  /*3250*/  IMAD R3, R16, -0x2, R3 ;  /* 0xfffffffe10037824 */ /* 0x000fca00078e0203 */
[----:B------:R-:W-:Y:S02]  /*3260*/  VIADDMNMX R7, R3, R2, R7, PT ;  /* 0x0000000203077246 */ /* 0x000fe40003800107 */
[----:B------:R-:W-:-:S07]  /*3270*/  VIMNMX R10, R10, R3, !PT ;  /* 0x000000030a0a7248 */ /* 0x000fce0007fe0100 */
.L_x_1303:
        /* <DEDUP_REMOVED lines=20> */
[C---:B------:R-:W-:Y:S01]  /*33c0*/  ISETP.GT.AND P1, PT, R10.reuse, 0x10, !P1 ;  /* 0x000000100a00780c */ /* 0x040fe20004f24270 */
        /* <DEDUP_REMOVED lines=83> */
[C---:B------:R-:W-:Y:S02]  /*3900*/  ISETP.GT.AND P3, PT, R10.reuse, 0x70, !P3 ;  /* 0x000000700a00780c */ /* 0x040fe40005f64270 */
        /* <DEDUP_REMOVED lines=25> */
[----:B------:R-:W-:Y:S01]  /*3aa0*/  ISETP.NE.AND P1, PT, R100, RZ, PT ;  /* 0x000000ff6400720c */ /* 0x000fe20003f25270 */
[----:B------:R-:W-:-:S03]  /*3ab0*/  FFMA.FTZ R4, R0, R5, -8 ;  /* 0xc100000000047423 */ /* 0x000fc60000010005 */
        /* <DEDUP_REMOVED lines=15> */
[C---:B------:R-:W-:Y:S02]  /*3bb0*/  ISETP.GT.AND P1, PT, R10.reuse, 0x60, !P2 ;  /* 0x000000600a00780c */ /* 0x040fe40005724270 */
[----:B------:R-:W-:Y:S02]  /*3bc0*/  ISETP.NE.AND P2, PT, R107, RZ, PT ;  /* 0x000000ff6b00720c */ /* 0x000fe40003f45270 */
[----:B------:R-:W-:Y:S02]  /*3bd0*/  ISETP.LT.OR P1, PT, R7, 0x61, P1 ;  /* 0x000000610700780c */ /* 0x000fe40000f21670 */
[----:B------:R-:W-:Y:S02]  /*3be0*/  ISETP.GT.AND P2, PT, R10, 0x69, !P2 ;  /* 0x000000690a00780c */ /* 0x000fe40005744270 */
[----:B------:R-:W-:-:S02]  /*3bf0*/  FSEL R74, R74, -INF , !P1 ;  /* 0xff8000004a4a7808 */ /* 0x000fc40004800000 */
[----:B------:R-:W-:Y:S02]  /*3c00*/  ISETP.GT.AND P1, PT, R10, 0x61, !P6 ;  /* 0x000000610a00780c */ /* 0x000fe40007724270 */
[----:B------:R-:W-:Y:S02]  /*3c10*/  ISETP.NE.AND P6, PT, R11, RZ, PT ;  /* 0x000000ff0b00720c */ /* 0x000fe40003fc5270 */
        /* <DEDUP_REMOVED lines=50> */
[----:B-1----:R-:W-:Y:S01]  /*3f40*/  FADD.FTZ R33, R2, R3 ;  /* 0x0000000302217221 */ /* 0x002fe20000010000 */
[----:B------:R-:W-:-:S01]  /*3f50*/  FFMA.FTZ R8, R40, UR39, -R15 ;  /* 0x0000002728087c23 */ /* 0x000fc2000801080f */
[--C-:B------:R-:W-:Y:S01]  /*3f60*/  FFMA.FTZ R57, R57, UR39, -R15.reuse ;  /* 0x0000002739397c23 */ /* 0x100fe2000801080f */
[----:B------:R-:W-:Y:S01]  /*3f70*/  FMNMX.FTZ R12, R46, R11, !PT ;  /* 0x0000000b2e0c7209 */ /* 0x000fe20007810000 */
[--C-:B------:R-:W-:Y:S01]  /*3f80*/  FFMA.FTZ R68, R68, UR39, -R15.reuse ;  /* 0x0000002744447c23 */ /* 0x100fe2000801080f */
[----:B------:R-:W-:-:S01]  /*3f90*/  FFMA.FTZ R69, R69, UR39, -R15 ;  /* 0x0000002745457c23 */ /* 0x000fc2000801080f */
[----:B------:R-:W1:Y:S01]  /*3fa0*/  MUFU.EX2 R6, R6 ;  /* 0x0000000600067308 */ /* 0x000e620000000800 */
[----:B------:R-:W-:Y:S01]  /*3fb0*/  FMNMX.FTZ R11, R47, R12, !PT ;  /* 0x0000000c2f0b7209 */ /* 0x000fe20007810000 */
[----:B0-----:R-:W-:Y:S01]  /*3fc0*/  FADD.FTZ R36, R4, R33 ;  /* 0x0000002104247221 */ /* 0x001fe20000010000 */
[----:B------:R-:W-:-:S01]  /*3fd0*/  FFMA.FTZ R64, R64, UR39, -R15 ;  /* 0x0000002740407c23 */ /* 0x000fc2000801080f */
[--C-:B------:R-:W-:Y:S01]  /*3fe0*/  FFMA.FTZ R65, R65, UR39, -R15.reuse ;  /* 0x0000002741417c23 */ /* 0x100fe2000801080f */
[----:B------:R-:W-:Y:S01]  /*3ff0*/  FMNMX.FTZ R12, R50, R11, !PT ;  /* 0x0000000b320c7209 */ /* 0x000fe20007810000 */
[--C-:B------:R-:W-:Y:S01]  /*4000*/  FFMA.FTZ R21, R76, UR39, -R15.reuse ;  /* 0x000000274c157c23 */ /* 0x100fe2000801080f */
[----:B------:R-:W-:-:S01]  /*4010*/  FFMA.FTZ R14, R77, UR39, -R15 ;  /* 0x000000274d0e7c23 */ /* 0x000fc2000801080f */
[----:B------:R-:W0:Y:S01]  /*4020*/  MUFU.EX2 R24, R24 ;  /* 0x0000001800187308 */ /* 0x000e220000000800 */
[----:B------:R-:W-:Y:S01]  /*4030*/  FMNMX.FTZ R13, R51, R12, !PT ;  /* 0x0000000c330d7209 */ /* 0x000fe20007810000 */
[----:B--2---:R-:W-:Y:S01]  /*4040*/  FADD.FTZ R36, R9, R36 ;  /* 0x0000002409247221 */ /* 0x004fe20000010000 */
[----:B------:R-:W-:-:S01]  /*4050*/  FFMA.FTZ R20, R73, UR39, -R15 ;  /* 0x0000002749147c23 */ /* 0x000fc2000801080f */
[----:B------:R-:W-:Y:S01]  /*4060*/  FFMA.FTZ R72, R72, UR39, -R15 ;  /* 0x0000002748487c23 */ /* 0x000fe2000801080f */
[----:B------:R-:W-:Y:S01]  /*4070*/  FMNMX.FTZ R12, R54, R13, !PT ;  /* 0x0000000d360c7209 */ /* 0x000fe20007810000 */
[----:B------:R-:W-:-:S02]  /*4080*/  FADD.FTZ R33, R5, R36 ;  /* 0x0000002405217221 */ /* 0x000fc40000010000 */
[----:B------:R-:W2:Y:S01]  /*4090*/  MUFU.EX2 R37, R37 ;  /* 0x0000002500257308 */ /* 0x000ea20000000800 */
[----:B------:R-:W-:-:S04]  /*40a0*/  FMNMX.FTZ R13, R55, R12, !PT ;  /* 0x0000000c370d7209 */ /* 0x000fc80007810000 */
[----:B------:R-:W-:-:S03]  /*40b0*/  FMNMX.FTZ R12, R58, R13, !PT ;  /* 0x0000000d3a0c7209 */ /* 0x000fc60007810000 */
[----:B------:R1:W-:Y:S01]  /*40c0*/  MUFU.EX2 R11, R41 ;  /* 0x00000029000b7308 */ /* 0x0003e20000000800 */
[----:B------:R-:W-:-:S04]  /*40d0*/  FMNMX.FTZ R13, R59, R12, !PT ;  /* 0x0000000c3b0d7209 */ /* 0x000fc80007810000 */
[----:B------:R-:W-:-:S03]  /*40e0*/  FMNMX.FTZ R12, R62, R13, !PT ;  /* 0x0000000d3e0c7209 */ /* 0x000fc60007810000 */
[----:B------:R-:W-:Y:S01]  /*40f0*/  MUFU.EX2 R8, R8 ;  /* 0x0000000800087308 */ /* 0x000fe20000000800 */
[----:B------:R-:W-:Y:S01]  /*4100*/  FMNMX.FTZ R13, R63, R12, !PT ;  /* 0x0000000c3f0d7209 */ /* 0x000fe20007810000 */
[----:B-1----:R-:W-:-:S03]  /*4110*/  FADD.FTZ R41, R6, R33 ;  /* 0x0000002106297221 */ /* 0x002fc60000010000 */
[----:B------:R-:W-:Y:S01]  /*4120*/  FMNMX.FTZ R12, R66, R13, !PT ;  /* 0x0000000d420c7209 */ /* 0x000fe20007810000 */
[----:B0-----:R-:W-:-:S01]  /*4130*/  FADD.FTZ R40, R24, R41 ;  /* 0x0000002918287221 */ /* 0x001fc20000010000 */
[----:B--2---:R-:W-:Y:S01]  /*4140*/  F2FP.SATFINITE.E4M3.F32.PACK_AB_MERGE_C R24, R37, R24, RZ ;  /* 0x000000182518723e */ /* 0x004fe200048070ff */
[----:B------:R-:W-:Y:S01]  /*4150*/  MUFU.EX2 R44, R44 ;  /* 0x0000002c002c7308 */ /* 0x000fe20000000800 */
[----:B------:R-:W-:Y:S02]  /*4160*/  FMNMX.FTZ R13, R67, R12, !PT ;  /* 0x0000000c430d7209 */ /* 0x000fe40007810000 */
[----:B------:R-:W-:Y:S01]  /*4170*/  F2FP.SATFINITE.E4M3.F32.PACK_AB_MERGE_C R198, R6, R5, R24 ;  /* 0x0000000506c6723e */ /* 0x000fe20004807018 */
[----:B------:R-:W-:Y:S01]  /*4180*/  VIADD R6, R88, 0xfffffffe ;  /* 0xfffffffe58067836 */ /* 0x000fe20000000000 */
[----:B------:R-:W-:-:S03]  /*4190*/  FMNMX.FTZ R12, R70, R13, !PT ;  /* 0x0000000d460c7209 */ /* 0x000fc60007810000 */
[----:B------:R-:W-:Y:S01]  /*41a0*/  MUFU.EX2 R45, R45 ;  /* 0x0000002d002d7308 */ /* 0x000fe20000000800 */
[----:B------:R-:W-:-:S04]  /*41b0*/  FMNMX.FTZ R13, R71, R12, !PT ;  /* 0x0000000c470d7209 */ /* 0x000fc80007810000 */
        /* <DEDUP_REMOVED lines=91> */
[----:B------:R-:W-:Y:S01]  /*4770*/  FADD.FTZ R5, R25, R4 ;  /* 0x0000000419057221 */ /* 0x000fe20000010000 */
[----:B------:R-:W-:-:S03]  /*4780*/  F2FP.SATFINITE.E4M3.F32.PACK_AB_MERGE_C R4, R53, R52, RZ ;  /* 0x000000343504723e */ /* 0x000fc600048070ff */
[C---:B------:R-:W-:Y:S01]  /*4790*/  FADD.FTZ R5, R28.reuse, R5 ;  /* 0x000000051c057221 */ /* 0x040fe20000010000 */
[----:B------:R-:W-:Y:S01]  /*47a0*/  F2FP.SATFINITE.E4M3.F32.PACK_AB_MERGE_C R194, R28, R25, R4 ;  /* 0x000000191cc2723e */ /* 0x000fe20004807004 */
[----:B------:R-:W2:Y:S01]  /*47b0*/  MUFU.EX2 R43, R43 ;  /* 0x0000002b002b7308 */ /* 0x000ea20000000800 */
[----:B0-----:R-:W-:-:S01]  /*47c0*/  FADD.FTZ R3, R39, R2 ;  /* 0x0000000227037221 */ /* 0x001fc20000010000 */
[----:B------:R-:W-:Y:S01]  /*47d0*/  FADD.FTZ R52, R52, R5 ;  /* 0x0000000534347221 */ /* 0x000fe20000010000 */
[----:B------:R-:W-:Y:S02]  /*47e0*/  F2FP.SATFINITE.E4M3.F32.PACK_AB_MERGE_C R5, R61, R60, RZ ;  /* 0x0000003c3d05723e */ /* 0x000fe400048070ff */
[----:B------:R-:W-:Y:S01]  /*47f0*/  F2FP.SATFINITE.E4M3.F32.PACK_AB_MERGE_C R38, R39, R38, RZ ;  /* 0x000000262726723e */ /* 0x000fe200048070ff */
[----:B------:R-:W-:-:S01]  /*4800*/  FADD.FTZ R53, R53, R52 ;  /* 0x0000003435357221 */ /* 0x000fc20000010000 */
[----:B------:R-:W-:Y:S01]  /*4810*/  F2FP.SATFINITE.E4M3.F32.PACK_AB_MERGE_C R188, R57, R56, R5 ;  /* 0x0000003839bc723e */ /* 0x000fe20004807005 */
[----:B------:R-:W0:Y:S01]  /*4820*/  MUFU.EX2 R46, R46 ;  /* 0x0000002e002e7308 */ /* 0x000e220000000800 */
[----:B-1----:R-:W-:-:S01]  /*4830*/  FADD.FTZ R2, R42, R3 ;  /* 0x000000032a027221 */ /* 0x002fc20000010000 */
[----:B------:R-:W-:Y:S01]  /*4840*/  FADD.FTZ R4, R56, R53 ;  /* 0x0000003538047221 */ /* 0x000fe20000010000 */
[----:B------:R-:W-:-:S03]  /*4850*/  F2FP.SATFINITE.E4M3.F32.PACK_AB_MERGE_C R199, R35, R34, R38 ;  /* 0x0000002223c7723e */ /* 0x000fc60004807026 */
[----:B------:R-:W-:Y:S01]  /*4860*/  FADD.FTZ R57, R57, R4 ;  /* 0x0000000439397221 */ /* 0x000fe20000010000 */
        /* <DEDUP_REMOVED lines=95> */
.L_x_1308:
[----:B------:R-:W-:Y:S02]  /*4e60*/  ULDC UR18, c[0x0][0x9e4] ;  /* 0x0002790000127ab9 */ /* 0x000fe40000000800 */
[----:B------:R-:W-:-:S11]  /*4e70*/  UISETP.NE.AND UP0, UPT, UR18, 0x1, UPT ;  /* 0x000000011200788c */ /* 0x000fd6000bf05270 */
[----:B------:R-:W-:Y:S02]  /*4e80*/  @UP0 ULDC.64 UR6, c[0x0][0x9e8] ;  /* 0x00027a0000060ab9 */ /* 0x000fe40000000a00 */
[----:B------:R-:W-:-:S04]  /*4e90*/  UIMAD.WIDE.U32 UR10, UR15, UR6, URZ ;  /* 0x000000060f0a72a5 */ /* 0x000fc8000f8e003f */
[----:B------:R-:W-:-:S12]  /*4ea0*/  @UP0 USHF.R.U32.HI UR15, URZ, UR7, UR11 ;  /* 0x000000073f0f0299 */ /* 0x000fd8000801160b */
.L_x_1309:
[----:B------:R-:W-:-:S04]  /*4eb0*/  UIMAD UR15, UR15, UR18, UR18 ;  /* 0x000000120f0f72a4 */ /* 0x000fc8000f8e0212 */
[----:B------:R-:W-:-:S04]  /*4ec0*/  UISETP.LT.AND UP0, UPT, UR14, UR15, UPT ;  /* 0x0000000f0e00728c */ /* 0x000fc8000bf01270 */
[----:B------:R-:W-:-:S12]  /*4ed0*/  USEL UR14, UR14, UR15, UP0 ;  /* 0x0000000f0e0e7287 */ /* 0x000fd80008000000 */
.L_x_1307:
        /* <DEDUP_REMOVED lines=63> */
.L_x_1329:
[----:B------:R-:W-:Y:S01]  /*52d0*/  ISETP.NE.AND P2, PT, RZ, UR45, PT ;  /* 0x0000002dff007c0c */ /* 0x000fe2000bf45270 */
[----:B------:R-:W-:-:S04]  /*52e0*/  UISETP.NE.AND UP0, UPT, UR33, 0x1, UPT ;  /* 0x000000012100788c */ /* 0x000fc8000bf05270 */
[----:B------:R-:W-:-:S04]  /*52f0*/  USEL UR48, URZ, 0x1, UP0 ;  /* 0x000000013f307887 */ /* 0x000fc80008000000 */
[----:B------:R-:W-:-:S04]  /*5300*/  ULOP3.LUT UR48, UR34, UR48, URZ, 0x3c, !UPT ;  /* 0x0000003022307292 */ /* 0x000fc8000f8e3c3f */
[----:B------:R-:W-:Y:S08]  /*5310*/  @P2 BRA `(.L_x_1311) ;  /* 0x0000000000382947 */ /* 0x000ff00003800000 */
[----:B------:R-:W-:Y:S05]  /*5320*/  @!P0 BRA `(.L_x_1312) ;  /* 0x0000000000048947 */ /* 0x000fea0003800000 */
[----:B------:R-:W-:Y:S01]  /*5330*/  BPT.TRAP 0x1 ;  /* 0x000000040000795c */ /* 0x000fe20000300000 */
.L_x_1312:
        /* <DEDUP_REMOVED lines=9> */
.L_x_1313:
[----:B-1----:R-:W-:Y:S05]  /*53d0*/  @P1 BRA `(.L_x_1311) ;  /* 0x0000000000081947 */ /* 0x002fea0003800000 */
[----:B------:R-:W1:Y:S02]  /*53e0*/  SYNCS.PHASECHK.TRANS64.TRYWAIT P1, [UR6+0x2a830], R0 ;  /* 0x02a83000ff0075a7 */ /* 0x000e640008020146 */
[----:B-1----:R-:W-:Y:S05]  /*53f0*/  @!P1 BRA `(.L_x_1314) ;  /* 0x0000012400ac9947 */ /* 0x002fea0003800000 */
.L_x_1311:
[----:B-1----:R-:W1:Y:S01]  /*5400*/  S2R R7, SR_TID.X ;  /* 0x0000000000077919 */ /* 0x002e620000002100 */
        /* <DEDUP_REMOVED lines=15> */
[----:B-1----:R-:W-:-:S05]  /*5500*/  SHF.R.U32.HI R7, RZ, 0x7, R7 ;  /* 0x00000007ff077819 */ /* 0x002fca0000011607 */
[----:B0-----:R-:W-:-:S05]  /*5510*/  VIADD R0, R7, 0x8 ;  /* 0x0000000807007836 */ /* 0x001fca0000000000 */
        /* <DEDUP_REMOVED lines=22> */
.L_x_1316:
[----:B------:R-:W-:Y:S01]  /*5680*/  ULEA UR6, UR33, UR36, 0x3 ;  /* 0x0000002421067291 */ /* 0x000fe2000f8e183f */
[----:B------:R-:W-:-:S05]  /*5690*/  IMAD.U32 R0, RZ, RZ, UR34 ;  /* 0x00000022ff007e24 */ /* 0x000fca000f8e00ff */
[----:B------:R-:W-:-:S04]  /*56a0*/  SHF.L.U32 R0, R0, 0x1f, RZ ;  /* 0x0000001f00007819 */ /* 0x000fc800000006ff */
[----:B------:R0:W1:Y:S01]  /*56b0*/  SYNCS.PHASECHK.TRANS64.TRYWAIT P1, [UR6+0x2a850], R0 ;  /* 0x02a85000ff0075a7 */ /* 0x0000620008020146 */
[----:B------:R-:W-:Y:S05]  /*56c0*/  @!P0 BRA `(.L_x_1317) ;  /* 0x0000000000048947 */ /* 0x000fea0003800000 */
[----:B------:R-:W-:Y:S01]  /*56d0*/  BPT.TRAP 0x1 ;  /* 0x000000040000795c */ /* 0x000fe20000300000 */
.L_x_1317:
[----:B-1----:R-:W-:Y:S05]  /*56e0*/  @P1 BRA `(.L_x_1315) ;  /* 0x0000000000081947 */ /* 0x002fea0003800000 */
[----:B------:R-:W1:Y:S02]  /*56f0*/  SYNCS.PHASECHK.TRANS64.TRYWAIT P1, [UR6+0x2a850], R0 ;  /* 0x02a85000ff0075a7 */ /* 0x000e640008020146 */
[----:B-1----:R-:W-:Y:S05]  /*5700*/  @!P1 BRA `(.L_x_1318) ;  /* 0x0000012400009947 */ /* 0x002fea0003800000 */
.L_x_1315:
[----:B------:R-:W-:Y:S01]  /*5710*/  UIADD3 UR6, UR36, 0x400, URZ ;  /* 0x0000040024067890 */ /* 0x000fe2000fffe03f */
[----:B------:R-:W-:Y:S01]  /*5720*/  WARPGROUP.ARRIVE ;  /* 0x00000000000079c5 */ /* 0x000fe20000000000 */
[----:B------:R-:W-:-:S05]  /*5730*/  UMOV UR7, 0x40000040 ;  /* 0x4000004000077882 */ /* 0x000fca0000000000 */
[----:B-1----:R-:W1:Y:S01]  /*5740*/  S2R R7, SR_TID.X ;  /* 0x0000000000077919 */ /* 0x002e620000002100 */
        /* <DEDUP_REMOVED lines=8> */
[----:B-1----:R-:W-:-:S04]  /*57d0*/  SHF.R.U32.HI R7, RZ, 0x7, R7 ;  /* 0x00000007ff077819 */ /* 0x002fc80000011607 */
[----:B0-----:R-:W-:Y:S01]  /*57e0*/  IADD3 R0, -R7, 0xb, RZ ;  /* 0x0000000b07007810 */ /* 0x001fe20007ffe1ff */
        /* <DEDUP_REMOVED lines=17> */
.L_x_1319:
[----:B------:R-:W-:Y:S01]  /*5900*/  UISETP.NE.AND UP1, UPT, UR54, URZ, UPT ;  /* 0x0000003f3600728c */ /* 0x000fe2000bf25270 */
[----:B------:R-:W-:Y:S01]  /*5910*/  VIADD R8, R17, UR41 ;  /* 0x0000002911087c36 */ /* 0x000fe20008000000 */
[----:B------:R-:W-:Y:S01]  /*5920*/  ULEA UR6, UR47, UR36, 0x3 ;  /* 0x000000242f067291 */ /* 0x000fe2000f8e183f */
[----:B------:R-:W-:Y:S01]  /*5930*/  IMAD.U32 R10, RZ, RZ, UR46 ;  /* 0x0000002eff0a7e24 */ /* 0x000fe2000f8e00ff */
[----:B------:R-:W-:Y:S02]  /*5940*/  UISETP.NE.AND UP0, UPT, UR53, URZ, UPT ;  /* 0x0000003f3500728c */ /* 0x000fe4000bf05270 */
        /* <DEDUP_REMOVED lines=14> */
[----:B------:R-:W-:-:S05]  /*5a30*/  IMAD R7, R16, -0x2, R7 ;  /* 0xfffffffe10077824 */ /* 0x000fca00078e0207 */
[----:B------:R-:W-:-:S05]  /*5a40*/  IADD3 R7, -R10, UR40, R7 ;  /* 0x000000280a077c10 */ /* 0x000fca000fffe107 */
[C---:B------:R-:W-:Y:S02]  /*5a50*/  VIADD R10, R7.reuse, UR31 ;  /* 0x0000001f070a7c36 */ /* 0x040fe40008000000 */
[----:B------:R-:W-:Y:S02]  /*5a60*/  VIADD R7, R7, UR6 ;  /* 0x0000000607077c36 */ /* 0x000fe40008000000 */
[--C-:B0-----:R-:W-:Y:S02]  /*5a70*/  IMAD.IADD R9, R10, 0x1, R11.reuse ;  /* 0x000000010a097824 */ /* 0x101fe400078e020b */
[----:B------:R-:W-:Y:S01]  /*5a80*/  IMAD.IADD R12, R7, 0x1, R11 ;  /* 0x00000001070c7824 */ /* 0x000fe200078e020b */
[----:B------:R-:W-:Y:S06]  /*5a90*/  @P1 BRA `(.L_x_1320) ;  /* 0x00000000005c1947 */ /* 0x000fec0003800000 */
[----:B------:R-:W-:Y:S01]  /*5aa0*/  IMAD.U32 R14, RZ, RZ, UR46 ;  /* 0x0000002eff0e7e24 */ /* 0x000fe2000f8e00ff */
[----:B------:R-:W-:Y:S04]  /*5ab0*/  BSSY B0, `(.L_x_1321) ;  /* 0x0000011000007945 */ /* 0x000fe80003800000 */
[----:B------:R-:W-:-:S04]  /*5ac0*/  IADD3 R11, -R14, UR40, R11 ;  /* 0x000000280e0b7c10 */ /* 0x000fc8000fffe10b */
        /* <DEDUP_REMOVED lines=10> */
.L_x_1322:
[----:B------:R-:W-:-:S05]  /*5b70*/  IMAD.U32 R20, RZ, RZ, UR29 ;  /* 0x0000001dff147e24 */ /* 0x000fca000f8e00ff */
[----:B------:R-:W-:-:S13]  /*5b80*/  ISETP.NE.AND P1, PT, R20, 0x1, PT ;  /* 0x000000011400780c */ /* 0x000fda0003f25270 */
[----:B------:R-:W0:Y:S02]  /*5b90*/  @P1 LDC.64 R14, c[0x0][0x9e8] ;  /* 0x00027a00ff0e1b82 */ /* 0x000e240000000a00 */
[----:B0-----:R-:W-:-:S05]  /*5ba0*/  @P1 IMAD.HI.U32 R14, R11, R14, RZ ;  /* 0x0000000e0b0e1227 */ /* 0x001fca00078e00ff */
[----:B------:R-:W-:-:S07]  /*5bb0*/  @P1 SHF.R.U32.HI R11, RZ, R15, R14 ;  /* 0x0000000fff0b1219 */ /* 0x000fce000001160e */
.L_x_1323:
[----:B------:R-:W-:Y:S05]  /*5bc0*/  BSYNC B0 ;  /* 0x0000000000007941 */ /* 0x000fea0003800000 */
.L_x_1321:
[----:B------:R-:W-:-:S04]  /*5bd0*/  IMAD R11, R11, R20, -R0 ;  /* 0x000000140b0b7224 */ /* 0x000fc800078e0a00 */
[----:B------:R-:W-:-:S05]  /*5be0*/  IMAD R11, R16, -0x2, R11 ;  /* 0xfffffffe100b7824 */ /* 0x000fca00078e020b */
[----:B------:R-:W-:Y:S02]  /*5bf0*/  VIADDMNMX R9, R11, R20, R9, PT ;  /* 0x000000140b097246 */ /* 0x000fe40003800109 */
[----:B------:R-:W-:-:S07]  /*5c00*/  VIMNMX R12, R12, R11, !PT ;  /* 0x0000000b0c0c7248 */ /* 0x000fce0007fe0100 */
.L_x_1320:
        /* <DEDUP_REMOVED lines=116> */
.L_x_1326:
[----:B------:R-:W-:-:S05]  /*6350*/  IMAD.U32 R12, RZ, RZ, UR29 ;  /* 0x0000001dff0c7e24 */ /* 0x000fca000f8e00ff */
[----:B------:R-:W-:-:S13]  /*6360*/  ISETP.NE.AND P2, PT, R12, 0x1, PT ;  /* 0x000000010c00780c */ /* 0x000fda0003f45270 */
[----:B------:R-:W0:Y:S02]  /*6370*/  @P2 LDC.64 R8, c[0x0][0x9e8] ;  /* 0x00027a00ff082b82 */ /* 0x000e240000000a00 */
[----:B0-----:R-:W-:-:S05]  /*6380*/  @P2 IMAD.HI.U32 R8, R21, R8, RZ ;  /* 0x0000000815082227 */ /* 0x001fca00078e00ff */
[----:B------:R-:W-:-:S07]  /*6390*/  @P2 SHF.R.U32.HI R21, RZ, R9, R8 ;  /* 0x00000009ff152219 */ /* 0x000fce0000011608 */
.L_x_1327:
[----:B------:R-:W-:Y:S05]  /*63a0*/  BSYNC B0 ;  /* 0x0000000000007941 */ /* 0x000fea0003800000 */
.L_x_1325:
[----:B------:R-:W-:-:S04]  /*63b0*/  IMAD R21, R21, R12, -R0 ;  /* 0x0000000c15157224 */ /* 0x000fc800078e0a00 */
[----:B------:R-:W-:-:S05]  /*63c0*/  IMAD R21, R16, -0x2, R21 ;  /* 0xfffffffe10157824 */ /* 0x000fca00078e0215 */
[----:B------:R-:W-:Y:S02]  /*63d0*/  VIADDMNMX R10, R21, R12, R10, PT ;  /* 0x0000000c150a7246 */ /* 0x000fe4000380010a */
[----:B------:R-:W-:-:S07]  /*63e0*/  VIMNMX R7, R7, R21, !PT ;  /* 0x0000001507077248 */ /* 0x000fce0007fe0100 */
.L_x_1324:
        /* <DEDUP_REMOVED lines=378> */
.L_x_1328:
        /* <DEDUP_REMOVED lines=139> */
.L_x_1310:
[----:B------:R-:W-:Y:S02]  /*8440*/  UISETP.NE.AND UP1, UPT, UR54, URZ, UPT ;  /* 0x0000003f3600728c */ /* 0x000fe4000bf25270 */
[----:B------:R-:W-:Y:S02]  /*8450*/  UISETP.NE.AND UP0, UPT, UR53, URZ, UPT ;  /* 0x0000003f3500728c */ /* 0x000fe4000bf05270 */
[----:B------:R-:W-:Y:S02]  /*8460*/  UIADD3 UR10, UR41, 0x7f, URZ ;  /* 0x0000007f290a7890 */ /* 0x000fe4000fffe03f */
[----:B------:R-:W-:Y:S02]  /*8470*/  UIADD3 UR11, UR40, 0x1, -UR46 ;  /* 0x00000001280b7890 */ /* 0x000fe4000fffe82e */
[----:B------:R-:W-:-:S03]  /*8480*/  PLOP3.LUT P1, PT, PT, PT, UP0, 0x40, 0x0 ;  /* 0x000000000000781c */ /* 0x000fc60003f2e808 */
[----:B------:R-:W-:Y:S01]  /*8490*/  @UP1 ULDC UR6, c[0x0][0x44c] ;  /* 0x0001130000061ab9 */ /* 0x000fe20000000800 */
[----:B------:R-:W-:Y:S01]  /*84a0*/  @UP1 ULDC UR14, c[0x0][0x450] ;  /* 0x00011400000e1ab9 */ /* 0x000fe20000000800 */
[----:B------:R-:W-:-:S04]  /*84b0*/  UIMAD.WIDE.U32 UR6, UR10, UR6, URZ ;  /* 0x000000060a0672a5 */ /* 0x000fc8000f8e003f */
[----:B------:R-:W-:-:S04]  /*84c0*/  @UP1 USHF.R.U32.HI UR10, URZ, UR14, UR7 ;  /* 0x0000000e3f0a1299 */ /* 0x000fc80008011607 */
[----:B------:R-:W-:-:S04]  /*84d0*/  UIADD3 UR10, UR11, UR10, URZ ;  /* 0x0000000a0b0a7290 */ /* 0x000fc8000fffe03f */
[----:B------:R-:W-:Y:S01]  /*84e0*/  UIADD3 UR30, UR10, -UR30, URZ ;  /* 0x8000001e0a1e7290 */ /* 0x000fe2000fffe03f */
[----:B------:R-:W-:Y:S11]  /*84f0*/  @P1 BRA `(.L_x_1330) ;  /* 0x0000000000501947 */ /* 0x000ff60003800000 */
[----:B------:R-:W-:Y:S02]  /*8500*/  UMOV UR14, UR10 ;  /* 0x0000000a000e7c82 */ /* 0x000fe40008000000 */
[----:B------:R-:W-:-:S06]  /*8510*/  UISETP.GT.AND UP0, UPT, UR14, -0x1, UPT ;  /* 0xffffffff0e00788c */ /* 0x000fcc000bf04270 */
[----:B------:R-:W-:-:S13]  /*8520*/  PLOP3.LUT P1, PT, PT, PT, UP0, 0x80, 0x0 ;  /* 0x000000000000781c */ /* 0x000fda0003f2f008 */
[----:B------:R-:W-:Y:S05]  /*8530*/  @P1 BRA `(.L_x_1331) ;  /* 0x0000000000201947 */ /* 0x000fea0003800000 */
[----:B------:R-:W-:Y:S01]  /*8540*/  ULDC UR15, c[0x0][0x9e4] ;  /* 0x00027900000f7ab9 */ /* 0x000fe20000000800 */
[----:B------:R-:W-:Y:S02]  /*8550*/  ULOP3.LUT UR14, URZ, UR14, URZ, 0x33, !UPT ;  /* 0x0000000e3f0e7292 */ /* 0x000fe4000f8e333f */
[----:B------:R-:W-:-:S11]  /*8560*/  UISETP.NE.AND UP0, UPT, UR15, 0x1, UPT ;  /* 0x000000010f00788c */ /* 0x000fd6000bf05270 */
[----:B------:R-:W-:Y:S02]  /*8570*/  @UP0 ULDC.64 UR6, c[0x0][0x9e8] ;  /* 0x00027a0000060ab9 */ /* 0x000fe40000000a00 */
[----:B------:R-:W-:-:S04]  /*8580*/  UIMAD.WIDE.U32 UR10, UR14, UR6, URZ ;  /* 0x000000060e0a72a5 */ /* 0x000fc8000f8e003f */
[----:B------:R-:W-:-:S04]  /*8590*/  @UP0 USHF.R.U32.HI UR14, URZ, UR7, UR11 ;  /* 0x000000073f0e0299 */ /* 0x000fc8000801160b */
[----:B------:R-:W-:Y:S01]  /*85a0*/  ULOP3.LUT UR14, URZ, UR14, URZ, 0x33, !UPT ;  /* 0x0000000e3f0e7292 */ /* 0x000fe2000f8e333f */
[----:B------:R-:W-:Y:S11]  /*85b0*/  BRA `(.L_x_1332) ;  /* 0x0000000000147947 */ /* 0x000ff60003800000 */
.L_x_1331:
[----:B------:R-:W-:Y:S02]  /*85c0*/  ULDC UR15, c[0x0][0x9e4] ;  /* 0x00027900000f7ab9 */ /* 0x000fe40000000800 */
[----:B------:R-:W-:-:S11]  /*85d0*/  UISETP.NE.AND UP0, UPT, UR15, 0x1, UPT ;  /* 0x000000010f00788c */ /* 0x000fd6000bf05270 */
[----:B------:R-:W-:Y:S02]  /*85e0*/  @UP0 ULDC.64 UR6, c[0x0][0x9e8] ;  /* 0x00027a0000060ab9 */ /* 0x000fe40000000a00 */
[----:B------:R-:W-:-:S04]  /*85f0*/  UIMAD.WIDE.U32 UR10, UR14, UR6, URZ ;  /* 0x000000060e0a72a5 */ /* 0x000fc8000f8e003f */
[----:B------:R-:W-:-:S12]  /*8600*/  @UP0 USHF.R.U32.HI UR14, URZ, UR7, UR11 ;  /* 0x000000073f0e0299 */ /* 0x000fd8000801160b */
.L_x_1332:
[----:B------:R-:W-:-:S04]  /*8610*/  UIMAD UR14, UR14, UR15, URZ ;  /* 0x0000000f0e0e72a4 */ /* 0x000fc8000f8e023f */
[----:B------:R-:W-:-:S04]  /*8620*/  UISETP.LT.AND UP0, UPT, UR30, UR14, UPT ;  /* 0x0000000e1e00728c */ /* 0x000fc8000bf01270 */
[----:B------:R-:W-:-:S12]  /*8630*/  USEL UR30, UR30, UR14, !UP0 ;  /* 0x0000000e1e1e7287 */ /* 0x000fd8000c000000 */
.L_x_1330:
[----:B------:R-:W-:-:S04]  /*8640*/  UIADD3 UR30, UR30, 0x7f, URZ ;  /* 0x0000007f1e1e7890 */ /* 0x000fc8000fffe03f */
[----:B------:R-:W-:-:S04]  /*8650*/  USHF.R.S32.HI UR6, URZ, 0x1f, UR30 ;  /* 0x0000001f3f067899 */ /* 0x000fc8000801141e */
[----:B------:R-:W-:-:S04]  /*8660*/  ULEA.HI UR6, UR6, UR30, URZ, 0x7 ;  /* 0x0000001e06067291 */ /* 0x000fc8000f8f383f */
[----:B------:R-:W-:-:S04]  /*8670*/  USHF.R.S32.HI UR6, URZ, 0x7, UR6 ;  /* 0x000000073f067899 */ /* 0x000fc80008011406 */
[----:B------:R-:W-:-:S04]  /*8680*/  UISETP.LT.AND UP0, UPT, UR38, UR6, UPT ;  /* 0x000000062600728c */ /* 0x000fc8000bf01270 */
[----:B------:R-:W-:-:S06]  /*8690*/  USEL UR29, UR38, UR6, !UP0 ;  /* 0x00000006261d7287 */ /* 0x000fcc000c000000 */
[----:B------:R-:W-:-:S13]  /*86a0*/  ISETP.GE.AND P1, PT, R6, UR29, PT ;  /* 0x0000001d06007c0c */ /* 0x000fda000bf26270 */
[----:B------:R-:W-:Y:S05]  /*86b0*/  @!P1 BRA `(.L_x_1333) ;  /* 0x0000002000289947 */ /* 0x000fea0003800000 */
[----:B------:R-:W-:Y:S01]  /*86c0*/  IMAD.MOV.U32 R4, RZ, RZ, R7 ;  /* 0x000000ffff047224 */ /* 0x000fe200078e0007 */
[----:B------:R-:W-:Y:S01]  /*86d0*/  UMOV UR31, UR48 ;  /* 0x00000030001f7c82 */ /* 0x000fe20008000000 */
[----:B------:R-:W-:Y:S01]  /*86e0*/  IMAD.MOV.U32 R5, RZ, RZ, R0 ;  /* 0x000000ffff057224 */ /* 0x000fe200078e0000 */
[----:B------:R-:W-:-:S06]  /*86f0*/  UMOV UR30, UR47 ;  /* 0x0000002f001e7c82 */ /* 0x000fcc0008000000 */
.L_x_1344:
[----:B------:R-:W-:Y:S01]  /*8700*/  ISETP.NE.AND P2, PT, RZ, UR45, PT ;  /* 0x0000002dff007c0c */ /* 0x000fe2000bf45270 */
[----:B------:R-:W-:-:S04]  /*8710*/  UISETP.NE.AND UP0, UPT, UR30, 0x1, UPT ;  /* 0x000000011e00788c */ /* 0x000fc8000bf05270 */
[----:B------:R-:W-:-:S04]  /*8720*/  USEL UR48, URZ, 0x1, UP0 ;  /* 0x000000013f307887 */ /* 0x000fc80008000000 */
[----:B------:R-:W-:-:S04]  /*8730*/  ULOP3.LUT UR48, UR31, UR48, URZ, 0x3c, !UPT ;  /* 0x000000301f307292 */ /* 0x000fc8000f8e3c3f */
[----:B------:R-:W-:Y:S08]  /*8740*/  @P2 BRA `(.L_x_1334) ;  /* 0x0000000000382947 */ /* 0x000ff00003800000 */
[----:B------:R-:W-:Y:S05]  /*8750*/  @!P0 BRA `(.L_x_1335) ;  /* 0x0000000000048947 */ /* 0x000fea0003800000 */
[----:B------:R-:W-:Y:S01]  /*8760*/  BPT.TRAP 0x1 ;  /* 0x000000040000795c */ /* 0x000fe20000300000 */
.L_x_1335:
        /* <DEDUP_REMOVED lines=9> */
.L_x_1336:
[----:B-1----:R-:W-:Y:S05]  /*8800*/  @P1 BRA `(.L_x_1334) ;  /* 0x0000000000081947 */ /* 0x002fea0003800000 */
[----:B------:R-:W1:Y:S02]  /*8810*/  SYNCS.PHASECHK.TRANS64.TRYWAIT P1, [UR6+0x2a830], R0 ;  /* 0x02a83000ff0075a7 */ /* 0x000e640008020146 */
[----:B-1----:R-:W-:Y:S05]  /*8820*/  @!P1 BRA `(.L_x_1337) ;  /* 0x000000f000d09947 */ /* 0x002fea0003800000 */
.L_x_1334:
        /* <DEDUP_REMOVED lines=40> */
.L_x_1339:
[----:B------:R-:W-:Y:S01]  /*8ab0*/  ULEA UR6, UR30, UR36, 0x3 ;  /* 0x000000241e067291 */ /* 0x000fe2000f8e183f */
[----:B------:R-:W-:-:S05]  /*8ac0*/  IMAD.U32 R0, RZ, RZ, UR31 ;  /* 0x0000001fff007e24 */ /* 0x000fca000f8e00ff */
[----:B------:R-:W-:-:S04]  /*8ad0*/  SHF.L.U32 R0, R0, 0x1f, RZ ;  /* 0x0000001f00007819 */ /* 0x000fc800000006ff */
[----:B------:R0:W1:Y:S01]  /*8ae0*/  SYNCS.PHASECHK.TRANS64.TRYWAIT P1, [UR6+0x2a850], R0 ;  /* 0x02a85000ff0075a7 */ /* 0x0000620008020146 */
[----:B------:R-:W-:Y:S05]  /*8af0*/  @!P0 BRA `(.L_x_1340) ;  /* 0x0000000000048947 */ /* 0x000fea0003800000 */
[----:B------:R-:W-:Y:S01]  /*8b00*/  BPT.TRAP 0x1 ;  /* 0x000000040000795c */ /* 0x000fe20000300000 */
.L_x_1340:
[----:B-1----:R-:W-:Y:S05]  /*8b10*/  @P1 BRA `(.L_x_1338) ;  /* 0x0000000000081947 */ /* 0x002fea0003800000 */
[----:B------:R-:W1:Y:S02]  /*8b20*/  SYNCS.PHASECHK.TRANS64.TRYWAIT P1, [UR6+0x2a850], R0 ;  /* 0x02a85000ff0075a7 */ /* 0x000e640008020146 */
[----:B-1----:R-:W-:Y:S05]  /*8b30*/  @!P1 BRA `(.L_x_1341) ;  /* 0x000000f000249947 */ /* 0x002fea0003800000 */
.L_x_1338:
        /* <DEDUP_REMOVED lines=31> */
.L_x_1342:
        /* <DEDUP_REMOVED lines=82> */
[----:B------:R-:W-:Y:S02]  /*9250*/  IMAD.U32 R164, RZ, RZ, UR39 ;  /* 0x00000027ffa47e24 */ /* 0x000fe4000f8e00ff */
[--C-:B------:R-:W-:Y:S01]  /*9260*/  FFMA.FTZ R8, R121, UR39, -R184.reuse ;  /* 0x0000002779087c23 */ /* 0x100fe200080108b8 */
[----:B------:R-:W-:-:S01]  /*9270*/  FFMA.FTZ R121, R141, UR39, -R184 ;  /* 0x000000278d797c23 */ /* 0x000fc200080108b8 */
[----:B------:R-:W-:Y:S01]  /*9280*/  FMUL.FTZ R12, R5, UR39 ;  /* 0x00000027050c7c20 */ /* 0x000fe20008410000 */
[----:B------:R-:W-:-:S01]  /*9290*/  FFMA.FTZ R141, R161, UR39, -R184 ;  /* 0x00000027a18d7c23 */ /* 0x000fc200080108b8 */
[C---:B------:R-:W-:Y:S01]  /*92a0*/  FADD.FTZ R5, -R7.reuse, R4 ;  /* 0x0000000407057221 */ /* 0x040fe20000010100 */
[----:B------:R-:W-:-:S01]  /*92b0*/  FFMA.FTZ R161, R7, R164, -8 ;  /* 0xc100000007a17423 */ /* 0x000fc200000100a4 */
[----:B------:R-:W-:Y:S01]  /*92c0*/  FFMA.FTZ R9, R120, UR39, -R184 ;  /* 0x0000002778097c23 */ /* 0x000fe200080108b8 */
[----:B------:R0:W-:Y:S01]  /*92d0*/  MUFU.EX2 R4, R12 ;  /* 0x0000000c00047308 */ /* 0x0001e20000000800 */
[----:B------:R-:W-:Y:S01]  /*92e0*/  FMUL.FTZ R5, R5, UR39 ;  /* 0x0000002705057c20 */ /* 0x000fe20008410000 */
[--C-:B------:R-:W-:Y:S01]  /*92f0*/  FFMA.FTZ R122, R122, UR39, -R161.reuse ;  /* 0x000000277a7a7c23 */ /* 0x100fe200080108a1 */
[----:B------:R-:W-:-:S01]  /*9300*/  FFMA.FTZ R123, R123, UR39, -R161 ;  /* 0x000000277b7b7c23 */ /* 0x000fc200080108a1 */
[----:B------:R-:W-:Y:S01]  /*9310*/  FFMA.FTZ R126, R126, UR39, -R161 ;  /* 0x000000277e7e7c23 */ /* 0x000fe200080108a1 */
[----:B------:R-:W-:-:S01]  /*9320*/  FFMA.FTZ R11, R125, UR39, -R184 ;  /* 0x000000277d0b7c23 */ /* 0x000fc200080108b8 */
[--C-:B------:R-:W-:Y:S01]  /*9330*/  FFMA.FTZ R127, R127, UR39, -R161.reuse ;  /* 0x000000277f7f7c23 */ /* 0x100fe200080108a1 */
        /* <DEDUP_REMOVED lines=13> */
[----:B------:R-:W-:Y:S01]  /*9410*/  FFMA.FTZ R138, R138, UR39, -R161 ;  /* 0x000000278a8a7c23 */ /* 0x000fe200080108a1 */
[----:B------:R-:W-:-:S01]  /*9420*/  FFMA.FTZ R21, R137, UR39, -R184 ;  /* 0x0000002789157c23 */ /* 0x000fc200080108b8 */
[----:B------:R-:W-:Y:S01]  /*9430*/  FFMA.FTZ R139, R139, UR39, -R161 ;  /* 0x000000278b8b7c23 */ /* 0x000fe200080108a1 */
[----:B------:R-:W-:-:S01]  /*9440*/  FFMA.FTZ R120, R140, UR39, -R184 ;  /* 0x000000278c787c23 */ /* 0x000fc200080108b8 */
[----:B------:R-:W0:Y:S01]  /*9450*/  MUFU.EX2 R122, R122 ;  /* 0x0000007a007a7308 */ /* 0x000e220000000800 */
[----:B-1----:R-:W-:-:S01]  /*9460*/  FFMA.FTZ R3, R4, R3, R9 ;  /* 0x0000000304037223 */ /* 0x002fc20000010009 */
[--C-:B------:R-:W-:Y:S01]  /*9470*/  FFMA.FTZ R142, R142, UR39, -R161.reuse ;  /* 0x000000278e8e7c23 */ /* 0x100fe200080108a1 */
        /* <DEDUP_REMOVED lines=11> */
[----:B------:R-:W-:Y:S01]  /*9530*/  FFMA.FTZ R155, R155, UR39, -R161 ;  /* 0x000000279b9b7c23 */ /* 0x000fe200080108a1 */
        /* <DEDUP_REMOVED lines=11> */
[--C-:B------:R-:W-:Y:S01]  /*95f0*/  FFMA.FTZ R162, R162, UR39, -R161.reuse ;  /* 0x00000027a2a27c23 */ /* 0x100fe200080108a1 */
[----:B------:R-:W-:-:S01]  /*9600*/  FFMA.FTZ R163, R163, UR39, -R161 ;  /* 0x00000027a3a37c23 */ /* 0x000fc200080108a1 */
[----:B------:R-:W-:Y:S01]  /*9610*/  FFMA.FTZ R145, R165, UR39, -R184 ;  /* 0x00000027a5917c23 */ /* 0x000fe200080108b8 */
[----:B------:R-:W-:-:S01]  /*9620*/  FFMA.FTZ R167, R167, UR39, -R161 ;  /* 0x00000027a7a77c23 */ /* 0x000fc200080108a1 */
[--C-:B------:R-:W-:Y:S01]  /*9630*/  FFMA.FTZ R152, R172, UR39, -R184.reuse ;  /* 0x00000027ac987c23 */ /* 0x100fe200080108b8 */
[----:B------:R-:W-:-:S01]  /*9640*/  FFMA.FTZ R156, R176, UR39, -R184 ;  /* 0x00000027b09c7c23 */ /* 0x000fc200080108b8 */
[----:B------:R-:W1:Y:S01]  /*9650*/  MUFU.EX2 R126, R126 ;  /* 0x0000007e007e7308 */ /* 0x000e620000000800 */
[----:B--2---:R-:W-:-:S01]  /*9660*/  FADD.FTZ R169, R123, R2 ;  /* 0x000000027ba97221 */ /* 0x004fc20000010000 */
[--C-:B------:R-:W-:Y:S01]  /*9670*/  FFMA.FTZ R157, R177, UR39, -R184.reuse ;  /* 0x00000027b19d7c23 */ /* 0x100fe200080108b8 */
[----:B------:R-:W-:-:S01]  /*9680*/  FFMA.FTZ R160, R180, UR39, -R184 ;  /* 0x00000027b4a07c23 */ /* 0x000fc200080108b8 */
[----:B------:R-:W-:Y:S01]  /*9690*/  FFMA.FTZ R182, R182, UR39, -R161 ;  /* 0x00000027b6b67c23 */ /* 0x000fe200080108a1 */
[----:B------:R-:W-:-:S03]  /*96a0*/  FFMA.FTZ R165, R181, UR39, -R184 ;  /* 0x00000027b5a57c23 */ /* 0x000fc600080108b8 */
        /* <DEDUP_REMOVED lines=24> */
[----:B------:R-:W-:-:S06]  /*9830*/  FFMA.FTZ R164, R166, UR39, -R161 ;  /* 0x00000027a6a47c23 */ /* 0x000fcc00080108a1 */
        /* <DEDUP_REMOVED lines=56> */
[----:B-1----:R-:W-:-:S01]  /*9bc0*/  FADD.FTZ R172, R162, R171 ;  /* 0x000000aba2ac7221 */ /* 0x002fc20000010000 */
[--C-:B------:R-:W-:Y:S01]  /*9bd0*/  FFMA.FTZ R171, R179, UR39, -R161.reuse ;  /* 0x00000027b3ab7c23 */ /* 0x100fe200080108a1 */
[----:B------:R-:W-:-:S05]  /*9be0*/  FFMA.FTZ R161, R183, UR39, -R161 ;  /* 0x00000027b7a17c23 */ /* 0x000fca00080108a1 */
        /* <DEDUP_REMOVED lines=44> */
.L_x_1343:
        /* <DEDUP_REMOVED lines=139> */
.L_x_1333:
        /* <DEDUP_REMOVED lines=8> */
[----:B------:R-:W-:-:S05]  /*a7e0*/  ULDC UR30, c[0x0][0x9e0] ;  /* 0x00027800001e7ab9 */ /* 0x000fca0000000800 */
.L_x_1364:
        /* <DEDUP_REMOVED lines=9> */
.L_x_1347:
[----:B------:R-:W-:Y:S01]  /*a880*/  ULEA UR6, UR47, UR36, 0x3 ;  /* 0x000000242f067291 */ /* 0x000fe2000f8e183f */
[----:B------:R-:W-:-:S05]  /*a890*/  IMAD.U32 R0, RZ, RZ, UR48 ;  /* 0x00000030ff007e24 */ /* 0x000fca000f8e00ff */
[----:B------:R-:W-:-:S04]  /*a8a0*/  SHF.L.U32 R0, R0, 0x1f, RZ ;  /* 0x0000001f00007819 */ /* 0x000fc800000006ff */
[----:B------:R0:W1:Y:S01]  /*a8b0*/  SYNCS.PHASECHK.TRANS64.TRYWAIT P1, [UR6+0x2a830], R0 ;  /* 0x02a83000ff0075a7 */ /* 0x0000620008020146 */
[----:B------:R-:W-:Y:S05]  /*a8c0*/  @!P0 BRA `(.L_x_1348) ;  /* 0x0000000000048947 */ /* 0x000fea0003800000 */
[----:B------:R-:W-:Y:S01]  /*a8d0*/  BPT.TRAP 0x1 ;  /* 0x000000040000795c */ /* 0x000fe20000300000 */
.L_x_1348:
[----:B-1----:R-:W-:Y:S05]  /*a8e0*/  @P1 BRA `(.L_x_1346) ;  /* 0x0000000000081947 */ /* 0x002fea0003800000 */
[----:B------:R-:W1:Y:S02]  /*a8f0*/  SYNCS.PHASECHK.TRANS64.TRYWAIT P1, [UR6+0x2a830], R0 ;  /* 0x02a83000ff0075a7 */ /* 0x000e640008020146 */
[----:B-1----:R-:W-:Y:S05]  /*a900*/  @!P1 BRA `(.L_x_1349) ;  /* 0x000000d000c89947 */ /* 0x002fea0003800000 */
.L_x_1346:
[----:B-1----:R-:W1:Y:S01]  /*a910*/  S2R R7, SR_TID.X ;  /* 0x0000000000077919 */ /* 0x002e620000002100 */
        /* <DEDUP_REMOVED lines=36> */
.L_x_1351:
[----:B------:R-:W-:Y:S01]  /*ab60*/  ULEA UR6, UR32, UR36, 0x3 ;  /* 0x0000002420067291 */ /* 0x000fe2000f8e183f */
[----:B------:R-:W-:-:S05]  /*ab70*/  IMAD.U32 R0, RZ, RZ, UR33 ;  /* 0x00000021ff007e24 */ /* 0x000fca000f8e00ff */
[----:B------:R-:W-:-:S04]  /*ab80*/  SHF.L.U32 R0, R0, 0x1f, RZ ;  /* 0x0000001f00007819 */ /* 0x000fc800000006ff */
[----:B------:R0:W1:Y:S01]  /*ab90*/  SYNCS.PHASECHK.TRANS64.TRYWAIT P1, [UR6+0x2a850], R0 ;  /* 0x02a85000ff0075a7 */ /* 0x0000620008020146 */
[----:B------:R-:W-:Y:S05]  /*aba0*/  @!P0 BRA `(.L_x_1352) ;  /* 0x0000000000048947 */ /* 0x000fea0003800000 */
[----:B------:R-:W-:Y:S01]  /*abb0*/  BPT.TRAP 0x1 ;  /* 0x000000040000795c */ /* 0x000fe20000300000 */
.L_x_1352:
[----:B-1----:R-:W-:Y:S05]  /*abc0*/  @P1 BRA `(.L_x_1350) ;  /* 0x0000000000081947 */ /* 0x002fea0003800000 */
[----:B------:R-:W1:Y:S02]  /*abd0*/  SYNCS.PHASECHK.TRANS64.TRYWAIT P1, [UR6+0x2a850], R0 ;  /* 0x02a85000ff0075a7 */ /* 0x000e640008020146 */
[----:B-1----:R-:W-:Y:S05]  /*abe0*/  @!P1 BRA `(.L_x_1353) ;  /* 0x000000d000289947 */ /* 0x002fea0003800000 */
.L_x_1350:
        /* <DEDUP_REMOVED lines=31> */
.L_x_1354:
        /* <DEDUP_REMOVED lines=39> */
.L_x_1357:
[----:B------:R-:W-:-:S05]  /*b050*/  IMAD.U32 R20, RZ, RZ, UR29 ;  /* 0x0000001dff147e24 */ /* 0x000fca000f8e00ff */
[----:B------:R-:W-:-:S13]  /*b060*/  ISETP.NE.AND P1, PT, R20, 0x1, PT ;  /* 0x000000011400780c */ /* 0x000fda0003f25270 */
[----:B------:R-:W0:Y:S02]  /*b070*/  @P1 LDC.64 R14, c[0x0][0x9e8] ;  /* 0x00027a00ff0e1b82 */ /* 0x000e240000000a00 */
[----:B0-----:R-:W-:-:S05]  /*b080*/  @P1 IMAD.HI.U32 R14, R11, R14, RZ ;  /* 0x0000000e0b0e1227 */ /* 0x001fca00078e00ff */
[----:B------:R-:W-:-:S07]  /*b090*/  @P1 SHF.R.U32.HI R11, RZ, R15, R14 ;  /* 0x0000000fff0b1219 */ /* 0x000fce000001160e */
.L_x_1358:
[----:B------:R-:W-:Y:S05]  /*b0a0*/  BSYNC B0 ;  /* 0x0000000000007941 */ /* 0x000fea0003800000 */
.L_x_1356:
[----:B------:R-:W-:-:S04]  /*b0b0*/  IMAD R11, R11, R20, -R0 ;  /* 0x000000140b0b7224 */ /* 0x000fc800078e0a00 */
[----:B------:R-:W-:-:S05]  /*b0c0*/  IMAD R11, R16, -0x2, R11 ;  /* 0xfffffffe100b7824 */ /* 0x000fca00078e020b */
[----:B------:R-:W-:Y:S02]  /*b0d0*/  VIADDMNMX R9, R11, R20, R9, PT ;  /* 0x000000140b097246 */ /* 0x000fe40003800109 */
[----:B------:R-:W-:-:S07]  /*b0e0*/  VIMNMX R12, R12, R11, !PT ;  /* 0x0000000b0c0c7248 */ /* 0x000fce0007fe0100 */
.L_x_1355:
        /* <DEDUP_REMOVED lines=116> */
.L_x_1361:
[----:B------:R-:W-:-:S05]  /*b830*/  IMAD.U32 R12, RZ, RZ, UR29 ;  /* 0x0000001dff0c7e24 */ /* 0x000fca000f8e00ff */
[----:B------:R-:W-:-:S13]  /*b840*/  ISETP.NE.AND P2, PT, R12, 0x1, PT ;  /* 0x000000010c00780c */ /* 0x000fda0003f45270 */
[----:B------:R-:W0:Y:S02]  /*b850*/  @P2 LDC.64 R8, c[0x0][0x9e8] ;  /* 0x00027a00ff082b82 */ /* 0x000e240000000a00 */
[----:B0-----:R-:W-:-:S05]  /*b860*/  @P2 IMAD.HI.U32 R8, R21, R8, RZ ;  /* 0x0000000815082227 */ /* 0x001fca00078e00ff */
[----:B------:R-:W-:-:S07]  /*b870*/  @P2 SHF.R.U32.HI R21, RZ, R9, R8 ;  /* 0x00000009ff152219 */ /* 0x000fce0000011608 */
.L_x_1362:
[----:B------:R-:W-:Y:S05]  /*b880*/  BSYNC B0 ;  /* 0x0000000000007941 */ /* 0x000fea0003800000 */
.L_x_1360:
[----:B------:R-:W-:-:S04]  /*b890*/  IMAD R21, R21, R12, -R0 ;  /* 0x0000000c15157224 */ /* 0x000fc800078e0a00 */
[----:B------:R-:W-:-:S05]  /*b8a0*/  IMAD R21, R16, -0x2, R21 ;  /* 0xfffffffe10157824 */ /* 0x000fca00078e0215 */
[----:B------:R-:W-:Y:S02]  /*b8b0*/  VIADDMNMX R10, R21, R12, R10, PT ;  /* 0x0000000c150a7246 */ /* 0x000fe4000380010a */
[----:B------:R-:W-:-:S07]  /*b8c0*/  VIMNMX R7, R7, R21, !PT ;  /* 0x0000001507077248 */ /* 0x000fce0007fe0100 */
.L_x_1359:
        /* <DEDUP_REMOVED lines=378> */
.L_x_1363:
        /* <DEDUP_REMOVED lines=139> */
.L_x_1345:
[----:B------:R-:W-:Y:S06]  /*d920*/  BAR.ARV 0x8, 0x180 ;  /* 0x0206000000007b1d */ /* 0x000fec0000002000 */
[----:B------:R-:W-:Y:S05]  /*d930*/  @!P0 BRA `(.L_x_1365) ;  /* 0x0000000000048947 */ /* 0x000fea0003800000 */
[----:B------:R-:W-:Y:S01]  /*d940*/  BPT.TRAP 0x1 ;  /* 0x000000040000795c */ /* 0x000fe20000300000 */
.L_x_1365:
[----:B------:R-:W-:Y:S01]  /*d950*/  ULEA UR9, UR47, UR36, 0x3 ;  /* 0x000000242f097291 */ /* 0x000fe2000f8e183f */
[----:B------:R-:W-:-:S05]  /*d960*/  IMAD.U32 R4, RZ, RZ, UR48 ;  /* 0x00000030ff047e24 */ /* 0x000fca000f8e00ff */
[----:B------:R-:W-:-:S04]  /*d970*/  SHF.L.U32 R4, R4, 0x1f, RZ ;  /* 0x0000001f04047819 */ /* 0x000fc800000006ff */
[----:B------:R0:W1:Y:S01]  /*d980*/  SYNCS.PHASECHK.TRANS64.TRYWAIT P1, [UR9+0x2a850], R4 ;  /* 0x02a85004ff0075a7 */ /* 0x0000620008020149 */
[----:B------:R-:W-:Y:S05]  /*d990*/  @!P0 BRA `(.L_x_1366) ;  /* 0x0000000000048947 */ /* 0x000fea0003800000 */
[----:B------:R-:W-:Y:S01]  /*d9a0*/  BPT.TRAP 0x1 ;  /* 0x000000040000795c */ /* 0x000fe20000300000 */
.L_x_1366:
[----:B-1----:R-:W-:Y:S05]  /*d9b0*/  @P1 BRA `(.L_x_1367) ;  /* 0x0000000000081947 */ /* 0x002fea0003800000 */
[----:B------:R-:W1:Y:S02]  /*d9c0*/  SYNCS.PHASECHK.TRANS64.TRYWAIT P1, [UR9+0x2a850], R4 ;  /* 0x02a85004ff0075a7 */ /* 0x000e640008020149 */
[----:B-1----:R-:W-:Y:S05]  /*d9d0*/  @!P1 BRA `(.L_x_1368) ;  /* 0x000000a000c49947 */ /* 0x002fea0003800000 */
.L_x_1367:
        /* <DEDUP_REMOVED lines=11> */
[----:B------:R-:W-:-:S04]  /*da90*/  PLOP3.LUT P1, PT, PT, PT, UP0, 0x80, 0x0 ;  /* 0x000000000000781c */ /* 0x000fc80003f2f008 */
[----:B------:R-:W-:Y:S02]  /*daa0*/  @UP0 ULDC.64 UR12, c[0x0][0x9c8] ;  /* 0x00027200000c0ab9 */ /* 0x000fe40000000a00 */
[----:B------:R-:W-:Y:S01]  /*dab0*/  UMOV UR6, UR8 ;  /* 0x0000000800067c82 */ /* 0x000fe20008000000 */
[----:B------:R-:W-:-:S09]  /*dac0*/  @UP0 UIMAD.WIDE.U32 UR4, UR51, UR12, URZ ;  /* 0x0000000c330402a5 */ /* 0x000fd2000f8e003f */
[----:B------:R-:W-:Y:S01]  /*dad0*/  QGMMA.64x192x32.F32.E4M3.E4M3 R24, R196, gdesc[UR4], R24, gsb0 ;  /* 0x02e00004c4187df3 */ /* 0x000fe20008000818 */
[----:B------:R-:W-:Y:S01]  /*dae0*/  UIADD3 UR6, UR8, 0x2, URZ ;  /* 0x0000000208067890 */ /* 0x000fe2000fffe03f */
[----:B------:R-:W-:Y:S01]  /*daf0*/  UMOV UR7, 0x40000040 ;  /* 0x4000004000077882 */ /* 0x000fe20000000000 */
[----:B------:R-:W-:Y:S02]  /*db00*/  WARPGROUP.DEPBAR.LE gsb0, 0x0 ;  /* 0x00008000000079c5 */ /* 0x000fe40000010000 */
[----:B------:R-:W-:-:S15]  /*db10*/  WARPGROUP.ARRIVE ;  /* 0x00000000000079c5 */ /* 0x000fde0000000000 */
        /* <DEDUP_REMOVED lines=63> */
.L_x_1369:
        /* <DEDUP_REMOVED lines=106> */
.L_x_1291:
[----:B------:R-:W0:Y:S01]  /*e5b0*/  S2R R5, SR_CgaCtaId ;  /* 0x0000000000057919 */ /* 0x000e220000008800 */
[----:B------:R-:W-:Y:S01]  /*e5c0*/  MOV R0, 0x400 ;  /* 0x0000040000007802 */ /* 0x000fe20000000f00 */
[----:B------:R-:W-:Y:S01]  /*e5d0*/  BSSY B0, `(.L_x_1370) ;  /* 0x000030c000007945 */ /* 0x000fe20003800000 */
[----:B------:R-:W-:Y:S02]  /*e5e0*/  BAR.SYNC.DEFER_BLOCKING 0x5, 0x180 ;  /* 0x0146000000007b1d */ /* 0x000fe40000010000 */
[----:B0-----:R-:W-:-:S05]  /*e5f0*/  LEA R0, R5, R0, 0x18 ;  /* 0x0000000005007211 */ /* 0x001fca00078ec0ff */
[----:B------:R-:W0:Y:S02]  /*e600*/  LDS.128 R32, [R0+0x2a8d0] ;  /* 0x02a8d00000207984 */ /* 0x000e240000000c00 */
[----:B0-----:R-:W-:Y:S02]  /*e610*/  R2UR UR5, R33 ;  /* 0x00000000210572ca */ /* 0x001fe400000e0000 */
[----:B------:R-:W-:Y:S02]  /*e620*/  R2UR UR52, R34 ;  /* 0x00000000223472ca */ /* 0x000fe400000e0000 */
        /* <DEDUP_REMOVED lines=9> */
[----:B------:R-:W0:Y:S01]  /*e6c0*/  S2R R33, SR_SWINHI ;  /* 0x0000000000217919 */ /* 0x000e220000002f00 */
[----:B------:R-:W-:Y:S01]  /*e6d0*/  F2FP.BF16.F32.PACK_AB R52, R52, R121 ;  /* 0x000000793434723e */ /* 0x000fe200000010ff */
[----:B------:R-:W-:Y:S02]  /*e6e0*/  ULDC.64 UR6, c[0x0][0xc00] ;  /* 0x0003000000067ab9 */ /* 0x000fe40000000a00 */
[----:B------:R1:W2:Y:S01]  /*e6f0*/  LDG.E.CONSTANT R4, desc[UR56][R4.64] ;  /* 0x0000003804047981 */ /* 0x0002a2000c1e9900 */
[----:B------:R-:W-:Y:S01]  /*e700*/  F2FP.BF16.F32.PACK_AB R53, R53, R120 ;  /* 0x000000783535723e */ /* 0x000fe200000010ff */
[----:B------:R-:W-:Y:S01]  /*e710*/  UISETP.NE.U32.AND UP0, UPT, UR6, URZ, UPT ;  /* 0x0000003f0600728c */ /* 0x000fe2000bf05070 */
[----:B------:R-:W-:Y:S02]  /*e720*/  F2FP.BF16.F32.PACK_AB R49, R60, R49 ;  /* 0x000000313c31723e */ /* 0x000fe400000010ff */
[----:B------:R-:W-:Y:S01]  /*e730*/  F2FP.BF16.F32.PACK_AB R48, R61, R48 ;  /* 0x000000303d30723e */ /* 0x000fe200000010ff */
[----:B------:R-:W-:Y:S01]  /*e740*/  UISETP.NE.AND.EX UP0, UPT, UR7, URZ, UPT, UP0 ;  /* 0x0000003f0700728c */ /* 0x000fe2000bf05300 */
[----:B------:R-:W-:-:S02]  /*e750*/  F2FP.BF16.F32.PACK_AB R45, R68, R45 ;  /* 0x0000002d442d723e */ /* 0x000fc400000010ff */
[----:B------:R-:W-:Y:S01]  /*e760*/  F2FP.BF16.F32.PACK_AB R44, R69, R44 ;  /* 0x0000002c452c723e */ /* 0x000fe200000010ff */
[----:B------:R-:W-:Y:S01]  /*e770*/  ULDC.64 UR6, c[0x0][0xc00] ;  /* 0x0003000000067ab9 */ /* 0x000fe20000000a00 */
[----:B-1----:R-:W-:Y:S01]  /*e780*/  LOP3.LUT P0, R5, R50, 0x3, RZ, 0xc0, !PT ;  /* 0x0000000332057812 */ /* 0x002fe2000780c0ff */
[----:B------:R-:W-:Y:S01]  /*e790*/  UIMAD.WIDE UR6, UR42, 0x4, UR6 ;  /* 0x000000042a0678a5 */ /* 0x000fe2000f8e0206 */
[----:B------:R-:W-:Y:S02]  /*e7a0*/  F2FP.BF16.F32.PACK_AB R41, R76, R41 ;  /* 0x000000294c29723e */ /* 0x000fe400000010ff */
[----:B------:R-:W-:Y:S02]  /*e7b0*/  ISETP.EQ.OR P0, PT, R5, 0x3, !P0 ;  /* 0x000000030500780c */ /* 0x000fe40004702670 */
[----:B------:R-:W-:Y:S02]  /*e7c0*/  F2FP.BF16.F32.PACK_AB R40, R77, R40 ;  /* 0x000000284d28723e */ /* 0x000fe400000010ff */
[----:B------:R-:W-:-:S02]  /*e7d0*/  SEL R59, R52, R53, P0 ;  /* 0x00000035343b7207 */ /* 0x000fc40000000000 */
[----:B------:R-:W-:Y:S02]  /*e7e0*/  SEL R52, R53, R52, P0 ;  /* 0x0000003435347207 */ /* 0x000fe40000000000 */
[----:B------:R-:W-:Y:S02]  /*e7f0*/  SEL R53, R49, R48, P0 ;  /* 0x0000003031357207 */ /* 0x000fe40000000000 */
[----:B------:R-:W-:Y:S02]  /*e800*/  F2FP.BF16.F32.PACK_AB R118, R118, R7 ;  /* 0x000000077676723e */ /* 0x000fe400000010ff */
[----:B------:R-:W-:Y:S02]  /*e810*/  F2FP.BF16.F32.PACK_AB R119, R119, R6 ;  /* 0x000000067777723e */ /* 0x000fe400000010ff */
[----:B------:R-:W-:Y:S02]  /*e820*/  SEL R48, R48, R49, P0 ;  /* 0x0000003130307207 */ /* 0x000fe40000000000 */
[----:B------:R-:W-:-:S02]  /*e830*/  F2FP.BF16.F32.PACK_AB R37, R84, R37 ;  /* 0x000000255425723e */ /* 0x000fc400000010ff */
[----:B------:R-:W-:Y:S02]  /*e840*/  F2FP.BF16.F32.PACK_AB R36, R85, R36 ;  /* 0x000000245524723e */ /* 0x000fe400000010ff */
[----:B------:R-:W-:Y:S02]  /*e850*/  SEL R49, R45, R44, P0 ;  /* 0x0000002c2d317207 */ /* 0x000fe40000000000 */
[----:B------:R-:W-:Y:S02]  /*e860*/  MOV R6, R0 ;  /* 0x0000000000067202 */ /* 0x000fe40000000f00 */
[----:B0-----:R-:W-:Y:S02]  /*e870*/  MOV R7, R33 ;  /* 0x0000002100077202 */ /* 0x001fe40000000f00 */
[----:B------:R-:W-:Y:S02]  /*e880*/  SEL R44, R44, R45, P0 ;  /* 0x0000002d2c2c7207 */ /* 0x000fe40000000000 */
[----:B------:R-:W-:-:S02]  /*e890*/  SEL R45, R41, R40, P0 ;  /* 0x00000028292d7207 */ /* 0x000fc40000000000 */
[----:B------:R-:W-:Y:S02]  /*e8a0*/  SEL R40, R40, R41, P0 ;  /* 0x0000002928287207 */ /* 0x000fe40000000000 */
[----:B------:R-:W-:Y:S02]  /*e8b0*/  SEL R41, R37, R36, P0 ;  /* 0x0000002425297207 */ /* 0x000fe40000000000 */
[----:B------:R-:W-:Y:S01]  /*e8c0*/  SEL R50, R36, R37, P0 ;  /* 0x0000002524327207 */ /* 0x000fe20000000000 */
[----:B------:R-:W-:Y:S01]  /*e8d0*/  IMAD.WIDE R36, R204, 0x2, R6 ;  /* 0x00000002cc247825 */ /* 0x000fe200078e0206 */
[----:B------:R-:W-:Y:S02]  /*e8e0*/  F2FP.BF16.F32.PACK_AB R26, R87, R26 ;  /* 0x0000001a571a723e */ /* 0x000fe400000010ff */
[----:B------:R-:W-:Y:S02]  /*e8f0*/  F2FP.BF16.F32.PACK_AB R11, R110, R11 ;  /* 0x0000000b6e0b723e */ /* 0x000fe400000010ff */
[----:B------:R-:W-:-:S02]  /*e900*/  F2FP.BF16.F32.PACK_AB R10, R111, R10 ;  /* 0x0000000a6f0a723e */ /* 0x000fc400000010ff */
[----:B------:R-:W-:Y:S02]  /*e910*/  IADD3 R87, P5, R36, 0x40, RZ ;  /* 0x0000004024577810 */ /* 0x000fe40007fbe0ff */
[----:B------:R-:W-:Y:S02]  /*e920*/  F2FP.BF16.F32.PACK_AB R80, R80, R81 ;  /* 0x000000515050723e */ /* 0x000fe400000010ff */
[----:B------:R-:W-:Y:S01]  /*e930*/  F2FP.BF16.F32.PACK_AB R73, R72, R73 ;  /* 0x000000494849723e */ /* 0x000fe200000010ff */
[----:B------:R-:W-:Y:S01]  /*e940*/  IMAD.X R33, RZ, RZ, R37, P5 ;  /* 0x000000ffff217224 */ /* 0x000fe200028e0625 */
[----:B------:R-:W-:Y:S02]  /*e950*/  F2FP.BF16.F32.PACK_AB R9, R116, R9 ;  /* 0x000000097409723e */ /* 0x000fe400000010ff */
[----:B------:R-:W-:Y:S02]  /*e960*/  F2FP.BF16.F32.PACK_AB R8, R117, R8 ;  /* 0x000000087508723e */ /* 0x000fe400000010ff */
[----:B------:R-:W-:-:S02]  /*e970*/  SEL R81, R11, R10, P0 ;  /* 0x0000000a0b517207 */ /* 0x000fc40000000000 */
[----:B------:R-:W-:Y:S02]  /*e980*/  SEL R72, R10, R11, P0 ;  /* 0x0000000b0a487207 */ /* 0x000fe40000000000 */
[----:B------:R-:W-:Y:S02]  /*e990*/  F2FP.BF16.F32.PACK_AB R64, R64, R65 ;  /* 0x000000414040723e */ /* 0x000fe400000010ff */
[----:B------:R-:W-:Y:S02]  /*e9a0*/  F2FP.BF16.F32.PACK_AB R57, R56, R57 ;  /* 0x000000393839723e */ /* 0x000fe400000010ff */
[----:B------:R-:W-:Y:S02]  /*e9b0*/  IADD3 R85, P4, R36, 0x20, RZ ;  /* 0x0000002024557810 */ /* 0x000fe40007f9e0ff */
[----:B------:R-:W-:Y:S02]  /*e9c0*/  LOP3.LUT R10, R87, 0x380, RZ, 0xc0, !PT ;  /* 0x00000380570a7812 */ /* 0x000fe400078ec0ff */
[----:B------:R-:W-:Y:S01]  /*e9d0*/  F2FP.BF16.F32.PACK_AB R38, R71, R38 ;  /* 0x000000264726723e */ /* 0x000fe200000010ff */
[----:B------:R-:W-:Y:S01]  /*e9e0*/  IMAD.X R35, RZ, RZ, R37, P4 ;  /* 0x000000ffff237224 */ /* 0x000fe200020e0625 */
[----:B------:R-:W-:-:S02]  /*e9f0*/  F2FP.BF16.F32.PACK_AB R47, R54, R47 ;  /* 0x0000002f362f723e */ /* 0x000fc400000010ff */
[----:B------:R-:W-:Y:S02]  /*ea00*/  F2FP.BF16.F32.PACK_AB R46, R55, R46 ;  /* 0x0000002e372e723e */ /* 0x000fe400000010ff */
[----:B------:R-:W-:Y:S02]  /*ea10*/  SEL R71, R80, R73, P0 ;  /* 0x0000004950477207 */ /* 0x000fe40000000000 */
[----:B------:R-:W-:Y:S02]  /*ea20*/  F2FP.BF16.F32.PACK_AB R96, R89, R96 ;  /* 0x000000605960723e */ /* 0x000fe400000010ff */
[----:B------:R-:W-:Y:S02]  /*ea30*/  F2FP.BF16.F32.PACK_AB R13, R108, R13 ;  /* 0x0000000d6c0d723e */ /* 0x000fe400000010ff */
[----:B------:R-:W-:Y:S02]  /*ea40*/  F2FP.BF16.F32.PACK_AB R12, R109, R12 ;  /* 0x0000000c6d0c723e */ /* 0x000fe400000010ff */
[----:B------:R-:W-:-:S02]  /*ea50*/  SEL R67, R9, R8, P0 ;  /* 0x0000000809437207 */ /* 0x000fc40000000000 */
[----:B------:R-:W-:Y:S02]  /*ea60*/  SEL R60, R8, R9, P0 ;  /* 0x00000009083c7207 */ /* 0x000fe40000000000 */
[----:B------:R-:W-:Y:S02]  /*ea70*/  SEL R80, R73, R80, P0 ;  /* 0x0000005049507207 */ /* 0x000fe40000000000 */
[----:B------:R-:W-:Y:S02]  /*ea80*/  F2FP.BF16.F32.PACK_AB R43, R62, R43 ;  /* 0x0000002b3e2b723e */ /* 0x000fe400000010ff */
[----:B------:R-:W-:Y:S02]  /*ea90*/  F2FP.BF16.F32.PACK_AB R42, R63, R42 ;  /* 0x0000002a3f2a723e */ /* 0x000fe400000010ff */
[----:B------:R-:W-:Y:S02]  /*eaa0*/  F2FP.BF16.F32.PACK_AB R28, R93, R28 ;  /* 0x0000001c5d1c723e */ /* 0x000fe400000010ff */
[----:B------:R-:W-:-:S02]  /*eab0*/  SEL R73, R64, R57, P0 ;  /* 0x0000003940497207 */ /* 0x000fc40000000000 */
[----:B------:R-:W-:Y:S02]  /*eac0*/  IADD3 R89, P6, R36, 0x60, RZ ;  /* 0x0000006024597810 */ /* 0x000fe40007fde0ff */
[----:B------:R-:W-:Y:S02]  /*ead0*/  LOP3.LUT R8, R85, 0x380, RZ, 0xc0, !PT ;  /* 0x0000038055087812 */ /* 0x000fe400078ec0ff */
[----:B------:R-:W-:Y:S02]  /*eae0*/  SHF.R.U64 R10, R10, 0x3, RZ ;  /* 0x000000030a0a7819 */ /* 0x000fe400000012ff */
[----:B------:R-:W-:Y:S02]  /*eaf0*/  SEL R64, R57, R64, P0 ;  /* 0x0000004039407207 */ /* 0x000fe40000000000 */
[----:B------:R-:W-:Y:S02]  /*eb00*/  IADD3 R93, P2, R36, 0x4020, RZ ;  /* 0x00004020245d7810 */ /* 0x000fe40007f5e0ff */
[----:B------:R-:W-:-:S02]  /*eb10*/  F2FP.BF16.F32.PACK_AB R39, R70, R39 ;  /* 0x000000274627723e */ /* 0x000fc400000010ff */
[----:B------:R-:W-:Y:S02]  /*eb20*/  SEL R57, R47, R46, P0 ;  /* 0x0000002e2f397207 */ /* 0x000fe40000000000 */
[----:B------:R-:W-:Y:S02]  /*eb30*/  SEL R65, R13, R12, P0 ;  /* 0x0000000c0d417207 */ /* 0x000fe40000000000 */
[----:B------:R-:W-:Y:S02]  /*eb40*/  SEL R58, R12, R13, P0 ;  /* 0x0000000d0c3a7207 */ /* 0x000fe40000000000 */
[----:B------:R-:W-:Y:S02]  /*eb50*/  SEL R46, R46, R47, P0 ;  /* 0x0000002f2e2e7207 */ /* 0x000fe40000000000 */
[----:B------:R-:W-:Y:S02]  /*eb60*/  F2FP.BF16.F32.PACK_AB R31, R78, R31 ;  /* 0x0000001f4e1f723e */ /* 0x000fe400000010ff */
[----:B------:R-:W-:-:S02]  /*eb70*/  F2FP.BF16.F32.PACK_AB R30, R79, R30 ;  /* 0x0000001e4f1e723e */ /* 0x000fc400000010ff */
[----:B------:R-:W-:Y:S02]  /*eb80*/  SEL R47, R43, R42, P0 ;  /* 0x0000002a2b2f7207 */ /* 0x000fe40000000000 */
[----:B------:R-:W-:Y:S02]  /*eb90*/  LOP3.LUT R12, R89, 0x380, RZ, 0xc0, !PT ;  /* 0x00000380590c7812 */ /* 0x000fe400078ec0ff */
[----:B------:R-:W-:Y:S02]  /*eba0*/  SHF.R.U64 R8, R8, 0x3, RZ ;  /* 0x0000000308087819 */ /* 0x000fe400000012ff */
[----:B------:R-:W-:Y:S02]  /*ebb0*/  LOP3.LUT R32, R10, R87, RZ, 0x3c, !PT ;  /* 0x000000570a207212 */ /* 0x000fe400078e3cff */
[----:B------:R-:W-:Y:S02]  /*ebc0*/  F2FP.BF16.F32.PACK_AB R25, R94, R25 ;  /* 0x000000195e19723e */ /* 0x000fe400000010ff */
[----:B------:R-:W-:-:S02]  /*ebd0*/  F2FP.BF16.F32.PACK_AB R24, R95, R24 ;  /* 0x000000185f18723e */ /* 0x000fc400000010ff */
[----:B------:R-:W-:Y:S02]  /*ebe0*/  SEL R42, R42, R43, P0 ;  /* 0x0000002b2a2a7207 */ /* 0x000fe40000000000 */
[----:B------:R-:W-:Y:S02]  /*ebf0*/  IADD3 R91, P1, R36, 0x4000, RZ ;  /* 0x00004000245b7810 */ /* 0x000fe40007f3e0ff */
[----:B------:R-:W-:Y:S02]  /*ec00*/  LOP3.LUT R10, R93, 0x380, RZ, 0xc0, !PT ;  /* 0x000003805d0a7812 */ /* 0x000fe400078ec0ff */
[----:B------:R-:W-:Y:S02]  /*ec10*/  SEL R43, R39, R38, P0 ;  /* 0x00000026272b7207 */ /* 0x000fe40000000000 */
[----:B------:R-:W-:Y:S02]  /*ec20*/  F2FP.BF16.F32.PACK_AB R97, R97, R104 ;  /* 0x000000686161723e */ /* 0x000fe400000010ff */
[----:B------:R-:W-:-:S02]  /*ec30*/  SEL R38, R38, R39, P0 ;  /* 0x0000002726267207 */ /* 0x000fc40000000000 */
[----:B------:R-:W-:Y:S02]  /*ec40*/  SEL R39, R31, R30, P0 ;  /* 0x0000001e1f277207 */ /* 0x000fe40000000000 */
[----:B------:R-:W-:Y:S01]  /*ec50*/  SEL R62, R30, R31, P0 ;  /* 0x0000001f1e3e7207 */ /* 0x000fe20000000000 */
[----:B------:R-:W-:Y:S01]  /*ec60*/  IMAD.X R31, RZ, RZ, R37, P6 ;  /* 0x000000ffff1f7224 */ /* 0x000fe200030e0625 */
[----:B------:R-:W-:Y:S02]  /*ec70*/  SHF.R.U64 R12, R12, 0x3, RZ ;  /* 0x000000030c0c7819 */ /* 0x000fe400000012ff */
[----:B------:R-:W-:Y:S02]  /*ec80*/  LOP3.LUT R34, R8, R85, RZ, 0x3c, !PT ;  /* 0x0000005508227212 */ /* 0x000fe400078e3cff */
[----:B------:R-:W-:Y:S02]  /*ec90*/  F2FP.BF16.F32.PACK_AB R29, R92, R29 ;  /* 0x0000001d5c1d723e */ /* 0x000fe400000010ff */
[----:B------:R-:W-:-:S02]  /*eca0*/  F2FP.BF16.F32.PACK_AB R20, R101, R20 ;  /* 0x000000146514723e */ /* 0x000fc400000010ff */
[----:B------:R-:W-:Y:S02]  /*ecb0*/  SEL R77, R25, R24, P0 ;  /* 0x00000018194d7207 */ /* 0x000fe40000000000 */
[----:B------:R-:W-:Y:S01]  /*ecc0*/  SEL R68, R24, R25, P0 ;  /* 0x0000001918447207 */ /* 0x000fe20000000000 */
[----:B------:R-:W-:Y:S01]  /*ecd0*/  IMAD.X R25, RZ, RZ, R37, P2 ;  /* 0x000000ffff197224 */ /* 0x000fe200010e0625 */
[----:B------:R-:W-:Y:S02]  /*ece0*/  IADD3 R95, P3, R36, 0x4040, RZ ;  /* 0x00004040245f7810 */ /* 0x000fe40007f7e0ff */
[----:B------:R-:W-:Y:S02]  /*ecf0*/  LOP3.LUT R8, R91, 0x380, RZ, 0xc0, !PT ;  /* 0x000003805b087812 */ /* 0x000fe400078ec0ff */
[----:B------:R-:W-:Y:S02]  /*ed00*/  SHF.R.U64 R10, R10, 0x3, RZ ;  /* 0x000000030a0a7819 */ /* 0x000fe400000012ff */
[----:B------:R-:W-:-:S02]  /*ed10*/  IADD3 R101, P6, R36, 0x8020, RZ ;  /* 0x0000802024657810 */ /* 0x000fc40007fde0ff */
[----:B------:R-:W-:Y:S02]  /*ed20*/  SEL R69, R97, R96, P0 ;  /* 0x0000006061457207 */ /* 0x000fe40000000000 */
[----:B------:R-:W-:Y:S01]  /*ed30*/  IADD3 R105, P2, R36, 0x8060, RZ ;  /* 0x0000806024697810 */ /* 0x000fe20007f5e0ff */
[----:B------:R-:W-:Y:S01]  /*ed40*/  IMAD.X R13, RZ, RZ, R37, P6 ;  /* 0x000000ffff0d7224 */ /* 0x000fe200030e0625 */
[----:B------:R-:W-:Y:S02]  /*ed50*/  F2FP.BF16.F32.PACK_AB R15, R102, R15 ;  /* 0x0000000f660f723e */ /* 0x000fe400000010ff */
[----:B------:R-:W-:Y:S02]  /*ed60*/  F2FP.BF16.F32.PACK_AB R14, R103, R14 ;  /* 0x0000000e670e723e */ /* 0x000fe400000010ff */
[----:B------:R-:W-:Y:S02]  /*ed70*/  SEL R96, R96, R97, P0 ;  /* 0x0000006160607207 */ /* 0x000fe40000000000 */
[----:B------:R-:W-:-:S02]  /*ed80*/  LOP3.LUT R30, R12, R89, RZ, 0x3c, !PT ;  /* 0x000000590c1e7212 */ /* 0x000fc400078e3cff */
[----:B------:R-:W-:Y:S02]  /*ed90*/  SEL R61, R29, R28, P0 ;  /* 0x0000001c1d3d7207 */ /* 0x000fe40000000000 */
[----:B------:R-:W-:Y:S01]  /*eda0*/  SEL R54, R28, R29, P0 ;  /* 0x0000001d1c367207 */ /* 0x000fe20000000000 */
[----:B------:R-:W-:Y:S01]  /*edb0*/  IMAD.X R29, RZ, RZ, R37, P1 ;  /* 0x000000ffff1d7224 */ /* 0x000fe200008e0625 */
[----:B------:R-:W-:Y:S02]  /*edc0*/  IADD3 R97, P4, R36, 0x4060, RZ ;  /* 0x0000406024617810 */ /* 0x000fe40007f9e0ff */
[----:B------:R-:W-:Y:S02]  /*edd0*/  LOP3.LUT R12, R95, 0x380, RZ, 0xc0, !PT ;  /* 0x000003805f0c7812 */ /* 0x000fe400078ec0ff */
[----:B------:R-:W-:Y:S02]  /*ede0*/  SHF.R.U64 R8, R8, 0x3, RZ ;  /* 0x0000000308087819 */ /* 0x000fe400000012ff */
[----:B------:R-:W-:-:S02]  /*edf0*/  LOP3.LUT R24, R10, R93, RZ, 0x3c, !PT ;  /* 0x0000005d0a187212 */ /* 0x000fc400078e3cff */
[C---:B------:R-:W-:Y:S02]  /*ee00*/  LOP3.LUT R11, R36.reuse, 0x380, RZ, 0xc0, !PT ;  /* 0x00000380240b7812 */ /* 0x040fe400078ec0ff */
[C---:B------:R-:W-:Y:S02]  /*ee10*/  IADD3 R99, P5, R36.reuse, 0x8000, RZ ;  /* 0x0000800024637810 */ /* 0x040fe40007fbe0ff */
[----:B------:R-:W-:Y:S02]  /*ee20*/  LOP3.LUT R10, R101, 0x380, RZ, 0xc0, !PT ;  /* 0x00000380650a7812 */ /* 0x000fe400078ec0ff */
[----:B------:R-:W-:Y:S02]  /*ee30*/  IADD3 R103, P1, R36, 0x8040, RZ ;  /* 0x0000804024677810 */ /* 0x000fe40007f3e0ff */
[----:B------:R-:W-:Y:S02]  /*ee40*/  LOP3.LUT R76, R105, 0x380, RZ, 0xc0, !PT ;  /* 0x00000380694c7812 */ /* 0x000fe400078ec0ff */
[----:B------:R-:W-:Y:S01]  /*ee50*/  F2FP.BF16.F32.PACK_AB R27, R86, R27 ;  /* 0x0000001b561b723e */ /* 0x000fe200000010ff */
[----:B------:R-:W-:Y:S01]  /*ee60*/  IMAD.X R9, RZ, RZ, R37, P1 ;  /* 0x000000ffff097224 */ /* 0x000fe200008e0625 */
[----:B------:R-:W-:-:S02]  /*ee70*/  SEL R79, R15, R14, P0 ;  /* 0x0000000e0f4f7207 */ /* 0x000fc40000000000 */
[----:B------:R-:W-:Y:S01]  /*ee80*/  SEL R70, R14, R15, P0 ;  /* 0x0000000f0e467207 */ /* 0x000fe20000000000 */
[----:B------:R-:W-:Y:S01]  /*ee90*/  IMAD.X R15, RZ, RZ, R37, P5 ;  /* 0x000000ffff0f7224 */ /* 0x000fe200028e0625 */
[----:B------:R-:W-:Y:S02]  /*eea0*/  LOP3.LUT R14, R97, 0x380, RZ, 0xc0, !PT ;  /* 0x00000380610e7812 */ /* 0x000fe400078ec0ff */
[----:B------:R-:W-:Y:S02]  /*eeb0*/  SHF.R.U64 R12, R12, 0x3, RZ ;  /* 0x000000030c0c7819 */ /* 0x000fe400000012ff */
[----:B------:R-:W-:Y:S02]  /*eec0*/  LOP3.LUT R28, R8, R91, RZ, 0x3c, !PT ;  /* 0x0000005b081c7212 */ /* 0x000fe400078e3cff */
[----:B------:R-:W-:Y:S02]  /*eed0*/  SHF.R.U64 R11, R11, 0x3, RZ ;  /* 0x000000030b0b7819 */ /* 0x000fe400000012ff */
[----:B------:R-:W-:-:S02]  /*eee0*/  LOP3.LUT R8, R99, 0x380, RZ, 0xc0, !PT ;  /* 0x0000038063087812 */ /* 0x000fc400078ec0ff */
[----:B------:R-:W-:Y:S02]  /*eef0*/  SHF.R.U64 R10, R10, 0x3, RZ ;  /* 0x000000030a0a7819 */ /* 0x000fe400000012ff */
[----:B------:R-:W-:Y:S02]  /*ef00*/  LOP3.LUT R74, R103, 0x380, RZ, 0xc0, !PT ;  /* 0x00000380674a7812 */ /* 0x000fe400078ec0ff */
[----:B------:R-:W-:Y:S02]  /*ef10*/  SHF.R.U64 R76, R76, 0x3, RZ ;  /* 0x000000034c4c7819 */ /* 0x000fe400000012ff */
[----:B------:R-:W-:Y:S02]  /*ef20*/  F2FP.BF16.F32.PACK_AB R132, R132, R133 ;  /* 0x000000858484723e */ /* 0x000fe400000010ff */
[----:B------:R-:W-:Y:S02]  /*ef30*/  F2FP.BF16.F32.PACK_AB R131, R130, R131 ;  /* 0x000000838283723e */ /* 0x000fe400000010ff */
[----:B------:R-:W-:-:S02]  /*ef40*/  F2FP.BF16.F32.PACK_AB R21, R100, R21 ;  /* 0x000000156415723e */ /* 0x000fc400000010ff */
[----:B------:R-:W-:Y:S02]  /*ef50*/  SEL R75, R27, R26, P0 ;  /* 0x0000001a1b4b7207 */ /* 0x000fe40000000000 */
[----:B------:R-:W-:Y:S01]  /*ef60*/  SEL R66, R26, R27, P0 ;  /* 0x0000001b1a427207 */ /* 0x000fe20000000000 */
[--C-:B------:R-:W-:Y:S01]  /*ef70*/  IMAD.X R27, RZ, RZ, R37.reuse, P3 ;  /* 0x000000ffff1b7224 */ /* 0x100fe200018e0625 */
[----:B------:R-:W-:Y:S02]  /*ef80*/  SHF.R.U64 R14, R14, 0x3, RZ ;  /* 0x000000030e0e7819 */ /* 0x000fe400000012ff */
[----:B------:R-:W-:Y:S02]  /*ef90*/  LOP3.LUT R26, R12, R95, RZ, 0x3c, !PT ;  /* 0x0000005f0c1a7212 */ /* 0x000fe400078e3cff */
[----:B------:R-:W-:Y:S01]  /*efa0*/  LOP3.LUT R36, R11, R36, RZ, 0x3c, !PT ;  /* 0x000000240b247212 */ /* 0x000fe200078e3cff */
[----:B------:R-:W-:Y:S01]  /*efb0*/  IMAD.X R11, RZ, RZ, R37, P2 ;  /* 0x000000ffff0b7224 */ /* 0x000fe200010e0625 */
[----:B------:R-:W-:-:S02]  /*efc0*/  SHF.R.U64 R8, R8, 0x3, RZ ;  /* 0x0000000308087819 */ /* 0x000fc400000012ff */
[----:B------:R-:W-:Y:S02]  /*efd0*/  LOP3.LUT R12, R10, R101, RZ, 0x3c, !PT ;  /* 0x000000650a0c7212 */ /* 0x000fe400078e3cff */
[----:B------:R-:W-:Y:S02]  /*efe0*/  SHF.R.U64 R74, R74, 0x3, RZ ;  /* 0x000000034a4a7819 */ /* 0x000fe400000012ff */
[----:B------:R-:W-:Y:S02]  /*eff0*/  LOP3.LUT R10, R76, R105, RZ, 0x3c, !PT ;  /* 0x000000694c0a7212 */ /* 0x000fe400078e3cff */
[----:B------:R-:W-:Y:S02]  /*f000*/  SEL R5, R132, R131, P0 ;  /* 0x0000008384057207 */ /* 0x000fe40000000000 */
[----:B------:R-:W-:Y:S02]  /*f010*/  SEL R63, R21, R20, P0 ;  /* 0x00000014153f7207 */ /* 0x000fe40000000000 */
[----:B------:R-:W-:Y:S01]  /*f020*/  SEL R56, R20, R21, P0 ;  /* 0x0000001514387207 */ /* 0x000fe20000000000 */
[----:B------:R-:W-:Y:S01]  /*f030*/  IMAD.X R21, RZ, RZ, R37, P4 ;  /* 0x000000ffff157224 */ /* 0x000fe200020e0625 */
[----:B------:R-:W-:-:S02]  /*f040*/  LOP3.LUT R20, R14, R97, RZ, 0x3c, !PT ;  /* 0x000000610e147212 */ /* 0x000fc400078e3cff */
[----:B------:R-:W-:Y:S02]  /*f050*/  LOP3.LUT R14, R8, R99, RZ, 0x3c, !PT ;  /* 0x00000063080e7212 */ /* 0x000fe400078e3cff */
[----:B------:R-:W-:Y:S02]  /*f060*/  F2FP.BF16.F32.PACK_AB R128, R128, R129 ;  /* 0x000000818080723e */ /* 0x000fe400000010ff */
[----:B------:R-:W-:Y:S02]  /*f070*/  F2FP.BF16.F32.PACK_AB R127, R126, R127 ;  /* 0x0000007f7e7f723e */ /* 0x000fe400000010ff */
[----:B------:R-:W-:Y:S02]  /*f080*/  LOP3.LUT R8, R74, R103, RZ, 0x3c, !PT ;  /* 0x000000674a087212 */ /* 0x000fe400078e3cff */
[----:B------:R-:W-:Y:S02]  /*f090*/  F2FP.BF16.F32.PACK_AB R124, R124, R125 ;  /* 0x0000007d7c7c723e */ /* 0x000fe400000010ff */
[----:B------:R-:W-:-:S02]  /*f0a0*/  F2FP.BF16.F32.PACK_AB R123, R122, R123 ;  /* 0x0000007b7a7b723e */ /* 0x000fc400000010ff */
[----:B------:R-:W-:Y:S02]  /*f0b0*/  MOV R74, R10 ;  /* 0x0000000a004a7202 */ /* 0x000fe40000000f00 */
[----:B------:R-:W-:Y:S02]  /*f0c0*/  SEL R132, R131, R132, P0 ;  /* 0x0000008483847207 */ /* 0x000fe40000000000 */
[----:B------:R-:W-:Y:S02]  /*f0d0*/  SEL R51, R128, R127, P0 ;  /* 0x0000007f80337207 */ /* 0x000fe40000000000 */
[----:B------:R-:W-:Y:S02]  /*f0e0*/  SEL R128, R127, R128, P0 ;  /* 0x000000807f807207 */ /* 0x000fe40000000000 */
[----:B------:R-:W-:Y:S02]  /*f0f0*/  SEL R55, R124, R123, P0 ;  /* 0x0000007b7c377207 */ /* 0x000fe40000000000 */
[----:B------:R-:W-:-:S02]  /*f100*/  SEL R124, R123, R124, P0 ;  /* 0x0000007c7b7c7207 */ /* 0x000fc40000000000 */
[----:B------:R-:W-:Y:S02]  /*f110*/  MOV R76, R8 ;  /* 0x00000008004c7202 */ /* 0x000fe40000000f00 */
[----:B------:R-:W-:Y:S02]  /*f120*/  SEL R83, R118, R119, P0 ;  /* 0x0000007776537207 */ /* 0x000fe40000000000 */
[----:B------:R-:W-:Y:S02]  /*f130*/  MOV R84, R20 ;  /* 0x0000001400547202 */ /* 0x000fe40000000f00 */
[----:B------:R-:W-:Y:S02]  /*f140*/  SEL R118, R119, R118, P0 ;  /* 0x0000007677767207 */ /* 0x000fe40000000000 */
[----:B------:R-:W-:Y:S02]  /*f150*/  MOV R91, R36 ;  /* 0x00000024005b7202 */ /* 0x000fe40000000f00 */
        /* <DEDUP_REMOVED lines=24> */
[----:B-1----:R-:W-:Y:S02]  /*f2e0*/  SEL R9, R69, R96, P0 ;  /* 0x0000006045097207 */ /* 0x002fe40000000000 */
[----:B------:R-:W-:Y:S01]  /*f2f0*/  SEL R11, R96, R69, P0 ;  /* 0x00000045600b7207 */ /* 0x000fe20000000000 */
[----:B------:R-:W-:Y:S01]  /*f300*/  SHFL.IDX PT, R59, R59, R4, 0x1c1f ;  /* 0x001c1f043b3b7589 */ /* 0x000fe200000e0000 */
[----:B--2---:R-:W-:Y:S02]  /*f310*/  SEL R12, R51, R128, P0 ;  /* 0x00000080330c7207 */ /* 0x004fe40000000000 */
        /* <DEDUP_REMOVED lines=12> */
[----:B------:R-:W-:Y:S04]  /*f3e0*/  SHFL.IDX PT, R45, R45, R4, 0x1c1f ;  /* 0x001c1f042d2d7589 */ /* 0x000fe800000e0000 */
[----:B------:R-:W-:Y:S04]  /*f3f0*/  SHFL.IDX PT, R41, R41, R4, 0x1c1f ;  /* 0x001c1f0429297589 */ /* 0x000fe800000e0000 */
[----:B------:R-:W-:Y:S01]  /*f400*/  SHFL.IDX PT, R61, R61, R4, 0x1c1f ;  /* 0x001c1f043d3d7589 */ /* 0x000fe200000e0000 */
[----:B-1----:R-:W-:-:S02]  /*f410*/  SEL R28, R59, R52, P0 ;  /* 0x000000343b1c7207 */ /* 0x002fc40000000000 */
[----:B------:R-:W-:Y:S01]  /*f420*/  SEL R30, R52, R59, P0 ;  /* 0x0000003b341e7207 */ /* 0x000fe20000000000 */
[----:B------:R-:W-:Y:S01]  /*f430*/  SHFL.IDX PT, R63, R63, R4, 0x1c1f ;  /* 0x001c1f043f3f7589 */ /* 0x000fe200000e0000 */
[----:B--2---:R-:W-:Y:S02]  /*f440*/  SEL R29, R57, R46, P0 ;  /* 0x0000002e391d7207 */ /* 0x004fe40000000000 */
[----:B------:R-:W-:Y:S01]  /*f450*/  SEL R31, R46, R57, P0 ;  /* 0x000000392e1f7207 */ /* 0x000fe20000000000 */
        /* <DEDUP_REMOVED lines=11> */
[----:B------:R-:W1:Y:S04]  /*f510*/  SHFL.IDX PT, R42, R42, R5, 0x1c1f ;  /* 0x001c1f052a2a7589 */ /* 0x000e6800000e0000 */
[----:B------:R-:W2:Y:S04]  /*f520*/  SHFL.IDX PT, R44, R44, R5, 0x1c1f ;  /* 0x001c1f052c2c7589 */ /* 0x000ea800000e0000 */
[----:B------:R3:W4:Y:S01]  /*f530*/  SHFL.IDX PT, R4, R38, R5, 0x1c1f ;  /* 0x001c1f0526047589 */ /* 0x00072200000e0000 */
[----:B------:R-:W-:Y:S06]  /*f540*/  BAR.SYNC.DEFER_BLOCKING 0x1, 0x100 ;  /* 0x0044000000007b1d */ /* 0x000fec0000010000 */
[----:B------:R-:W-:Y:S01]  /*f550*/  SHFL.IDX PT, R40, R40, R5, 0x1c1f ;  /* 0x001c1f0528287589 */ /* 0x000fe200000e0000 */
[----:B0-----:R-:W-:-:S02]  /*f560*/  SEL R32, R53, R48, P0 ;  /* 0x0000003035207207 */ /* 0x001fc40000000000 */
[----:B------:R-:W-:Y:S01]  /*f570*/  SEL R34, R48, R53, P0 ;  /* 0x0000003530227207 */ /* 0x000fe20000000000 */
[----:B------:R-:W0:Y:S01]  /*f580*/  SHFL.IDX PT, R50, R50, R5, 0x1c1f ;  /* 0x001c1f0532327589 */ /* 0x000e2200000e0000 */
[----:B-1----:R-:W-:Y:S02]  /*f590*/  SEL R33, R47, R42, P0 ;  /* 0x0000002a2f217207 */ /* 0x002fe40000000000 */
[----:B------:R-:W-:Y:S01]  /*f5a0*/  SEL R35, R42, R47, P0 ;  /* 0x0000002f2a237207 */ /* 0x000fe20000000000 */
[----:B------:R-:W-:Y:S01]  /*f5b0*/  SHFL.IDX PT, R21, R62, R5, 0x1c1f ;  /* 0x001c1f053e157589 */ /* 0x000fe200000e0000 */
[----:B--2---:R-:W-:Y:S02]  /*f5c0*/  SEL R36, R49, R44, P0 ;  /* 0x0000002c31247207 */ /* 0x004fe40000000000 */
[----:B---3--:R-:W-:Y:S01]  /*f5d0*/  SEL R38, R44, R49, P0 ;  /* 0x000000312c267207 */ /* 0x008fe20000000000 */
[----:B------:R-:W1:Y:S01]  /*f5e0*/  SHFL.IDX PT, R54, R54, R5, 0x1c1f ;  /* 0x001c1f0536367589 */ /* 0x000e6200000e0000 */
[----:B----4-:R-:W-:-:S02]  /*f5f0*/  SEL R37, R43, R4, P0 ;  /* 0x000000042b257207 */ /* 0x010fc40000000000 */
[----:B------:R-:W-:Y:S01]  /*f600*/  SEL R39, R4, R43, P0 ;  /* 0x0000002b04277207 */ /* 0x000fe20000000000 */
[----:B------:R-:W2:Y:S01]  /*f610*/  SHFL.IDX PT, R66, R66, R5, 0x1c1f ;  /* 0x001c1f0542427589 */ /* 0x000ea200000e0000 */
[----:B------:R-:W-:-:S03]  /*f620*/  IMAD.U32 R4, RZ, RZ, UR6 ;  /* 0x00000006ff047e24 */ /* 0x000fc6000f8e00ff */
[----:B------:R-:W-:Y:S04]  /*f630*/  SHFL.IDX PT, R56, R56, R5, 0x1c1f ;  /* 0x001c1f0538387589 */ /* 0x000fe800000e0000 */
[----:B------:R-:W3:Y:S04]  /*f640*/  SHFL.IDX PT, R68, R68, R5, 0x1c1f ;  /* 0x001c1f0544447589 */ /* 0x000ee800000e0000 */
[----:B------:R-:W-:Y:S01]  /*f650*/  SHFL.IDX PT, R58, R58, R5, 0x1c1f ;  /* 0x001c1f053a3a7589 */ /* 0x000fe200000e0000 */
[----:B0-----:R-:W-:Y:S02]  /*f660*/  SEL R48, R41, R50, P0 ;  /* 0x0000003229307207 */ /* 0x001fe40000000000 */
[----:B------:R-:W-:Y:S01]  /*f670*/  SEL R50, R50, R41, P0 ;  /* 0x0000002932327207 */ /* 0x000fe20000000000 */
[----:B------:R-:W-:Y:S04]  /*f680*/  SHFL.IDX PT, R70, R70, R5, 0x1c1f ;  /* 0x001c1f0546467589 */ /* 0x000fe800000e0000 */
[----:B------:R-:W0:Y:S01]  /*f690*/  SHFL.IDX PT, R72, R72, R5, 0x1c1f ;  /* 0x001c1f0548487589 */ /* 0x000e2200000e0000 */
[----:B-1----:R-:W-:-:S02]  /*f6a0*/  SEL R52, R61, R54, P0 ;  /* 0x000000363d347207 */ /* 0x002fc40000000000 */
[----:B------:R-:W-:Y:S01]  /*f6b0*/  SEL R54, R54, R61, P0 ;  /* 0x0000003d36367207 */ /* 0x000fe20000000000 */
[----:B------:R-:W-:Y:S01]  /*f6c0*/  SHFL.IDX PT, R60, R60, R5, 0x1c1f ;  /* 0x001c1f053c3c7589 */ /* 0x000fe200000e0000 */
[----:B--2---:R-:W-:Y:S01]  /*f6d0*/  SEL R49, R75, R66, P0 ;  /* 0x000000424b317207 */ /* 0x004fe20000000000 */
[----:B------:R-:W-:Y:S01]  /*f6e0*/  ULDC UR8, c[0x0][0xa88] ;  /* 0x0002a20000087ab9 */ /* 0x000fe20000000800 */
[----:B------:R-:W-:Y:S01]  /*f6f0*/  SEL R51, R66, R75, P0 ;  /* 0x0000004b42337207 */ /* 0x000fe20000000000 */
[----:B------:R1:W2:Y:S01]  /*f700*/  SHFL.IDX PT, R118, R118, R5, 0x1c1f ;  /* 0x001c1f0576767589 */ /* 0x0002a200000e0000 */
[----:B------:R-:W4:Y:S03]  /*f710*/  LDC R61, c[0x0][0xbe8] ;  /* 0x0002fa00ff3d7b82 */ /* 0x000f260000000800 */
[----:B------:R0:W-:Y:S01]  /*f720*/  STSM.16.M88.4 [R91], R8 ;  /* 0x000000085b007844 */ /* 0x0001e20000000200 */
[----:B---3--:R-:W-:-:S02]  /*f730*/  SEL R53, R77, R68, P0 ;  /* 0x000000444d357207 */ /* 0x008fc40000000000 */
[----:B------:R-:W-:Y:S01]  /*f740*/  SEL R55, R68, R77, P0 ;  /* 0x0000004d44377207 */ /* 0x000fe20000000000 */
[----:B------:R3:W-:Y:S01]  /*f750*/  STSM.16.M88.4 [R90], R12 ;  /* 0x0000000c5a007844 */ /* 0x0007e20000000200 */
[----:B-1----:R-:W-:Y:S01]  /*f760*/  IMAD.U32 R5, RZ, RZ, UR7 ;  /* 0x00000007ff057e24 */ /* 0x002fe2000f8e00ff */
[----:B------:R-:W-:Y:S02]  /*f770*/  ULDC.64 UR6, c[0x0][0xc08] ;  /* 0x0003020000067ab9 */ /* 0x000fe40000000a00 */
[----:B------:R2:W-:Y:S04]  /*f780*/  STSM.16.M88.4 [R89], R24 ;  /* 0x0000001859007844 */ /* 0x0005e80000000200 */
[----:B------:R-:W-:Y:S01]  /*f790*/  STSM.16.M88.4 [R88], R28 ;  /* 0x0000001c58007844 */ /* 0x000fe20000000200 */
[----:B0-----:R-:W-:-:S02]  /*f7a0*/  SEL R57, R81, R72, P0 ;  /* 0x0000004851397207 */ /* 0x001fc40000000000 */
[----:B------:R-:W-:Y:S01]  /*f7b0*/  SEL R59, R72, R81, P0 ;  /* 0x00000051483b7207 */ /* 0x000fe20000000000 */
[----:B------:R-:W-:Y:S01]  /*f7c0*/  STSM.16.M88.4 [R87], R32 ;  /* 0x0000002057007844 */ /* 0x000fe20000000200 */
[----:B------:R-:W-:Y:S02]  /*f7d0*/  SEL R8, R45, R40, P0 ;  /* 0x000000282d087207 */ /* 0x000fe40000000000 */
[----:B------:R-:W-:Y:S01]  /*f7e0*/  SEL R10, R40, R45, P0 ;  /* 0x0000002d280a7207 */ /* 0x000fe20000000000 */
[----:B------:R-:W-:Y:S01]  /*f7f0*/  STSM.16.M88.4 [R86], R36 ;  /* 0x0000002456007844 */ /* 0x000fe20000000200 */
[----:B------:R-:W-:Y:S02]  /*f800*/  SEL R9, R20, R21, P0 ;  /* 0x0000001514097207 */ /* 0x000fe40000000000 */
[----:B------:R-:W-:Y:S02]  /*f810*/  SEL R11, R21, R20, P0 ;  /* 0x00000014150b7207 */ /* 0x000fe40000000000 */
[----:B---3--:R-:W-:-:S02]  /*f820*/  SEL R12, R63, R56, P0 ;  /* 0x000000383f0c7207 */ /* 0x008fc40000000000 */
[----:B------:R-:W-:Y:S01]  /*f830*/  SEL R14, R56, R63, P0 ;  /* 0x0000003f380e7207 */ /* 0x000fe20000000000 */
[----:B------:R0:W-:Y:S01]  /*f840*/  STSM.16.M88.4 [R85], R8 ;  /* 0x0000000855007844 */ /* 0x0001e20000000200 */
[----:B------:R-:W-:Y:S02]  /*f850*/  SEL R13, R79, R70, P0 ;  /* 0x000000464f0d7207 */ /* 0x000fe40000000000 */
[----:B------:R-:W-:Y:S01]  /*f860*/  SEL R15, R70, R79, P0 ;  /* 0x0000004f460f7207 */ /* 0x000fe20000000000 */
[----:B------:R-:W-:Y:S01]  /*f870*/  STSM.16.M88.4 [R84], R48 ;  /* 0x0000003054007844 */ /* 0x000fe20000000200 */
[----:B------:R-:W-:Y:S02]  /*f880*/  SEL R56, R65, R58, P0 ;  /* 0x0000003a41387207 */ /* 0x000fe40000000000 */
[----:B------:R-:W-:Y:S01]  /*f890*/  SEL R58, R58, R65, P0 ;  /* 0x000000413a3a7207 */ /* 0x000fe20000000000 */
[----:B------:R-:W-:Y:S01]  /*f8a0*/  STSM.16.M88.4 [R82], R52 ;  /* 0x0000003452007844 */ /* 0x000fe20000000200 */
[----:B--2---:R-:W-:-:S02]  /*f8b0*/  SEL R25, R83, R118, P0 ;  /* 0x0000007653197207 */ /* 0x004fc40000000000 */
[----:B------:R-:W-:Y:S01]  /*f8c0*/  SEL R27, R118, R83, P0 ;  /* 0x00000053761b7207 */ /* 0x000fe20000000000 */
[----:B------:R1:W-:Y:S01]  /*f8d0*/  STSM.16.M88.4 [R78], R12 ;  /* 0x0000000c4e007844 */ /* 0x0003e20000000200 */
[----:B------:R-:W-:Y:S02]  /*f8e0*/  SEL R24, R67, R60, P0 ;  /* 0x0000003c43187207 */ /* 0x000fe40000000000 */
[----:B------:R-:W-:Y:S01]  /*f8f0*/  SEL R26, R60, R67, P0 ;  /* 0x000000433c1a7207 */ /* 0x000fe20000000000 */
[----:B------:R2:W-:Y:S04]  /*f900*/  STSM.16.M88.4 [R76], R56 ;  /* 0x000000384c007844 */ /* 0x0005e80000000200 */
[----:B------:R2:W-:Y:S01]  /*f910*/  STSM.16.M88.4 [R74], R24 ;  /* 0x000000184a007844 */ /* 0x0005e20000000200 */
[----:B------:R-:W-:Y:S01]  /*f920*/  UISETP.NE.U32.AND UP1, UPT, UR6, URZ, UPT ;  /* 0x0000003f0600728c */ /* 0x000fe2000bf25070 */
[----:B------:R-:W-:Y:S03]  /*f930*/  BAR.SYNC.DEFER_BLOCKING 0x1, 0x100 ;  /* 0x0044000000007b1d */ /* 0x000fe60000010000 */
[----:B------:R-:W-:-:S06]  /*f940*/  UISETP.NE.AND.EX UP1, UPT, UR7, URZ, UPT, UP1 ;  /* 0x0000003f0700728c */ /* 0x000fcc000bf25310 */
[----:B------:R-:W-:-:S05]  /*f950*/  PLOP3.LUT P0, PT, PT, PT, UP1, 0x80, 0x0 ;  /* 0x000000000000781c */ /* 0x000fca0003f0f018 */
[----:B------:R-:W-:Y:S02]  /*f960*/  @UP1 ULDC.64 UR6, c[0x0][0xc08] ;  /* 0x0003020000061ab9 */ /* 0x000fe40000000a00 */
[----:B------:R-:W-:Y:S01]  /*f970*/  @UP1 UIMAD.WIDE UR6, UR42, 0x4, UR6 ;  /* 0x000000042a0618a5 */ /* 0x000fe2000f8e0206 */
[----:B0-----:R-:W-:-:S05]  /*f980*/  IMAD.U32 R10, RZ, RZ, UR8 ;  /* 0x00000008ff0a7e24 */ /* 0x001fca000f8e00ff */
[----:B-1----:R-:W-:Y:S02]  /*f990*/  IMAD.U32 R14, RZ, RZ, UR6 ;  /* 0x00000006ff0e7e24 */ /* 0x002fe4000f8e00ff */
[----:B------:R-:W-:Y:S01]  /*f9a0*/  IMAD.U32 R15, RZ, RZ, UR7 ;  /* 0x00000007ff0f7e24 */ /* 0x000fe2000f8e00ff */
[----:B------:R-:W3:Y:S01]  /*f9b0*/  @P2 LDG.E R8, desc[UR56][R4.64] ;  /* 0x0000003804082981 */ /* 0x000ee2000c1e1900 */
[----:B----4-:R-:W-:Y:S01]  /*f9c0*/  ISETP.NE.AND P1, PT, R61, 0x1, PT ;  /* 0x000000013d00780c */ /* 0x010fe20003f25270 */
[----:B------:R-:W-:Y:S02]  /*f9d0*/  UMOV UR4, URZ ;  /* 0x0000003f00047c82 */ /* 0x000fe40008000000 */
[----:B------:R2:W5:Y:S10]  /*f9e0*/  @P0 LDG.E R10, desc[UR56][R14.64] ;  /* 0x000000380e0a0981 */ /* 0x000574000c1e1900 */
[----:B------:R-:W0:Y:S08]  /*f9f0*/  @P1 LDC R9, c[0x0][0xbec] ;  /* 0x0002fb00ff091b82 */ /* 0x000e300000000800 */
[----:B------:R-:W1:Y:S01]  /*fa00*/  @P1 LDC R12, c[0x0][0xbf0] ;  /* 0x0002fc00ff0c1b82 */ /* 0x000e620000000800 */
[----:B---3--:R-:W-:Y:S01]  /*fa10*/  @P2 R2UR UR4, R8 ;  /* 0x00000000080422ca */ /* 0x008fe200000e0000 */
[----:B012---:R-:W-:-:S14]  /*fa20*/  @P0 BRA `(.L_x_1372) ;  /* 0x0000000000100947 */ /* 0x007fdc0003800000 */
[----:B------:R-:W-:Y:S05]  /*fa30*/  @!P2 BRA `(.L_x_1372) ;  /* 0x00000000000ca947 */ /* 0x000fea0003800000 */
[----:B------:R-:W2:Y:S04]  /*fa40*/  LDG.E R11, desc[UR56][R4.64] ;  /* 0x00000038040b7981 */ /* 0x000ea8000c1e1900 */
[----:B-----5:R-:W2:Y:S02]  /*fa50*/  LDG.E R10, desc[UR56][R4.64+0x4] ;  /* 0x00000438040a7981 */ /* 0x020ea4000c1e1900 */
[----:B--2---:R-:W-:-:S07]  /*fa60*/  IMAD.IADD R10, R10, 0x1, -R11 ;  /* 0x000000010a0a7824 */ /* 0x004fce00078e0a0b */
.L_x_1372:
[----:B------:R-:W-:Y:S01]  /*fa70*/  USHF.R.S32.HI UR16, URZ, 0x1f, UR43 ;  /* 0x0000001f3f107899 */ /* 0x000fe2000801142b */
[----:B------:R-:W-:Y:S01]  /*fa80*/  VIADD R14, R17, UR41 ;  /* 0x00000029110e7c36 */ /* 0x000fe20008000000 */
[----:B------:R-:W-:Y:S01]  /*fa90*/  ULDC.64 UR12, c[0x0][0xb90] ;  /* 0x0002e400000c7ab9 */ /* 0x000fe20000000a00 */
[----:B------:R-:W-:Y:S01]  /*faa0*/  USHF.R.S32.HI UR15, URZ, 0x1f, UR42 ;  /* 0x0000001f3f0f7899 */ /* 0x000fe2000801142a */
[----:B------:R-:W-:Y:S01]  /*fab0*/  VIADD R28, R203, UR41 ;  /* 0x00000029cb1c7c36 */ /* 0x000fe20008000000 */
[----:B------:R-:W-:Y:S01]  /*fac0*/  USHF.R.S32.HI UR7, URZ, 0x1f, UR4 ;  /* 0x0000001f3f077899 */ /* 0x000fe20008011404 */
[----:B------:R-:W-:Y:S01]  /*fad0*/  @P1 IMAD.HI.U32 R5, R14, R9, RZ ;  /* 0x000000090e051227 */ /* 0x000fe200078e00ff */
[----:B------:R-:W-:Y:S01]  /*fae0*/  UIMAD UR10, UR16, UR12, URZ ;  /* 0x0000000c100a72a4 */ /* 0x000fe2000f8e023f */
[----:B------:R-:W0:Y:S01]  /*faf0*/  @P1 LDC R63, c[0x0][0xbf0] ;  /* 0x0002fc00ff3f1b82 */ /* 0x000e220000000800 */
[----:B------:R-:W-:Y:S01]  /*fb00*/  UMOV UR6, UR4 ;  /* 0x0000000400067c82 */ /* 0x000fe20008000000 */
[----:B------:R-:W-:Y:S01]  /*fb10*/  USEL UR15, UR15, URZ, !UP0 ;  /* 0x0000003f0f0f7287 */ /* 0x000fe2000c000000 */
[----:B------:R-:W-:Y:S01]  /*fb20*/  IMAD.MOV.U32 R4, RZ, RZ, R14 ;  /* 0x000000ffff047224 */ /* 0x000fe200078e000e */
[----:B------:R-:W-:Y:S01]  /*fb30*/  UIMAD.WIDE.U32 UR8, UR43, UR12, UR6 ;  /* 0x0000000c2b0872a5 */ /* 0x000fe2000f8e0006 */
[----:B------:R-:W-:Y:S01]  /*fb40*/  @P1 SHF.R.U32.HI R4, RZ, R12, R5 ;  /* 0x0000000cff041219 */ /* 0x000fe20000011605 */
[----:B------:R-:W-:Y:S01]  /*fb50*/  UIMAD UR10, UR43, UR13, UR10 ;  /* 0x0000000d2b0a72a4 */ /* 0x000fe2000f8e020a */
[----:B------:R-:W-:Y:S01]  /*fb60*/  IMAD R5, R200, 0x40, R18 ;  /* 0x00000040c8057824 */ /* 0x000fe200078e0212 */
[----:B------:R-:W-:Y:S01]  /*fb70*/  USEL UR14, UR42, URZ, !UP0 ;  /* 0x0000003f2a0e7287 */ /* 0x000fe2000c000000 */
[----:B-----5:R-:W-:Y:S01]  /*fb80*/  IMAD R65, R10, R61, RZ ;  /* 0x0000003d0a417224 */ /* 0x020fe200078e02ff */
        /* <DEDUP_REMOVED lines=13> */
[----:B------:R-:W-:Y:S02]  /*fc60*/  SHF.R.S32.HI R8, RZ, 0x1f, R9 ;  /* 0x0000001fff087819 */ /* 0x000fe40000011409 */
[----:B------:R-:W-:Y:S02]  /*fc70*/  IADD3 R11, P6, R6, 0x2000, RZ ;  /* 0x00002000060b7810 */ /* 0x000fe40007fde0ff */
[----:B------:R-:W-:Y:S01]  /*fc80*/  IADD3.X R5, R5, UR9, R12, P0, !PT ;  /* 0x0000000905057c10 */ /* 0x000fe200087fe40c */
[----:B------:R-:W-:Y:S01]  /*fc90*/  ULDC.64 UR8, c[0x0][0xb88] ;  /* 0x0002e20000087ab9 */ /* 0x000fe20000000a00 */
[----:B------:R-:W-:Y:S01]  /*fca0*/  LOP3.LUT R12, R13, 0x380, RZ, 0xc0, !PT ;  /* 0x000003800d0c7812 */ /* 0x000fe200078ec0ff */
[----:B------:R-:W-:Y:S01]  /*fcb0*/  IMAD R14, R8, UR8, RZ ;  /* 0x00000008080e7c24 */ /* 0x000fe2000f8e02ff */
[----:B------:R-:W-:Y:S01]  /*fcc0*/  LOP3.LUT R8, R11, 0x380, RZ, 0xc0, !PT ;  /* 0x000003800b087812 */ /* 0x000fe200078ec0ff */
[----:B------:R-:W-:Y:S01]  /*fcd0*/  IMAD.WIDE.U32 R4, R9, UR8, R4 ;  /* 0x0000000809047c25 */ /* 0x000fe2000f8e0004 */
[----:B------:R-:W-:-:S02]  /*fce0*/  SHF.R.U64 R12, R12, 0x3, RZ ;  /* 0x000000030c0c7819 */ /* 0x000fc400000012ff */
[----:B------:R-:W-:Y:S01]  /*fcf0*/  SHF.R.U64 R8, R8, 0x3, RZ ;  /* 0x0000000308087819 */ /* 0x000fe200000012ff */
[----:B------:R-:W-:Y:S01]  /*fd00*/  IMAD R15, R9, UR9, R14 ;  /* 0x00000009090f7c24 */ /* 0x000fe2000f8e020e */
[----:B------:R-:W-:Y:S01]  /*fd10*/  ULDC.64 UR8, c[0x0][0xb50] ;  /* 0x0002d40000087ab9 */ /* 0x000fe20000000a00 */
[----:B------:R-:W-:Y:S01]  /*fd20*/  LOP3.LUT R12, R12, R13, RZ, 0x3c, !PT ;  /* 0x0000000d0c0c7212 */ /* 0x000fe200078e3cff */
[----:B------:R-:W-:Y:S01]  /*fd30*/  IMAD.X R13, RZ, RZ, R7, P2 ;  /* 0x000000ffff0d7224 */ /* 0x000fe200010e0607 */
[----:B------:R-:W-:Y:S01]  /*fd40*/  LEA R14, P0, R4, UR8, 0x2 ;  /* 0x00000008040e7c11 */ /* 0x000fe2000f8010ff */
[----:B------:R-:W-:Y:S01]  /*fd50*/  IMAD.IADD R5, R5, 0x1, R15 ;  /* 0x0000000105057824 */ /* 0x000fe200078e020f */
[----:B------:R-:W-:Y:S01]  /*fd60*/  IADD3 R25, P2, R6, 0x7000, RZ ;  /* 0x0000700006197810 */ /* 0x000fe20007f5e0ff */
[----:B------:R-:W-:Y:S01]  /*fd70*/  IMAD.X R9, RZ, RZ, R7, P6 ;  /* 0x000000ffff097224 */ /* 0x000fe200030e0607 */
[----:B------:R-:W-:Y:S01]  /*fd80*/  LOP3.LUT R8, R8, R11, RZ, 0x3c, !PT ;  /* 0x0000000b08087212 */ /* 0x000fe200078e3cff */
[----:B------:R-:W-:Y:S01]  /*fd90*/  SHFL.IDX PT, R20, R14, RZ, 0x1c1f ;  /* 0x001c1fff0e147589 */ /* 0x000fe200000e0000 */
[----:B------:R-:W-:Y:S01]  /*fda0*/  LEA.HI.X R26, R4, UR9, R5, 0x2, P0 ;  /* 0x00000009041a7c11 */ /* 0x000fe200080f1405 */
[----:B------:R-:W-:Y:S01]  /*fdb0*/  VIADD R11, R28, 0x8 ;  /* 0x000000081c0b7836 */ /* 0x000fe20000000000 */
[----:B------:R-:W-:Y:S01]  /*fdc0*/  IADD3 R41, P0, R6, 0x5000, RZ ;  /* 0x0000500006297810 */ /* 0x000fe20007f1e0ff */
[----:B------:R-:W-:Y:S01]  /*fdd0*/  SHFL.IDX PT, R38, R14, 0x1, 0x1c1f ;  /* 0x003c1f000e267f89 */ /* 0x000fe200000e0000 */
[----:B------:R-:W-:-:S02]  /*fde0*/  LOP3.LUT R24, R25, 0x380, RZ, 0xc0, !PT ;  /* 0x0000038019187812 */ /* 0x000fc400078ec0ff */
[----:B------:R-:W-:Y:S01]  /*fdf0*/  LOP3.LUT R40, R41, 0x380, RZ, 0xc0, !PT ;  /* 0x0000038029287812 */ /* 0x000fe200078ec0ff */
[----:B------:R-:W1:Y:S01]  /*fe00*/  SHFL.IDX PT, R21, R26, RZ, 0x1c1f ;  /* 0x001c1fff1a157589 */ /* 0x000e6200000e0000 */
[----:B------:R-:W-:Y:S02]  /*fe10*/  SHF.R.U64 R24, R24, 0x3, RZ ;  /* 0x0000000318187819 */ /* 0x000fe400000012ff */
[----:B------:R-:W-:Y:S01]  /*fe20*/  SHF.R.U64 R40, R40, 0x3, RZ ;  /* 0x0000000328287819 */ /* 0x000fe200000012ff */
[----:B------:R-:W2:Y:S01]  /*fe30*/  SHFL.IDX PT, R39, R26, 0x1, 0x1c1f ;  /* 0x003c1f001a277f89 */ /* 0x000ea200000e0000 */
[----:B------:R-:W-:Y:S01]  /*fe40*/  LOP3.LUT R24, R24, R25, RZ, 0x3c, !PT ;  /* 0x0000001918187212 */ /* 0x000fe200078e3cff */
[--C-:B------:R-:W-:Y:S01]  /*fe50*/  IMAD.X R25, RZ, RZ, R7.reuse, P2 ;  /* 0x000000ffff197224 */ /* 0x100fe200010e0607 */
[----:B------:R-:W-:Y:S01]  /*fe60*/  LOP3.LUT R40, R40, R41, RZ, 0x3c, !PT ;  /* 0x0000002928287212 */ /* 0x000fe200078e3cff */
[----:B------:R-:W-:Y:S01]  /*fe70*/  IMAD.X R41, RZ, RZ, R7, P0 ;  /* 0x000000ffff297224 */ /* 0x000fe200000e0607 */
[----:B------:R-:W-:-:S02]  /*fe80*/  LOP3.LUT P0, RZ, R201, 0x3, RZ, 0xc0, !PT ;  /* 0x00000003c9ff7812 */ /* 0x000fc4000780c0ff */
[----:B------:R-:W-:Y:S02]  /*fe90*/  IADD3 R5, P5, R6, 0x3000, RZ ;  /* 0x0000300006057810 */ /* 0x000fe40007fbe0ff */
[-C--:B------:R-:W-:Y:S02]  /*fea0*/  ISETP.GE.OR P2, PT, R28, R65.reuse, P0 ;  /* 0x000000411c00720c */ /* 0x080fe40000746670 */
[----:B------:R-:W-:Y:S02]  /*feb0*/  ISETP.GE.OR P0, PT, R11, R65, P0 ;  /* 0x000000410b00720c */ /* 0x000fe40000706670 */
[C---:B------:R-:W-:Y:S01]  /*fec0*/  IADD3 R45, P4, R6.reuse, 0x4000, RZ ;  /* 0x00004000062d7810 */ /* 0x040fe20007f9e0ff */
[----:B------:R-:W-:Y:S01]  /*fed0*/  UIMAD UR8, UR7, UR10, URZ ;  /* 0x0000000a070872a4 */ /* 0x000fe2000f8e023f */
[----:B------:R-:W-:Y:S02]  /*fee0*/  IADD3 R33, P3, R6, 0x6000, RZ ;  /* 0x0000600006217810 */ /* 0x000fe40007f7e0ff */
[----:B------:R-:W-:-:S02]  /*fef0*/  LOP3.LUT R4, R5, 0x380, RZ, 0xc0, !PT ;  /* 0x0000038005047812 */ /* 0x000fc400078ec0ff */
[----:B------:R-:W-:Y:S02]  /*ff00*/  LOP3.LUT R44, R45, 0x380, RZ, 0xc0, !PT ;  /* 0x000003802d2c7812 */ /* 0x000fe400078ec0ff */
[----:B------:R-:W-:Y:S01]  /*ff10*/  IADD3 R57, P6, R6, 0x8000, RZ ;  /* 0x0000800006397810 */ /* 0x000fe20007fde0ff */
[----:B-1----:R-:W-:Y:S01]  /*ff20*/  @!P2 ST.E desc[UR56][R20.64], R2 ;  /* 0x000000021400a985 */ /* 0x002fe2000c101938 */
[----:B------:R-:W-:Y:S01]  /*ff30*/  LOP3.LUT R32, R33, 0x380, RZ, 0xc0, !PT ;  /* 0x0000038021207812 */ /* 0x000fe200078ec0ff */
[----:B------:R-:W-:Y:S01]  /*ff40*/  UIMAD.WIDE.U32 UR6, UR4, UR10, URZ ;  /* 0x0000000a040672a5 */ /* 0x000fe2000f8e003f */
[----:B------:R-:W-:Y:S01]  /*ff50*/  SHF.R.U64 R4, R4, 0x3, RZ ;  /* 0x0000000304047819 */ /* 0x000fe200000012ff */
[----:B--2---:R1:W-:Y:S01]  /*ff60*/  @!P0 ST.E desc[UR56][R38.64], R3 ;  /* 0x0000000326008985 */ /* 0x0043e2000c101938 */
[----:B------:R-:W-:Y:S01]  /*ff70*/  UIMAD UR8, UR4, UR11, UR8 ;  /* 0x0000000b040872a4 */ /* 0x000fe2000f8e0208 */
[----:B------:R-:W-:Y:S02]  /*ff80*/  SHF.R.U64 R44, R44, 0x3, RZ ;  /* 0x000000032c2c7819 */ /* 0x000fe400000012ff */
[----:B------:R-:W-:Y:S01]  /*ff90*/  ULDC.64 UR10, c[0x0][0xae8] ;  /* 0x0002ba00000a7ab9 */ /* 0x000fe20000000a00 */
[----:B------:R-:W-:-:S02]  /*ffa0*/  SHF.R.U64 R32, R32, 0x3, RZ ;  /* 0x0000000320207819 */ /* 0x000fc400000012ff */
[----:B------:R-:W-:Y:S02]  /*ffb0*/  LOP3.LUT R4, R4, R5, RZ, 0x3c, !PT ;  /* 0x0000000504047212 */ /* 0x000fe400078e3cff */
[----:B------:R-:W-:Y:S02]  /*ffc0*/  LOP3.LUT R29, R6, 0x380, RZ, 0xc0, !PT ;  /* 0x00000380061d7812 */ /* 0x000fe400078ec0ff */
[----:B------:R-:W-:Y:S01]  /*ffd0*/  LOP3.LUT R56, R57, 0x380, RZ, 0xc0, !PT ;  /* 0x0000038039387812 */ /* 0x000fe200078ec0ff */
[----:B-1----:R-:W1:Y:S01]  /*ffe0*/  @P1 LDC R3, c[0x0][0xbec] ;  /* 0x0002fb00ff031b82 */ /* 0x002e620000000800 */
[----:B------:R-:W-:Y:S01]  /*fff0*/  IMAD R2, R23, 0x20, R200 ;  /* 0x0000002017027824 */ /* 0x000fe200078e02c8 */
[----:B------:R-:W-:Y:S01]  /*10000*/  UIADD3 UR7, UR7, UR8, URZ ;  /* 0x0000000807077290 */ /* 0x000fe2000fffe03f */
[----:B------:R-:W-:Y:S01]  /*10010*/  LOP3.LUT R44, R44, R45, RZ, 0x3c, !PT ;  /* 0x0000002d2c2c7212 */ /* 0x000fe200078e3cff */
[----:B------:R-:W-:Y:S01]  /*10020*/  UIMAD UR4, UR16, UR10, URZ ;  /* 0x0000000a100472a4 */ /* 0x000fe2000f8e023f */
[----:B------:R-:W-:Y:S01]  /*10030*/  LOP3.LUT R32, R32, R33, RZ, 0x3c, !PT ;  /* 0x0000002120207212 */ /* 0x000fe200078e3cff */
[--C-:B------:R-:W-:Y:S01]  /*10040*/  IMAD.X R5, RZ, RZ, R7.reuse, P5 ;  /* 0x000000ffff057224 */ /* 0x100fe200028e0607 */
[C---:B------:R-:W-:Y:S01]  /*10050*/  IADD3 R53, P5, R6.reuse, 0x9000, RZ ;  /* 0x0000900006357810 */ /* 0x040fe20007fbe0ff */
[--C-:B------:R-:W-:Y:S01]  /*10060*/  IMAD.X R45, RZ, RZ, R7.reuse, P4 ;  /* 0x000000ffff2d7224 */ /* 0x100fe200020e0607 */
[----:B------:R-:W-:Y:S01]  /*10070*/  IADD3 R49, P4, R6, 0xa000, RZ ;  /* 0x0000a00006317810 */ /* 0x000fe20007f9e0ff */
[----:B------:R-:W-:Y:S01]  /*10080*/  VIADD R62, R2, UR41 ;  /* 0x00000029023e7c36 */ /* 0x000fe20008000000 */
[----:B------:R-:W-:Y:S01]  /*10090*/  UIMAD UR4, UR43, UR11, UR4 ;  /* 0x0000000b2b0472a4 */ /* 0x000fe2000f8e0204 */
[--C-:B------:R-:W-:Y:S01]  /*100a0*/  IMAD.X R33, RZ, RZ, R7.reuse, P3 ;  /* 0x000000ffff217224 */ /* 0x100fe200018e0607 */
[----:B------:R-:W-:Y:S01]  /*100b0*/  UIMAD.WIDE.U32 UR6, UR43, UR10, UR6 ;  /* 0x0000000a2b0672a5 */ /* 0x000fe2000f8e0006 */
[----:B------:R-:W-:Y:S01]  /*100c0*/  IADD3 R15, P3, R6, 0xb000, RZ ;  /* 0x0000b000060f7810 */ /* 0x000fe20007f7e0ff */
[----:B------:R-:W-:Y:S01]  /*100d0*/  ULDC.64 UR8, c[0x0][0xaf0] ;  /* 0x0002bc0000087ab9 */ /* 0x000fe20000000a00 */
[----:B------:R-:W-:Y:S01]  /*100e0*/  LOP3.LUT R52, R53, 0x380, RZ, 0xc0, !PT ;  /* 0x0000038035347812 */ /* 0x000fe200078ec0ff */
[----:B------:R-:W-:Y:S01]  /*100f0*/  UIADD3 UR7, UR7, UR4, URZ ;  /* 0x0000000407077290 */ /* 0x000fe2000fffe03f */
[----:B------:R-:W-:Y:S01]  /*10100*/  LOP3.LUT R48, R49, 0x380, RZ, 0xc0, !PT ;  /* 0x0000038031307812 */ /* 0x000fe200078ec0ff */
[----:B------:R-:W-:Y:S01]  /*10110*/  UIMAD UR4, UR15, UR8, URZ ;  /* 0x000000080f0472a4 */ /* 0x000fe2000f8e023f */
[----:B------:R-:W-:Y:S01]  /*10120*/  SHF.R.U64 R29, R29, 0x3, RZ ;  /* 0x000000031d1d7819 */ /* 0x000fe200000012ff */
[----:B------:R-:W5:Y:S01]  /*10130*/  LD.E.128 R44, desc[UR56][R44.64] ;  /* 0x000000382c2c7980 */ /* 0x000f62000c101d00 */
[----:B------:R-:W-:Y:S01]  /*10140*/  LOP3.LUT R10, R15, 0x380, RZ, 0xc0, !PT ;  /* 0x000003800f0a7812 */ /* 0x000fe200078ec0ff */
[----:B-1----:R-:W-:Y:S01]  /*10150*/  @P1 IMAD.HI.U32 R2, R62, R3, RZ ;  /* 0x000000033e021227 */ /* 0x002fe200078e00ff */
[----:B------:R-:W-:Y:S01]  /*10160*/  SHF.R.U64 R56, R56, 0x3, RZ ;  /* 0x0000000338387819 */ /* 0x000fe200000012ff */
[----:B------:R-:W-:Y:S01]  /*10170*/  UIMAD UR4, UR14, UR9, UR4 ;  /* 0x000000090e0472a4 */ /* 0x000fe2000f8e0204 */
[----:B------:R-:W-:Y:S01]  /*10180*/  SHF.R.U64 R52, R52, 0x3, RZ ;  /* 0x0000000334347819 */ /* 0x000fe200000012ff */
[----:B------:R-:W-:Y:S01]  /*10190*/  IMAD.MOV.U32 R21, RZ, RZ, R62 ;  /* 0x000000ffff157224 */ /* 0x000fe200078e003e */
[----:B------:R-:W-:Y:S01]  /*101a0*/  SHF.R.U64 R48, R48, 0x3, RZ ;  /* 0x0000000330307819 */ /* 0x000fe200000012ff */
[----:B------:R-:W-:Y:S01]  /*101b0*/  UIMAD.WIDE.U32 UR6, UR14, UR8, UR6 ;  /* 0x000000080e0672a5 */ /* 0x000fe2000f8e0006 */
[----:B------:R-:W-:Y:S01]  /*101c0*/  LOP3.LUT R28, R29, R6, RZ, 0x3c, !PT ;  /* 0x000000061d1c7212 */ /* 0x000fe200078e3cff */
[--C-:B------:R-:W-:Y:S01]  /*101d0*/  IMAD.X R37, RZ, RZ, R7.reuse, P3 ;  /* 0x000000ffff257224 */ /* 0x100fe200018e0607 */
[----:B0-----:R-:W-:Y:S01]  /*101e0*/  @P1 SHF.R.U32.HI R21, RZ, R63, R2 ;  /* 0x0000003fff151219 */ /* 0x001fe20000011602 */
[--C-:B------:R-:W-:Y:S01]  /*101f0*/  IMAD.MOV.U32 R29, RZ, RZ, R7.reuse ;  /* 0x000000ffff1d7224 */ /* 0x100fe200078e0007 */
[----:B------:R-:W-:Y:S01]  /*10200*/  SHF.R.U64 R6, R10, 0x3, RZ ;  /* 0x000000030a067819 */ /* 0x000fe200000012ff */
[----:B------:R-:W-:Y:S01]  /*10210*/  UIADD3 UR4, UR7, UR4, URZ ;  /* 0x0000000407047290 */ /* 0x000fe2000fffe03f */
[----:B------:R-:W-:Y:S01]  /*10220*/  LOP3.LUT R56, R56, R57, RZ, 0x3c, !PT ;  /* 0x0000003938387212 */ /* 0x000fe200078e3cff */
[--C-:B------:R-:W-:Y:S01]  /*10230*/  IMAD.X R57, RZ, RZ, R7.reuse, P6 ;  /* 0x000000ffff397224 */ /* 0x100fe200030e0607 */
[----:B------:R-:W-:Y:S01]  /*10240*/  LOP3.LUT R52, R52, R53, RZ, 0x3c, !PT ;  /* 0x0000003534347212 */ /* 0x000fe200078e3cff */
[--C-:B------:R-:W-:Y:S01]  /*10250*/  IMAD.X R53, RZ, RZ, R7.reuse, P5 ;  /* 0x000000ffff357224 */ /* 0x100fe200028e0607 */
[----:B------:R-:W-:Y:S01]  /*10260*/  LOP3.LUT R48, R48, R49, RZ, 0x3c, !PT ;  /* 0x0000003130307212 */ /* 0x000fe200078e3cff */
[----:B------:R-:W-:Y:S01]  /*10270*/  IMAD.X R49, RZ, RZ, R7, P4 ;  /* 0x000000ffff317224 */ /* 0x000fe200020e0607 */
[--C-:B------:R-:W-:Y:S01]  /*10280*/  SHF.R.S32.HI R20, RZ, 0x1f, R21.reuse ;  /* 0x0000001fff147819 */ /* 0x100fe20000011415 */
[----:B------:R-:W-:Y:S01]  /*10290*/  IMAD.MOV R60, RZ, RZ, -R21 ;  /* 0x000000ffff3c7224 */ /* 0x000fe200078e0a15 */
[----:B------:R-:W-:Y:S01]  /*102a0*/  LOP3.LUT R36, R6, R15, RZ, 0x3c, !PT ;  /* 0x0000000f06247212 */ /* 0x000fe200078e3cff */
[----:B------:R-:W-:Y:S01]  /*102b0*/  ULDC.64 UR8, c[0x0][0xae0] ;  /* 0x0002b80000087ab9 */ /* 0x000fe20000000a00 */
[----:B------:R-:W-:Y:S01]  /*102c0*/  IMAD.U32 R3, RZ, RZ, UR7 ;  /* 0x00000007ff037e24 */ /* 0x000fe2000f8e00ff */
[----:B------:R-:W5:Y:S01]  /*102d0*/  LD.E.128 R28, desc[UR56][R28.64] ;  /* 0x000000381c1c7980 */ /* 0x000f62000c101d00 */
[----:B------:R-:W-:-:S02]  /*102e0*/  IMAD R20, R20, UR8, RZ ;  /* 0x0000000814147c24 */ /* 0x000fc4000f8e02ff */
[----:B------:R-:W-:Y:S01]  /*102f0*/  IMAD R61, R61, R60, R62 ;  /* 0x0000003c3d3d7224 */ /* 0x000fe200078e023e */
[----:B------:R-:W5:Y:S01]  /*10300*/  LD.E.128 R12, desc[UR56][R12.64] ;  /* 0x000000380c0c7980 */ /* 0x000f62000c101d00 */
[----:B------:R-:W-:Y:S01]  /*10310*/  IMAD.U32 R2, RZ, RZ, UR6 ;  /* 0x00000006ff027e24 */ /* 0x000fe2000f8e00ff */
[----:B------:R-:W-:Y:S01]  /*10320*/  ULDC.64 UR6, c[0x0][0xad8] ;  /* 0x0002b60000067ab9 */ /* 0x000fe20000000a00 */
[----:B------:R-:W-:Y:S01]  /*10330*/  IMAD.U32 R3, RZ, RZ, UR4 ;  /* 0x00000004ff037e24 */ /* 0x000fe2000f8e00ff */
[----:B------:R-:W5:Y:S01]  /*10340*/  LD.E.128 R8, desc[UR56][R8.64] ;  /* 0x0000003808087980 */ /* 0x000f62000c101d00 */
[----:B------:R-:W-:-:S03]  /*10350*/  IMAD R63, R21, UR9, R20 ;  /* 0x00000009153f7c24 */ /* 0x000fc6000f8e0214 */
[----:B------:R-:W5:Y:S01]  /*10360*/  LD.E.128 R4, desc[UR56][R4.64] ;  /* 0x0000003804047980 */ /* 0x000f62000c101d00 */
[----:B------:R-:W-:-:S03]  /*10370*/  SHF.R.S32.HI R20, RZ, 0x1f, R61 ;  /* 0x0000001fff147819 */ /* 0x000fc6000001143d */
[----:B------:R-:W5:Y:S04]  /*10380*/  LD.E.128 R40, desc[UR56][R40.64] ;  /* 0x0000003828287980 */ /* 0x000f68000c101d00 */
[----:B------:R-:W5:Y:S04]  /*10390*/  LD.E.128 R32, desc[UR56][R32.64] ;  /* 0x0000003820207980 */ /* 0x000f68000c101d00 */
[----:B------:R-:W5:Y:S04]  /*103a0*/  LD.E.128 R24, desc[UR56][R24.64] ;  /* 0x0000003818187980 */ /* 0x000f68000c101d00 */
[----:B------:R-:W5:Y:S04]  /*103b0*/  LD.E.128 R56, desc[UR56][R56.64] ;  /* 0x0000003838387980 */ /* 0x000f68000c101d00 */
[----:B------:R-:W5:Y:S04]  /*103c0*/  LD.E.128 R52, desc[UR56][R52.64] ;  /* 0x0000003834347980 */ /* 0x000f68000c101d00 */
[----:B------:R-:W5:Y:S04]  /*103d0*/  LD.E.128 R48, desc[UR56][R48.64] ;  /* 0x0000003830307980 */ /* 0x000f68000c101d00 */
[----:B------:R-:W5:Y:S01]  /*103e0*/  LD.E.128 R36, desc[UR56][R36.64] ;  /* 0x0000003824247980 */ /* 0x000f62000c101d00 */
[----:B------:R-:W-:Y:S01]  /*103f0*/  IMAD.WIDE.U32 R2, R21, UR8, R2 ;  /* 0x0000000815027c25 */ /* 0x000fe2000f8e0002 */
        /* <DEDUP_REMOVED lines=8> */
[----:B------:R-:W-:Y:S02]  /*10480*/  VIADD R64, R200, UR41 ;  /* 0x00000029c8407c36 */ /* 0x000fe40008000000 */
[C---:B------:R-:W-:Y:S02]  /*10490*/  IMAD R21, R61.reuse, UR7, R60 ;  /* 0x000000073d157c24 */ /* 0x040fe4000f8e023c */
[----:B------:R-:W-:Y:S01]  /*104a0*/  IMAD.WIDE.U32 R2, R61, UR6, R2 ;  /* 0x000000063d027c25 */ /* 0x000fe2000f8e0002 */
[----:B------:R-:W-:Y:S01]  /*104b0*/  ISETP.GE.AND P2, PT, R64, R65, PT ;  /* 0x000000414000720c */ /* 0x000fe20003f46270 */
[----:B------:R-:W-:Y:S02]  /*104c0*/  ULDC.64 UR6, c[0x0][0xa80] ;  /* 0x0002a00000067ab9 */ /* 0x000fe40000000a00 */
[----:B------:R-:W-:Y:S01]  /*104d0*/  VIADD R0, R0, 0x2a820 ;  /* 0x0002a82000007836 */ /* 0x000fe20000000000 */
[----:B------:R-:W-:Y:S01]  /*104e0*/  LEA R62, P3, R2, UR6, 0x1 ;  /* 0x00000006023e7c11 */ /* 0x000fe2000f8608ff */
[----:B------:R-:W-:-:S02]  /*104f0*/  IMAD.IADD R3, R3, 0x1, R21 ;  /* 0x0000000103037824 */ /* 0x000fc400078e0215 */
[----:B------:R-:W-:Y:S01]  /*10500*/  VIADD R20, R64, 0x20 ;  /* 0x0000002040147836 */ /* 0x000fe20000000000 */
[----:B------:R-:W-:Y:S02]  /*10510*/  PRMT R0, RZ, 0x654, R0 ;  /* 0x00000654ff007816 */ /* 0x000fe40000000000 */
[----:B------:R-:W-:Y:S02]  /*10520*/  LEA.HI.X R63, R2, UR7, R3, 0x1, P3 ;  /* 0x00000007023f7c11 */ /* 0x000fe400098f0c03 */
[-C--:B------:R-:W-:Y:S01]  /*10530*/  ISETP.GE.AND P1, PT, R20, R65.reuse, PT ;  /* 0x000000411400720c */ /* 0x080fe20003f26270 */
[----:B------:R-:W-:Y:S01]  /*10540*/  VIADD R20, R64, 0x40 ;  /* 0x0000004040147836 */ /* 0x000fe20000000000 */
[----:B0-----:R0:W-:Y:S01]  /*10550*/  SYNCS.ARRIVE.TRANS64.RED.A1T0 RZ, [R0+URZ], RZ ;  /* 0x000000ff00ff79a7 */ /* 0x0011e2000810043f */
        /* <DEDUP_REMOVED lines=18> */
.L_x_1374:
[----:B------:R-:W-:Y:S05]  /*10680*/  BSYNC B1 ;  /* 0x0000000000017941 */ /* 0x000fea0003800000 */
.L_x_1373:
[----:B0-----:R0:W4:Y:S01]  /*10690*/  SHFL.IDX PT, R0, R63, 0x1, 0x181f ;  /* 0x00381f003f007f89 */ /* 0x00112200000e0000 */
        /* <DEDUP_REMOVED lines=8> */
[CC--:B------:R-:W-:Y:S02]  /*10720*/  @!P5 LEA R20, P2, R19.reuse, R29.reuse, 0x1 ;  /* 0x0000001d1314d211 */ /* 0x0c0fe400078408ff */
[----:B------:R-:W-:Y:S02]  /*10730*/  @!P6 LEA R28, P3, R22, R29, 0x1 ;  /* 0x0000001d161ce211 */ /* 0x000fe400078608ff */
[-C--:B----4-:R-:W-:Y:S02]  /*10740*/  @!P4 LEA.HI.X R3, R18, R0.reuse, R207, 0x1, P1 ;  /* 0x000000001203c211 */ /* 0x090fe400008f0ccf */
[-C--:B------:R-:W-:Y:S02]  /*10750*/  @!P5 LEA.HI.X R21, R19, R0.reuse, R206, 0x1, P2 ;  /* 0x000000001315d211 */ /* 0x080fe400010f0cce */
[----:B------:R-:W-:Y:S01]  /*10760*/  @!P6 LEA.HI.X R29, R22, R0, R205, 0x1, P3 ;  /* 0x00000000161de211 */ /* 0x000fe200018f0ccd */
[----:B------:R3:W-:Y:S04]  /*10770*/  @!P4 ST.E.128 desc[UR56][R2.64], R12 ;  /* 0x0000000c0200c985 */ /* 0x0007e8000c101d38 */
[----:B------:R3:W-:Y:S04]  /*10780*/  @!P5 ST.E.128 desc[UR56][R20.64], R40 ;  /* 0x000000281400d985 */ /* 0x0007e8000c101d38 */
[----:B------:R3:W-:Y:S02]  /*10790*/  @!P6 ST.E.128 desc[UR56][R28.64], R52 ;  /* 0x000000341c00e985 */ /* 0x0007e4000c101d38 */
.L_x_1376:
[----:B------:R-:W-:Y:S05]  /*107a0*/  BSYNC B1 ;  /* 0x0000000000017941 */ /* 0x000fea0003800000 */
.L_x_1375:
        /* <DEDUP_REMOVED lines=11> */
[-C--:B0-----:R-:W-:Y:S02]  /*10860*/  @!P3 LEA.HI.X R3, R18, R0.reuse, R207, 0x1, P0 ;  /* 0x000000001203b211 */ /* 0x081fe400000f0ccf */
[-C--:B------:R-:W-:Y:S02]  /*10870*/  @!P4 LEA.HI.X R13, R19, R0.reuse, R206, 0x1, P1 ;  /* 0x00000000130dc211 */ /* 0x080fe400008f0cce */
[----:B------:R-:W-:Y:S01]  /*10880*/  @!P5 LEA.HI.X R15, R22, R0, R205, 0x1, P2 ;  /* 0x00000000160fd211 */ /* 0x000fe200010f0ccd */
[----:B------:R0:W-:Y:S04]  /*10890*/  @!P3 ST.E.128 desc[UR56][R2.64], R8 ;  /* 0x000000080200b985 */ /* 0x0001e8000c101d38 */
[----:B------:R0:W-:Y:S04]  /*108a0*/  @!P4 ST.E.128 desc[UR56][R12.64], R32 ;  /* 0x000000200c00c985 */ /* 0x0001e8000c101d38 */
[----:B------:R0:W-:Y:S02]  /*108b0*/  @!P5 ST.E.128 desc[UR56][R14.64], R48 ;  /* 0x000000300e00d985 */ /* 0x0001e4000c101d38 */
.L_x_1378:
[----:B------:R-:W-:Y:S05]  /*108c0*/  BSYNC B1 ;  /* 0x0000000000017941 */ /* 0x000fea0003800000 */
.L_x_1377:
[----:B0-----:R-:W-:Y:S01]  /*108d0*/  VIADD R0, R64, 0x60 ;  /* 0x0000006040007836 */ /* 0x001fe20000000000 */
[----:B-1--4-:R-:W4:Y:S04]  /*108e0*/  SHFL.IDX PT, R63, R63, 0x3, 0x181f ;  /* 0x00781f003f3f7f89 */ /* 0x012f2800000e0000 */
[----:B------:R-:W-:Y:S01]  /*108f0*/  ISETP.GE.AND P0, PT, R0, R65, PT ;  /* 0x000000410000720c */ /* 0x000fe20003f06270 */
[----:B------:R0:W1:-:S12]  /*10900*/  SHFL.IDX PT, R11, R62, 0x3, 0x181f ;  /* 0x00781f003e0b7f89 */ /* 0x00005800000e0000 */
[----:B0-----:R-:W-:Y:S05]  /*10910*/  @P0 BRA `(.L_x_1379) ;  /* 0x0000000c005c0947 */ /* 0x001fea0003800000 */
[----:B------:R-:W-:Y:S02]  /*10920*/  ULDC UR4, c[0x0][0xac8] ;  /* 0x0002b20000047ab9 */ /* 0x000fe40000000800 */
[----:B------:R-:W-:Y:S02]  /*10930*/  ISETP.GE.AND P2, PT, R18, UR4, PT ;  /* 0x0000000412007c0c */ /* 0x000fe4000bf46270 */
[----:B------:R-:W-:-:S11]  /*10940*/  ISETP.GE.AND P3, PT, R19, UR4, PT ;  /* 0x0000000413007c0c */ /* 0x000fd6000bf66270 */
[CC--:B-1----:R-:W-:Y:S02]  /*10950*/  @!P2 LEA R2, P0, R18.reuse, R11.reuse, 0x1 ;  /* 0x0000000b1202a211 */ /* 0x0c2fe400078008ff */
[C---:B------:R-:W-:Y:S02]  /*10960*/  @!P3 LEA R8, P1, R19.reuse, R11, 0x1 ;  /* 0x0000000b1308b211 */ /* 0x040fe400078208ff */
[-C--:B----4-:R-:W-:Y:S02]  /*10970*/  @!P2 LEA.HI.X R3, R18, R63.reuse, R207, 0x1, P0 ;  /* 0x0000003f1203a211 */ /* 0x090fe400000f0ccf */
[----:B------:R-:W-:Y:S02]  /*10980*/  @!P3 LEA.HI.X R9, R19, R63, R206, 0x1, P1 ;  /* 0x0000003f1309b211 */ /* 0x000fe400008f0cce */
[----:B------:R-:W-:Y:S01]  /*10990*/  ISETP.GE.AND P0, PT, R22, UR4, PT ;  /* 0x0000000416007c0c */ /* 0x000fe2000bf06270 */
[----:B------:R0:W-:Y:S04]  /*109a0*/  @!P2 ST.E.128 desc[UR56][R2.64], R4 ;  /* 0x000000040200a985 */ /* 0x0001e8000c101d38 */
[----:B------:R0:W-:Y:S08]  /*109b0*/  @!P3 ST.E.128 desc[UR56][R8.64], R24 ;  /* 0x000000180800b985 */ /* 0x0001f0000c101d38 */
[----:B------:R-:W-:Y:S05]  /*109c0*/  @P0 BRA `(.L_x_1379) ;  /* 0x0000000c00300947 */ /* 0x000fea0003800000 */
[----:B0-----:R-:W-:-:S04]  /*109d0*/  LEA R2, P0, R22, R11, 0x1 ;  /* 0x0000000b16027211 */ /* 0x001fc800078008ff */
[----:B------:R-:W-:-:S05]  /*109e0*/  LEA.HI.X R3, R22, R63, R205, 0x1, P0 ;  /* 0x0000003f16037211 */ /* 0x000fca00000f0ccd */
[----:B------:R0:W-:Y:S01]  /*109f0*/  ST.E.128 desc[UR56][R2.64], R36 ;  /* 0x0000002402007985 */ /* 0x0001e2000c101d38 */
[----:B------:R-:W-:Y:S05]  /*10a00*/  BRA `(.L_x_1379) ;  /* 0x0000000c00207947 */ /* 0x000fea0003800000 */
.L_x_1371:
        /* <DEDUP_REMOVED lines=11> */
[----:B------:R-:W-:Y:S01]  /*10ac0*/  UISETP.NE.U32.AND UP1, UPT, UR6, URZ, UPT ;  /* 0x0000003f0600728c */ /* 0x000fe2000bf25070 */
[----:B------:R-:W-:Y:S02]  /*10ad0*/  IMAD.U32 R0, RZ, RZ, UR4 ;  /* 0x00000004ff007e24 */ /* 0x000fe4000f8e00ff */
[----:B------:R-:W2:Y:S01]  /*10ae0*/  @P2 LDG.E R6, desc[UR56][R2.64] ;  /* 0x0000003802062981 */ /* 0x000ea2000c1e1900 */
[----:B------:R-:W-:-:S06]  /*10af0*/  UISETP.NE.AND.EX UP1, UPT, UR7, URZ, UPT, UP1 ;  /* 0x0000003f0700728c */ /* 0x000fcc000bf25310 */
        /* <DEDUP_REMOVED lines=11> */
[----:B--2---:R-:W-:Y:S01]  /*10bb0*/  @P2 R2UR UR4, R6 ;  /* 0x00000000060422ca */ /* 0x004fe200000e0000 */
[----:B01----:R-:W-:-:S14]  /*10bc0*/  @P3 BRA `(.L_x_1380) ;  /* 0x0000000000103947 */ /* 0x003fdc0003800000 */
[----:B------:R-:W-:Y:S05]  /*10bd0*/  @!P2 BRA `(.L_x_1380) ;  /* 0x00000000000ca947 */ /* 0x000fea0003800000 */
[----:B------:R-:W2:Y:S04]  /*10be0*/  LDG.E R5, desc[UR56][R2.64] ;  /* 0x0000003802057981 */ /* 0x000ea8000c1e1900 */
[----:B-----5:R-:W2:Y:S02]  /*10bf0*/  LDG.E R0, desc[UR56][R2.64+0x4] ;  /* 0x0000043802007981 */ /* 0x020ea4000c1e1900 */
[----:B--2---:R-:W-:-:S07]  /*10c00*/  IMAD.IADD R0, R0, 0x1, -R5 ;  /* 0x0000000100007824 */ /* 0x004fce00078e0a05 */
.L_x_1380:
[----:B------:R-:W-:Y:S01]  /*10c10*/  USHF.R.S32.HI UR6, URZ, 0x1f, UR42 ;  /* 0x0000001f3f067899 */ /* 0x000fe2000801142a */
[----:B------:R-:W-:Y:S01]  /*10c20*/  BSSY B1, `(.L_x_1381) ;  /* 0x000002e000017945 */ /* 0x000fe20003800000 */
[----:B------:R-:W-:Y:S02]  /*10c30*/  USHF.R.S32.HI UR9, URZ, 0x1f, UR4 ;  /* 0x0000001f3f097899 */ /* 0x000fe40008011404 */
[----:B------:R-:W-:Y:S02]  /*10c40*/  USEL UR11, UR42, URZ, !UP0 ;  /* 0x0000003f2a0b7287 */ /* 0x000fe4000c000000 */
[----:B------:R-:W-:Y:S01]  /*10c50*/  USEL UR12, UR6, URZ, !UP0 ;  /* 0x0000003f060c7287 */ /* 0x000fe2000c000000 */
[----:B------:R-:W-:Y:S11]  /*10c60*/  @P1 BRA `(.L_x_1382) ;  /* 0x0000000000a41947 */ /* 0x000ff60003800000 */
[----:B------:R-:W0:Y:S01]  /*10c70*/  S2R R3, SR_TID.X ;  /* 0x0000000000037919 */ /* 0x000e220000002100 */
[----:B------:R-:W1:Y:S01]  /*10c80*/  LDC R7, c[0x0][0xbe8] ;  /* 0x0002fa00ff077b82 */ /* 0x000e620000000800 */
[----:B------:R-:W-:Y:S02]  /*10c90*/  IMAD.U32 R4, RZ, RZ, UR41 ;  /* 0x00000029ff047e24 */ /* 0x000fe4000f8e00ff */
[----:B-1---5:R-:W-:-:S03]  /*10ca0*/  IMAD R2, R0, R7, RZ ;  /* 0x0000000700027224 */ /* 0x022fc600078e02ff */
[----:B0-----:R-:W-:-:S04]  /*10cb0*/  IADD3 R4, R4, -0x80, R3 ;  /* 0xffffff8004047810 */ /* 0x001fc80007ffe003 */
[----:B------:R-:W-:-:S13]  /*10cc0*/  ISETP.GE.AND P1, PT, R4, R2, PT ;  /* 0x000000020400720c */ /* 0x000fda0003f26270 */
[----:B------:R-:W-:Y:S05]  /*10cd0*/  @P1 BRA `(.L_x_1382) ;  /* 0x0000000000881947 */ /* 0x000fea0003800000 */
[----:B------:R-:W-:Y:S01]  /*10ce0*/  ISETP.NE.AND P1, PT, R7, 0x1, PT ;  /* 0x000000010700780c */ /* 0x000fe20003f25270 */
[----:B------:R-:W-:Y:S01]  /*10cf0*/  ULDC.64 UR14, c[0x0][0xb90] ;  /* 0x0002e400000e7ab9 */ /* 0x000fe20000000a00 */
[----:B------:R-:W-:Y:S01]  /*10d00*/  UMOV UR6, UR4 ;  /* 0x0000000400067c82 */ /* 0x000fe20008000000 */
[----:B------:R-:W-:Y:S01]  /*10d10*/  UIMAD UR8, UR10, UR14, URZ ;  /* 0x0000000e0a0872a4 */ /* 0x000fe2000f8e023f */
[----:B------:R-:W-:Y:S01]  /*10d20*/  IMAD.MOV.U32 R2, RZ, RZ, R4 ;  /* 0x000000ffff027224 */ /* 0x000fe200078e0004 */
[----:B------:R-:W-:Y:S02]  /*10d30*/  UMOV UR7, UR9 ;  /* 0x0000000900077c82 */ /* 0x000fe40008000000 */
[----:B------:R-:W-:Y:S02]  /*10d40*/  UIMAD.WIDE.U32 UR6, UR43, UR14, UR6 ;  /* 0x0000000e2b0672a5 */ /* 0x000fe4000f8e0006 */
[----:B------:R-:W-:-:S03]  /*10d50*/  UIMAD UR8, UR43, UR15, UR8 ;  /* 0x0000000f2b0872a4 */ /* 0x000fc6000f8e0208 */
[----:B------:R-:W-:Y:S01]  /*10d60*/  ULDC.64 UR14, c[0x0][0xb98] ;  /* 0x0002e600000e7ab9 */ /* 0x000fe20000000a00 */
[----:B------:R-:W0:Y:S01]  /*10d70*/  @P1 LDC R3, c[0x0][0xbec] ;  /* 0x0002fb00ff031b82 */ /* 0x000e220000000800 */
[----:B------:R-:W-:Y:S02]  /*10d80*/  UIADD3 UR7, UR7, UR8, URZ ;  /* 0x0000000807077290 */ /* 0x000fe4000fffe03f */
[----:B------:R-:W-:Y:S02]  /*10d90*/  UIMAD UR8, UR12, UR14, URZ ;  /* 0x0000000e0c0872a4 */ /* 0x000fe4000f8e023f */
[----:B------:R-:W-:Y:S02]  /*10da0*/  UIMAD.WIDE.U32 UR6, UR11, UR14, UR6 ;  /* 0x0000000e0b0672a5 */ /* 0x000fe4000f8e0006 */
[----:B------:R-:W-:Y:S01]  /*10db0*/  UIMAD UR8, UR11, UR15, UR8 ;  /* 0x0000000f0b0872a4 */ /* 0x000fe2000f8e0208 */
[----:B------:R-:W1:Y:S02]  /*10dc0*/  @P1 LDC R6, c[0x0][0xbf0] ;  /* 0x0002fc00ff061b82 */ /* 0x000e640000000800 */
[----:B------:R-:W-:Y:S01]  /*10dd0*/  ULDC.64 UR14, c[0x0][0xb88] ;  /* 0x0002e200000e7ab9 */ /* 0x000fe20000000a00 */
[----:B0-----:R-:W-:-:S05]  /*10de0*/  @P1 IMAD.HI.U32 R3, R4, R3, RZ ;  /* 0x0000000304031227 */ /* 0x001fca00078e00ff */
[----:B-1----:R-:W-:Y:S01]  /*10df0*/  @P1 SHF.R.U32.HI R2, RZ, R6, R3 ;  /* 0x00000006ff021219 */ /* 0x002fe20000011603 */
[----:B------:R-:W-:-:S03]  /*10e00*/  IMAD.U32 R6, RZ, RZ, UR8 ;  /* 0x00000008ff067e24 */ /* 0x000fc6000f8e00ff */
[--C-:B------:R-:W-:Y:S01]  /*10e10*/  SHF.R.S32.HI R3, RZ, 0x1f, R2.reuse ;  /* 0x0000001fff037819 */ /* 0x100fe20000011402 */
[----:B------:R-:W-:Y:S01]  /*10e20*/  IMAD.MOV R5, RZ, RZ, -R2 ;  /* 0x000000ffff057224 */ /* 0x000fe200078e0a02 */
[----:B------:R-:W-:-:S03]  /*10e30*/  IADD3 R2, P1, R2, UR6, RZ ;  /* 0x0000000602027c10 */ /* 0x000fc6000ff3e0ff */
[----:B------:R-:W-:Y:S01]  /*10e40*/  IMAD R5, R7, R5, R4 ;  /* 0x0000000507057224 */ /* 0x000fe200078e0204 */
[----:B------:R-:W-:Y:S01]  /*10e50*/  IADD3.X R3, R3, UR7, R6, P1, !PT ;  /* 0x0000000703037c10 */ /* 0x000fe20008ffe406 */
[----:B------:R-:W-:-:S03]  /*10e60*/  ULDC.64 UR6, c[0x0][0xb50] ;  /* 0x0002d40000067ab9 */ /* 0x000fc60000000a00 */
[----:B------:R-:W-:Y:S01]  /*10e70*/  SHF.R.S32.HI R4, RZ, 0x1f, R5 ;  /* 0x0000001fff047819 */ /* 0x000fe20000011405 */
[----:B------:R-:W-:-:S04]  /*10e80*/  IMAD.WIDE.U32 R2, R5, UR14, R2 ;  /* 0x0000000e05027c25 */ /* 0x000fc8000f8e0002 */
[----:B------:R-:W-:-:S04]  /*10e90*/  IMAD R4, R4, UR14, RZ ;  /* 0x0000000e04047c24 */ /* 0x000fc8000f8e02ff */
[----:B------:R-:W-:Y:S01]  /*10ea0*/  IMAD R7, R5, UR15, R4 ;  /* 0x0000000f05077c24 */ /* 0x000fe2000f8e0204 */
[----:B------:R-:W-:-:S03]  /*10eb0*/  LEA R4, P1, R2, UR6, 0x2 ;  /* 0x0000000602047c11 */ /* 0x000fc6000f8210ff */
[----:B------:R-:W-:-:S05]  /*10ec0*/  IMAD.IADD R3, R3, 0x1, R7 ;  /* 0x0000000103037824 */ /* 0x000fca00078e0207 */
[----:B------:R-:W-:Y:S01]  /*10ed0*/  LEA.HI.X R5, R2, UR7, R3, 0x2, P1 ;  /* 0x0000000702057c11 */ /* 0x000fe200088f1403 */
[----:B------:R-:W-:-:S05]  /*10ee0*/  IMAD.MOV.U32 R3, RZ, RZ, -0x800000 ;  /* 0xff800000ff037424 */ /* 0x000fca00078e00ff */
[----:B------:R0:W-:Y:S02]  /*10ef0*/  STG.E desc[UR56][R4.64], R3 ;  /* 0x0000000304007986 */ /* 0x0001e4000c101938 */
.L_x_1382:
[----:B------:R-:W-:Y:S05]  /*10f00*/  BSYNC B1 ;  /* 0x0000000000017941 */ /* 0x000fea0003800000 */
.L_x_1381:
[----:B0-----:R-:W0:Y:S01]  /*10f10*/  @P0 LDC R3, c[0x0][0xbf0] ;  /* 0x0002fc00ff030b82 */ /* 0x001e220000000800 */
[----:B------:R-:W-:Y:S01]  /*10f20*/  ULDC.64 UR14, c[0x0][0xaa0] ;  /* 0x0002a800000e7ab9 */ /* 0x000fe20000000a00 */
[----:B------:R-:W-:Y:S01]  /*10f30*/  IMAD R2, R23, 0x20, R200 ;  /* 0x0000002017027824 */ /* 0x000fe200078e02c8 */
[----:B------:R-:W-:Y:S01]  /*10f40*/  UIMAD UR8, UR9, UR14, URZ ;  /* 0x0000000e090872a4 */ /* 0x000fe2000f8e023f */
[----:B------:R-:W-:Y:S01]  /*10f50*/  BSSY B1, `(.L_x_1383) ;  /* 0x000003d000017945 */ /* 0x000fe20003800000 */
[----:B------:R-:W-:Y:S01]  /*10f60*/  UIMAD.WIDE.U32 UR6, UR4, UR14, URZ ;  /* 0x0000000e040672a5 */ /* 0x000fe2000f8e003f */
[----:B------:R-:W-:Y:S01]  /*10f70*/  VIADD R6, R2, UR41 ;  /* 0x0000002902067c36 */ /* 0x000fe20008000000 */
[----:B------:R-:W-:-:S03]  /*10f80*/  UIMAD UR8, UR4, UR15, UR8 ;  /* 0x0000000f040872a4 */ /* 0x000fc6000f8e0208 */
[----:B------:R-:W-:Y:S01]  /*10f90*/  ULDC.64 UR14, c[0x0][0xae8] ;  /* 0x0002ba00000e7ab9 */ /* 0x000fe20000000a00 */
[----:B------:R-:W-:Y:S01]  /*10fa0*/  UIADD3 UR7, UR7, UR8, URZ ;  /* 0x0000000807077290 */ /* 0x000fe2000fffe03f */
[----:B------:R-:W-:Y:S01]  /*10fb0*/  @P0 IMAD.HI.U32 R2, R6, R9, RZ ;  /* 0x0000000906020227 */ /* 0x000fe200078e00ff */
[----:B------:R-:W-:Y:S02]  /*10fc0*/  UIMAD UR4, UR10, UR14, URZ ;  /* 0x0000000e0a0472a4 */ /* 0x000fe4000f8e023f */
[----:B------:R-:W-:Y:S01]  /*10fd0*/  UIMAD.WIDE.U32 UR6, UR43, UR14, UR6 ;  /* 0x0000000e2b0672a5 */ /* 0x000fe2000f8e0006 */
[----:B------:R-:W-:Y:S01]  /*10fe0*/  IMAD.MOV.U32 R5, RZ, RZ, R6 ;  /* 0x000000ffff057224 */ /* 0x000fe200078e0006 */
[----:B------:R-:W-:Y:S01]  /*10ff0*/  UIMAD UR4, UR43, UR15, UR4 ;  /* 0x0000000f2b0472a4 */ /* 0x000fe2000f8e0204 */
[----:B------:R-:W-:-:S03]  /*11000*/  ULDC.64 UR8, c[0x0][0xaf0] ;  /* 0x0002bc0000087ab9 */ /* 0x000fc60000000a00 */
[----:B------:R-:W-:Y:S02]  /*11010*/  UIADD3 UR7, UR7, UR4, URZ ;  /* 0x0000000407077290 */ /* 0x000fe4000fffe03f */
[----:B------:R-:W-:Y:S01]  /*11020*/  UIMAD UR4, UR12, UR8, URZ ;  /* 0x000000080c0472a4 */ /* 0x000fe2000f8e023f */
[----:B0-----:R-:W-:Y:S01]  /*11030*/  @P0 SHF.R.U32.HI R5, RZ, R3, R2 ;  /* 0x00000003ff050219 */ /* 0x001fe20000011602 */
        /* <DEDUP_REMOVED lines=11> */
[----:B------:R-:W-:Y:S02]  /*110f0*/  IMAD.U32 R3, RZ, RZ, UR4 ;  /* 0x00000004ff037e24 */ /* 0x000fe4000f8e00ff */
[C---:B------:R-:W-:Y:S01]  /*11100*/  IMAD R9, R5.reuse, UR9, R4 ;  /* 0x0000000905097c24 */ /* 0x040fe2000f8e0204 */
[----:B------:R-:W-:Y:S01]  /*11110*/  SHF.R.S32.HI R4, RZ, 0x1f, R7 ;  /* 0x0000001fff047819 */ /* 0x000fe20000011407 */
[----:B------:R-:W-:-:S04]  /*11120*/  IMAD.WIDE.U32 R2, R5, UR8, R2 ;  /* 0x0000000805027c25 */ /* 0x000fc8000f8e0002 */
[----:B------:R-:W-:Y:S02]  /*11130*/  IMAD.IADD R3, R3, 0x1, R9 ;  /* 0x0000000103037824 */ /* 0x000fe400078e0209 */
[----:B------:R-:W-:Y:S02]  /*11140*/  IMAD R4, R4, UR6, RZ ;  /* 0x0000000604047c24 */ /* 0x000fe4000f8e02ff */
[----:B------:R-:W-:Y:S02]  /*11150*/  VIADD R6, R200, UR41 ;  /* 0x00000029c8067c36 */ /* 0x000fe40008000000 */
[----:B-----5:R-:W-:Y:S02]  /*11160*/  IMAD R11, R0, R11, RZ ;  /* 0x0000000b000b7224 */ /* 0x020fe400078e02ff */
        /* <DEDUP_REMOVED lines=27> */
.L_x_1384:
[----:B------:R-:W-:Y:S05]  /*11320*/  BSYNC B1 ;  /* 0x0000000000017941 */ /* 0x000fea0003800000 */
.L_x_1383:
        /* <DEDUP_REMOVED lines=17> */
.L_x_1386:
[----:B------:R-:W-:Y:S05]  /*11440*/  BSYNC B1 ;  /* 0x0000000000017941 */ /* 0x000fea0003800000 */
.L_x_1385:
        /* <DEDUP_REMOVED lines=17> */
.L_x_1388:
[----:B------:R-:W-:Y:S05]  /*11560*/  BSYNC B1 ;  /* 0x0000000000017941 */ /* 0x000fea0003800000 */
.L_x_1387:
        /* <DEDUP_REMOVED lines=18> */
.L_x_1379:
[----:B------:R-:W-:Y:S05]  /*11690*/  BSYNC B0 ;  /* 0x0000000000007941 */ /* 0x000fea0003800000 */
.L_x_1370:
[----:B------:R-:W-:Y:S02]  /*116a0*/  ULDC UR4, c[0x0][0xc3c] ;  /* 0x00030f0000047ab9 */ /* 0x000fe40000000800 */
[----:B------:R-:W-:-:S06]  /*116b0*/  UISETP.GE.AND UP0, UPT, UR51, UR4, UPT ;  /* 0x000000043300728c */ /* 0x000fcc000bf06270 */
[----:B------:R-:W-:-:S13]  /*116c0*/  PLOP3.LUT P0, PT, PT, PT, UP0, 0x80, 0x0 ;  /* 0x000000000000781c */ /* 0x000fda0003f0f008 */
[----:B------:R-:W-:Y:S05]  /*116d0*/  @!P0 BRA `(.L_x_1389) ;  /* 0xfffffef400a48947 */ /* 0x000fea000383ffff */
[----:B------:R-:W-:Y:S05]  /*116e0*/  EXIT ;  /* 0x000000000000794d */ /* 0x000fea0003800000 */
.L_x_1280:
        /* <DEDUP_REMOVED lines=16> */
[----:B------:R-:W3:Y:S01]  /*117f0*/  LDC R9, c[0x0][0xc38] ;  /* 0x00030e00ff097b82 */ /* 0x000ee20000000800 */
[----:B--2---:R-:W-:-:S04]  /*11800*/  LOP3.LUT R5, R4, 0x1f, RZ, 0xc0, !PT ;  /* 0x0000001f04057812 */ /* 0x004fc800078ec0ff */
[----:B------:R-:W-:-:S04]  /*11810*/  ISETP.NE.AND P0, PT, R5, 0x1f, PT ;  /* 0x0000001f0500780c */ /* 0x000fc80003f05270 */
[----:B------:R-:W-:-:S13]  /*11820*/  ISETP.GE.OR P1, PT, R5, UR4, !P0 ;  /* 0x0000000405007c0c */ /* 0x000fda000c726670 */
[----:B0-----:R-:W0:Y:S02]  /*11830*/  @!P1 LDC.64 R2, c[0x0][0xc80] ;  /* 0x00032000ff029b82 */ /* 0x001e240000000a00 */
[----:B0-----:R-:W-:-:S05]  /*11840*/  @!P1 IMAD.WIDE.U32 R2, R5, 0x4, R2 ;  /* 0x0000000405029825 */ /* 0x001fca00078e0002 */
[----:B------:R-:W2:Y:S01]  /*11850*/  @!P1 LDG.E R0, desc[UR56][R2.64] ;  /* 0x0000003802009981 */ /* 0x000ea2000c1e1900 */
[C---:B------:R-:W-:Y:S01]  /*11860*/  ISETP.NE.AND P1, PT, R5.reuse, RZ, PT ;  /* 0x000000ff0500720c */ /* 0x040fe20003f25270 */
[----:B-1----:R-:W-:Y:S01]  /*11870*/  IMAD.MOV.U32 R16, RZ, RZ, RZ ;  /* 0x000000ffff107224 */ /* 0x002fe200078e00ff */
        /* <DEDUP_REMOVED lines=20> */
[----:B------:R-:W3:Y:S02]  /*119c0*/  SHFL.IDX PT, R4, R8, 0x1f, 0x1f ;  /* 0x03e01f0008047f89 */ /* 0x000ee400000e0000 */
[----:B---3--:R-:W-:Y:S02]  /*119d0*/  IMAD R6, R4, R9, RZ ;  /* 0x0000000904067224 */ /* 0x008fe400078e02ff */
[----:B------:R-:W-:Y:S02]  /*119e0*/  IMAD.MOV.U32 R4, RZ, RZ, RZ ;  /* 0x000000ffff047224 */ /* 0x000fe400078e00ff */
[----:B------:R-:W-:Y:S01]  /*119f0*/  IMAD.MOV.U32 R3, RZ, RZ, R6 ;  /* 0x000000ffff037224 */ /* 0x000fe200078e0006 */
[----:B0-----:R-:W-:-:S13]  /*11a00*/  ISETP.GT.AND P6, PT, R6, R7, PT ;  /* 0x000000070600720c */ /* 0x001fda0003fc4270 */
[----:B------:R-:W-:Y:S05]  /*11a10*/  @P6 BRA `(.L_x_1391) ;  /* 0x0000000000906947 */ /* 0x000fea0003800000 */
[----:B------:R-:W-:Y:S01]  /*11a20*/  IMAD.MOV.U32 R6, RZ, RZ, R3 ;  /* 0x000000ffff067224 */ /* 0x000fe200078e0003 */
[----:B------:R-:W-:Y:S01]  /*11a30*/  ULDC UR4, c[0x0][0xc3c] ;  /* 0x00030f0000047ab9 */ /* 0x000fe20000000800 */
[----:B------:R-:W-:-:S07]  /*11a40*/  IMAD.MOV.U32 R4, RZ, RZ, RZ ;  /* 0x000000ffff047224 */ /* 0x000fce00078e00ff */
.L_x_1395:
[----:B------:R-:W-:-:S05]  /*11a50*/  VIADD R4, R4, 0x1f ;  /* 0x0000001f04047836 */ /* 0x000fca0000000000 */
[----:B------:R-:W-:-:S13]  /*11a60*/  ISETP.GE.AND P6, PT, R4, UR4, PT ;  /* 0x0000000404007c0c */ /* 0x000fda000bfc6270 */
[----:B------:R-:W-:Y:S05]  /*11a70*/  @P6 BRA `(.L_x_1392) ;  /* 0x0000000400b46947 */ /* 0x000fea0003800000 */
[----:B------:R-:W-:Y:S01]  /*11a80*/  IMAD.IADD R9, R5, 0x1, R4 ;  /* 0x0000000105097824 */ /* 0x000fe200078e0204 */
[----:B------:R-:W-:Y:S01]  /*11a90*/  BSSY B0, `(.L_x_1393) ;  /* 0x0000007000007945 */ /* 0x000fe20003800000 */
[----:B------:R-:W-:-:S03]  /*11aa0*/  IMAD.MOV.U32 R0, RZ, RZ, RZ ;  /* 0x000000ffff007224 */ /* 0x000fc600078e00ff */
[----:B------:R-:W-:-:S13]  /*11ab0*/  ISETP.GE.OR P6, PT, R9, UR4, !P0 ;  /* 0x0000000409007c0c */ /* 0x000fda000c7c6670 */
[----:B------:R-:W-:Y:S05]  /*11ac0*/  @P6 BRA `(.L_x_1394) ;  /* 0x00000000000c6947 */ /* 0x000fea0003800000 */
[----:B------:R-:W0:Y:S02]  /*11ad0*/  LDC.64 R2, c[0x0][0xc80] ;  /* 0x00032000ff027b82 */ /* 0x000e240000000a00 */
[----:B0-----:R-:W-:-:S05]  /*11ae0*/  IMAD.WIDE R2, R9, 0x4, R2 ;  /* 0x0000000409027825 */ /* 0x001fca00078e0202 */
[----:B------:R0:W5:Y:S02]  /*11af0*/  LDG.E R0, desc[UR56][R2.64] ;  /* 0x0000003802007981 */ /* 0x000164000c1e1900 */
.L_x_1394:
[----:B------:R-:W-:Y:S05]  /*11b00*/  BSYNC B0 ;  /* 0x0000000000007941 */ /* 0x000fea0003800000 */
.L_x_1393:
        /* <DEDUP_REMOVED lines=21> */
.L_x_1391:
[----:B------:R-:W-:-:S04]  /*11c60*/  IMAD.IADD R13, R6, 0x1, -R3 ;  /* 0x00000001060d7824 */ /* 0x000fc800078e0a03 */
[----:B------:R-:W-:-:S05]  /*11c70*/  IMAD R2, R8, R9, R13 ;  /* 0x0000000908027224 */ /* 0x000fca00078e020d */
[----:B------:R-:W-:Y:S02]  /*11c80*/  ISETP.GT.AND P0, PT, R2, R7, PT ;  /* 0x000000070200720c */ /* 0x000fe40003f04270 */
[----:B------:R-:W0:Y:S11]  /*11c90*/  LDC.64 R2, c[0x0][0xc90] ;  /* 0x00032400ff027b82 */ /* 0x000e360000000a00 */
[----:B------:R-:W-:-:S04]  /*11ca0*/  VOTE.ANY R10, PT, !P0 ;  /* 0x00000000000a7806 */ /* 0x000fc800040e0100 */
[----:B------:R-:W1:Y:S02]  /*11cb0*/  POPC R15, R10 ;  /* 0x0000000a000f7309 */ /* 0x000e640000000000 */
[----:B-1----:R-:W-:-:S04]  /*11cc0*/  IMAD.IADD R19, R15, 0x1, R4 ;  /* 0x000000010f137824 */ /* 0x002fc800078e0204 */
[----:B0-----:R-:W-:-:S05]  /*11cd0*/  IMAD.WIDE R2, R19, 0x4, R2 ;  /* 0x0000000413027825 */ /* 0x001fca00078e0202 */
[----:B------:R-:W2:Y:S01]  /*11ce0*/  LDG.E R6, desc[UR56][R2.64] ;  /* 0x0000003802067981 */ /* 0x000ea2000c1e1900 */
[----:B------:R-:W-:-:S03]  /*11cf0*/  ISETP.NE.AND P0, PT, R10, RZ, PT ;  /* 0x000000ff0a00720c */ /* 0x000fc60003f05270 */
[----:B------:R-:W2:Y:S02]  /*11d00*/  SHFL.IDX PT, R0, R0, R15, 0x1f ;  /* 0x00001f0f00007589 */ /* 0x000ea400000e0000 */
[----:B--2---:R-:W-:-:S05]  /*11d10*/  IMAD R4, R0, R6, RZ ;  /* 0x0000000600047224 */ /* 0x004fca00078e02ff */
[----:B------:R-:W-:-:S04]  /*11d20*/  IABS R14, R4 ;  /* 0x00000004000e7213 */ /* 0x000fc80000000000 */
[----:B------:R-:W0:Y:S08]  /*11d30*/  I2F.RP R11, R14 ;  /* 0x0000000e000b7306 */ /* 0x000e300000209400 */
[----:B0-----:R-:W0:Y:S02]  /*11d40*/  MUFU.RCP R11, R11 ;  /* 0x0000000b000b7308 */ /* 0x001e240000001000 */
[----:B0-----:R-:W-:-:S06]  /*11d50*/  VIADD R12, R11, 0xffffffe ;  /* 0x0ffffffe0b0c7836 */ /* 0x001fcc0000000000 */
[----:B------:R0:W1:Y:S01]  /*11d60*/  F2I.FTZ.U32.TRUNC.NTZ R3, R12 ;  /* 0x0000000c00037305 */ /* 0x000062000021f000 */
[----:B------:R-:W-:Y:S05]  /*11d70*/  @!P0 BRA `(.L_x_1396) ;  /* 0x0000000000088947 */ /* 0x000fea0003800000 */
[----:B------:R-:W-:-:S05]  /*11d80*/  VIADD R11, R15, 0xffffffff ;  /* 0xffffffff0f0b7836 */ /* 0x000fca0000000000 */
[----:B------:R2:W3:Y:S02]  /*11d90*/  SHFL.IDX PT, R16, R8, R11, 0x1f ;  /* 0x00001f0b08107589 */ /* 0x0004e400000e0000 */
.L_x_1396:
[----:B---3--:R-:W-:Y:S01]  /*11da0*/  IMAD R16, R16, R9, R13 ;  /* 0x0000000910107224 */ /* 0x008fe200078e020d */
[----:B------:R-:W-:Y:S01]  /*11db0*/  IABS R2, R4 ;  /* 0x0000000400027213 */ /* 0x000fe20000000000 */
[----:B-12---:R-:W-:Y:S02]  /*11dc0*/  IMAD.MOV R11, RZ, RZ, -R3 ;  /* 0x000000ffff0b7224 */ /* 0x006fe400078e0a03 */
        /* <DEDUP_REMOVED lines=20> */
[----:B------:R-:W-:Y:S02]  /*11f10*/  IMAD R11, R6, R2, RZ ;  /* 0x00000002060b7224 */ /* 0x000fe400078e02ff */
[----:B------:R-:W-:Y:S02]  /*11f20*/  IMAD.MOV R2, RZ, RZ, -R2 ;  /* 0x000000ffff027224 */ /* 0x000fe400078e0a02 */
[----:B------:R-:W-:Y:S02]  /*11f30*/  IMAD.MOV R3, RZ, RZ, -R11 ;  /* 0x000000ffff037224 */ /* 0x000fe400078e0a0b */
[----:B------:R-:W-:Y:S02]  /*11f40*/  IMAD R4, R4, R2, R7 ;  /* 0x0000000204047224 */ /* 0x000fe400078e0207 */
[----:B------:R-:W-:Y:S01]  /*11f50*/  IMAD.MOV.U32 R2, RZ, RZ, RZ ;  /* 0x000000ffff027224 */ /* 0x000fe200078e00ff */
[----:B------:R-:W-:-:S04]  /*11f60*/  VIADDMNMX R13, R3, R9, R6, PT ;  /* 0x00000009030d7246 */ /* 0x000fc80003800106 */
[-C--:B------:R-:W-:Y:S01]  /*11f70*/  IABS R8, R13.reuse ;  /* 0x0000000d00087213 */ /* 0x080fe20000000000 */
[----:B------:R-:W-:Y:S01]  /*11f80*/  IMAD.MOV R18, RZ, RZ, -R13 ;  /* 0x000000ffff127224 */ /* 0x000fe200078e0a0d */
[----:B------:R-:W-:Y:S02]  /*11f90*/  IABS R10, R13 ;  /* 0x0000000d000a7213 */ /* 0x000fe40000000000 */
[----:B------:R-:W1:Y:S08]  /*11fa0*/  I2F.RP R6, R8 ;  /* 0x0000000800067306 */ /* 0x000e700000209400 */
[----:B-1----:R-:W1:Y:S02]  /*11fb0*/  MUFU.RCP R6, R6 ;  /* 0x0000000600067308 */ /* 0x002e640000001000 */
[----:B-1----:R-:W-:-:S06]  /*11fc0*/  VIADD R3, R6, 0xffffffe ;  /* 0x0ffffffe06037836 */ /* 0x002fcc0000000000 */
[----:B------:R-:W1:Y:S02]  /*11fd0*/  F2I.FTZ.U32.TRUNC.NTZ R3, R3 ;  /* 0x0000000300037305 */ /* 0x000e64000021f000 */
[----:B-1----:R-:W-:-:S04]  /*11fe0*/  IMAD.MOV R9, RZ, RZ, -R3 ;  /* 0x000000ffff097224 */ /* 0x002fc800078e0a03 */
[----:B------:R-:W-:Y:S01]  /*11ff0*/  IMAD.MOV.U32 R7, RZ, RZ, R9 ;  /* 0x000000ffff077224 */ /* 0x000fe200078e0009 */
[----:B------:R-:W-:-:S03]  /*12000*/  IABS R9, R4 ;  /* 0x0000000400097213 */ /* 0x000fc60000000000 */
[----:B------:R-:W-:-:S04]  /*12010*/  IMAD R7, R7, R8, RZ ;  /* 0x0000000807077224 */ /* 0x000fc800078e02ff */
[----:B------:R-:W-:-:S04]  /*12020*/  IMAD.HI.U32 R2, R3, R7, R2 ;  /* 0x0000000703027227 */ /* 0x000fc800078e0002 */
[----:B------:R-:W-:Y:S02]  /*12030*/  IMAD.MOV R3, RZ, RZ, -R10 ;  /* 0x000000ffff037224 */ /* 0x000fe400078e0a0a */
        /* <DEDUP_REMOVED lines=8> */
[----:B------:R-:W-:Y:S01]  /*120c0*/  ISETP.GE.AND P2, PT, R3, RZ, PT ;  /* 0x000000ff0300720c */ /* 0x000fe20003f46270 */
[----:B------:R-:W-:-:S06]  /*120d0*/  IMAD.IADD R3, R4, 0x1, R11 ;  /* 0x0000000104037824 */ /* 0x000fcc00078e020b */
[----:B------:R-:W-:-:S06]  /*120e0*/  @P0 VIADD R2, R2, 0x1 ;  /* 0x0000000102020836 */ /* 0x000fcc0000000000 */
[----:B------:R-:W-:Y:S01]  /*120f0*/  @!P2 IMAD.MOV R2, RZ, RZ, -R2 ;  /* 0x000000ffff02a224 */ /* 0x000fe200078e0a02 */
[----:B------:R-:W-:-:S04]  /*12100*/  @!P1 LOP3.LUT R2, RZ, R13, RZ, 0x33, !PT ;  /* 0x0000000dff029212 */ /* 0x000fc800078e33ff */
[----:B------:R-:W-:Y:S01]  /*12110*/  LOP3.LUT R17, RZ, R2, RZ, 0x33, !PT ;  /* 0x00000002ff117212 */ /* 0x000fe200078e33ff */
[----:B------:R-:W-:-:S04]  /*12120*/  IMAD R18, R2, R18, R3 ;  /* 0x0000001202127224 */ /* 0x000fc800078e0203 */
[----:B------:R-:W-:Y:S01]  /*12130*/  IMAD.IADD R17, R0, 0x1, R17 ;  /* 0x0000000100117824 */ /* 0x000fe200078e0211 */
[----:B------:R-:W-:Y:S06]  /*12140*/  BRA `(.L_x_1397) ;  /* 0x0000000000107947 */ /* 0x000fec0003800000 */
.L_x_1392:
[----:B------:R-:W0:Y:S01]  /*12150*/  LDC R19, c[0x0][0xc3c] ;  /* 0x00030f00ff137b82 */ /* 0x000e220000000800 */
[----:B------:R-:W-:Y:S02]  /*12160*/  IMAD.MOV.U32 R16, RZ, RZ, R7 ;  /* 0x000000ffff107224 */ /* 0x000fe400078e0007 */
[----:B------:R-:W-:Y:S02]  /*12170*/  IMAD.MOV.U32 R17, RZ, RZ, RZ ;  /* 0x000000ffff117224 */ /* 0x000fe400078e00ff */
[----:B------:R-:W-:-:S07]  /*12180*/  IMAD.MOV.U32 R18, RZ, RZ, RZ ;  /* 0x000000ffff127224 */ /* 0x000fce00078e00ff */
.L_x_1397:
[----:B------:R-:W-:-:S13]  /*12190*/  ISETP.NE.AND P0, PT, R5, RZ, PT ;  /* 0x000000ff0500720c */ /* 0x000fda0003f05270 */
[----:B------:R-:W1:Y:S01]  /*121a0*/  @!P0 S2R R3, SR_CgaCtaId ;  /* 0x0000000000038919 */ /* 0x000e620000008800 */
[----:B------:R-:W-:-:S04]  /*121b0*/  @!P0 MOV R0, 0x400 ;  /* 0x0000040000008802 */ /* 0x000fc80000000f00 */
[----:B-1----:R-:W-:-:S05]  /*121c0*/  @!P0 LEA R0, R3, R0, 0x18 ;  /* 0x0000000003008211 */ /* 0x002fca00078ec0ff */
[----:B0-----:R2:W-:Y:S01]  /*121d0*/  @!P0 STS.128 [R0+0x2a8d0], R16 ;  /* 0x02a8d01000008388 */ /* 0x0015e20000000c00 */
[----:B------:R-:W-:Y:S06]  /*121e0*/  BAR.ARV 0x5, 0x180 ;  /* 0x0146000000007b1d */ /* 0x000fec0000002000 */
.L_x_1390:
[----:B------:R3:W-:Y:S01]  /*121f0*/  STL [R1+0x10], RZ ;  /* 0x000010ff01007387 */ /* 0x0007e20000100800 */
[----:B------:R-:W-:Y:S01]  /*12200*/  ULDC UR4, c[0x0][0xc3c] ;  /* 0x00030f0000047ab9 */ /* 0x000fe20000000800 */
[----:B------:R-:W-:Y:S01]  /*12210*/  IMAD.MOV.U32 R24, RZ, RZ, 0x1 ;  /* 0x00000001ff187424 */ /* 0x000fe200078e00ff */
[----:B-1----:R-:W-:Y:S01]  /*12220*/  ISETP.GE.AND P0, PT, R19, UR4, PT ;  /* 0x0000000413007c0c */ /* 0x002fe2000bf06270 */
[----:B------:R-:W-:-:S12]  /*12230*/  IMAD.MOV.U32 R23, RZ, RZ, RZ ;  /* 0x000000ffff177224 */ /* 0x000fd800078e00ff */
[----:B---3--:R-:W-:Y:S05]  /*12240*/  @P0 BRA `(.L_x_1398) ;  /* 0x0000005000e40947 */ /* 0x008fea0003800000 */
[----:B------:R-:W1:Y:S01]  /*12250*/  S2R R11, SR_TID.X ;  /* 0x00000000000b7919 */ /* 0x000e620000002100 */
[----:B------:R-:W3:Y:S01]  /*12260*/  S2UR UR4, SR_CgaCtaId ;  /* 0x00000000000479c3 */ /* 0x000ee20000008800 */
[----:B------:R-:W-:Y:S01]  /*12270*/  IMAD.MOV.U32 R30, RZ, RZ, 0x20 ;  /* 0x00000020ff1e7424 */ /* 0x000fe200078e00ff */
[----:B------:R-:W-:Y:S01]  /*12280*/  ULOP3.LUT UR42, UR44, 0x2, URZ, 0xfc, !UPT ;  /* 0x000000022c2a7892 */ /* 0x000fe2000f8efc3f */
[----:B------:R4:W-:Y:S01]  /*12290*/  STL [R1+0x10], RZ ;  /* 0x000010ff01007387 */ /* 0x0009e20000100800 */
[----:B------:R-:W-:Y:S01]  /*122a0*/  IMAD.MOV.U32 R36, RZ, RZ, 0x40 ;  /* 0x00000040ff247424 */ /* 0x000fe200078e00ff */
[----:B------:R-:W-:Y:S01]  /*122b0*/  ULOP3.LUT UR43, UR44, 0x1, URZ, 0xfc, !UPT ;  /* 0x000000012c2b7892 */ /* 0x000fe2000f8efc3f */
[----:B------:R-:W-:Y:S01]  /*122c0*/  IMAD.MOV.U32 R24, RZ, RZ, 0x1 ;  /* 0x00000001ff187424 */ /* 0x000fe200078e00ff */
[----:B------:R-:W-:Y:S01]  /*122d0*/  ULDC UR45, c[0x0][0xc] ;  /* 0x00000300002d7ab9 */ /* 0x000fe20000000800 */
[----:B------:R-:W-:Y:S02]  /*122e0*/  IMAD.MOV.U32 R23, RZ, RZ, RZ ;  /* 0x000000ffff177224 */ /* 0x000fe400078e00ff */
[----:B---3--:R-:W-:-:S02]  /*122f0*/  IMAD.U32 R32, RZ, RZ, UR4 ;  /* 0x00000004ff207e24 */ /* 0x008fc4000f8e00ff */
[C---:B-1----:R-:W-:Y:S01]  /*12300*/  IMAD.SHL.U32 R37, R11.reuse, 0x40, RZ ;  /* 0x000000400b257824 */ /* 0x042fe200078e00ff */
[----:B------:R-:W-:Y:S01]  /*12310*/  SHF.R.U32.HI R3, RZ, 0x1, R11 ;  /* 0x00000001ff037819 */ /* 0x000fe2000001160b */
[C---:B0-----:R-:W-:Y:S01]  /*12320*/  IMAD.SHL.U32 R2, R11.reuse, 0x80, RZ ;  /* 0x000000800b027824 */ /* 0x041fe200078e00ff */
[C---:B------:R-:W-:Y:S01]  /*12330*/  LOP3.LUT R10, R11.reuse, 0x7f, RZ, 0xc0, !PT ;  /* 0x0000007f0b0a7812 */ /* 0x040fe200078ec0ff */
[----:B------:R-:W-:Y:S01]  /*12340*/  IMAD.SHL.U32 R7, R11, 0x10, RZ ;  /* 0x000000100b077824 */ /* 0x000fe200078e00ff */
[----:B--2---:R-:W-:Y:S01]  /*12350*/  LOP3.LUT R0, R37, 0x180, RZ, 0xc0, !PT ;  /* 0x0000018025007812 */ /* 0x004fe200078ec0ff */
[C---:B------:R-:W-:Y:S01]  /*12360*/  IMAD.SHL.U32 R9, R11.reuse, 0x2, RZ ;  /* 0x000000020b097824 */ /* 0x040fe200078e00ff */
[----:B------:R-:W-:Y:S02]  /*12370*/  LOP3.LUT R4, R2, 0x380, RZ, 0xc0, !PT ;  /* 0x0000038002047812 */ /* 0x000fe400078ec0ff */
[----:B------:R-:W-:Y:S01]  /*12380*/  LOP3.LUT R0, R0, 0x30, R3, 0xf8, !PT ;  /* 0x0000003000007812 */ /* 0x000fe200078ef803 */
[----:B------:R-:W-:Y:S01]  /*12390*/  IMAD.SHL.U32 R3, R11, 0x8, RZ ;  /* 0x000000080b037824 */ /* 0x000fe200078e00ff */
[----:B------:R-:W-:-:S02]  /*123a0*/  LOP3.LUT R2, R2, 0x400, RZ, 0xc0, !PT ;  /* 0x0000040002027812 */ /* 0x000fc400078ec0ff */
[----:B------:R-:W-:Y:S02]  /*123b0*/  SHF.R.U32.HI R5, RZ, 0x5, R10 ;  /* 0x00000005ff057819 */ /* 0x000fe4000001160a */
[----:B------:R-:W-:Y:S02]  /*123c0*/  LOP3.LUT R8, R7, 0x40, RZ, 0xc0, !PT ;  /* 0x0000004007087812 */ /* 0x000fe400078ec0ff */
[----:B------:R-:W-:Y:S01]  /*123d0*/  LOP3.LUT R4, R4, 0x10, R11, 0xf8, !PT ;  /* 0x0000001004047812 */ /* 0x000fe200078ef80b */
[C---:B------:R-:W-:Y:S01]  /*123e0*/  IMAD R2, R5.reuse, 0x800, R2 ;  /* 0x0000080005027824 */ /* 0x040fe200078e0202 */
[----:B------:R-:W-:Y:S01]  /*123f0*/  LOP3.LUT R0, R0, 0x30, R3, 0x78, !PT ;  /* 0x0000003000007812 */ /* 0x000fe200078e7803 */
[----:B------:R-:W-:Y:S01]  /*12400*/  IMAD R33, R5, 0x200, R8 ;  /* 0x0000020005217824 */ /* 0x000fe200078e0208 */
[----:B------:R-:W-:Y:S02]  /*12410*/  LOP3.LUT R6, R7, 0x1b0, RZ, 0xc0, !PT ;  /* 0x000001b007067812 */ /* 0x000fe400078ec0ff */
[----:B------:R-:W-:-:S02]  /*12420*/  LOP3.LUT R5, R4, 0x70, R7, 0x78, !PT ;  /* 0x0000007004057812 */ /* 0x000fc400078e7807 */
[----:B------:R-:W-:Y:S01]  /*12430*/  LOP3.LUT R37, R0, 0x640, R37, 0xf8, !PT ;  /* 0x0000064000257812 */ /* 0x000fe200078ef825 */
[----:B------:R-:W-:Y:S01]  /*12440*/  IMAD.SHL.U32 R0, R11, 0x20, RZ ;  /* 0x000000200b007824 */ /* 0x000fe200078e00ff */
[----:B------:R-:W-:Y:S01]  /*12450*/  LOP3.LUT R6, R6, 0x30, R9, 0x78, !PT ;  /* 0x0000003006067812 */ /* 0x000fe200078e7809 */
[----:B------:R-:W-:Y:S01]  /*12460*/  IMAD.IADD R34, R2, 0x1, R5 ;  /* 0x0000000102227824 */ /* 0x000fe200078e0205 */
[----:B------:R-:W-:Y:S02]  /*12470*/  MOV R3, 0x400 ;  /* 0x0000040000037802 */ /* 0x000fe40000000f00 */
[----:B------:R-:W-:Y:S01]  /*12480*/  LOP3.LUT R0, R0, 0x60, RZ, 0xc0, !PT ;  /* 0x0000006000007812 */ /* 0x000fe200078ec0ff */
[----:B------:R-:W-:Y:S01]  /*12490*/  IMAD.IADD R33, R6, 0x1, R33 ;  /* 0x0000000106217824 */ /* 0x000fe200078e0221 */
[----:B------:R-:W-:Y:S02]  /*124a0*/  SHF.R.U32.HI R2, RZ, 0x2, R10 ;  /* 0x00000002ff027819 */ /* 0x000fe4000001160a */
[----:B------:R-:W-:-:S02]  /*124b0*/  LEA R22, R32, R3, 0x18 ;  /* 0x0000000320167211 */ /* 0x000fc400078ec0ff */
[----:B------:R-:W-:Y:S02]  /*124c0*/  LOP3.LUT R0, R2, R0, RZ, 0xfc, !PT ;  /* 0x0000000002007212 */ /* 0x000fe400078efcff */
[----:B------:R-:W-:Y:S01]  /*124d0*/  R2P PR, R11, 0x6 ;  /* 0x000000060b007804 */ /* 0x000fe20000000000 */
[----:B------:R-:W-:Y:S01]  /*124e0*/  IMAD.IADD R0, R22, 0x1, R33 ;  /* 0x0000000116007824 */ /* 0x000fe200078e0221 */
[----:B------:R-:W-:-:S03]  /*124f0*/  LOP3.LUT R26, R7, 0x30, RZ, 0xc0, !PT ;  /* 0x00000030071a7812 */ /* 0x000fc600078ec0ff */
[----:B------:R-:W-:Y:S01]  /*12500*/  SEL R30, R30, 0xffffffe0, !P1 ;  /* 0xffffffe01e1e7807 */ /* 0x000fe20004800000 */
[----:B------:R4:W-:Y:S01]  /*12510*/  STL [R1], R0 ;  /* 0x0000000001007387 */ /* 0x0009e20000100800 */
[----:B------:R-:W-:Y:S02]  /*12520*/  SEL R36, R36, 0xffffffc0, !P2 ;  /* 0xffffffc024247807 */ /* 0x000fe40005000000 */
[C---:B------:R-:W-:Y:S02]  /*12530*/  LOP3.LUT R3, R26.reuse, 0x40, RZ, 0xfc, !PT ;  /* 0x000000401a037812 */ /* 0x040fe400078efcff */
[----:B------:R-:W-:-:S07]  /*12540*/  LOP3.LUT R2, R26, 0x80, RZ, 0xfc, !PT ;  /* 0x000000801a027812 */ /* 0x000fce00078efcff */
.L_x_1479:
[----:B0-----:R-:W0:Y:S08]  /*12550*/  LDC.64 R4, c[0x0][0xa18] ;  /* 0x00028600ff047b82 */ /* 0x001e300000000a00 */
[----:B-1----:R-:W1:Y:S08]  /*12560*/  LDC.64 R2, c[0x0][0xa28] ;  /* 0x00028a00ff027b82 */ /* 0x002e700000000a00 */
[----:B--2---:R-:W2:Y:S01]  /*12570*/  LDC.64 R6, c[0x0][0xa00] ;  /* 0x00028000ff067b82 */ /* 0x004ea20000000a00 */
[----:B0-----:R-:W-:-:S07]  /*12580*/  ISETP.NE.U32.AND P1, PT, R4, RZ, PT ;  /* 0x000000ff0400720c */ /* 0x001fce0003f25070 */
[----:B------:R-:W0:Y:S01]  /*12590*/  LDC.64 R8, c[0x0][0xa00] ;  /* 0x00028000ff087b82 */ /* 0x000e220000000a00 */
[----:B------:R-:W-:Y:S02]  /*125a0*/  ISETP.NE.AND.EX P2, PT, R5, RZ, PT, P1 ;  /* 0x000000ff0500720c */ /* 0x000fe40003f45310 */
[----:B-1----:R-:W-:-:S04]  /*125b0*/  ISETP.NE.U32.AND P0, PT, R2, RZ, PT ;  /* 0x000000ff0200720c */ /* 0x002fc80003f05070 */
[----:B------:R-:W-:Y:S02]  /*125c0*/  ISETP.NE.AND.EX P0, PT, R3, RZ, PT, P0 ;  /* 0x000000ff0300720c */ /* 0x000fe40003f05300 */
[----:B--2---:R-:W-:-:S05]  /*125d0*/  ISETP.NE.U32.AND P1, PT, R6, RZ, PT ;  /* 0x000000ff0600720c */ /* 0x004fca0003f25070 */
[----:B------:R-:W1:Y:S01]  /*125e0*/  @P2 LDC.64 R2, c[0x0][0xa18] ;  /* 0x00028600ff022b82 */ /* 0x000e620000000a00 */
[----:B------:R-:W-:-:S07]  /*125f0*/  ISETP.NE.AND.EX P3, PT, R7, RZ, PT, P1 ;  /* 0x000000ff0700720c */ /* 0x000fce0003f65310 */
[----:B------:R-:W2:Y:S01]  /*12600*/  @P0 LDC.64 R4, c[0x0][0xa28] ;  /* 0x00028a00ff040b82 */ /* 0x000ea20000000a00 */
[----:B------:R-:W-:Y:S02]  /*12610*/  IMAD.MOV.U32 R27, RZ, RZ, RZ ;  /* 0x000000ffff1b7224 */ /* 0x000fe400078e00ff */
[----:B-1----:R-:W-:-:S05]  /*12620*/  @P2 IMAD.WIDE R2, R19, 0x4, R2 ;  /* 0x0000000413022825 */ /* 0x002fca00078e0202 */
[----:B---34-:R0:W3:Y:S01]  /*12630*/  @P2 LDG.E R0, desc[UR56][R2.64] ;  /* 0x0000003802002981 */ /* 0x0180e2000c1e1900 */
[----:B--2---:R-:W-:-:S06]  /*12640*/  @P0 IMAD.WIDE R4, R19, 0x4, R4 ;  /* 0x0000000413040825 */ /* 0x004fcc00078e0204 */
[----:B------:R1:W5:Y:S01]  /*12650*/  @P0 LDG.E R4, desc[UR56][R4.64] ;  /* 0x0000003804040981 */ /* 0x000362000c1e1900 */
[----:B0-----:R-:W-:Y:S01]  /*12660*/  IMAD.WIDE R2, R19, 0x4, R8 ;  /* 0x0000000413027825 */ /* 0x001fe200078e0208 */
[----:B------:R-:W-:-:S04]  /*12670*/  LOP3.LUT R25, R25, 0xffffffbf, RZ, 0xc0, !PT ;  /* 0xffffffbf19197812 */ /* 0x000fc800078ec0ff */
[----:B------:R1:W5:Y:S01]  /*12680*/  @P3 LDG.E R27, desc[UR56][R2.64] ;  /* 0x00000038021b3981 */ /* 0x000362000c1e1900 */
[----:B------:R-:W-:Y:S02]  /*12690*/  @P3 LOP3.LUT R25, R25, 0x40, RZ, 0xfc, !PT ;  /* 0x0000004019193812 */ /* 0x000fe400078efcff */
[----:B---3--:R-:W-:Y:S01]  /*126a0*/  @P2 R2UR UR37, R0 ;  /* 0x00000000002522ca */ /* 0x008fe200000e0000 */
[----:B-1----:R-:W-:-:S14]  /*126b0*/  @P2 BRA `(.L_x_1399) ;  /* 0x00000000001c2947 */ /* 0x002fdc0003800000 */
[----:B------:R-:W-:Y:S01]  /*126c0*/  ULDC UR37, c[0x0][0x288] ;  /* 0x0000a20000257ab9 */ /* 0x000fe20000000800 */
[----:B------:R-:W-:Y:S05]  /*126d0*/  @!P3 BRA `(.L_x_1399) ;  /* 0x000000000014b947 */ /* 0x000fea0003800000 */
[----:B------:R-:W2:Y:S04]  /*126e0*/  LDG.E R5, desc[UR56][R2.64] ;  /* 0x0000003802057981 */ /* 0x000ea8000c1e1900 */
[----:B------:R-:W3:Y:S01]  /*126f0*/  LDG.E R0, desc[UR56][R2.64+0x4] ;  /* 0x0000043802007981 */ /* 0x000ee2000c1e1900 */
[----:B--2---:R-:W-:Y:S02]  /*12700*/  R2UR UR4, R5 ;  /* 0x00000000050472ca */ /* 0x004fe400000e0000 */
[----:B---3--:R-:W-:-:S13]  /*12710*/  R2UR UR37, R0 ;  /* 0x00000000002572ca */ /* 0x008fda00000e0000 */
[----:B------:R-:W-:-:S12]  /*12720*/  UIADD3 UR37, -UR4, UR37, URZ ;  /* 0x0000002504257290 */ /* 0x000fd8000fffe13f */
.L_x_1399:
[----:B------:R-:W-:Y:S01]  /*12730*/  UMOV UR36, URZ ;  /* 0x0000003f00247c82 */ /* 0x000fe20008000000 */
[----:B------:R-:W-:Y:S01]  /*12740*/  ULDC.64 UR6, c[0x0][0xa20] ;  /* 0x0002880000067ab9 */ /* 0x000fe20000000a00 */
[----:B-----5:R-:W-:Y:S01]  /*12750*/  @P0 R2UR UR36, R4 ;  /* 0x00000000042402ca */ /* 0x020fe200000e0000 */
[----:B------:R-:W-:Y:S01]  /*12760*/  ULDC.64 UR4, c[0x0][0x418] ;  /* 0x0001060000047ab9 */ /* 0x000fe20000000a00 */
[----:B------:R-:W-:Y:S01]  /*12770*/  ISETP.NE.U32.AND P0, PT, RZ, UR6, PT ;  /* 0x00000006ff007c0c */ /* 0x000fe2000bf05070 */
[----:B------:R-:W-:Y:S01]  /*12780*/  UISETP.NE.U32.AND UP0, UPT, UR4, URZ, UPT ;  /* 0x0000003f0400728c */ /* 0x000fe2000bf05070 */
[----:B------:R-:W-:Y:S02]  /*12790*/  ULDC UR39, c[0x0][0x2f0] ;  /* 0x0000bc0000277ab9 */ /* 0x000fe40000000800 */
[----:B------:R-:W-:Y:S01]  /*127a0*/  ISETP.NE.AND.EX P0, PT, RZ, UR7, PT, P0 ;  /* 0x00000007ff007c0c */ /* 0x000fe2000bf05300 */
[----:B------:R-:W-:Y:S01]  /*127b0*/  UISETP.NE.AND.EX UP0, UPT, UR5, URZ, UPT, UP0 ;  /* 0x0000003f0500728c */ /* 0x000fe2000bf05300 */
[----:B------:R-:W-:-:S03]  /*127c0*/  ULDC UR4, c[0x0][0x424] ;  /* 0x0001090000047ab9 */ /* 0x000fc60000000800 */
[----:B------:R-:W-:-:S04]  /*127d0*/  USEL UR4, UR4, 0x1, UP0 ;  /* 0x0000000104047887 */ /* 0x000fc80008000000 */
[----:B------:R-:W-:-:S04]  /*127e0*/  UIMAD UR39, UR4, UR39, URZ ;  /* 0x00000027042772a4 */ /* 0x000fc8000f8e023f */
[----:B------:R-:W-:Y:S08]  /*127f0*/  @!P0 BRA `(.L_x_1400) ;  /* 0x0000000000148947 */ /* 0x000ff00003800000 */
[----:B------:R-:W0:Y:S02]  /*12800*/  LDC.64 R2, c[0x0][0xa20] ;  /* 0x00028800ff027b82 */ /* 0x000e240000000a00 */
[----:B0-----:R-:W-:-:S06]  /*12810*/  IMAD.WIDE R2, R19, 0x4, R2 ;  /* 0x0000000413027825 */ /* 0x001fcc00078e0202 */
[----:B------:R-:W2:Y:S02]  /*12820*/  LDG.E R2, desc[UR56][R2.64] ;  /* 0x0000003802027981 */ /* 0x000ea4000c1e1900 */
[----:B--2---:R-:W-:Y:S01]  /*12830*/  R2UR UR39, R2 ;  /* 0x00000000022772ca */ /* 0x004fe200000e0000 */
[----:B------:R-:W-:-:S14]  /*12840*/  BRA `(.L_x_1401) ;  /* 0x00000000002c7947 */ /* 0x000fdc0003800000 */
.L_x_1400:
        /* <DEDUP_REMOVED lines=11> */
.L_x_1401:
[----:B------:R-:W-:Y:S01]  /*12900*/  R2UR UR38, R17 ;  /* 0x00000000112672ca */ /* 0x000fe200000e0000 */
[----:B------:R-:W-:Y:S01]  /*12910*/  ULDC UR4, c[0x0][0x448] ;  /* 0x0001120000047ab9 */ /* 0x000fe20000000800 */
[----:B------:R-:W-:Y:S02]  /*12920*/  UIADD3 UR39, -UR36, UR39, URZ ;  /* 0x0000002724277290 */ /* 0x000fe4000fffe13f */
[----:B------:R-:W-:Y:S02]  /*12930*/  UISETP.NE.AND UP0, UPT, UR4, 0x1, UPT ;  /* 0x000000010400788c */ /* 0x000fe4000bf05270 */
[----:B------:R-:W-:Y:S01]  /*12940*/  UIADD3 UR9, UR39, 0x1, -UR37 ;  /* 0x0000000127097890 */ /* 0x000fe2000fffe825 */
[----:B------:R-:W-:Y:S01]  /*12950*/  ULDC.64 UR4, c[0x0][0x9e0] ;  /* 0x0002780000047ab9 */ /* 0x000fe20000000a00 */
[----:B------:R-:W-:-:S05]  /*12960*/  UP2UR UR46, UPR, URZ, 0x1 ;  /* 0x000000013f2e7883 */ /* 0x000fca0008000000 */
[----:B------:R-:W-:Y:S02]  /*12970*/  USHF.L.U32 UR38, UR38, 0x7, URZ ;  /* 0x0000000726267899 */ /* 0x000fe4000800063f */
[----:B------:R-:W-:Y:S01]  /*12980*/  @UP0 ULDC UR6, c[0x0][0x44c] ;  /* 0x0001130000060ab9 */ /* 0x000fe20000000800 */
[----:B------:R-:W-:Y:S01]  /*12990*/  @UP0 ULDC UR10, c[0x0][0x450] ;  /* 0x00011400000a0ab9 */ /* 0x000fe20000000800 */
[----:B------:R-:W-:-:S04]  /*129a0*/  UIADD3 UR8, UR38, 0x7f, URZ ;  /* 0x0000007f26087890 */ /* 0x000fc8000fffe03f */
[----:B------:R-:W-:-:S04]  /*129b0*/  UIMAD.WIDE.U32 UR6, UR8, UR6, URZ ;  /* 0x00000006080672a5 */ /* 0x000fc8000f8e003f */
[----:B------:R-:W-:Y:S02]  /*129c0*/  @UP0 USHF.R.U32.HI UR8, URZ, UR10, UR7 ;  /* 0x0000000a3f080299 */ /* 0x000fe40008011607 */
[----:B------:R-:W-:Y:S02]  /*129d0*/  UISETP.GE.AND UP0, UPT, UR5, 0x1, UPT ;  /* 0x000000010500788c */ /* 0x000fe4000bf06270 */
[----:B------:R-:W-:-:S04]  /*129e0*/  UIADD3 UR9, UR9, UR8, URZ ;  /* 0x0000000809097290 */ /* 0x000fc8000fffe03f */
[----:B------:R-:W-:Y:S01]  /*129f0*/  PLOP3.LUT P1, PT, PT, PT, UP0, 0x80, 0x0 ;  /* 0x000000000000781c */ /* 0x000fe20003f2f008 */
[----:B------:R-:W-:-:S12]  /*12a00*/  UIADD3 UR4, UR9, UR4, URZ ;  /* 0x0000000409047290 */ /* 0x000fd8000fffe03f */
[----:B------:R-:W-:Y:S05]  /*12a10*/  @!P1 BRA `(.L_x_1402) ;  /* 0x0000000000449947 */ /* 0x000fea0003800000 */
        /* <DEDUP_REMOVED lines=10> */
.L_x_1403:
[----:B------:R-:W-:-:S11]  /*12ac0*/  UISETP.NE.AND UP0, UPT, UR5, 0x1, UPT ;  /* 0x000000010500788c */ /* 0x000fd6000bf05270 */
[----:B------:R-:W-:Y:S02]  /*12ad0*/  @UP0 ULDC.64 UR10, c[0x0][0x9e8] ;  /* 0x00027a00000a0ab9 */ /* 0x000fe40000000a00 */
[----:B------:R-:W-:-:S04]  /*12ae0*/  UIMAD.WIDE.U32 UR6, UR8, UR10, URZ ;  /* 0x0000000a080672a5 */ /* 0x000fc8000f8e003f */
[----:B------:R-:W-:-:S12]  /*12af0*/  @UP0 USHF.R.U32.HI UR8, URZ, UR11, UR7 ;  /* 0x0000000b3f080299 */ /* 0x000fd80008011607 */
.L_x_1404:
[----:B------:R-:W-:-:S04]  /*12b00*/  UIMAD UR8, UR8, UR5, UR5 ;  /* 0x00000005080872a4 */ /* 0x000fc8000f8e0205 */
[----:B------:R-:W-:-:S04]  /*12b10*/  UISETP.LT.AND UP0, UPT, UR4, UR8, UPT ;  /* 0x000000080400728c */ /* 0x000fc8000bf01270 */
[----:B------:R-:W-:-:S12]  /*12b20*/  USEL UR4, UR4, UR8, UP0 ;  /* 0x0000000804047287 */ /* 0x000fd80008000000 */
.L_x_1402:
[----:B------:R-:W-:Y:S02]  /*12b30*/  UISETP.NE.AND UP0, UPT, UR46, URZ, UPT ;  /* 0x0000003f2e00728c */ /* 0x000fe4000bf05270 */
[----:B------:R-:W-:Y:S02]  /*12b40*/  UIADD3 UR8, UR39, 0x7f, URZ ;  /* 0x0000007f27087890 */ /* 0x000fe4000fffe03f */
[----:B------:R-:W-:Y:S02]  /*12b50*/  UIADD3 UR9, UR4, 0x7f, URZ ;  /* 0x0000007f04097890 */ /* 0x000fe4000fffe03f */
[----:B------:R-:W-:Y:S02]  /*12b60*/  USHF.R.S32.HI UR4, URZ, 0x1f, UR8 ;  /* 0x0000001f3f047899 */ /* 0x000fe40008011408 */
[----:B------:R-:W-:Y:S02]  /*12b70*/  USHF.R.S32.HI UR10, URZ, 0x1f, UR9 ;  /* 0x0000001f3f0a7899 */ /* 0x000fe40008011409 */
[----:B------:R-:W-:Y:S01]  /*12b80*/  ULEA.HI UR4, UR4, UR8, URZ, 0x7 ;  /* 0x0000000804047291 */ /* 0x000fe2000f8f383f */
[----:B------:R-:W-:Y:S01]  /*12b90*/  @UP0 ULDC UR6, c[0x0][0x44c] ;  /* 0x0001130000060ab9 */ /* 0x000fe20000000800 */
[----:B------:R-:W-:-:S02]  /*12ba0*/  ULEA.HI UR10, UR10, UR9, URZ, 0x7 ;  /* 0x000000090a0a7291 */ /* 0x000fc4000f8f383f */
[----:B------:R-:W-:Y:S01]  /*12bb0*/  UIMAD.WIDE.U32 UR6, UR38, UR6, URZ ;  /* 0x00000006260672a5 */ /* 0x000fe2000f8e003f */
[----:B------:R-:W-:Y:S01]  /*12bc0*/  @UP0 ULDC UR9, c[0x0][0x450] ;  /* 0x0001140000090ab9 */ /* 0x000fe20000000800 */
[----:B------:R-:W-:Y:S02]  /*12bd0*/  UMOV UR8, UR38 ;  /* 0x0000002600087c82 */ /* 0x000fe40008000000 */
[----:B------:R-:W-:Y:S02]  /*12be0*/  @UP0 USHF.R.U32.HI UR8, URZ, UR9, UR7 ;  /* 0x000000093f080299 */ /* 0x000fe40008011607 */
[----:B------:R-:W-:Y:S02]  /*12bf0*/  USHF.R.S32.HI UR4, URZ, 0x7, UR4 ;  /* 0x000000073f047899 */ /* 0x000fe40008011404 */
[----:B------:R-:W-:Y:S02]  /*12c00*/  USHF.R.S32.HI UR10, URZ, 0x7, UR10 ;  /* 0x000000073f0a7899 */ /* 0x000fe4000801140a */
[----:B------:R-:W-:-:S02]  /*12c10*/  UIADD3 UR6, UR8, UR39, -UR37 ;  /* 0x0000002708067290 */ /* 0x000fc4000fffe825 */
[----:B------:R-:W-:Y:S01]  /*12c20*/  UISETP.LT.AND UP0, UPT, UR4, UR10, UPT ;  /* 0x0000000a0400728c */ /* 0x000fe2000bf01270 */
[----:B------:R-:W-:-:S03]  /*12c30*/  ULDC UR8, c[0x0][0x9dc] ;  /* 0x0002770000087ab9 */ /* 0x000fc60000000800 */
[----:B------:R-:W-:Y:S02]  /*12c40*/  USEL UR40, UR4, UR10, UP0 ;  /* 0x0000000a04287287 */ /* 0x000fe40008000000 */
[----:B------:R-:W-:Y:S01]  /*12c50*/  UIADD3 UR8, UR6, -UR8, URZ ;  /* 0x8000000806087290 */ /* 0x000fe2000fffe03f */
[----:B------:R-:W-:Y:S11]  /*12c60*/  @!P1 BRA `(.L_x_1405) ;  /* 0x0000000000489947 */ /* 0x000ff60003800000 */
[----:B------:R-:W-:Y:S02]  /*12c70*/  UMOV UR4, UR6 ;  /* 0x0000000600047c82 */ /* 0x000fe40008000000 */
        /* <DEDUP_REMOVED lines=10> */
.L_x_1406:
[----:B------:R-:W-:-:S11]  /*12d20*/  UISETP.NE.AND UP0, UPT, UR5, 0x1, UPT ;  /* 0x000000010500788c */ /* 0x000fd6000bf05270 */
[----:B------:R-:W-:Y:S02]  /*12d30*/  @UP0 ULDC.64 UR10, c[0x0][0x9e8] ;  /* 0x00027a00000a0ab9 */ /* 0x000fe40000000a00 */
[----:B------:R-:W-:-:S04]  /*12d40*/  UIMAD.WIDE.U32 UR6, UR4, UR10, URZ ;  /* 0x0000000a040672a5 */ /* 0x000fc8000f8e003f */
[----:B------:R-:W-:-:S12]  /*12d50*/  @UP0 USHF.R.U32.HI UR4, URZ, UR11, UR7 ;  /* 0x0000000b3f040299 */ /* 0x000fd80008011607 */
.L_x_1407:
[----:B------:R-:W-:-:S04]  /*12d60*/  UIMAD UR4, UR4, UR5, URZ ;  /* 0x00000005040472a4 */ /* 0x000fc8000f8e023f */
[----:B------:R-:W-:-:S04]  /*12d70*/  UISETP.LT.AND UP0, UPT, UR8, UR4, UPT ;  /* 0x000000040800728c */ /* 0x000fc8000bf01270 */
[----:B------:R-:W-:-:S12]  /*12d80*/  USEL UR8, UR8, UR4, !UP0 ;  /* 0x0000000408087287 */ /* 0x000fd8000c000000 */
.L_x_1405:
        /* <DEDUP_REMOVED lines=26> */
.L_x_1409:
        /* <DEDUP_REMOVED lines=20> */
.L_x_1412:
[----:B------:R-:W-:Y:S05]  /*13070*/  BSYNC B6 ;  /* 0x0000000000067941 */ /* 0x000fea0003800000 */
.L_x_1411:
        /* <DEDUP_REMOVED lines=22> */
.L_x_1414:
[----:B------:R-:W-:Y:S05]  /*131e0*/  BSYNC B6 ;  /* 0x0000000000067941 */ /* 0x000fea0003800000 */
.L_x_1413:
        /* <DEDUP_REMOVED lines=20> */
.L_x_1416:
[----:B------:R-:W-:Y:S05]  /*13330*/  BSYNC B6 ;  /* 0x0000000000067941 */ /* 0x000fea0003800000 */
.L_x_1415:
        /* <DEDUP_REMOVED lines=19> */
.L_x_1418:
[----:B------:R-:W-:Y:S05]  /*13470*/  BSYNC B6 ;  /* 0x0000000000067941 */ /* 0x000fea0003800000 */
.L_x_1417:
[----:B------:R-:W0:Y:S01]  /*13480*/  LDC.64 R2, c[0x0][0x9f8] ;  /* 0x00027e00ff027b82 */ /* 0x000e220000000a00 */
[----:B------:R-:W-:Y:S01]  /*13490*/  IMAD.MOV.U32 R28, RZ, RZ, R19 ;  /* 0x000000ffff1c7224 */ /* 0x000fe200078e0013 */
[----:B------:R-:W1:Y:S01]  /*134a0*/  S2R R20, SR_TID.X ;  /* 0x0000000000147919 */ /* 0x000e620000002100 */
[----:B------:R-:W2:Y:S05]  /*134b0*/  S2R R17, SR_TID.X ;  /* 0x0000000000117919 */ /* 0x000eaa0000002100 */
[----:B------:R-:W3:Y:S01]  /*134c0*/  LDC R10, c[0x0][0x430] ;  /* 0x00010c00ff0a7b82 */ /* 0x000ee20000000800 */
[----:B------:R-:W-:-:S07]  /*134d0*/  IMAD.U32 R7, RZ, RZ, UR40 ;  /* 0x00000028ff077e24 */ /* 0x000fce000f8e00ff */
[----:B------:R-:W4:Y:S01]  /*134e0*/  LDC R11, c[0x0][0x2f4] ;  /* 0x0000bd00ff0b7b82 */ /* 0x000f220000000800 */
[----:B0-----:R-:W-:-:S04]  /*134f0*/  ISETP.NE.U32.AND P0, PT, R2, RZ, PT ;  /* 0x000000ff0200720c */ /* 0x001fc80003f05070 */
[----:B------:R-:W-:-:S13]  /*13500*/  ISETP.NE.AND.EX P0, PT, R3, RZ, PT, P0 ;  /* 0x000000ff0300720c */ /* 0x000fda0003f05300 */
[----:B------:R-:W0:Y:S02]  /*13510*/  @P0 LDC.64 R2, c[0x0][0x9f8] ;  /* 0x00027e00ff020b82 */ /* 0x000e240000000a00 */
[----:B0-----:R-:W-:-:S05]  /*13520*/  @P0 IMAD.WIDE R2, R19, 0x4, R2 ;  /* 0x0000000413020825 */ /* 0x001fca00078e0202 */
[----:B------:R0:W4:Y:S01]  /*13530*/  @P0 LDG.E R28, desc[UR56][R2.64] ;  /* 0x00000038021c0981 */ /* 0x000122000c1e1900 */
[----:B---3--:R-:W-:Y:S01]  /*13540*/  ISETP.NE.AND P1, PT, R10, 0x1, PT ;  /* 0x000000010a00780c */ /* 0x008fe20003f25270 */
[----:B-1----:R-:W-:Y:S01]  /*13550*/  IMAD.SHL.U32 R20, R20, 0x20, RZ ;  /* 0x0000002014147824 */ /* 0x002fe200078e00ff */
[----:B--2---:R-:W-:Y:S02]  /*13560*/  LOP3.LUT R17, R17, 0x7f, RZ, 0xc0, !PT ;  /* 0x0000007f11117812 */ /* 0x004fe400078ec0ff */
[----:B------:R-:W-:Y:S02]  /*13570*/  LEA R7, R7, 0xffffff80, 0x7 ;  /* 0xffffff8007077811 */ /* 0x000fe400078e38ff */
[----:B------:R-:W-:Y:S02]  /*13580*/  SHF.R.U32.HI R17, RZ, 0x2, R17 ;  /* 0x00000002ff117819 */ /* 0x000fe40000011611 */
[----:B------:R-:W-:Y:S02]  /*13590*/  LOP3.LUT R20, R20, 0x60, RZ, 0xc0, !PT ;  /* 0x0000006014147812 */ /* 0x000fe400078ec0ff */
[----:B------:R-:W-:-:S02]  /*135a0*/  LOP3.LUT R25, R25, 0xffffffef, RZ, 0xc0, !PT ;  /* 0xffffffef19197812 */ /* 0x000fc400078ec0ff */
[----:B------:R-:W-:Y:S01]  /*135b0*/  LOP3.LUT R4, R7, R17, R20, 0xfe, !PT ;  /* 0x0000001107047212 */ /* 0x000fe200078efe14 */
[----:B------:R-:W1:Y:S01]  /*135c0*/  @P1 LDC R0, c[0x0][0x434] ;  /* 0x00010d00ff001b82 */ /* 0x000e620000000800 */
[----:B----4-:R-:W-:Y:S02]  /*135d0*/  ISETP.GE.AND P3, PT, R26, R11, PT ;  /* 0x0000000b1a00720c */ /* 0x010fe40003f66270 */
[C---:B------:R-:W-:Y:S01]  /*135e0*/  ISETP.GE.AND P0, PT, R4.reuse, UR39, PT ;  /* 0x0000002704007c0c */ /* 0x040fe2000bf06270 */
[----:B------:R-:W-:Y:S01]  /*135f0*/  VIADD R9, R4, UR36 ;  /* 0x0000002404097c36 */ /* 0x000fe20008000000 */
[----:B------:R-:W-:-:S03]  /*13600*/  @P1 LOP3.LUT R25, R25, 0x10, RZ, 0xfc, !PT ;  /* 0x0000001019191812 */ /* 0x000fc600078efcff */
[----:B------:R-:W2:Y:S01]  /*13610*/  @P1 LDC R5, c[0x0][0x438] ;  /* 0x00010e00ff051b82 */ /* 0x000ea20000000800 */
[----:B------:R-:W-:-:S07]  /*13620*/  IMAD.MOV.U32 R8, RZ, RZ, R9 ;  /* 0x000000ffff087224 */ /* 0x000fce00078e0009 */
[----:B0-----:R-:W0:Y:S01]  /*13630*/  @!P0 LDC.64 R2, c[0x0][0x428] ;  /* 0x00010a00ff028b82 */ /* 0x001e220000000a00 */
[----:B-1----:R-:W-:-:S05]  /*13640*/  @P1 IMAD.HI.U32 R0, R9, R0, RZ ;  /* 0x0000000009001227 */ /* 0x002fca00078e00ff */
[----:B--2---:R-:W-:Y:S02]  /*13650*/  @P1 SHF.R.U32.HI R8, RZ, R5, R0 ;  /* 0x00000005ff081219 */ /* 0x004fe40000011600 */
[----:B------:R-:W1:Y:S03]  /*13660*/  @!P0 LDC.64 R4, c[0x0][0x418] ;  /* 0x00010600ff048b82 */ /* 0x000e660000000a00 */
[----:B------:R-:W-:-:S04]  /*13670*/  IMAD.MOV R6, RZ, RZ, -R8 ;  /* 0x000000ffff067224 */ /* 0x000fc800078e0a08 */
[----:B------:R-:W-:Y:S01]  /*13680*/  IMAD R6, R10, R6, R9 ;  /* 0x000000060a067224 */ /* 0x000fe200078e0209 */
[----:B------:R-:W-:Y:S02]  /*13690*/  @!P0 SHF.R.S32.HI R9, RZ, 0x1f, R8 ;  /* 0x0000001fff098819 */ /* 0x000fe40000011408 */
[----:B------:R-:W-:Y:S02]  /*136a0*/  LOP3.LUT R17, R26, 0x40, RZ, 0xfc, !PT ;  /* 0x000000401a117812 */ /* 0x000fe400078efcff */
[----:B------:R-:W-:Y:S01]  /*136b0*/  LOP3.LUT R25, R25, 0xfffffffb, RZ, 0xc0, !PT ;  /* 0xfffffffb19197812 */ /* 0x000fe200078ec0ff */
[----:B------:R-:W-:-:S03]  /*136c0*/  IMAD.U32 R12, RZ, RZ, UR42 ;  /* 0x0000002aff0c7e24 */ /* 0x000fc6000f8e00ff */
[----:B------:R-:W-:Y:S02]  /*136d0*/  @P3 LOP3.LUT R25, R25, 0x4, RZ, 0xfc, !PT ;  /* 0x0000000419193812 */ /* 0x000fe400078efcff */
[----:B------:R-:W-:Y:S02]  /*136e0*/  ISETP.NE.AND P2, PT, R12, 0x3, PT ;  /* 0x000000030c00780c */ /* 0x000fe40003f45270 */
[----:B------:R-:W-:Y:S02]  /*136f0*/  LOP3.LUT R25, R25, 0xfffffff7, RZ, 0xc0, !PT ;  /* 0xfffffff719197812 */ /* 0x000fe400078ec0ff */
[----:B------:R-:W-:Y:S02]  /*13700*/  LOP3.LUT R10, R26, 0x80, RZ, 0xfc, !PT ;  /* 0x000000801a0a7812 */ /* 0x000fe400078efcff */
[----:B------:R-:W-:Y:S01]  /*13710*/  LOP3.LUT R25, R25, 0xfffffffd, RZ, 0xc0, !PT ;  /* 0xfffffffd19197812 */ /* 0x000fe200078ec0ff */
[----:B------:R-:W-:Y:S01]  /*13720*/  UMOV UR4, 0xffffffff ;  /* 0xffffffff00047882 */ /* 0x000fe20000000000 */
[----:B------:R-:W-:Y:S01]  /*13730*/  SHF.R.S32.HI R31, RZ, 0x1f, R28 ;  /* 0x0000001fff1f7819 */ /* 0x000fe2000001141c */
[----:B0-----:R-:W-:-:S04]  /*13740*/  @!P0 IMAD.WIDE.U32 R8, R28, R2, R8 ;  /* 0x000000021c088225 */ /* 0x001fc800078e0008 */
[----:B------:R-:W-:-:S04]  /*13750*/  @!P0 IMAD R2, R31, R2, RZ ;  /* 0x000000021f028224 */ /* 0x000fc800078e02ff */
[----:B------:R-:W-:Y:S01]  /*13760*/  @!P0 IMAD R3, R28, R3, R2 ;  /* 0x000000031c038224 */ /* 0x000fe200078e0202 */
[----:B-1----:R-:W-:-:S03]  /*13770*/  @!P0 LEA R2, P1, R8, R4, 0x2 ;  /* 0x0000000408028211 */ /* 0x002fc600078210ff */
[----:B------:R-:W-:-:S05]  /*13780*/  @!P0 IMAD.IADD R0, R9, 0x1, R3 ;  /* 0x0000000109008824 */ /* 0x000fca00078e0203 */
[----:B------:R-:W-:Y:S01]  /*13790*/  @!P0 LEA.HI.X R3, R8, R5, R0, 0x2, P1 ;  /* 0x0000000508038211 */ /* 0x000fe200008f1400 */
[----:B------:R-:W-:Y:S01]  /*137a0*/  IMAD.MOV.U32 R5, RZ, RZ, RZ ;  /* 0x000000ffff057224 */ /* 0x000fe200078e00ff */
[----:B------:R-:W-:-:S05]  /*137b0*/  ISETP.GE.AND P1, PT, R17, R11, PT ;  /* 0x0000000b1100720c */ /* 0x000fca0003f26270 */
[----:B------:R0:W5:Y:S01]  /*137c0*/  @!P0 LDG.E R5, desc[UR56][R2.64] ;  /* 0x0000003802058981 */ /* 0x000162000c1e1900 */
[----:B------:R-:W-:-:S07]  /*137d0*/  ISETP.GE.AND P0, PT, R10, R11, PT ;  /* 0x0000000b0a00720c */ /* 0x000fce0003f06270 */
[----:B------:R-:W-:-:S04]  /*137e0*/  @P1 LOP3.LUT R25, R25, 0x2, RZ, 0xfc, !PT ;  /* 0x0000000219191812 */ /* 0x000fc800078efcff */
[----:B------:R-:W-:-:S04]  /*137f0*/  @P2 LOP3.LUT R25, R25, 0x8, RZ, 0xfc, !PT ;  /* 0x0000000819192812 */ /* 0x000fc800078efcff */
[----:B------:R-:W-:-:S04]  /*13800*/  LOP3.LUT R25, R25, 0xfffffffe, RZ, 0xc0, !PT ;  /* 0xfffffffe19197812 */ /* 0x000fc800078ec0ff */
[----:B------:R-:W-:Y:S01]  /*13810*/  @P0 LOP3.LUT R25, R25, 0x1, RZ, 0xfc, !PT ;  /* 0x0000000119190812 */ /* 0x000fe200078efcff */
[----:B0-----:R-:W-:Y:S06]  /*13820*/  BRA.DIV UR4, `(.L_x_1419) ;  /* 0x0000004604487947 */ /* 0x001fec000b800000 */
.L_x_1499:
[----:B------:R-:W-:Y:S01]  /*13830*/  SHF.R.S32.HI R29, RZ, 0x1f, R18 ;  /* 0x0000001fff1d7819 */ /* 0x000fe20000011412 */
[----:B------:R-:W-:Y:S06]  /*13840*/  @!P2 BRA `(.L_x_1420) ;  /* 0x000000000004a947 */ /* 0x000fec0003800000 */
[----:B------:R-:W-:Y:S01]  /*13850*/  BPT.TRAP 0x1 ;  /* 0x000000040000795c */ /* 0x000fe20000300000 */
.L_x_1420:
[----:B------:R-:W-:Y:S01]  /*13860*/  IMAD R4, R23, 0x8, R22 ;  /* 0x0000000817047824 */ /* 0x000fe200078e0216 */
[----:B------:R-:W-:Y:S01]  /*13870*/  SHF.L.U32 R21, R24, 0x1f, RZ ;  /* 0x0000001f18157819 */ /* 0x000fe200000006ff */
[----:B------:R-:W-:Y:S01]  /*13880*/  BSSY B0, `(.L_x_1421) ;  /* 0x0000004000007945 */ /* 0x000fe20003800000 */
[----:B------:R-:W-:Y:S02]  /*13890*/  SHF.R.S32.HI R10, RZ, 0x1f, R6 ;  /* 0x0000001fff0a7819 */ /* 0x000fe40000011406 */
[----:B------:R-:W0:Y:S02]  /*138a0*/  SYNCS.PHASECHK.TRANS64.TRYWAIT P0, [R4+URZ+0x2a880], R21 ;  /* 0x02a88015040075a7 */ /* 0x000e24000800017f */
[----:B0-----:R-:W-:Y:S05]  /*138b0*/  @!P0 BRA `(.L_x_1422) ;  /* 0x0000004400508947 */ /* 0x001fea0003800000 */
.L_x_1500:
[----:B------:R-:W-:Y:S05]  /*138c0*/  BSYNC B0 ;  /* 0x0000000000007941 */ /* 0x000fea0003800000 */
.L_x_1421:
        /* <DEDUP_REMOVED lines=8> */
[----:B------:R-:W-:Y:S02]  /*13950*/  IMAD R17, R23, 0x6000, R33 ;  /* 0x0000600017117824 */ /* 0x000fe400078e0221 */
        /* <DEDUP_REMOVED lines=9> */
[----:B------:R-:W-:Y:S01]  /*139f0*/  UMOV UR4, 0xffffffff ;  /* 0xffffffff00047882 */ /* 0x000fe20000000000 */
[----:B-1----:R-:W-:-:S04]  /*13a00*/  LOP3.LUT R8, R8, 0x7f, RZ, 0xc0, !PT ;  /* 0x0000007f08087812 */ /* 0x002fc800078ec0ff */
[----:B------:R-:W-:Y:S02]  /*13a10*/  SHF.R.U32.HI R11, RZ, 0x2, R8 ;  /* 0x00000002ff0b7819 */ /* 0x000fe40000011608 */
[----:B------:R-:W-:Y:S02]  /*13a20*/  IADD3 R8, P0, R2, UR6, RZ ;  /* 0x0000000602087c10 */ /* 0x000fe4000ff1e0ff */
[----:B------:R-:W-:Y:S02]  /*13a30*/  IADD3 R7, -R11, UR39, -R7 ;  /* 0x000000270b077c10 */ /* 0x000fe4000fffe907 */
[----:B------:R-:W-:Y:S02]  /*13a40*/  IADD3.X R9, R3, UR7, R9, P0, !PT ;  /* 0x0000000703097c10 */ /* 0x000fe400087fe409 */
[----:B------:R-:W-:Y:S01]  /*13a50*/  ISETP.GE.AND P5, PT, R7, 0x1, PT ;  /* 0x000000010700780c */ /* 0x000fe20003fa6270 */
[----:B------:R-:W-:-:S12]  /*13a60*/  BRA.DIV UR4, `(.L_x_1423) ;  /* 0x0000004204f87947 */ /* 0x000fd8000b800000 */
[----:B------:R-:W1:Y:S01]  /*13a70*/  SHFL.IDX PT, R2, R8, RZ, 0x1c1f ;  /* 0x001c1fff08027589 */ /* 0x000e6200000e0000 */
[----:B------:R-:W2:Y:S01]  /*13a80*/  LDC R12, c[0x0][0x2f4] ;  /* 0x0000bd00ff0c7b82 */ /* 0x000ea20000000800 */
[C---:B------:R-:W-:Y:S02]  /*13a90*/  LOP3.LUT R13, R26.reuse, 0x40, RZ, 0xfc, !PT ;  /* 0x000000401a0d7812 */ /* 0x040fe400078efcff */
[----:B------:R-:W3:Y:S01]  /*13aa0*/  SHFL.IDX PT, R0, R9, RZ, 0x1c1f ;  /* 0x001c1fff09007589 */ /* 0x000ee200000e0000 */
[----:B------:R-:W-:Y:S02]  /*13ab0*/  LOP3.LUT R11, R26, 0x80, RZ, 0xfc, !PT ;  /* 0x000000801a0b7812 */ /* 0x000fe400078efcff */
[----:B------:R-:W-:Y:S02]  /*13ac0*/  ISETP.GE.AND P6, PT, R7, 0x61, PT ;  /* 0x000000610700780c */ /* 0x000fe40003fc6270 */
[----:B------:R-:W-:Y:S02]  /*13ad0*/  LOP3.LUT R25, R25, 0xffffffdf, RZ, 0xc0, !PT ;  /* 0xffffffdf19197812 */ /* 0x000fe400078ec0ff */
[----:B------:R-:W-:-:S09]  /*13ae0*/  ISETP.GE.AND P4, PT, R7, 0x21, PT ;  /* 0x000000210700780c */ /* 0x000fd20003f86270 */
        /* <DEDUP_REMOVED lines=29> */
[----:B------:R-:W-:-:S13]  /*13cc0*/  ISETP.LT.OR P1, PT, R7, 0x41, P3 ;  /* 0x000000410700780c */ /* 0x000fda0001f21670 */
[----:B------:R-:W-:Y:S01]  /*13cd0*/  LDGSTS.E.BYPASS.LTC128B.128 [R0+0xd400], desc[UR56][R2.64], !P1 ;  /* 0x0d40000002007fae */ /* 0x000fe2000c901d78 */
[----:B------:R-:W-:-:S13]  /*13ce0*/  ISETP.LT.OR P1, PT, R7, 0x41, P2 ;  /* 0x000000410700780c */ /* 0x000fda0001721670 */
[----:B------:R-:W-:Y:S01]  /*13cf0*/  LDGSTS.E.BYPASS.LTC128B.128 [R0+0xf400], desc[UR56][R2.64+0x40], !P1 ;  /* 0x0f40004002007fae */ /* 0x000fe2000c901d78 */
[----:B------:R-:W-:-:S13]  /*13d00*/  ISETP.LT.OR P1, PT, R7, 0x41, P0 ;  /* 0x000000410700780c */ /* 0x000fda0000721670 */
[----:B------:R1:W-:Y:S01]  /*13d10*/  LDGSTS.E.BYPASS.LTC128B.128 [R0+0x11400], desc[UR56][R2.64+0x80], !P1 ;  /* 0x1140008002007fae */ /* 0x0003e2000c901d78 */
[----:B------:R-:W-:-:S03]  /*13d20*/  ISETP.GE.AND P1, PT, R7, 0x41, PT ;  /* 0x000000410700780c */ /* 0x000fc60003f26270 */
[----:B-1-3--:R1:W2:Y:S10]  /*13d30*/  SHFL.IDX PT, R2, R8, 0x3, 0x1c1f ;  /* 0x007c1f0008027f89 */ /* 0x00a2b400000e0000 */
.L_x_1510:
        /* <DEDUP_REMOVED lines=13> */
.L_x_1424:
        /* <DEDUP_REMOVED lines=11> */
.L_x_1425:
[----:B------:R2:W-:Y:S01]  /*13ec0*/  SYNCS.ARRIVE.TRANS64.A1T0 RZ, [R4+URZ+0x2a870], RZ ;  /* 0x02a870ff04ff79a7 */ /* 0x0005e2000810003f */
[----:B------:R-:W-:Y:S05]  /*13ed0*/  @!P3 BRA `(.L_x_1426) ;  /* 0x000000000004b947 */ /* 0x000fea0003800000 */
[----:B------:R-:W-:Y:S01]  /*13ee0*/  BPT.TRAP 0x1 ;  /* 0x000000040000795c */ /* 0x000fe20000300000 */
.L_x_1426:
[----:B------:R-:W3:Y:S01]  /*13ef0*/  SYNCS.PHASECHK.TRANS64.TRYWAIT P0, [R4+URZ+0x2a840], R21 ;  /* 0x02a84015040075a7 */ /* 0x000ee2000800017f */
[----:B------:R-:W-:Y:S04]  /*13f00*/  BSSY B0, `(.L_x_1427) ;  /* 0x0000002000007945 */ /* 0x000fe80003800000 */
[----:B---3--:R-:W-:Y:S05]  /*13f10*/  @!P0 BRA `(.L_x_1428) ;  /* 0x0000004400708947 */ /* 0x008fea0003800000 */
.L_x_1511:
[----:B------:R-:W-:Y:S05]  /*13f20*/  BSYNC B0 ;  /* 0x0000000000007941 */ /* 0x000fea0003800000 */
.L_x_1427:
[----:B------:R-:W-:Y:S01]  /*13f30*/  ULDC.64 UR4, c[0x0][0x300] ;  /* 0x0000c00000047ab9 */ /* 0x000fe20000000a00 */
[----:B------:R-:W4:Y:S01]  /*13f40*/  LDC R9, c[0x0][0x2f4] ;  /* 0x0000bd00ff097b82 */ /* 0x000f220000000800 */
[----:B------:R-:W-:Y:S01]  /*13f50*/  IMAD R7, R10, UR4, RZ ;  /* 0x000000040a077c24 */ /* 0x000fe2000f8e02ff */
[----:B------:R-:W-:Y:S01]  /*13f60*/  ULDC.64 UR6, c[0x0][0x2e8] ;  /* 0x0000ba0000067ab9 */ /* 0x000fe20000000a00 */
[----:B------:R-:W-:Y:S01]  /*13f70*/  IMAD.WIDE.U32 R2, R6, UR4, RZ ;  /* 0x0000000406027c25 */ /* 0x000fe2000f8e00ff */
[C---:B------:R-:W-:Y:S02]  /*13f80*/  LOP3.LUT R11, R26.reuse, 0x80, RZ, 0xfc, !PT ;  /* 0x000000801a0b7812 */ /* 0x040fe400078efcff */
[----:B-1----:R-:W-:Y:S01]  /*13f90*/  LOP3.LUT R8, R26, 0x40, RZ, 0xfc, !PT ;  /* 0x000000401a087812 */ /* 0x002fe200078efcff */
[----:B------:R-:W-:Y:S01]  /*13fa0*/  IMAD R7, R6, UR5, R7 ;  /* 0x0000000506077c24 */ /* 0x000fe2000f8e0207 */
[----:B------:R-:W-:Y:S02]  /*13fb0*/  ULDC.64 UR4, c[0x0][0x310] ;  /* 0x0000c40000047ab9 */ /* 0x000fe40000000a00 */
[----:B------:R-:W-:-:S02]  /*13fc0*/  IMAD R20, R20, UR4, RZ ;  /* 0x0000000414147c24 */ /* 0x000fc4000f8e02ff */
[----:B------:R-:W-:Y:S02]  /*13fd0*/  IMAD.IADD R3, R3, 0x1, R7 ;  /* 0x0000000103037824 */ /* 0x000fe400078e0207 */
[C---:B------:R-:W-:Y:S02]  /*13fe0*/  IMAD R20, R5.reuse, UR5, R20 ;  /* 0x0000000505147c24 */ /* 0x040fe4000f8e0214 */
[----:B------:R-:W-:Y:S01]  /*13ff0*/  IMAD.WIDE.U32 R2, R5, UR4, R2 ;  /* 0x0000000405027c25 */ /* 0x000fe2000f8e0002 */
[----:B------:R-:W-:-:S03]  /*14000*/  ULDC.64 UR4, c[0x0][0x308] ;  /* 0x0000c20000047ab9 */ /* 0x000fc60000000a00 */
[----:B------:R-:W-:Y:S02]  /*14010*/  IMAD.IADD R3, R3, 0x1, R20 ;  /* 0x0000000103037824 */ /* 0x000fe400078e0214 */
[----:B------:R-:W-:Y:S02]  /*14020*/  IMAD R5, R29, UR4, RZ ;  /* 0x000000041d057c24 */ /* 0x000fe4000f8e02ff */
[C---:B------:R-:W-:Y:S01]  /*14030*/  IMAD.WIDE.U32 R2, R18.reuse, UR4, R2 ;  /* 0x0000000412027c25 */ /* 0x040fe2000f8e0002 */
[----:B------:R-:W-:Y:S01]  /*14040*/  UMOV UR4, 0xffffffff ;  /* 0xffffffff00047882 */ /* 0x000fe20000000000 */
[-C--:B----4-:R-:W-:Y:S02]  /*14050*/  ISETP.GE.AND P2, PT, R11, R9.reuse, PT ;  /* 0x000000090b00720c */ /* 0x090fe40003f46270 */
[----:B------:R-:W-:Y:S01]  /*14060*/  IMAD R7, R18, UR5, R5 ;  /* 0x0000000512077c24 */ /* 0x000fe2000f8e0205 */
[----:B------:R-:W-:Y:S02]  /*14070*/  IADD3 R5, P0, R2, UR6, RZ ;  /* 0x0000000602057c10 */ /* 0x000fe4000ff1e0ff */
[----:B------:R-:W-:-:S02]  /*14080*/  ISETP.GE.AND P3, PT, R8, R9, PT ;  /* 0x000000090800720c */ /* 0x000fc40003f66270 */
[----:B------:R-:W-:Y:S01]  /*14090*/  IADD3.X R6, R3, UR7, R7, P0, !PT ;  /* 0x0000000703067c10 */ /* 0x000fe200087fe407 */
[----:B------:R-:W-:Y:S10]  /*140a0*/  BRA.DIV UR4, `(.L_x_1429) ;  /* 0x0000004604207947 */ /* 0x000ff4000b800000 */
[----:B------:R-:W1:Y:S01]  /*140b0*/  SHFL.IDX PT, R14, R5, RZ, 0x1c1f ;  /* 0x001c1fff050e7589 */ /* 0x000e6200000e0000 */
[----:B------:R-:W-:-:S03]  /*140c0*/  ISETP.GE.AND P6, PT, R26, R9, PT ;  /* 0x000000091a00720c */ /* 0x000fc60003fc6270 */
[----:B------:R-:W4:Y:S01]  /*140d0*/  SHFL.IDX PT, R2, R6, RZ, 0x1c1f ;  /* 0x001c1fff06027589 */ /* 0x000f2200000e0000 */
[----:B-1----:R-:W-:-:S03]  /*140e0*/  @P5 IADD3 R7, P0, R26, R14, RZ ;  /* 0x0000000e1a075210 */ /* 0x002fc60007f1e0ff */
[----:B------:R-:W1:Y:S02]  /*140f0*/  SHFL.IDX PT, R14, R5, 0x1, 0x1c1f ;  /* 0x003c1f00050e7f89 */ /* 0x000e6400000e0000 */
[----:B----4-:R-:W-:Y:S02]  /*14100*/  @P5 IMAD.X R3, RZ, RZ, R2, P0 ;  /* 0x000000ffff035224 */ /* 0x010fe400000e0602 */
[----:B------:R-:W-:-:S05]  /*14110*/  @P5 IMAD.MOV.U32 R2, RZ, RZ, R7 ;  /* 0x000000ffff025224 */ /* 0x000fca00078e0007 */
[----:B------:R-:W-:Y:S04]  /*14120*/  @P5 LDGSTS.E.BYPASS.LTC128B.128 [R0+0x1e400], desc[UR56][R2.64], !P6 ;  /* 0x1e40000002005fae */ /* 0x000fe8000f101d78 */
[----:B------:R-:W-:Y:S04]  /*14130*/  @P5 LDGSTS.E.BYPASS.LTC128B.128 [R0+0x20400], desc[UR56][R2.64+0x40], !P3 ;  /* 0x2040004002005fae */ /* 0x000fe8000d901d78 */
[----:B------:R4:W-:Y:S01]  /*14140*/  @P5 LDGSTS.E.BYPASS.LTC128B.128 [R0+0x22400], desc[UR56][R2.64+0x80], !P2 ;  /* 0x2240008002005fae */ /* 0x0009e2000d101d78 */
[----:B-1----:R-:W-:-:S03]  /*14150*/  @P4 IADD3 R7, P0, R26, R14, RZ ;  /* 0x0000000e1a074210 */ /* 0x002fc60007f1e0ff */
[----:B------:R-:W-:Y:S04]  /*14160*/  SHFL.IDX PT, R14, R5, 0x2, 0x1c1f ;  /* 0x005c1f00050e7f89 */ /* 0x000fe800000e0000 */
[----:B----4-:R-:W1:Y:S02]  /*14170*/  SHFL.IDX PT, R2, R6, 0x1, 0x1c1f ;  /* 0x003c1f0006027f89 */ /* 0x010e6400000e0000 */
[----:B-1----:R-:W-:Y:S02]  /*14180*/  @P4 IMAD.X R8, RZ, RZ, R2, P0 ;  /* 0x000000ffff084224 */ /* 0x002fe400000e0602 */
[----:B------:R-:W-:Y:S01]  /*14190*/  @P4 IMAD.MOV.U32 R2, RZ, RZ, R7 ;  /* 0x000000ffff024224 */ /* 0x000fe200078e0007 */
[----:B------:R-:W-:Y:S01]  /*141a0*/  @P1 IADD3 R7, P0, R26, R14, RZ ;  /* 0x0000000e1a071210 */ /* 0x000fe20007f1e0ff */
[----:B------:R-:W-:Y:S01]  /*141b0*/  @P4 IMAD.MOV.U32 R3, RZ, RZ, R8 ;  /* 0x000000ffff034224 */ /* 0x000fe200078e0008 */
[----:B------:R-:W-:Y:S04]  /*141c0*/  SHFL.IDX PT, R14, R5, 0x3, 0x1c1f ;  /* 0x007c1f00050e7f89 */ /* 0x000fe800000e0000 */
[----:B------:R-:W-:Y:S04]  /*141d0*/  @P4 LDGSTS.E.BYPASS.LTC128B.128 [R0+0x1ec00], desc[UR56][R2.64], !P6 ;  /* 0x1ec0000002004fae */ /* 0x000fe8000f101d78 */
[----:B------:R-:W-:Y:S04]  /*141e0*/  @P4 LDGSTS.E.BYPASS.LTC128B.128 [R0+0x20c00], desc[UR56][R2.64+0x40], !P3 ;  /* 0x20c0004002004fae */ /* 0x000fe8000d901d78 */
[----:B------:R1:W-:Y:S04]  /*141f0*/  @P4 LDGSTS.E.BYPASS.LTC128B.128 [R0+0x22c00], desc[UR56][R2.64+0x80], !P2 ;  /* 0x22c0008002004fae */ /* 0x0003e8000d101d78 */
[----:B-1----:R-:W1:Y:S04]  /*14200*/  SHFL.IDX PT, R2, R6, 0x2, 0x1c1f ;  /* 0x005c1f0006027f89 */ /* 0x002e6800000e0000 */
[----:B------:R-:W4:Y:S01]  /*14210*/  SHFL.IDX PT, R6, R6, 0x3, 0x1c1f ;  /* 0x007c1f0006067f89 */ /* 0x000f2200000e0000 */
[----:B-1----:R-:W-:-:S02]  /*14220*/  @P1 IMAD.X R8, RZ, RZ, R2, P0 ;  /* 0x000000ffff081224 */ /* 0x002fc400000e0602 */
[----:B------:R-:W-:Y:S02]  /*14230*/  @P1 IMAD.MOV.U32 R2, RZ, RZ, R7 ;  /* 0x000000ffff021224 */ /* 0x000fe400078e0007 */
[----:B------:R-:W-:-:S05]  /*14240*/  @P1 IMAD.MOV.U32 R3, RZ, RZ, R8 ;  /* 0x000000ffff031224 */ /* 0x000fca00078e0008 */
[----:B------:R1:W-:Y:S04]  /*14250*/  @P1 LDGSTS.E.BYPASS.LTC128B.128 [R0+0x1f400], desc[UR56][R2.64], !P6 ;  /* 0x1f40000002001fae */ /* 0x0003e8000f101d78 */
[----:B------:R1:W-:Y:S04]  /*14260*/  @P1 LDGSTS.E.BYPASS.LTC128B.128 [R0+0x21400], desc[UR56][R2.64+0x40], !P3 ;  /* 0x2140004002001fae */ /* 0x0003e8000d901d78 */
[----:B----4-:R1:W-:Y:S02]  /*14270*/  @P1 LDGSTS.E.BYPASS.LTC128B.128 [R0+0x23400], desc[UR56][R2.64+0x80], !P2 ;  /* 0x2340008002001fae */ /* 0x0103e4000d101d78 */
.L_x_1521:
[----:B------:R-:W-:Y:S02]  /*14280*/  LOP3.LUT P1, RZ, R25, 0x20, RZ, 0xc0, !PT ;  /* 0x0000002019ff7812 */ /* 0x000fe4000782c0ff */
[----:B------:R-:W-:-:S11]  /*14290*/  ISETP.GE.AND P4, PT, R26, R9, PT ;  /* 0x000000091a00720c */ /* 0x000fd60003f86270 */
[----:B-1----:R-:W-:-:S05]  /*142a0*/  @P1 IADD3 R2, P0, R26, R14, RZ ;  /* 0x0000000e1a021210 */ /* 0x002fca0007f1e0ff */
        /* <DEDUP_REMOVED lines=9> */
.L_x_1430:
        /* <DEDUP_REMOVED lines=11> */
.L_x_1431:
[----:B------:R1:W-:Y:S02]  /*143f0*/  SYNCS.ARRIVE.TRANS64.A1T0 RZ, [R4+URZ+0x2a830], RZ ;  /* 0x02a830ff04ff79a7 */ /* 0x0003e4000810003f */
[----:B------:R-:W-:Y:S05]  /*14400*/  WARPSYNC.ALL ;  /* 0x0000000000007948 */ /* 0x000fea0003800000 */
[----:B------:R-:W-:Y:S01]  /*14410*/  ULDC.64 UR4, c[0x0][0x298] ;  /* 0x0000a60000047ab9 */ /* 0x000fe20000000a00 */
[----:B------:R-:W-:Y:S01]  /*14420*/  VIADD R2, R22, 0x18400 ;  /* 0x0001840016027836 */ /* 0x000fe20000000000 */
[----:B------:R-:W-:Y:S01]  /*14430*/  SHF.R.S32.HI R0, RZ, 0x1f, R27 ;  /* 0x0000001fff007819 */ /* 0x000fe2000001141b */
[----:B0123--:R-:W-:Y:S01]  /*14440*/  IMAD.WIDE.U32 R4, R27, UR4, RZ ;  /* 0x000000041b047c25 */ /* 0x00ffe2000f8e00ff */
[----:B------:R-:W-:Y:S01]  /*14450*/  BSSY B6, `(.L_x_1432) ;  /* 0x0000018000067945 */ /* 0x000fe20003800000 */
[----:B------:R-:W-:Y:S01]  /*14460*/  BAR.SYNC.DEFER_BLOCKING 0x8, 0x180 ;  /* 0x0206000000007b1d */ /* 0x000fe20000010000 */
[----:B------:R-:W-:Y:S01]  /*14470*/  LOP3.LUT P0, RZ, R2, 0x1bf, RZ, 0xc0, !PT ;  /* 0x000001bf02ff7812 */ /* 0x000fe2000780c0ff */
[----:B------:R-:W-:-:S04]  /*14480*/  IMAD R0, R0, UR4, RZ ;  /* 0x0000000400007c24 */ /* 0x000fc8000f8e02ff */
[----:B------:R-:W-:Y:S01]  /*14490*/  IMAD R0, R27, UR5, R0 ;  /* 0x000000051b007c24 */ /* 0x000fe2000f8e0200 */
[----:B------:R0:W-:Y:S03]  /*144a0*/  STL.64 [R1+0x8], R4 ;  /* 0x0000080401007387 */ /* 0x0001e60000100a00 */
[----:B------:R-:W-:-:S04]  /*144b0*/  IMAD.IADD R17, R5, 0x1, R0 ;  /* 0x0000000105117824 */ /* 0x000fc800078e0200 */
[----:B------:R-:W-:Y:S05]  /*144c0*/  @!P0 BRA `(.L_x_1433) ;  /* 0x0000000000408947 */ /* 0x000fea0003800000 */
[----:B------:R-:W-:Y:S01]  /*144d0*/  MOV R2, 0x0 ;  /* 0x0000000000027802 */ /* 0x000fe20000000f00 */
[----:B------:R-:W-:Y:S01]  /*144e0*/  ULDC.64 UR6, c[0x4][0xc0] ;  /* 0x0100300000067ab9 */ /* 0x000fe20000000a00 */
[----:B------:R-:W-:Y:S01]  /*144f0*/  ULDC.64 UR8, c[0x4][0xc8] ;  /* 0x0100320000087ab9 */ /* 0x000fe20000000a00 */
[----:B------:R-:W-:Y:S01]  /*14500*/  ULDC.64 UR4, c[0x4][0x28] ;  /* 0x01000a0000047ab9 */ /* 0x000fe20000000a00 */
[----:B0-----:R-:W-:Y:S02]  /*14510*/  IMAD.U32 R4, RZ, RZ, UR6 ;  /* 0x00000006ff047e24 */ /* 0x001fe4000f8e00ff */
        /* <DEDUP_REMOVED lines=11> */
.L_x_1433:
[----:B------:R-:W-:Y:S05]  /*145d0*/  BSYNC B6 ;  /* 0x0000000000067941 */ /* 0x000fea0003800000 */
.L_x_1432:
[----:B------:R-:W2:Y:S01]  /*145e0*/  LDL.LU.64 R2, [R1+0x8] ;  /* 0x0000080001027983 */ /* 0x000ea20000300a00 */
[----:B------:R-:W-:Y:S01]  /*145f0*/  UISETP.NE.AND UP0, UPT, UR46, URZ, UPT ;  /* 0x0000003f2e00728c */ /* 0x000fe2000bf05270 */
[----:B------:R-:W-:Y:S01]  /*14600*/  LOP3.LUT P6, RZ, R25, 0x40, RZ, 0xc0, !PT ;  /* 0x0000004019ff7812 */ /* 0x000fe200078cc0ff */
[----:B------:R-:W-:Y:S01]  /*14610*/  ULDC.64 UR4, c[0x0][0x2d8] ;  /* 0x0000b60000047ab9 */ /* 0x000fe20000000a00 */
[----:B------:R1:W5:Y:S01]  /*14620*/  LDL R9, [R1] ;  /* 0x0000000001097983 */ /* 0x0003620000100800 */
[----:B0-----:R-:W-:Y:S01]  /*14630*/  IMAD R5, R29, UR4, RZ ;  /* 0x000000041d057c24 */ /* 0x001fe2000f8e02ff */
[----:B------:R-:W-:Y:S01]  /*14640*/  SHF.R.S32.HI R4, RZ, 0x1f, R19 ;  /* 0x0000001fff047819 */ /* 0x000fe20000011413 */
[----:B------:R-:W0:Y:S01]  /*14650*/  S2R R21, SR_TID.X ;  /* 0x0000000000157919 */ /* 0x000e220000002100 */
[----:B------:R-:W-:Y:S01]  /*14660*/  PLOP3.LUT P0, PT, PT, PT, UP0, 0x80, 0x0 ;  /* 0x000000000000781c */ /* 0x000fe20003f0f008 */
[----:B------:R-:W-:Y:S01]  /*14670*/  IMAD R5, R18, UR5, R5 ;  /* 0x0000000512057c24 */ /* 0x000fe2000f8e0205 */
[----:B------:R-:W-:Y:S01]  /*14680*/  SEL R4, R4, RZ, !P6 ;  /* 0x000000ff04047207 */ /* 0x000fe20007000000 */
[----:B------:R-:W3:Y:S01]  /*14690*/  S2R R20, SR_TID.X ;  /* 0x0000000000147919 */ /* 0x000ee20000002100 */
[----:B------:R-:W-:Y:S01]  /*146a0*/  SEL R6, R19, RZ, !P6 ;  /* 0x000000ff13067207 */ /* 0x000fe20007000000 */
[----:B------:R-:W-:Y:S01]  /*146b0*/  @UP0 ULDC UR6, c[0x0][0x450] ;  /* 0x0001140000060ab9 */ /* 0x000fe20000000800 */
[----:B0-----:R-:W-:Y:S01]  /*146c0*/  IMAD.SHL.U32 R21, R21, 0x20, RZ ;  /* 0x0000002015157824 */ /* 0x001fe200078e00ff */
[----:B---3--:R-:W-:-:S04]  /*146d0*/  LOP3.LUT R20, R20, 0x7f, RZ, 0xc0, !PT ;  /* 0x0000007f14147812 */ /* 0x008fc800078ec0ff */
[----:B------:R-:W-:Y:S02]  /*146e0*/  LOP3.LUT R21, R21, 0x60, RZ, 0xc0, !PT ;  /* 0x0000006015157812 */ /* 0x000fe400078ec0ff */
[----:B------:R-:W-:-:S04]  /*146f0*/  SHF.R.U32.HI R20, RZ, 0x2, R20 ;  /* 0x00000002ff147819 */ /* 0x000fc80000011614 */
[----:B------:R-:W-:-:S05]  /*14700*/  LOP3.LUT R20, R20, R21, RZ, 0xfc, !PT ;  /* 0x0000001514147212 */ /* 0x000fca00078efcff */
[----:B------:R-:W-:Y:S02]  /*14710*/  VIADD R0, R20, UR38 ;  /* 0x0000002614007c36 */ /* 0x000fe40008000000 */
[----:B------:R-:W0:Y:S01]  /*14720*/  S2R R20, SR_TID.X ;  /* 0x0000000000147919 */ /* 0x000e220000002100 */
[C---:B------:R-:W-:Y:S02]  /*14730*/  LOP3.LUT R10, R26.reuse, 0x40, RZ, 0xfc, !PT ;  /* 0x000000401a0a7812 */ /* 0x040fe400078efcff */
[----:B------:R-:W-:Y:S02]  /*14740*/  LOP3.LUT R11, R26, 0x80, RZ, 0xfc, !PT ;  /* 0x000000801a0b7812 */ /* 0x000fe400078efcff */
[----:B0-----:R-:W-:Y:S01]  /*14750*/  LOP3.LUT R20, R20, 0x7f, RZ, 0xc0, !PT ;  /* 0x0000007f14147812 */ /* 0x001fe200078ec0ff */
[----:B--2---:R-:W-:Y:S02]  /*14760*/  IMAD.MOV.U32 R3, RZ, RZ, R17 ;  /* 0x000000ffff037224 */ /* 0x004fe400078e0011 */
[----:B------:R-:W-:Y:S01]  /*14770*/  IMAD.WIDE.U32 R2, R18, UR4, R2 ;  /* 0x0000000412027c25 */ /* 0x000fe2000f8e0002 */
[----:B------:R-:W-:-:S03]  /*14780*/  @UP0 ULDC UR4, c[0x0][0x44c] ;  /* 0x0001130000040ab9 */ /* 0x000fc60000000800 */
[----:B------:R-:W-:Y:S01]  /*14790*/  @P0 IMAD.HI.U32 R7, R0, UR4, RZ ;  /* 0x0000000400070c27 */ /* 0x000fe2000f8e00ff */
[----:B------:R-:W-:Y:S01]  /*147a0*/  PLOP3.LUT P0, PT, PT, PT, UP0, 0x80, 0x0 ;  /* 0x000000000000781c */ /* 0x000fe20003f0f008 */
[----:B------:R-:W-:Y:S02]  /*147b0*/  ULDC.64 UR4, c[0x0][0x2e0] ;  /* 0x0000b80000047ab9 */ /* 0x000fe40000000a00 */
[----:B------:R-:W-:Y:S02]  /*147c0*/  IMAD.IADD R3, R3, 0x1, R5 ;  /* 0x0000000103037824 */ /* 0x000fe400078e0205 */
[----:B------:R-:W0:Y:S01]  /*147d0*/  LDC R5, c[0x0][0x448] ;  /* 0x00011200ff057b82 */ /* 0x000e220000000800 */
[----:B------:R-:W-:Y:S02]  /*147e0*/  IMAD R8, R4, UR4, RZ ;  /* 0x0000000404087c24 */ /* 0x000fe4000f8e02ff */
[----:B------:R-:W-:Y:S02]  /*147f0*/  IMAD.MOV.U32 R4, RZ, RZ, R0 ;  /* 0x000000ffff047224 */ /* 0x000fe400078e0000 */
[----:B------:R-:W-:-:S03]  /*14800*/  IMAD.WIDE.U32 R2, R6, UR4, R2 ;  /* 0x0000000406027c25 */ /* 0x000fc6000f8e0002 */
[----:B------:R-:W-:Y:S01]  /*14810*/  @P0 SHF.R.U32.HI R4, RZ, UR6, R7 ;  /* 0x00000006ff040c19 */ /* 0x000fe20008011607 */
[----:B------:R-:W-:Y:S01]  /*14820*/  IMAD R7, R6, UR5, R8 ;  /* 0x0000000506077c24 */ /* 0x000fe2000f8e0208 */
[----:B------:R-:W-:Y:S02]  /*14830*/  ULDC.64 UR4, c[0x0][0x2d0] ;  /* 0x0000b40000047ab9 */ /* 0x000fe40000000a00 */
[----:B------:R-:W-:Y:S01]  /*14840*/  SHF.R.S32.HI R6, RZ, 0x1f, R4 ;  /* 0x0000001fff067819 */ /* 0x000fe20000011404 */
[----:B------:R-:W-:-:S04]  /*14850*/  IMAD.IADD R3, R3, 0x1, R7 ;  /* 0x0000000103037824 */ /* 0x000fc800078e0207 */
[----:B------:R-:W-:Y:S02]  /*14860*/  IMAD R6, R6, UR4, RZ ;  /* 0x0000000406067c24 */ /* 0x000fe4000f8e02ff */
[----:B------:R-:W-:-:S04]  /*14870*/  IMAD.WIDE.U32 R2, R4, UR4, R2 ;  /* 0x0000000404027c25 */ /* 0x000fc8000f8e0002 */
[----:B------:R-:W-:Y:S01]  /*14880*/  IMAD R6, R4, UR5, R6 ;  /* 0x0000000504067c24 */ /* 0x000fe2000f8e0206 */
[----:B------:R-:W-:Y:S01]  /*14890*/  ULDC.64 UR4, c[0x0][0x2c8] ;  /* 0x0000b20000047ab9 */ /* 0x000fe20000000a00 */
[----:B------:R-:W-:-:S04]  /*148a0*/  IMAD.MOV R4, RZ, RZ, -R4 ;  /* 0x000000ffff047224 */ /* 0x000fc800078e0a04 */
[----:B0-----:R-:W-:Y:S02]  /*148b0*/  IMAD R0, R5, R4, R0 ;  /* 0x0000000405007224 */ /* 0x001fe400078e0200 */
[----:B------:R-:W-:-:S03]  /*148c0*/  IMAD.IADD R3, R3, 0x1, R6 ;  /* 0x0000000103037824 */ /* 0x000fc600078e0206 */
[----:B------:R-:W-:Y:S01]  /*148d0*/  SHF.R.S32.HI R4, RZ, 0x1f, R0 ;  /* 0x0000001fff047819 */ /* 0x000fe20000011400 */
[----:B------:R-:W-:-:S04]  /*148e0*/  IMAD.WIDE.U32 R2, R0, UR4, R2 ;  /* 0x0000000400027c25 */ /* 0x000fc8000f8e0002 */
[----:B------:R-:W-:-:S04]  /*148f0*/  IMAD R7, R4, UR4, RZ ;  /* 0x0000000404077c24 */ /* 0x000fc8000f8e02ff */
[----:B------:R-:W-:Y:S01]  /*14900*/  IMAD R7, R0, UR5, R7 ;  /* 0x0000000500077c24 */ /* 0x000fe2000f8e0207 */
[----:B------:R-:W-:Y:S02]  /*14910*/  ULDC.64 UR4, c[0x0][0x280] ;  /* 0x0000a00000047ab9 */ /* 0x000fe40000000a00 */
[----:B------:R-:W-:Y:S01]  /*14920*/  IADD3 R0, P0, R2, UR4, RZ ;  /* 0x0000000402007c10 */ /* 0x000fe2000ff1e0ff */
[----:B------:R-:W-:-:S03]  /*14930*/  ULDC UR4, c[0x0][0x2b8] ;  /* 0x0000ae0000047ab9 */ /* 0x000fc60000000800 */
[----:B------:R-:W-:Y:S01]  /*14940*/  IADD3.X R4, R3, UR5, R7, P0, !PT ;  /* 0x0000000503047c10 */ /* 0x000fe200087fe407 */
[----:B------:R-:W-:Y:S01]  /*14950*/  UMOV UR5, 0xffffffff ;  /* 0xffffffff00057882 */ /* 0x000fe20000000000 */
[----:B------:R-:W-:Y:S02]  /*14960*/  ISETP.GE.AND P3, PT, R26, UR4, PT ;  /* 0x000000041a007c0c */ /* 0x000fe4000bf66270 */
[----:B------:R-:W-:Y:S02]  /*14970*/  ISETP.GE.AND P2, PT, R10, UR4, PT ;  /* 0x000000040a007c0c */ /* 0x000fe4000bf46270 */
[----:B------:R-:W-:Y:S02]  /*14980*/  ISETP.GE.AND P0, PT, R11, UR4, PT ;  /* 0x000000040b007c0c */ /* 0x000fe4000bf06270 */
[----:B------:R-:W-:Y:S01]  /*14990*/  SHF.R.U32.HI R10, RZ, 0x2, R20 ;  /* 0x00000002ff0a7819 */ /* 0x000fe20000011614 */
[----:B-1----:R-:W-:Y:S10]  /*149a0*/  BRA.DIV UR5, `(.L_x_1434) ;  /* 0x0000004205287947 */ /* 0x002ff4000b800000 */
[----:B------:R-:W0:Y:S01]  /*149b0*/  SHFL.IDX PT, R14, R0, RZ, 0x1c1f ;  /* 0x001c1fff000e7589 */ /* 0x000e2200000e0000 */
[----:B------:R-:W-:Y:S02]  /*149c0*/  IMAD R5, R5, UR37, RZ ;  /* 0x0000002505057c24 */ /* 0x000fe4000f8e02ff */
[----:B------:R-:W-:Y:S01]  /*149d0*/  VIADD R6, R10, UR38 ;  /* 0x000000260a067c36 */ /* 0x000fe20008000000 */
[----:B------:R-:W1:Y:S03]  /*149e0*/  SHFL.IDX PT, R2, R4, RZ, 0x1c1f ;  /* 0x001c1fff04027589 */ /* 0x000e6600000e0000 */
[C---:B------:R-:W-:Y:S01]  /*149f0*/  VIADD R8, R6.reuse, 0x20 ;  /* 0x0000002006087836 */ /* 0x040fe20000000000 */
[----:B------:R-:W-:-:S13]  /*14a00*/  ISETP.GE.AND P1, PT, R6, R5, PT ;  /* 0x000000050600720c */ /* 0x000fda0003f26270 */
        /* <DEDUP_REMOVED lines=8> */
[----:B------:R-:W-:-:S02]  /*14a90*/  VIADD R8, R6, 0x40 ;  /* 0x0000004006087836 */ /* 0x000fc40000000000 */
[----:B-1----:R-:W1:Y:S10]  /*14aa0*/  SHFL.IDX PT, R2, R4, 0x1, 0x1c1f ;  /* 0x003c1f0004027f89 */ /* 0x002e7400000e0000 */
[----:B0-----:R-:W-:-:S05]  /*14ab0*/  @!P1 IADD3 R14, P4, R26, R14, RZ ;  /* 0x0000000e1a0e9210 */ /* 0x001fca0007f9e0ff */
[----:B-1----:R-:W-:Y:S02]  /*14ac0*/  @!P1 IMAD.X R7, RZ, RZ, R2, P4 ;  /* 0x000000ffff079224 */ /* 0x002fe400020e0602 */
[----:B------:R-:W-:Y:S02]  /*14ad0*/  @!P1 IMAD.MOV.U32 R2, RZ, RZ, R14 ;  /* 0x000000ffff029224 */ /* 0x000fe400078e000e */
[----:B------:R-:W-:Y:S01]  /*14ae0*/  @!P1 IMAD.MOV.U32 R3, RZ, RZ, R7 ;  /* 0x000000ffff039224 */ /* 0x000fe200078e0007 */
[----:B------:R-:W0:Y:S04]  /*14af0*/  SHFL.IDX PT, R14, R0, 0x2, 0x1c1f ;  /* 0x005c1f00000e7f89 */ /* 0x000e2800000e0000 */
[----:B------:R-:W-:Y:S04]  /*14b00*/  @!P1 LDGSTS.E.BYPASS.LTC128B.128 [R9+0x18c00], desc[UR56][R2.64], !P3 ;  /* 0x18c0000002099fae */ /* 0x000fe8000d901d78 */
[----:B------:R-:W-:Y:S04]  /*14b10*/  @!P1 LDGSTS.E.BYPASS.LTC128B.128 [R9+0x1ac00], desc[UR56][R2.64+0x40], !P2 ;  /* 0x1ac0004002099fae */ /* 0x000fe8000d101d78 */
[----:B------:R1:W-:Y:S01]  /*14b20*/  @!P1 LDGSTS.E.BYPASS.LTC128B.128 [R9+0x1cc00], desc[UR56][R2.64+0x80], !P0 ;  /* 0x1cc0008002099fae */ /* 0x0003e2000c101d78 */
[----:B------:R-:W-:-:S03]  /*14b30*/  ISETP.GE.AND P1, PT, R8, R5, PT ;  /* 0x000000050800720c */ /* 0x000fc60003f26270 */
[----:B-1----:R-:W1:Y:S10]  /*14b40*/  SHFL.IDX PT, R2, R4, 0x2, 0x1c1f ;  /* 0x005c1f0004027f89 */ /* 0x002e7400000e0000 */
[----:B0-----:R-:W-:Y:S01]  /*14b50*/  @!P1 IADD3 R14, P4, R26, R14, RZ ;  /* 0x0000000e1a0e9210 */ /* 0x001fe20007f9e0ff */
[----:B------:R-:W0:Y:S04]  /*14b60*/  SHFL.IDX PT, R4, R4, 0x3, 0x1c1f ;  /* 0x007c1f0004047f89 */ /* 0x000e2800000e0000 */
[----:B-1----:R-:W-:-:S02]  /*14b70*/  @!P1 IMAD.X R7, RZ, RZ, R2, P4 ;  /* 0x000000ffff079224 */ /* 0x002fc400020e0602 */
[----:B------:R-:W-:Y:S02]  /*14b80*/  @!P1 IMAD.MOV.U32 R2, RZ, RZ, R14 ;  /* 0x000000ffff029224 */ /* 0x000fe400078e000e */
[----:B------:R-:W-:Y:S01]  /*14b90*/  @!P1 IMAD.MOV.U32 R3, RZ, RZ, R7 ;  /* 0x000000ffff039224 */ /* 0x000fe200078e0007 */
[----:B------:R1:W2:Y:S04]  /*14ba0*/  SHFL.IDX PT, R14, R0, 0x3, 0x1c1f ;  /* 0x007c1f00000e7f89 */ /* 0x0002a800000e0000 */
[----:B------:R1:W-:Y:S04]  /*14bb0*/  @!P1 LDGSTS.E.BYPASS.LTC128B.128 [R9+0x19400], desc[UR56][R2.64], !P3 ;  /* 0x1940000002099fae */ /* 0x0003e8000d901d78 */
[----:B------:R1:W-:Y:S04]  /*14bc0*/  @!P1 LDGSTS.E.BYPASS.LTC128B.128 [R9+0x1b400], desc[UR56][R2.64+0x40], !P2 ;  /* 0x1b40004002099fae */ /* 0x0003e8000d101d78 */
[----:B0-----:R1:W-:Y:S02]  /*14bd0*/  @!P1 LDGSTS.E.BYPASS.LTC128B.128 [R9+0x1d400], desc[UR56][R2.64+0x80], !P0 ;  /* 0x1d40008002099fae */ /* 0x0013e4000c101d78 */
.L_x_1530:
[----:B------:R-:W-:Y:S01]  /*14be0*/  VIADD R6, R6, 0x60 ;  /* 0x0000006006067836 */ /* 0x000fe20000000000 */
[----:B------:R-:W-:Y:S04]  /*14bf0*/  BSSY B0, `(.L_x_1435) ;  /* 0x000000b000007945 */ /* 0x000fe80003800000 */
[----:B------:R-:W-:-:S13]  /*14c00*/  ISETP.GE.AND P1, PT, R6, R5, PT ;  /* 0x000000050600720c */ /* 0x000fda0003f26270 */
[----:B------:R-:W-:Y:S05]  /*14c10*/  @P1 BRA `(.L_x_1436) ;  /* 0x0000000000201947 */ /* 0x000fea0003800000 */
[----:B-12---:R-:W-:-:S05]  /*14c20*/  IADD3 R2, P1, R26, R14, RZ ;  /* 0x0000000e1a027210 */ /* 0x006fca0007f3e0ff */
[----:B------:R-:W-:-:S05]  /*14c30*/  IMAD.X R3, RZ, RZ, R4, P1 ;  /* 0x000000ffff037224 */ /* 0x000fca00008e0604 */
[----:B------:R-:W-:Y:S01]  /*14c40*/  @!PT LDS RZ, [RZ] ;  /* 0x00000000fffff984 */ /* 0x000fe20000000800 */
[----:B------:R-:W-:Y:S01]  /*14c50*/  @!PT LDS RZ, [RZ] ;  /* 0x00000000fffff984 */ /* 0x000fe20000000800 */
[----:B------:R-:W-:Y:S01]  /*14c60*/  @!PT LDS RZ, [RZ] ;  /* 0x00000000fffff984 */ /* 0x000fe20000000800 */
[----:B------:R0:W-:Y:S04]  /*14c70*/  LDGSTS.E.BYPASS.LTC128B.128 [R9+0x19c00], desc[UR56][R2.64], !P3 ;  /* 0x19c0000002097fae */ /* 0x0001e8000d901d78 */
[----:B------:R0:W-:Y:S04]  /*14c80*/  LDGSTS.E.BYPASS.LTC128B.128 [R9+0x1bc00], desc[UR56][R2.64+0x40], !P2 ;  /* 0x1bc0004002097fae */ /* 0x0001e8000d101d78 */
[----:B------:R0:W-:Y:S02]  /*14c90*/  LDGSTS.E.BYPASS.LTC128B.128 [R9+0x1dc00], desc[UR56][R2.64+0x80], !P0 ;  /* 0x1dc0008002097fae */ /* 0x0001e4000c101d78 */
.L_x_1436:
[----:B------:R-:W-:Y:S05]  /*14ca0*/  BSYNC B0 ;  /* 0x0000000000007941 */ /* 0x000fea0003800000 */
.L_x_1435:
[----:B------:R-:W-:Y:S01]  /*14cb0*/  NOP ;  /* 0x0000000000007918 */ /* 0x000fe20000000000 */
[----:B------:R-:W-:-:S13]  /*14cc0*/  PLOP3.LUT P0, PT, PT, PT, PT, 0x80, 0x0 ;  /* 0x000000000000781c */ /* 0x000fda0003f0f070 */
.L_x_1437:
[----:B------:R-:W-:Y:S02]  /*14cd0*/  PLOP3.LUT P1, PT, P1, P0, PT, 0xa2, 0x0 ;  /* 0x000000000000781c */ /* 0x000fe40000f21472 */
[----:B------:R-:W-:-:S08]  /*14ce0*/  @P0 R2UR P1, UR4, R22 ;  /* 0x00000000160402ca */ /* 0x000fd00000020000 */
[----:B------:R-:W-:-:S05]  /*14cf0*/  @P0 PLOP3.LUT P0, PT, P1, PT, PT, 0x80, 0x0 ;  /* 0x000000000000081c */ /* 0x000fca0000f0f070 */
[----:B------:R-:W-:Y:S01]  /*14d00*/  @!P1 SYNCS.ARRIVE.TRANS64.RED.A0T1 RZ, [UR4+0x2a800], RZ ;  /* 0x02a800ffffff99a7 */ /* 0x000fe20008200404 */
[----:B------:R-:W-:Y:S07]  /*14d10*/  @!P1 ARRIVES.LDGSTSBAR.64.TRANSCNT [UR4+0x2a800] ;  /* 0x02a80000ff0099b0 */ /* 0x000fee0008000a84 */
[----:B------:R-:W-:Y:S05]  /*14d20*/  @P0 BRA.U.ANY `(.L_x_1437) ;  /* 0xfffffffd00e80947 */ /* 0x000fea000393ffff */
[----:B01----:R-:W3:Y:S02]  /*14d30*/  LDL.LU R2, [R1+0x10] ;  /* 0x0000100001027983 */ /* 0x003ee40000300800 */
[----:B---3--:R-:W-:-:S05]  /*14d40*/  VIADD R2, R2, 0x1 ;  /* 0x0000000102027836 */ /* 0x008fca0000000000 */
        /* <DEDUP_REMOVED lines=10> */
.L_x_1531:
[----:B------:R-:W-:Y:S05]  /*14df0*/  BSYNC B0 ;  /* 0x0000000000007941 */ /* 0x000fea0003800000 */
.L_x_1438:
[----:B------:R-:W-:-:S04]  /*14e00*/  UIADD3 UR4, UR40, -0x2, URZ ;  /* 0xfffffffe28047890 */ /* 0x000fc8000fffe03f */
[----:B------:R-:W-:-:S06]  /*14e10*/  UISETP.GE.AND UP0, UPT, UR4, UR41, UPT ;  /* 0x000000290400728c */ /* 0x000fcc000bf06270 */
[----:B------:R-:W-:-:S13]  /*14e20*/  PLOP3.LUT P0, PT, PT, PT, UP0, 0x80, 0x0 ;  /* 0x000000000000781c */ /* 0x000fda0003f0f008 */
[----:B------:R-:W-:Y:S05]  /*14e30*/  @!P0 BRA `(.L_x_1440) ;  /* 0x0000001000f48947 */ /* 0x000fea0003800000 */
[----:B------:R-:W-:Y:S02]  /*14e40*/  IMAD.MOV.U32 R5, RZ, RZ, R23 ;  /* 0x000000ffff057224 */ /* 0x000fe400078e0017 */
[----:B------:R-:W-:Y:S02]  /*14e50*/  IMAD.MOV.U32 R6, RZ, RZ, R24 ;  /* 0x000000ffff067224 */ /* 0x000fe400078e0018 */
[----:B------:R-:W-:-:S07]  /*14e60*/  IMAD.U32 R20, RZ, RZ, UR4 ;  /* 0x00000004ff147e24 */ /* 0x000fce000f8e00ff */
.L_x_1460:
[----:B-12---:R-:W1:Y:S01]  /*14e70*/  S2R R0, SR_TID.X ;  /* 0x0000000000007919 */ /* 0x006e620000002100 */
[----:B0--3--:R-:W0:Y:S01]  /*14e80*/  LDC R3, c[0x0][0x430] ;  /* 0x00010c00ff037b82 */ /* 0x009e220000000800 */
[----:B------:R-:W-:Y:S05]  /*14e90*/  YIELD ;  /* 0x0000000000007946 */ /* 0x000fea0003800000 */
[----:B------:R-:W-:Y:S02]  /*14ea0*/  ULDC.64 UR4, c[0x0][0x428] ;  /* 0x00010a0000047ab9 */ /* 0x000fe40000000a00 */
[----:B------:R-:W-:Y:S01]  /*14eb0*/  IMAD R9, R31, UR4, RZ ;  /* 0x000000041f097c24 */ /* 0x000fe2000f8e02ff */
[----:B0-----:R-:W-:-:S02]  /*14ec0*/  ISETP.NE.AND P0, PT, R3, 0x1, PT ;  /* 0x000000010300780c */ /* 0x001fc40003f05270 */
[C---:B-1----:R-:W-:Y:S01]  /*14ed0*/  LOP3.LUT R2, R0.reuse, 0x7f, RZ, 0xc0, !PT ;  /* 0x0000007f00027812 */ /* 0x042fe200078ec0ff */
[----:B------:R-:W-:-:S03]  /*14ee0*/  IMAD.SHL.U32 R0, R0, 0x20, RZ ;  /* 0x0000002000007824 */ /* 0x000fc600078e00ff */
[----:B------:R-:W-:-:S07]  /*14ef0*/  SHF.R.U32.HI R4, RZ, 0x2, R2 ;  /* 0x00000002ff047819 */ /* 0x000fce0000011602 */
[----:B------:R-:W0:Y:S01]  /*14f00*/  @P0 LDC R2, c[0x0][0x434] ;  /* 0x00010d00ff020b82 */ /* 0x000e220000000800 */
[----:B------:R-:W-:Y:S01]  /*14f10*/  LOP3.LUT R0, R0, 0x60, RZ, 0xc0, !PT ;  /* 0x0000006000007812 */ /* 0x000fe200078ec0ff */
[----:B------:R-:W-:Y:S02]  /*14f20*/  IMAD R7, R20, 0x80, R4 ;  /* 0x0000008014077824 */ /* 0x000fe400078e0204 */
[----:B------:R-:W-:-:S04]  /*14f30*/  IMAD R4, R28, UR5, R9 ;  /* 0x000000051c047c24 */ /* 0x000fc8000f8e0209 */
[----:B------:R-:W1:Y:S01]  /*14f40*/  @P0 LDC R3, c[0x0][0x438] ;  /* 0x00010e00ff030b82 */ /* 0x000e620000000800 */
[----:B------:R-:W-:-:S05]  /*14f50*/  IADD3 R7, R0, UR36, R7 ;  /* 0x0000002400077c10 */ /* 0x000fca000fffe007 */
[----:B------:R-:W-:Y:S02]  /*14f60*/  IMAD.MOV.U32 R0, RZ, RZ, R7 ;  /* 0x000000ffff007224 */ /* 0x000fe400078e0007 */
[----:B0-----:R-:W-:-:S05]  /*14f70*/  @P0 IMAD.HI.U32 R2, R7, R2, RZ ;  /* 0x0000000207020227 */ /* 0x001fca00078e00ff */
[----:B-1----:R-:W-:-:S04]  /*14f80*/  @P0 SHF.R.U32.HI R0, RZ, R3, R2 ;  /* 0x00000003ff000219 */ /* 0x002fc80000011602 */
        /* <DEDUP_REMOVED lines=8> */
[----:B------:R-:W-:-:S05]  /*15010*/  LEA.HI.X R9, R2, UR5, R4, 0x2, P0 ;  /* 0x0000000502097c11 */ /* 0x000fca00080f1404 */
[----:B------:R-:W3:Y:S01]  /*15020*/  LDG.E R8, desc[UR56][R8.64] ;  /* 0x0000003808087981 */ /* 0x000ee2000c1e1900 */
[----:B------:R-:W-:Y:S01]  /*15030*/  ISETP.NE.AND P2, PT, R10, 0x3, PT ;  /* 0x000000030a00780c */ /* 0x000fe20003f45270 */
[----:B------:R-:W-:Y:S01]  /*15040*/  VIADD R23, R5, 0x1 ;  /* 0x0000000105177836 */ /* 0x000fe20000000000 */
[C---:B------:R-:W-:Y:S01]  /*15050*/  ISETP.GT.AND P1, PT, R20.reuse, UR41, PT ;  /* 0x0000002914007c0c */ /* 0x040fe2000bf24270 */
[----:B------:R-:W-:Y:S02]  /*15060*/  IMAD.MOV R0, RZ, RZ, -R0 ;  /* 0x000000ffff007224 */ /* 0x000fe400078e0a00 */
[----:B------:R-:W-:Y:S01]  /*15070*/  VIADD R20, R20, 0xffffffff ;  /* 0xffffffff14147836 */ /* 0x000fe20000000000 */
[----:B------:R-:W-:Y:S01]  /*15080*/  ISETP.NE.AND P0, PT, R23, 0x2, PT ;  /* 0x000000021700780c */ /* 0x000fe20003f05270 */
[----:B------:R-:W-:-:S03]  /*15090*/  IMAD R7, R0, UR4, R7 ;  /* 0x0000000400077c24 */ /* 0x000fc6000f8e0207 */
[----:B------:R-:W-:Y:S02]  /*150a0*/  SEL R3, RZ, 0x1, P0 ;  /* 0x00000001ff037807 */ /* 0x000fe40000000000 */
[----:B------:R-:W-:Y:S02]  /*150b0*/  SEL R23, R23, RZ, P0 ;  /* 0x000000ff17177207 */ /* 0x000fe40000000000 */
[----:B------:R-:W-:Y:S02]  /*150c0*/  LOP3.LUT R24, R6, R3, RZ, 0x3c, !PT ;  /* 0x0000000306187212 */ /* 0x000fe400078e3cff */
[----:B---3--:R-:W-:Y:S01]  /*150d0*/  SHF.R.S32.HI R10, RZ, 0x1f, R8 ;  /* 0x0000001fff0a7819 */ /* 0x008fe20000011408 */
[----:B------:R-:W-:Y:S06]  /*150e0*/  @!P2 BRA `(.L_x_1441) ;  /* 0x000000000004a947 */ /* 0x000fec0003800000 */
[----:B------:R-:W-:Y:S01]  /*150f0*/  BPT.TRAP 0x1 ;  /* 0x000000040000795c */ /* 0x000fe20000300000 */
.L_x_1441:
[----:B------:R-:W-:Y:S01]  /*15100*/  IMAD R4, R23, 0x8, R22 ;  /* 0x0000000817047824 */ /* 0x000fe200078e0216 */
[----:B------:R-:W-:Y:S01]  /*15110*/  SHF.L.U32 R17, R24, 0x1f, RZ ;  /* 0x0000001f18117819 */ /* 0x000fe200000006ff */
[----:B------:R-:W-:Y:S01]  /*15120*/  BSSY B0, `(.L_x_1442) ;  /* 0x0000004000007945 */ /* 0x000fe20003800000 */
[----:B------:R-:W-:Y:S02]  /*15130*/  SHF.R.S32.HI R9, RZ, 0x1f, R7 ;  /* 0x0000001fff097819 */ /* 0x000fe40000011407 */
[----:B------:R-:W0:Y:S02]  /*15140*/  SYNCS.PHASECHK.TRANS64.TRYWAIT P0, [R4+URZ+0x2a880], R17 ;  /* 0x02a88011040075a7 */ /* 0x000e24000800017f */
[----:B0-----:R-:W-:Y:S05]  /*15150*/  @!P0 BRA `(.L_x_1443) ;  /* 0x0000003c008c8947 */ /* 0x001fea0003800000 */
.L_x_1532:
[----:B------:R-:W-:Y:S05]  /*15160*/  BSYNC B0 ;  /* 0x0000000000007941 */ /* 0x000fea0003800000 */
.L_x_1442:
[----:B------:R-:W-:Y:S01]  /*15170*/  ULDC.64 UR4, c[0x0][0x328] ;  /* 0x0000ca0000047ab9 */ /* 0x000fe20000000a00 */
[----:B------:R-:W1:Y:S01]  /*15180*/  LDC R11, c[0x0][0x2f4] ;  /* 0x0000bd00ff0b7b82 */ /* 0x000e620000000800 */
[----:B------:R-:W-:Y:S01]  /*15190*/  IMAD R0, R9, UR4, RZ ;  /* 0x0000000409007c24 */ /* 0x000fe2000f8e02ff */
[----:B------:R-:W-:Y:S01]  /*151a0*/  ULDC.64 UR6, c[0x0][0x318] ;  /* 0x0000c60000067ab9 */ /* 0x000fe20000000a00 */
[C---:B------:R-:W-:Y:S01]  /*151b0*/  IMAD.WIDE.U32 R2, R7.reuse, UR4, RZ ;  /* 0x0000000407027c25 */ /* 0x040fe2000f8e00ff */
[C---:B------:R-:W-:Y:S02]  /*151c0*/  LOP3.LUT R13, R26.reuse, 0x80, RZ, 0xfc, !PT ;  /* 0x000000801a0d7812 */ /* 0x040fe400078efcff */
[----:B------:R-:W-:Y:S01]  /*151d0*/  LOP3.LUT R12, R26, 0x40, RZ, 0xfc, !PT ;  /* 0x000000401a0c7812 */ /* 0x000fe200078efcff */
[----:B------:R-:W-:Y:S01]  /*151e0*/  IMAD R0, R7, UR5, R0 ;  /* 0x0000000507007c24 */ /* 0x000fe2000f8e0200 */
[----:B------:R-:W-:Y:S01]  /*151f0*/  ULDC.64 UR4, c[0x0][0x338] ;  /* 0x0000ce0000047ab9 */ /* 0x000fe20000000a00 */
[----:B------:R-:W-:-:S02]  /*15200*/  IMAD R35, R23, 0x6000, R33 ;  /* 0x0000600017237824 */ /* 0x000fc400078e0221 */
[----:B------:R-:W-:Y:S02]  /*15210*/  IMAD.IADD R3, R3, 0x1, R0 ;  /* 0x0000000103037824 */ /* 0x000fe400078e0200 */
[----:B------:R-:W-:Y:S02]  /*15220*/  IMAD R0, R10, UR4, RZ ;  /* 0x000000040a007c24 */ /* 0x000fe4000f8e02ff */
[----:B------:R-:W-:-:S04]  /*15230*/  IMAD.WIDE.U32 R2, R8, UR4, R2 ;  /* 0x0000000408027c25 */ /* 0x000fc8000f8e0002 */
[----:B------:R-:W-:Y:S01]  /*15240*/  IMAD R0, R8, UR5, R0 ;  /* 0x0000000508007c24 */ /* 0x000fe2000f8e0200 */
[----:B------:R-:W-:Y:S02]  /*15250*/  ULDC.64 UR4, c[0x0][0x330] ;  /* 0x0000cc0000047ab9 */ /* 0x000fe40000000a00 */
[----:B------:R-:W-:Y:S02]  /*15260*/  IMAD R27, R29, UR4, RZ ;  /* 0x000000041d1b7c24 */ /* 0x000fe4000f8e02ff */
[----:B------:R-:W-:Y:S01]  /*15270*/  IMAD.IADD R3, R3, 0x1, R0 ;  /* 0x0000000103037824 */ /* 0x000fe200078e0200 */
[-C--:B-1----:R-:W-:Y:S01]  /*15280*/  ISETP.GE.AND P2, PT, R13, R11.reuse, PT ;  /* 0x0000000b0d00720c */ /* 0x082fe20003f46270 */
[----:B------:R-:W-:Y:S01]  /*15290*/  IMAD R27, R18, UR5, R27 ;  /* 0x00000005121b7c24 */ /* 0x000fe2000f8e021b */
[-C--:B------:R-:W-:Y:S01]  /*152a0*/  ISETP.GE.AND P3, PT, R12, R11.reuse, PT ;  /* 0x0000000b0c00720c */ /* 0x080fe20003f66270 */
[----:B------:R-:W-:Y:S01]  /*152b0*/  IMAD.WIDE.U32 R2, R18, UR4, R2 ;  /* 0x0000000412027c25 */ /* 0x000fe2000f8e0002 */
[----:B------:R-:W-:Y:S01]  /*152c0*/  UMOV UR4, 0xffffffff ;  /* 0xffffffff00047882 */ /* 0x000fe20000000000 */
[----:B------:R-:W-:-:S02]  /*152d0*/  ISETP.GE.AND P4, PT, R26, R11, PT ;  /* 0x0000000b1a00720c */ /* 0x000fc40003f86270 */
[----:B------:R-:W-:-:S04]  /*152e0*/  IADD3 R21, P0, R2, UR6, RZ ;  /* 0x0000000602157c10 */ /* 0x000fc8000ff1e0ff */
[----:B------:R-:W-:Y:S01]  /*152f0*/  IADD3.X R27, R27, UR7, R3, P0, !PT ;  /* 0x000000071b1b7c10 */ /* 0x000fe200087fe403 */
[----:B------:R-:W-:Y:S08]  /*15300*/  BRA.DIV UR4, `(.L_x_1444) ;  /* 0x0000003e04347947 */ /* 0x000ff0000b800000 */
[----:B------:R-:W1:Y:S04]  /*15310*/  SHFL.IDX PT, R2, R21, RZ, 0x1c1f ;  /* 0x001c1fff15027589 */ /* 0x000e6800000e0000 */
[----:B------:R-:W3:Y:S01]  /*15320*/  SHFL.IDX PT, R0, R27, RZ, 0x1c1f ;  /* 0x001c1fff1b007589 */ /* 0x000ee200000e0000 */
[----:B-1----:R-:W-:-:S05]  /*15330*/  IADD3 R2, P0, R26, R2, RZ ;  /* 0x000000021a027210 */ /* 0x002fca0007f1e0ff */
[----:B---3--:R-:W-:Y:S02]  /*15340*/  IMAD.X R3, RZ, RZ, R0, P0 ;  /* 0x000000ffff037224 */ /* 0x008fe400000e0600 */
[----:B------:R-:W-:Y:S02]  /*15350*/  IMAD.IADD R0, R22, 0x1, R35 ;  /* 0x0000000116007824 */ /* 0x000fe400078e0223 */
[----:B------:R-:W-:Y:S04]  /*15360*/  SHFL.IDX PT, R35, R27, 0x2, 0x1c1f ;  /* 0x005c1f001b237f89 */ /* 0x000fe800000e0000 */
[----:B------:R-:W-:Y:S04]  /*15370*/  LDGSTS.E.BYPASS.LTC128B.128 [R0+0xc400], desc[UR56][R2.64], !P4 ;  /* 0x0c40000002007fae */ /* 0x000fe8000e101d78 */
[----:B------:R-:W-:Y:S04]  /*15380*/  LDGSTS.E.BYPASS.LTC128B.128 [R0+0xe400], desc[UR56][R2.64+0x40], !P3 ;  /* 0x0e40004002007fae */ /* 0x000fe8000d901d78 */
[----:B------:R1:W-:Y:S04]  /*15390*/  LDGSTS.E.BYPASS.LTC128B.128 [R0+0x10400], desc[UR56][R2.64+0x80], !P2 ;  /* 0x1040008002007fae */ /* 0x0003e8000d101d78 */
[----:B-1----:R-:W1:Y:S04]  /*153a0*/  SHFL.IDX PT, R2, R21, 0x1, 0x1c1f ;  /* 0x003c1f0015027f89 */ /* 0x002e6800000e0000 */
[----:B------:R-:W3:Y:S01]  /*153b0*/  SHFL.IDX PT, R3, R27, 0x1, 0x1c1f ;  /* 0x003c1f001b037f89 */ /* 0x000ee200000e0000 */
[----:B-1----:R-:W-:-:S05]  /*153c0*/  IADD3 R2, P0, R26, R2, RZ ;  /* 0x000000021a027210 */ /* 0x002fca0007f1e0ff */
[----:B---3--:R-:W-:-:S05]  /*153d0*/  IMAD.X R3, RZ, RZ, R3, P0 ;  /* 0x000000ffff037224 */ /* 0x008fca00000e0603 */
[----:B------:R-:W-:Y:S04]  /*153e0*/  LDGSTS.E.BYPASS.LTC128B.128 [R0+0xcc00], desc[UR56][R2.64], !P4 ;  /* 0x0cc0000002007fae */ /* 0x000fe8000e101d78 */
[----:B------:R-:W-:Y:S04]  /*153f0*/  LDGSTS.E.BYPASS.LTC128B.128 [R0+0xec00], desc[UR56][R2.64+0x40], !P3 ;  /* 0x0ec0004002007fae */ /* 0x000fe8000d901d78 */
[----:B------:R1:W-:Y:S04]  /*15400*/  LDGSTS.E.BYPASS.LTC128B.128 [R0+0x10c00], desc[UR56][R2.64+0x80], !P2 ;  /* 0x10c0008002007fae */ /* 0x0003e8000d101d78 */
[----:B-1----:R-:W1:Y:S02]  /*15410*/  SHFL.IDX PT, R2, R21, 0x2, 0x1c1f ;  /* 0x005c1f0015027f89 */ /* 0x002e6400000e0000 */
[----:B-1----:R-:W-:-:S05]  /*15420*/  IADD3 R2, P0, R26, R2, RZ ;  /* 0x000000021a027210 */ /* 0x002fca0007f1e0ff */
[----:B------:R-:W-:Y:S02]  /*15430*/  IMAD.X R3, RZ, RZ, R35, P0 ;  /* 0x000000ffff037224 */ /* 0x000fe400000e0623 */
[----:B------:R1:W3:Y:S04]  /*15440*/  SHFL.IDX PT, R35, R27, 0x3, 0x1c1f ;  /* 0x007c1f001b237f89 */ /* 0x0002e800000e0000 */
[----:B------:R-:W-:Y:S04]  /*15450*/  LDGSTS.E.BYPASS.LTC128B.128 [R0+0xd400], desc[UR56][R2.64], !P4 ;  /* 0x0d40000002007fae */ /* 0x000fe8000e101d78 */
[----:B------:R-:W-:Y:S04]  /*15460*/  LDGSTS.E.BYPASS.LTC128B.128 [R0+0xf400], desc[UR56][R2.64+0x40], !P3 ;  /* 0x0f40004002007fae */ /* 0x000fe8000d901d78 */
[----:B------:R4:W-:Y:S04]  /*15470*/  LDGSTS.E.BYPASS.LTC128B.128 [R0+0x11400], desc[UR56][R2.64+0x80], !P2 ;  /* 0x1140008002007fae */ /* 0x0009e8000d101d78 */
[----:B---34-:R1:W4:Y:S02]  /*15480*/  SHFL.IDX PT, R2, R21, 0x3, 0x1c1f ;  /* 0x007c1f0015027f89 */ /* 0x01832400000e0000 */
.L_x_1542:
        /* <DEDUP_REMOVED lines=10> */
.L_x_1445:
[----:B------:R-:W-:Y:S02]  /*15530*/  PLOP3.LUT P2, PT, P2, P0, PT, 0xa2, 0x0 ;  /* 0x000000000000781c */ /* 0x000fe40001741472 */
[----:B------:R-:W-:-:S08]  /*15540*/  @P0 R2UR P2, UR4, R4 ;  /* 0x00000000040402ca */ /* 0x000fd00000040000 */
[----:B------:R-:W-:-:S05]  /*15550*/  @P0 PLOP3.LUT P0, PT, P2, PT, PT, 0x80, 0x0 ;  /* 0x000000000000081c */ /* 0x000fca000170f070 */
[----:B------:R-:W-:Y:S01]  /*15560*/  @!P2 SYNCS.ARRIVE.TRANS64.RED.A0T1 RZ, [UR4+0x2a870], RZ ;  /* 0x02a870ffffffa9a7 */ /* 0x000fe20008200404 */
[----:B------:R-:W-:Y:S07]  /*15570*/  @!P2 ARRIVES.LDGSTSBAR.64.TRANSCNT [UR4+0x2a870] ;  /* 0x02a87000ff00a9b0 */ /* 0x000fee0008000a84 */
[----:B------:R-:W-:Y:S05]  /*15580*/  @P0 BRA.U.ANY `(.L_x_1445) ;  /* 0xfffffffd00e80947 */ /* 0x000fea000393ffff */
[----:B------:R-:W-:Y:S01]  /*15590*/  NOP ;  /* 0x0000000000007918 */ /* 0x000fe20000000000 */
[----:B---3--:R-:W-:-:S05]  /*155a0*/  IMAD.U32 R2, RZ, RZ, UR42 ;  /* 0x0000002aff027e24 */ /* 0x008fca000f8e00ff */
[----:B------:R-:W-:-:S13]  /*155b0*/  ISETP.NE.AND P3, PT, R2, 0x3, PT ;  /* 0x000000030200780c */ /* 0x000fda0003f65270 */
[----:B------:R-:W-:Y:S05]  /*155c0*/  @!P3 BRA `(.L_x_1446) ;  /* 0x000000000004b947 */ /* 0x000fea0003800000 */
[----:B------:R-:W-:Y:S01]  /*155d0*/  BPT.TRAP 0x1 ;  /* 0x000000040000795c */ /* 0x000fe20000300000 */
.L_x_1446:
[----:B------:R3:W-:Y:S01]  /*155e0*/  SYNCS.ARRIVE.TRANS64.A1T0 RZ, [R4+URZ+0x2a870], RZ ;  /* 0x02a870ff04ff79a7 */ /* 0x0007e2000810003f */
[----:B------:R-:W-:Y:S05]  /*155f0*/  @!P3 BRA `(.L_x_1447) ;  /* 0x000000000004b947 */ /* 0x000fea0003800000 */
[----:B------:R-:W-:Y:S01]  /*15600*/  BPT.TRAP 0x1 ;  /* 0x000000040000795c */ /* 0x000fe20000300000 */
.L_x_1447:
[----:B------:R-:W4:Y:S01]  /*15610*/  SYNCS.PHASECHK.TRANS64.TRYWAIT P0, [R4+URZ+0x2a840], R17 ;  /* 0x02a84011040075a7 */ /* 0x000f22000800017f */
[----:B------:R-:W-:Y:S04]  /*15620*/  BSSY B0, `(.L_x_1448) ;  /* 0x0000002000007945 */ /* 0x000fe80003800000 */
[----:B----4-:R-:W-:Y:S05]  /*15630*/  @!P0 BRA `(.L_x_1449) ;  /* 0x0000003c009c8947 */ /* 0x010fea0003800000 */
.L_x_1543:
[----:B------:R-:W-:Y:S05]  /*15640*/  BSYNC B0 ;  /* 0x0000000000007941 */ /* 0x000fea0003800000 */
.L_x_1448:
[----:B------:R-:W-:Y:S01]  /*15650*/  ULDC.64 UR4, c[0x0][0x300] ;  /* 0x0000c00000047ab9 */ /* 0x000fe20000000a00 */
[----:B------:R-:W5:Y:S01]  /*15660*/  LDC R11, c[0x0][0x2f4] ;  /* 0x0000bd00ff0b7b82 */ /* 0x000f620000000800 */
[----:B------:R-:W-:Y:S01]  /*15670*/  IMAD R9, R9, UR4, RZ ;  /* 0x0000000409097c24 */ /* 0x000fe2000f8e02ff */
[----:B------:R-:W-:Y:S01]  /*15680*/  ULDC.64 UR6, c[0x0][0x2e8] ;  /* 0x0000ba0000067ab9 */ /* 0x000fe20000000a00 */
[C---:B------:R-:W-:Y:S01]  /*15690*/  IMAD.WIDE.U32 R2, R7.reuse, UR4, RZ ;  /* 0x0000000407027c25 */ /* 0x040fe2000f8e00ff */
[C---:B------:R-:W-:Y:S02]  /*156a0*/  LOP3.LUT R13, R26.reuse, 0x80, RZ, 0xfc, !PT ;  /* 0x000000801a0d7812 */ /* 0x040fe400078efcff */
[----:B------:R-:W-:Y:S01]  /*156b0*/  LOP3.LUT R12, R26, 0x40, RZ, 0xfc, !PT ;  /* 0x000000401a0c7812 */ /* 0x000fe200078efcff */
        /* <DEDUP_REMOVED lines=11> */
[-C--:B-----5:R-:W-:Y:S02]  /*15770*/  ISETP.GE.AND P2, PT, R13, R11.reuse, PT ;  /* 0x0000000b0d00720c */ /* 0x0a0fe40003f46270 */
[----:B------:R-:W-:Y:S01]  /*15780*/  IMAD R8, R18, UR5, R8 ;  /* 0x0000000512087c24 */ /* 0x000fe2000f8e0208 */
[----:B------:R-:W-:Y:S02]  /*15790*/  IADD3 R7, P0, R2, UR6, RZ ;  /* 0x0000000602077c10 */ /* 0x000fe4000ff1e0ff */
[----:B------:R-:W-:-:S02]  /*157a0*/  ISETP.GE.AND P3, PT, R12, R11, PT ;  /* 0x0000000b0c00720c */ /* 0x000fc40003f66270 */
[----:B------:R-:W-:Y:S02]  /*157b0*/  IADD3.X R8, R8, UR7, R3, P0, !PT ;  /* 0x0000000708087c10 */ /* 0x000fe400087fe403 */
[----:B------:R-:W-:Y:S01]  /*157c0*/  ISETP.GE.AND P4, PT, R26, R11, PT ;  /* 0x0000000b1a00720c */ /* 0x000fe20003f86270 */
[----:B------:R-:W-:-:S12]  /*157d0*/  BRA.DIV UR4, `(.L_x_1450) ;  /* 0x0000003e04487947 */ /* 0x000fd8000b800000 */
[----:B------:R-:W5:Y:S04]  /*157e0*/  SHFL.IDX PT, R2, R7, RZ, 0x1c1f ;  /* 0x001c1fff07027589 */ /* 0x000f6800000e0000 */
[----:B------:R-:W0:Y:S04]  /*157f0*/  SHFL.IDX PT, R3, R8, RZ, 0x1c1f ;  /* 0x001c1fff08037589 */ /* 0x000e2800000e0000 */
[----:B------:R-:W-:Y:S01]  /*15800*/  SHFL.IDX PT, R9, R8, 0x2, 0x1c1f ;  /* 0x005c1f0008097f89 */ /* 0x000fe200000e0000 */
[----:B-----5:R-:W-:-:S05]  /*15810*/  IADD3 R2, P0, R26, R2, RZ ;  /* 0x000000021a027210 */ /* 0x020fca0007f1e0ff */
[----:B0-----:R-:W-:-:S05]  /*15820*/  IMAD.X R3, RZ, RZ, R3, P0 ;  /* 0x000000ffff037224 */ /* 0x001fca00000e0603 */
[----:B------:R-:W-:Y:S04]  /*15830*/  LDGSTS.E.BYPASS.LTC128B.128 [R0+0x1e400], desc[UR56][R2.64], !P4 ;  /* 0x1e40000002007fae */ /* 0x000fe8000e101d78 */
[----:B------:R-:W-:Y:S04]  /*15840*/  LDGSTS.E.BYPASS.LTC128B.128 [R0+0x20400], desc[UR56][R2.64+0x40], !P3 ;  /* 0x2040004002007fae */ /* 0x000fe8000d901d78 */
[----:B------:R0:W-:Y:S04]  /*15850*/  LDGSTS.E.BYPASS.LTC128B.128 [R0+0x22400], desc[UR56][R2.64+0x80], !P2 ;  /* 0x2240008002007fae */ /* 0x0001e8000d101d78 */
[----:B0-----:R-:W0:Y:S04]  /*15860*/  SHFL.IDX PT, R2, R7, 0x1, 0x1c1f ;  /* 0x003c1f0007027f89 */ /* 0x001e2800000e0000 */
[----:B------:R-:W5:Y:S01]  /*15870*/  SHFL.IDX PT, R3, R8, 0x1, 0x1c1f ;  /* 0x003c1f0008037f89 */ /* 0x000f6200000e0000 */
[----:B0-----:R-:W-:-:S05]  /*15880*/  IADD3 R2, P0, R26, R2, RZ ;  /* 0x000000021a027210 */ /* 0x001fca0007f1e0ff */
[----:B-----5:R-:W-:-:S05]  /*15890*/  IMAD.X R3, RZ, RZ, R3, P0 ;  /* 0x000000ffff037224 */ /* 0x020fca00000e0603 */
[----:B------:R-:W-:Y:S04]  /*158a0*/  LDGSTS.E.BYPASS.LTC128B.128 [R0+0x1ec00], desc[UR56][R2.64], !P4 ;  /* 0x1ec0000002007fae */ /* 0x000fe8000e101d78 */
[----:B------:R-:W-:Y:S04]  /*158b0*/  LDGSTS.E.BYPASS.LTC128B.128 [R0+0x20c00], desc[UR56][R2.64+0x40], !P3 ;  /* 0x20c0004002007fae */ /* 0x000fe8000d901d78 */
[----:B------:R0:W-:Y:S04]  /*158c0*/  LDGSTS.E.BYPASS.LTC128B.128 [R0+0x22c00], desc[UR56][R2.64+0x80], !P2 ;  /* 0x22c0008002007fae */ /* 0x0001e8000d101d78 */
[----:B0-----:R-:W0:Y:S02]  /*158d0*/  SHFL.IDX PT, R2, R7, 0x2, 0x1c1f ;  /* 0x005c1f0007027f89 */ /* 0x001e2400000e0000 */
[----:B0-----:R-:W-:-:S05]  /*158e0*/  IADD3 R2, P0, R26, R2, RZ ;  /* 0x000000021a027210 */ /* 0x001fca0007f1e0ff */
[----:B------:R-:W-:Y:S02]  /*158f0*/  IMAD.X R3, RZ, RZ, R9, P0 ;  /* 0x000000ffff037224 */ /* 0x000fe400000e0609 */
[----:B------:R0:W0:Y:S04]  /*15900*/  SHFL.IDX PT, R9, R8, 0x3, 0x1c1f ;  /* 0x007c1f0008097f89 */ /* 0x00002800000e0000 */
[----:B------:R-:W-:Y:S04]  /*15910*/  LDGSTS.E.BYPASS.LTC128B.128 [R0+0x1f400], desc[UR56][R2.64], !P4 ;  /* 0x1f40000002007fae */ /* 0x000fe8000e101d78 */
[----:B------:R-:W-:Y:S04]  /*15920*/  LDGSTS.E.BYPASS.LTC128B.128 [R0+0x21400], desc[UR56][R2.64+0x40], !P3 ;  /* 0x2140004002007fae */ /* 0x000fe8000d901d78 */
[----:B------:R5:W-:Y:S04]  /*15930*/  LDGSTS.E.BYPASS.LTC128B.128 [R0+0x23400], desc[UR56][R2.64+0x80], !P2 ;  /* 0x2340008002007fae */ /* 0x000be8000d101d78 */
[----:B-----5:R0:W0:Y:S02]  /*15940*/  SHFL.IDX PT, R2, R7, 0x3, 0x1c1f ;  /* 0x007c1f0007027f89 */ /* 0x02002400000e0000 */
.L_x_1553:
        /* <DEDUP_REMOVED lines=10> */
.L_x_1451:
        /* <DEDUP_REMOVED lines=11> */
.L_x_1452:
[----:B------:R-:W-:Y:S01]  /*15aa0*/  IMAD.U32 R0, RZ, RZ, UR43 ;  /* 0x0000002bff007e24 */ /* 0x000fe2000f8e00ff */
[----:B------:R0:W-:Y:S04]  /*15ab0*/  SYNCS.ARRIVE.TRANS64.A1T0 RZ, [R4+URZ+0x2a830], RZ ;  /* 0x02a830ff04ff79a7 */ /* 0x0001e8000810003f */
[----:B------:R-:W-:-:S13]  /*15ac0*/  ISETP.NE.AND P0, PT, R0, 0x3, PT ;  /* 0x000000030000780c */ /* 0x000fda0003f05270 */
[----:B0-----:R-:W-:Y:S05]  /*15ad0*/  @!P0 BRA `(.L_x_1453) ;  /* 0x0000000000048947 */ /* 0x001fea0003800000 */
[----:B------:R-:W-:Y:S01]  /*15ae0*/  BPT.TRAP 0x1 ;  /* 0x000000040000795c */ /* 0x000fe20000300000 */
.L_x_1453:
[----:B------:R-:W-:Y:S01]  /*15af0*/  LOP3.LUT R3, R6, 0x1, RZ, 0x3c, !PT ;  /* 0x0000000106037812 */ /* 0x000fe200078e3cff */
[----:B------:R-:W-:Y:S01]  /*15b00*/  IMAD R0, R5, 0x8, R22 ;  /* 0x0000000805007824 */ /* 0x000fe200078e0216 */
[----:B------:R-:W-:Y:S02]  /*15b10*/  BSSY B0, `(.L_x_1454) ;  /* 0x0000004000007945 */ /* 0x000fe40003800000 */
[----:B------:R-:W-:-:S04]  /*15b20*/  SHF.L.U32 R3, R3, 0x1f, RZ ;  /* 0x0000001f03037819 */ /* 0x000fc800000006ff */
[----:B------:R-:W0:Y:S02]  /*15b30*/  SYNCS.PHASECHK.TRANS64.TRYWAIT P2, [R0+URZ+0x2a870], R3 ;  /* 0x02a87003000075a7 */ /* 0x000e24000804017f */
[----:B0-----:R-:W-:Y:S05]  /*15b40*/  @!P2 BRA `(.L_x_1455) ;  /* 0x0000003c009ca947 */ /* 0x001fea0003800000 */
.L_x_1554:
[----:B------:R-:W-:Y:S05]  /*15b50*/  BSYNC B0 ;  /* 0x0000000000007941 */ /* 0x000fea0003800000 */
.L_x_1454:
[----:B------:R-:W-:-:S05]  /*15b60*/  IMAD.U32 R2, RZ, RZ, UR42 ;  /* 0x0000002aff027e24 */ /* 0x000fca000f8e00ff */
[----:B------:R-:W-:-:S13]  /*15b70*/  ISETP.NE.AND P2, PT, R2, 0x3, PT ;  /* 0x000000030200780c */ /* 0x000fda0003f45270 */
[----:B------:R-:W-:Y:S05]  /*15b80*/  @!P2 BRA `(.L_x_1456) ;  /* 0x000000000004a947 */ /* 0x000fea0003800000 */
[----:B------:R-:W-:Y:S01]  /*15b90*/  BPT.TRAP 0x1 ;  /* 0x000000040000795c */ /* 0x000fe20000300000 */
.L_x_1456:
[----:B------:R-:W-:Y:S01]  /*15ba0*/  SHF.L.U32 R3, R6, 0x1f, RZ ;  /* 0x0000001f06037819 */ /* 0x000fe200000006ff */
[----:B------:R-:W-:-:S03]  /*15bb0*/  IMAD R2, R5, 0x6000, RZ ;  /* 0x0000600005027824 */ /* 0x000fc600078e02ff */
[----:B------:R-:W0:Y:S02]  /*15bc0*/  SYNCS.PHASECHK.TRANS64.TRYWAIT P2, [R0+URZ+0x2a860], R3 ;  /* 0x02a86003000075a7 */ /* 0x000e24000804017f */
[----:B0-----:R-:W-:Y:S05]  /*15bd0*/  @!P2 BRA `(.L_x_1457) ;  /* 0x0000003c008ca947 */ /* 0x001fea0003800000 */
.L_x_1555:
[----:B------:R-:W-:Y:S01]  /*15be0*/  LOP3.LUT R3, R2, R37, RZ, 0xfc, !PT ;  /* 0x0000002502037212 */ /* 0x000fe200078efcff */
[----:B------:R-:W-:Y:S05]  /*15bf0*/  WARPSYNC.ALL ;  /* 0x0000000000007948 */ /* 0x000fea0003800000 */
[C---:B------:R-:W-:Y:S01]  /*15c00*/  IMAD.IADD R3, R22.reuse, 0x1, R3 ;  /* 0x0000000116037824 */ /* 0x040fe200078e0203 */
[----:B------:R-:W-:Y:S01]  /*15c10*/  IADD3 R2, R22, R2, R34 ;  /* 0x0000000216027210 */ /* 0x000fe20007ffe022 */
[----:B----4-:R-:W-:-:S03]  /*15c20*/  IMAD.U32 R17, RZ, RZ, UR42 ;  /* 0x0000002aff117e24 */ /* 0x010fc6000f8e00ff */
[----:B---3--:R-:W0:Y:S02]  /*15c30*/  LDSM.16.MT88.4 R4, [R3+0xc400] ;  /* 0x00c400000304783b */ /* 0x008e240000004200 */
[----:B------:R-:W-:Y:S02]  /*15c40*/  ISETP.NE.AND P2, PT, R17, 0x3, PT ;  /* 0x000000031100780c */ /* 0x000fe40003f45270 */
[C-C-:B0-----:R-:W-:Y:S02]  /*15c50*/  PRMT R12, R4.reuse, 0x6420, R5.reuse ;  /* 0x00006420040c7816 */ /* 0x141fe40000000005 */
[----:B------:R-:W-:Y:S02]  /*15c60*/  PRMT R13, R4, 0x7531, R5 ;  /* 0x00007531040d7816 */ /* 0x000fe40000000005 */
[C-C-:B--2---:R-:W-:Y:S02]  /*15c70*/  PRMT R14, R6.reuse, 0x6420, R7.reuse ;  /* 0x00006420060e7816 */ /* 0x144fe40000000007 */
        /* <DEDUP_REMOVED lines=79> */
.L_x_1458:
[----:B--2---:R2:W-:Y:S01]  /*16170*/  SYNCS.ARRIVE.TRANS64.A1T0 RZ, [R0+URZ+0x2a850], RZ ;  /* 0x02a850ff00ff79a7 */ /* 0x0045e2000810003f */
[----:B------:R-:W-:Y:S06]  /*16180*/  BAR.SYNC.DEFER_BLOCKING 0x2, 0x80 ;  /* 0x0082000000007b1d */ /* 0x000fec0000010000 */
[----:B------:R-:W-:Y:S05]  /*16190*/  @!P0 BRA `(.L_x_1459) ;  /* 0x0000000000048947 */ /* 0x000fea0003800000 */
[----:B------:R-:W-:Y:S01]  /*161a0*/  BPT.TRAP 0x1 ;  /* 0x000000040000795c */ /* 0x000fe20000300000 */
.L_x_1459:
[----:B------:R-:W-:Y:S02]  /*161b0*/  VIADD R3, R0, 0x2a880 ;  /* 0x0002a88000037836 */ /* 0x000fe40000000000 */
[----:B------:R-:W-:Y:S02]  /*161c0*/  IMAD.MOV.U32 R5, RZ, RZ, R23 ;  /* 0x000000ffff057224 */ /* 0x000fe400078e0017 */
[----:B------:R-:W-:Y:S01]  /*161d0*/  IMAD.MOV.U32 R6, RZ, RZ, R24 ;  /* 0x000000ffff067224 */ /* 0x000fe200078e0018 */
[----:B------:R-:W-:-:S04]  /*161e0*/  PRMT R3, R32, 0x654, R3 ;  /* 0x0000065420037816 */ /* 0x000fc80000000003 */
[----:B------:R3:W-:Y:S01]  /*161f0*/  SYNCS.ARRIVE.TRANS64.RED.A1T0 RZ, [R3+URZ], RZ ;  /* 0x000000ff03ff79a7 */ /* 0x0007e2000810043f */
[----:B------:R-:W-:Y:S05]  /*16200*/  @P1 BRA `(.L_x_1460) ;  /* 0xffffffec00181947 */ /* 0x000fea000383ffff */
.L_x_1440:
        /* <DEDUP_REMOVED lines=9> */
[----:B---3--:R-:W2:Y:S01]  /*162a0*/  LDC.64 R2, c[0x0][0xc60] ;  /* 0x00031800ff027b82 */ /* 0x008ea20000000a00 */
        /* <DEDUP_REMOVED lines=9> */
.L_x_1462:
[----:B------:R-:W-:Y:S05]  /*16340*/  BSYNC B0 ;  /* 0x0000000000007941 */ /* 0x000fea0003800000 */
.L_x_1461:
[----:B------:R-:W-:Y:S05]  /*16350*/  @!P0 BRA `(.L_x_1463) ;  /* 0x0000000000048947 */ /* 0x000fea0003800000 */
[----:B------:R-:W-:Y:S01]  /*16360*/  BPT.TRAP 0x1 ;  /* 0x000000040000795c */ /* 0x000fe20000300000 */
.L_x_1463:
[----:B---3--:R-:W-:Y:S01]  /*16370*/  LOP3.LUT R3, R24, 0x1, RZ, 0x3c, !PT ;  /* 0x0000000118037812 */ /* 0x008fe200078e3cff */
[----:B------:R-:W-:Y:S01]  /*16380*/  IMAD R12, R23, 0x8, R22 ;  /* 0x00000008170c7824 */ /* 0x000fe200078e0216 */
[----:B------:R-:W-:Y:S02]  /*16390*/  BSSY B0, `(.L_x_1464) ;  /* 0x0000004000007945 */ /* 0x000fe40003800000 */
[----:B------:R-:W-:-:S04]  /*163a0*/  SHF.L.U32 R3, R3, 0x1f, RZ ;  /* 0x0000001f03037819 */ /* 0x000fc800000006ff */
[----:B------:R-:W0:Y:S02]  /*163b0*/  SYNCS.PHASECHK.TRANS64.TRYWAIT P1, [R12+URZ+0x2a870], R3 ;  /* 0x02a870030c0075a7 */ /* 0x000e24000802017f */
[----:B0-----:R-:W-:Y:S05]  /*163c0*/  @!P1 BRA `(.L_x_1465) ;  /* 0x0000003400a49947 */ /* 0x001fea0003800000 */
.L_x_1556:
[----:B------:R-:W-:Y:S05]  /*163d0*/  BSYNC B0 ;  /* 0x0000000000007941 */ /* 0x000fea0003800000 */
.L_x_1464:
[----:B------:R-:W-:-:S05]  /*163e0*/  IMAD.U32 R0, RZ, RZ, UR42 ;  /* 0x0000002aff007e24 */ /* 0x000fca000f8e00ff */
[----:B------:R-:W-:-:S13]  /*163f0*/  ISETP.NE.AND P1, PT, R0, 0x3, PT ;  /* 0x000000030000780c */ /* 0x000fda0003f25270 */
[----:B------:R-:W-:Y:S05]  /*16400*/  @!P1 BRA `(.L_x_1466) ;  /* 0x0000000000049947 */ /* 0x000fea0003800000 */
[----:B------:R-:W-:Y:S01]  /*16410*/  BPT.TRAP 0x1 ;  /* 0x000000040000795c */ /* 0x000fe20000300000 */
.L_x_1466:
[----:B0-----:R-:W-:-:S04]  /*16420*/  SHF.L.U32 R3, R24, 0x1f, RZ ;  /* 0x0000001f18037819 */ /* 0x001fc800000006ff */
[----:B------:R-:W0:Y:S02]  /*16430*/  SYNCS.PHASECHK.TRANS64.TRYWAIT P1, [R12+URZ+0x2a860], R3 ;  /* 0x02a860030c0075a7 */ /* 0x000e24000802017f */
[----:B0-----:R-:W-:Y:S05]  /*16440*/  @!P1 BRA `(.L_x_1467) ;  /* 0x0000003400989947 */ /* 0x001fea0003800000 */
.L_x_1557:
[----:B0-----:R-:W-:Y:S01]  /*16450*/  IMAD R3, R23, 0x6000, RZ ;  /* 0x0000600017037824 */ /* 0x001fe200078e02ff */
[----:B------:R-:W-:Y:S05]  /*16460*/  WARPSYNC.ALL ;  /* 0x0000000000007948 */ /* 0x000fea0003800000 */
[----:B------:R-:W-:Y:S01]  /*16470*/  LOP3.LUT R5, R3, R37, RZ, 0xfc, !PT ;  /* 0x0000002503057212 */ /* 0x000fe200078efcff */
[----:B------:R-:W-:Y:S01]  /*16480*/  IMAD.U32 R13, RZ, RZ, UR42 ;  /* 0x0000002aff0d7e24 */ /* 0x000fe2000f8e00ff */
[----:B------:R-:W-:-:S03]  /*16490*/  IADD3 R2, R22, R3, R34 ;  /* 0x0000000316027210 */ /* 0x000fc60007ffe022 */
[----:B------:R-:W-:Y:S01]  /*164a0*/  IMAD.IADD R0, R22, 0x1, R5 ;  /* 0x0000000116007824 */ /* 0x000fe200078e0205 */
[----:B------:R-:W-:Y:S02]  /*164b0*/  IADD3 R3, R30, 0x400, R2 ;  /* 0x000004001e037810 */ /* 0x000fe40007ffe002 */
[----:B------:R-:W-:Y:S02]  /*164c0*/  ISETP.NE.AND P1, PT, R13, 0x3, PT ;  /* 0x000000030d00780c */ /* 0x000fe40003f25270 */
        /* <DEDUP_REMOVED lines=82> */
.L_x_1468:
[----:B--2---:R2:W-:Y:S01]  /*169f0*/  SYNCS.ARRIVE.TRANS64.A1T0 RZ, [R12+URZ+0x2a850], RZ ;  /* 0x02a850ff0cff79a7 */ /* 0x0045e2000810003f */
[----:B------:R-:W-:Y:S06]  /*16a00*/  BAR.SYNC.DEFER_BLOCKING 0x2, 0x80 ;  /* 0x0082000000007b1d */ /* 0x000fec0000010000 */
[----:B------:R-:W-:Y:S05]  /*16a10*/  @!P0 BRA `(.L_x_1469) ;  /* 0x0000000000048947 */ /* 0x000fea0003800000 */
[----:B------:R-:W-:Y:S01]  /*16a20*/  BPT.TRAP 0x1 ;  /* 0x000000040000795c */ /* 0x000fe20000300000 */
.L_x_1469:
        /* <DEDUP_REMOVED lines=8> */
.L_x_1410:
[----:B------:R-:W-:Y:S05]  /*16ab0*/  BSYNC B7 ;  /* 0x0000000000077941 */ /* 0x000fea0003800000 */
.L_x_1408:
[----:B------:R-:W-:-:S13]  /*16ac0*/  LOP3.LUT P0, RZ, R25, 0x80, RZ, 0xc0, !PT ;  /* 0x0000008019ff7812 */ /* 0x000fda000780c0ff */
[----:B------:R-:W-:Y:S05]  /*16ad0*/  @!P0 BRA `(.L_x_1470) ;  /* 0x0000000000208947 */ /* 0x000fea0003800000 */
[----:B------:R-:W3:Y:S08]  /*16ae0*/  S2UR UR4, SR_CgaCtaId ;  /* 0x00000000000479c3 */ /* 0x000ef00000008800 */
[----:B------:R-:W-:Y:S01]  /*16af0*/  BAR.SYNC.DEFER_BLOCKING 0x5, 0x180 ;  /* 0x0146000000007b1d */ /* 0x000fe20000010000 */
[----:B------:R-:W-:Y:S01]  /*16b00*/  MOV R3, 0x400 ;  /* 0x0000040000037802 */ /* 0x000fe20000000f00 */
[----:B---3--:R-:W-:-:S05]  /*16b10*/  IMAD.U32 R32, RZ, RZ, UR4 ;  /* 0x00000004ff207e24 */ /* 0x008fca000f8e00ff */
[----:B------:R-:W-:-:S05]  /*16b20*/  LEA R22, R32, R3, 0x18 ;  /* 0x0000000320167211 */ /* 0x000fca00078ec0ff */
[----:B------:R3:W4:Y:S01]  /*16b30*/  LDS.128 R16, [R22+0x2a8d0] ;  /* 0x02a8d00016107984 */ /* 0x0007220000000c00 */
[----:B------:R-:W-:Y:S06]  /*16b40*/  BAR.ARV 0x4, 0x180 ;  /* 0x0106000000007b1d */ /* 0x000fec0000002000 */
[----:B------:R-:W-:Y:S05]  /*16b50*/  BRA `(.L_x_1471) ;  /* 0x0000000800947947 */ /* 0x000fea0003800000 */
.L_x_1470:
[----:B------:R-:W3:Y:S01]  /*16b60*/  S2R R0, SR_TID.X ;  /* 0x0000000000007919 */ /* 0x000ee20000002100 */
[----:B------:R-:W-:Y:S01]  /*16b70*/  ULDC UR4, c[0x0][0xc3c] ;  /* 0x00030f0000047ab9 */ /* 0x000fe20000000800 */
[----:B------:R-:W-:Y:S01]  /*16b80*/  IMAD.MOV.U32 R17, RZ, RZ, RZ ;  /* 0x000000ffff117224 */ /* 0x000fe200078e00ff */
[----:B---3--:R-:W-:-:S04]  /*16b90*/  LOP3.LUT R6, R0, 0x1f, RZ, 0xc0, !PT ;  /* 0x0000001f00067812 */ /* 0x008fc800078ec0ff */
[----:B------:R-:W-:Y:S01]  /*16ba0*/  ISETP.NE.AND P0, PT, R6, 0x1f, PT ;  /* 0x0000001f0600780c */ /* 0x000fe20003f05270 */
[----:B------:R-:W-:-:S05]  /*16bb0*/  IMAD.IADD R5, R19, 0x1, R6 ;  /* 0x0000000113057824 */ /* 0x000fca00078e0206 */
[----:B------:R-:W-:Y:S01]  /*16bc0*/  ISETP.GE.OR P1, PT, R5, UR4, !P0 ;  /* 0x0000000405007c0c */ /* 0x000fe2000c726670 */
[----:B------:R-:W-:-:S12]  /*16bd0*/  ULDC UR4, c[0x0][0xc3c] ;  /* 0x00030f0000047ab9 */ /* 0x000fd80000000800 */
[----:B0-----:R-:W0:Y:S02]  /*16be0*/  @!P1 LDC.64 R2, c[0x0][0xc80] ;  /* 0x00032000ff029b82 */ /* 0x001e240000000a00 */
[----:B0-----:R-:W-:-:S05]  /*16bf0*/  @!P1 IMAD.WIDE R2, R5, 0x4, R2 ;  /* 0x0000000405029825 */ /* 0x001fca00078e0202 */
[----:B------:R-:W3:Y:S01]  /*16c00*/  @!P1 LDG.E R17, desc[UR56][R2.64] ;  /* 0x0000003802119981 */ /* 0x000ee2000c1e1900 */
[C---:B------:R-:W-:Y:S02]  /*16c10*/  ISETP.NE.AND P1, PT, R6.reuse, RZ, PT ;  /* 0x000000ff0600720c */ /* 0x040fe40003f25270 */
[C---:B------:R-:W-:Y:S02]  /*16c20*/  ISETP.GE.U32.AND P2, PT, R6.reuse, 0x2, PT ;  /* 0x000000020600780c */ /* 0x040fe40003f46070 */
[C---:B------:R-:W-:Y:S02]  /*16c30*/  ISETP.GE.U32.AND P3, PT, R6.reuse, 0x4, PT ;  /* 0x000000040600780c */ /* 0x040fe40003f66070 */
[C---:B------:R-:W-:Y:S02]  /*16c40*/  ISETP.GE.U32.AND P4, PT, R6.reuse, 0x8, PT ;  /* 0x000000080600780c */ /* 0x040fe40003f86070 */
[----:B------:R-:W-:Y:S01]  /*16c50*/  ISETP.GE.U32.AND P5, PT, R6, 0x10, PT ;  /* 0x000000100600780c */ /* 0x000fe20003fa6070 */
[----:B---3--:R-:W0:Y:S02]  /*16c60*/  SHFL.UP PT, R0, R17, 0x1, RZ ;  /* 0x0420000011007989 */ /* 0x008e2400000e00ff */
        /* <DEDUP_REMOVED lines=8> */
[----:B------:R-:W-:Y:S04]  /*16cf0*/  SHFL.IDX PT, R5, R16, RZ, 0x1f ;  /* 0x00001fff10057589 */ /* 0x000fe800000e0000 */
[----:B------:R-:W0:Y:S02]  /*16d00*/  SHFL.UP PT, R2, R4, 0x8, RZ ;  /* 0x0500000004027989 */ /* 0x000e2400000e00ff */
[----:B0-----:R-:W-:Y:S02]  /*16d10*/  SEL R3, R2, RZ, P4 ;  /* 0x000000ff02037207 */ /* 0x001fe40002000000 */
[----:B------:R-:W-:Y:S03]  /*16d20*/  SHFL.IDX PT, R2, R16, 0x1, 0x1f ;  /* 0x00201f0010027f89 */ /* 0x000fe600000e0000 */
        /* <DEDUP_REMOVED lines=10> */
.L_x_1476:
[----:B------:R-:W-:-:S05]  /*16dd0*/  VIADD R19, R19, 0x1f ;  /* 0x0000001f13137836 */ /* 0x000fca0000000000 */
[----:B------:R-:W-:-:S13]  /*16de0*/  ISETP.GE.AND P6, PT, R19, UR4, PT ;  /* 0x0000000413007c0c */ /* 0x000fda000bfc6270 */
[----:B------:R-:W-:Y:S05]  /*16df0*/  @P6 BRA `(.L_x_1473) ;  /* 0x0000000400b86947 */ /* 0x000fea0003800000 */
[----:B------:R-:W0:Y:S01]  /*16e00*/  S2R R0, SR_TID.X ;  /* 0x0000000000007919 */ /* 0x000e220000002100 */
[----:B------:R-:W-:Y:S01]  /*16e10*/  BSSY B0, `(.L_x_1474) ;  /* 0x0000009000007945 */ /* 0x000fe20003800000 */
[----:B------:R-:W-:Y:S01]  /*16e20*/  IMAD.MOV.U32 R17, RZ, RZ, RZ ;  /* 0x000000ffff117224 */ /* 0x000fe200078e00ff */
[----:B0-----:R-:W-:-:S05]  /*16e30*/  LOP3.LUT R0, R0, 0x1f, RZ, 0xc0, !PT ;  /* 0x0000001f00007812 */ /* 0x001fca00078ec0ff */
[----:B------:R-:W-:-:S05]  /*16e40*/  IMAD.IADD R7, R19, 0x1, R0 ;  /* 0x0000000113077824 */ /* 0x000fca00078e0200 */
[----:B------:R-:W-:-:S13]  /*16e50*/  ISETP.GE.OR P6, PT, R7, UR4, !P0 ;  /* 0x0000000407007c0c */ /* 0x000fda000c7c6670 */
[----:B------:R-:W-:Y:S05]  /*16e60*/  @P6 BRA `(.L_x_1475) ;  /* 0x00000000000c6947 */ /* 0x000fea0003800000 */
[----:B------:R-:W0:Y:S02]  /*16e70*/  LDC.64 R2, c[0x0][0xc80] ;  /* 0x00032000ff027b82 */ /* 0x000e240000000a00 */
[----:B0-----:R-:W-:-:S05]  /*16e80*/  IMAD.WIDE R2, R7, 0x4, R2 ;  /* 0x0000000407027825 */ /* 0x001fca00078e0202 */
[----:B------:R0:W5:Y:S02]  /*16e90*/  LDG.E R17, desc[UR56][R2.64] ;  /* 0x0000003802117981 */ /* 0x000164000c1e1900 */
.L_x_1475:
[----:B------:R-:W-:Y:S05]  /*16ea0*/  BSYNC B0 ;  /* 0x0000000000007941 */ /* 0x000fea0003800000 */
.L_x_1474:
[----:B-----5:R-:W3:Y:S02]  /*16eb0*/  SHFL.UP PT, R0, R17, 0x1, RZ ;  /* 0x0420000011007989 */ /* 0x020ee400000e00ff */
[----:B---3--:R-:W-:-:S05]  /*16ec0*/  SEL R0, R0, RZ, P1 ;  /* 0x000000ff00007207 */ /* 0x008fca0000800000 */
[----:B------:R-:W-:-:S05]  /*16ed0*/  IMAD.IADD R0, R17, 0x1, R0 ;  /* 0x0000000111007824 */ /* 0x000fca00078e0200 */
[----:B0-----:R-:W0:Y:S02]  /*16ee0*/  SHFL.UP PT, R2, R0, 0x2, RZ ;  /* 0x0440000000027989 */ /* 0x001e2400000e00ff */
[----:B0-----:R-:W-:-:S05]  /*16ef0*/  SEL R3, R2, RZ, P2 ;  /* 0x000000ff02037207 */ /* 0x001fca0001000000 */
[----:B------:R-:W-:Y:S02]  /*16f00*/  IMAD.IADD R3, R0, 0x1, R3 ;  /* 0x0000000100037824 */ /* 0x000fe400078e0203 */
[----:B------:R-:W0:Y:S03]  /*16f10*/  LDC R0, c[0x0][0xc38] ;  /* 0x00030e00ff007b82 */ /* 0x000e260000000800 */
[----:B------:R-:W3:Y:S02]  /*16f20*/  SHFL.UP PT, R2, R3, 0x4, RZ ;  /* 0x0480000003027989 */ /* 0x000ee400000e00ff */
[----:B---3--:R-:W-:-:S05]  /*16f30*/  SEL R2, R2, RZ, P3 ;  /* 0x000000ff02027207 */ /* 0x008fca0001800000 */
[----:B------:R-:W-:-:S05]  /*16f40*/  IMAD.IADD R2, R3, 0x1, R2 ;  /* 0x0000000103027824 */ /* 0x000fca00078e0202 */
[----:B------:R-:W3:Y:S02]  /*16f50*/  SHFL.UP PT, R6, R2, 0x8, RZ ;  /* 0x0500000002067989 */ /* 0x000ee400000e00ff */
[----:B---3--:R-:W-:-:S05]  /*16f60*/  SEL R7, R6, RZ, P4 ;  /* 0x000000ff06077207 */ /* 0x008fca0002000000 */
[----:B------:R-:W-:-:S05]  /*16f70*/  IMAD.IADD R7, R2, 0x1, R7 ;  /* 0x0000000102077824 */ /* 0x000fca00078e0207 */
[----:B------:R-:W3:Y:S02]  /*16f80*/  SHFL.UP PT, R6, R7, 0x10, RZ ;  /* 0x0600000007067989 */ /* 0x000ee400000e00ff */
[----:B---3--:R-:W-:-:S05]  /*16f90*/  SEL R6, R6, RZ, P5 ;  /* 0x000000ff06067207 */ /* 0x008fca0002800000 */
[----:B------:R-:W-:-:S05]  /*16fa0*/  IMAD.IADD R6, R7, 0x1, R6 ;  /* 0x0000000107067824 */ /* 0x000fca00078e0206 */
[----:B------:R-:W0:Y:S02]  /*16fb0*/  SHFL.IDX PT, R9, R6, 0x1f, 0x1f ;  /* 0x03e01f0006097f89 */ /* 0x000e2400000e0000 */
[----:B0-----:R-:W-:-:S04]  /*16fc0*/  IMAD R9, R9, R0, RZ ;  /* 0x0000000009097224 */ /* 0x001fc800078e02ff */
[----:B------:R-:W-:-:S05]  /*16fd0*/  IMAD.IADD R4, R9, 0x1, R4 ;  /* 0x0000000109047824 */ /* 0x000fca00078e0204 */
[----:B------:R-:W-:-:S13]  /*16fe0*/  ISETP.GT.AND P6, PT, R4, R5, PT ;  /* 0x000000050400720c */ /* 0x000fda0003fc4270 */
[----:B------:R-:W-:Y:S05]  /*16ff0*/  @!P6 BRA `(.L_x_1476) ;  /* 0xfffffffc0074e947 */ /* 0x000fea000383ffff */
[----:B------:R-:W-:-:S07]  /*17000*/  IMAD.MOV.U32 R7, RZ, RZ, R6 ;  /* 0x000000ffff077224 */ /* 0x000fce00078e0006 */
.L_x_1472:
[----:B------:R-:W-:-:S04]  /*17010*/  IMAD.IADD R9, R4, 0x1, -R9 ;  /* 0x0000000104097824 */ /* 0x000fc800078e0a09 */
[----:B------:R-:W-:-:S05]  /*17020*/  IMAD R2, R7, R0, R9 ;  /* 0x0000000007027224 */ /* 0x000fca00078e0209 */
[----:B------:R-:W-:Y:S02]  /*17030*/  ISETP.GT.AND P0, PT, R2, R5, PT ;  /* 0x000000050200720c */ /* 0x000fe40003f04270 */
[----:B------:R-:W0:Y:S11]  /*17040*/  LDC.64 R2, c[0x0][0xc90] ;  /* 0x00032400ff027b82 */ /* 0x000e360000000a00 */
[----:B------:R-:W-:-:S04]  /*17050*/  VOTE.ANY R11, PT, !P0 ;  /* 0x00000000000b7806 */ /* 0x000fc800040e0100 */
[----:B------:R-:W3:Y:S02]  /*17060*/  POPC R8, R11 ;  /* 0x0000000b00087309 */ /* 0x000ee40000000000 */
[----:B---3--:R-:W-:-:S04]  /*17070*/  IMAD.IADD R19, R8, 0x1, R19 ;  /* 0x0000000108137824 */ /* 0x008fc800078e0213 */
[----:B0-----:R-:W-:-:S05]  /*17080*/  IMAD.WIDE R2, R19, 0x4, R2 ;  /* 0x0000000413027825 */ /* 0x001fca00078e0202 */
[----:B------:R-:W3:Y:S01]  /*17090*/  LDG.E R6, desc[UR56][R2.64] ;  /* 0x0000003802067981 */ /* 0x000ee2000c1e1900 */
[----:B------:R-:W-:Y:S01]  /*170a0*/  ISETP.NE.AND P0, PT, R11, RZ, PT ;  /* 0x000000ff0b00720c */ /* 0x000fe20003f05270 */
[----:B------:R-:W-:Y:S02]  /*170b0*/  IMAD.MOV.U32 R16, RZ, RZ, RZ ;  /* 0x000000ffff107224 */ /* 0x000fe400078e00ff */
[----:B------:R-:W3:Y:S02]  /*170c0*/  SHFL.IDX PT, R17, R17, R8, 0x1f ;  /* 0x00001f0811117589 */ /* 0x000ee400000e0000 */
[----:B---3--:R-:W-:-:S05]  /*170d0*/  IMAD R4, R17, R6, RZ ;  /* 0x0000000611047224 */ /* 0x008fca00078e02ff */
[----:B------:R-:W-:-:S04]  /*170e0*/  IABS R10, R4 ;  /* 0x00000004000a7213 */ /* 0x000fc80000000000 */
[----:B--2---:R-:W0:Y:S08]  /*170f0*/  I2F.RP R12, R10 ;  /* 0x0000000a000c7306 */ /* 0x004e300000209400 */
[----:B0-----:R-:W0:Y:S02]  /*17100*/  MUFU.RCP R12, R12 ;  /* 0x0000000c000c7308 */ /* 0x001e240000001000 */
[----:B0-----:R-:W-:-:S06]  /*17110*/  VIADD R13, R12, 0xffffffe ;  /* 0x0ffffffe0c0d7836 */ /* 0x001fcc0000000000 */
[----:B------:R0:W2:Y:S01]  /*17120*/  F2I.FTZ.U32.TRUNC.NTZ R3, R13 ;  /* 0x0000000d00037305 */ /* 0x0000a2000021f000 */
[----:B------:R-:W-:Y:S05]  /*17130*/  @!P0 BRA `(.L_x_1477) ;  /* 0x0000000000088947 */ /* 0x000fea0003800000 */
[----:B------:R-:W-:-:S05]  /*17140*/  VIADD R8, R8, 0xffffffff ;  /* 0xffffffff08087836 */ /* 0x000fca0000000000 */
[----:B------:R3:W4:Y:S02]  /*17150*/  SHFL.IDX PT, R16, R7, R8, 0x1f ;  /* 0x00001f0807107589 */ /* 0x00072400000e0000 */
.L_x_1477:
[----:B--23--:R-:W-:Y:S02]  /*17160*/  IMAD.MOV R7, RZ, RZ, -R3 ;  /* 0x000000ffff077224 */ /* 0x00cfe400078e0a03 */
[----:B----4-:R-:W-:Y:S02]  /*17170*/  IMAD R16, R16, R0, R9 ;  /* 0x0000000010107224 */ /* 0x010fe400078e0209 */
[----:B------:R-:W-:Y:S02]  /*17180*/  IMAD R7, R7, R10, RZ ;  /* 0x0000000a07077224 */ /* 0x000fe400078e02ff */
[----:B------:R-:W-:Y:S02]  /*17190*/  IMAD.MOV.U32 R2, RZ, RZ, RZ ;  /* 0x000000ffff027224 */ /* 0x000fe400078e00ff */
[----:B------:R-:W-:Y:S02]  /*171a0*/  IMAD.IADD R5, R5, 0x1, -R16 ;  /* 0x0000000105057824 */ /* 0x000fe400078e0a10 */
[----:B------:R-:W-:Y:S01]  /*171b0*/  IMAD.HI.U32 R3, R3, R7, R2 ;  /* 0x0000000703037227 */ /* 0x000fe200078e0002 */
[----:B------:R-:W-:-:S02]  /*171c0*/  IABS R7, R4 ;  /* 0x0000000400077213 */ /* 0x000fc40000000000 */
        /* <DEDUP_REMOVED lines=14> */
[----:B------:R-:W-:Y:S02]  /*172b0*/  IMAD R7, R6, R9, RZ ;  /* 0x0000000906077224 */ /* 0x000fe400078e02ff */
[----:B------:R-:W-:Y:S02]  /*172c0*/  IMAD.MOV R9, RZ, RZ, -R9 ;  /* 0x000000ffff097224 */ /* 0x000fe400078e0a09 */
[----:B------:R-:W-:Y:S02]  /*172d0*/  IMAD.MOV R3, RZ, RZ, -R7 ;  /* 0x000000ffff037224 */ /* 0x000fe400078e0a07 */
[----:B------:R-:W-:-:S03]  /*172e0*/  IMAD R4, R4, R9, R5 ;  /* 0x0000000904047224 */ /* 0x000fc600078e0205 */
[----:B------:R-:W-:-:S04]  /*172f0*/  VIADDMNMX R0, R3, R0, R6, PT ;  /* 0x0000000003007246 */ /* 0x000fc80003800106 */
[----:B------:R-:W-:-:S04]  /*17300*/  IABS R6, R0 ;  /* 0x0000000000067213 */ /* 0x000fc80000000000 */
[----:B------:R-:W2:Y:S08]  /*17310*/  I2F.RP R8, R6 ;  /* 0x0000000600087306 */ /* 0x000eb00000209400 */
[----:B--2---:R-:W2:Y:S02]  /*17320*/  MUFU.RCP R8, R8 ;  /* 0x0000000800087308 */ /* 0x004ea40000001000 */
[----:B--2---:R-:W-:Y:S01]  /*17330*/  VIADD R2, R8, 0xffffffe ;  /* 0x0ffffffe08027836 */ /* 0x004fe20000000000 */
[----:B------:R-:W-:-:S05]  /*17340*/  IABS R8, R4 ;  /* 0x0000000400087213 */ /* 0x000fca0000000000 */
[----:B------:R2:W3:Y:S02]  /*17350*/  F2I.FTZ.U32.TRUNC.NTZ R3, R2 ;  /* 0x0000000200037305 */ /* 0x0004e4000021f000 */
[----:B--2---:R-:W-:Y:S02]  /*17360*/  IMAD.MOV.U32 R2, RZ, RZ, RZ ;  /* 0x000000ffff027224 */ /* 0x004fe400078e00ff */
[----:B---3--:R-:W-:-:S04]  /*17370*/  IMAD.MOV R5, RZ, RZ, -R3 ;  /* 0x000000ffff057224 */ /* 0x008fc800078e0a03 */
[----:B------:R-:W-:-:S04]  /*17380*/  IMAD R5, R5, R6, RZ ;  /* 0x0000000605057224 */ /* 0x000fc800078e02ff */
[----:B------:R-:W-:Y:S01]  /*17390*/  IMAD.HI.U32 R3, R3, R5, R2 ;  /* 0x0000000503037227 */ /* 0x000fe200078e0002 */
[-C--:B------:R-:W-:Y:S02]  /*173a0*/  IABS R5, R0.reuse ;  /* 0x0000000000057213 */ /* 0x080fe40000000000 */
[C---:B------:R-:W-:Y:S01]  /*173b0*/  LOP3.LUT R2, R4.reuse, R0, RZ, 0x3c, !PT ;  /* 0x0000000004027212 */ /* 0x040fe200078e3cff */
[----:B------:R-:W-:Y:S02]  /*173c0*/  IMAD.IADD R4, R4, 0x1, R7 ;  /* 0x0000000104047824 */ /* 0x000fe400078e0207 */
[----:B------:R-:W-:Y:S01]  /*173d0*/  IMAD.MOV R5, RZ, RZ, -R5 ;  /* 0x000000ffff057224 */ /* 0x000fe200078e0a05 */
[----:B------:R-:W-:Y:S01]  /*173e0*/  ISETP.GE.AND P2, PT, R2, RZ, PT ;  /* 0x000000ff0200720c */ /* 0x000fe20003f46270 */
[----:B------:R-:W-:-:S04]  /*173f0*/  IMAD.HI.U32 R3, R3, R8, RZ ;  /* 0x0000000803037227 */ /* 0x000fc800078e00ff */
[----:B------:R-:W-:-:S05]  /*17400*/  IMAD R5, R3, R5, R8 ;  /* 0x0000000503057224 */ /* 0x000fca00078e0208 */
[----:B------:R-:W-:-:S13]  /*17410*/  ISETP.GT.U32.AND P1, PT, R6, R5, PT ;  /* 0x000000050600720c */ /* 0x000fda0003f24070 */
[----:B------:R-:W-:Y:S02]  /*17420*/  @!P1 IMAD.IADD R5, R5, 0x1, -R6 ;  /* 0x0000000105059824 */ /* 0x000fe400078e0a06 */
[----:B------:R-:W-:Y:S01]  /*17430*/  @!P1 VIADD R3, R3, 0x1 ;  /* 0x0000000103039836 */ /* 0x000fe20000000000 */
[----:B------:R-:W-:Y:S02]  /*17440*/  ISETP.NE.AND P1, PT, R0, RZ, PT ;  /* 0x000000ff0000720c */ /* 0x000fe40003f25270 */
[----:B------:R-:W-:-:S13]  /*17450*/  ISETP.GE.U32.AND P0, PT, R5, R6, PT ;  /* 0x000000060500720c */ /* 0x000fda0003f06070 */
[----:B------:R-:W-:-:S04]  /*17460*/  @P0 VIADD R3, R3, 0x1 ;  /* 0x0000000103030836 */ /* 0x000fc80000000000 */
[----:B------:R-:W-:Y:S01]  /*17470*/  @!P2 IMAD.MOV R3, RZ, RZ, -R3 ;  /* 0x000000ffff03a224 */ /* 0x000fe200078e0a03 */
[----:B------:R-:W-:Y:S01]  /*17480*/  @!P1 LOP3.LUT R3, RZ, R0, RZ, 0x33, !PT ;  /* 0x00000000ff039212 */ /* 0x000fe200078e33ff */
[----:B------:R-:W-:-:S04]  /*17490*/  IMAD.MOV R0, RZ, RZ, -R0 ;  /* 0x000000ffff007224 */ /* 0x000fc800078e0a00 */
[----:B------:R-:W-:Y:S01]  /*174a0*/  IMAD R18, R3, R0, R4 ;  /* 0x0000000003127224 */ /* 0x000fe200078e0204 */
[----:B------:R-:W-:-:S05]  /*174b0*/  LOP3.LUT R0, RZ, R3, RZ, 0x33, !PT ;  /* 0x00000003ff007212 */ /* 0x000fca00078e33ff */
[----:B------:R-:W-:Y:S01]  /*174c0*/  IMAD.IADD R17, R17, 0x1, R0 ;  /* 0x0000000111117824 */ /* 0x000fe200078e0200 */
[----:B------:R-:W-:Y:S06]  /*174d0*/  BRA `(.L_x_1478) ;  /* 0x0000000000107947 */ /* 0x000fec0003800000 */
.L_x_1473:
[----:B------:R-:W0:Y:S01]  /*174e0*/  LDC R19, c[0x0][0xc3c] ;  /* 0x00030f00ff137b82 */ /* 0x000e220000000800 */
[----:B------:R-:W-:Y:S02]  /*174f0*/  IMAD.MOV.U32 R16, RZ, RZ, R5 ;  /* 0x000000ffff107224 */ /* 0x000fe400078e0005 */
[----:B------:R-:W-:Y:S02]  /*17500*/  IMAD.MOV.U32 R17, RZ, RZ, RZ ;  /* 0x000000ffff117224 */ /* 0x000fe400078e00ff */
[----:B------:R-:W-:-:S07]  /*17510*/  IMAD.MOV.U32 R18, RZ, RZ, RZ ;  /* 0x000000ffff127224 */ /* 0x000fce00078e00ff */
.L_x_1478:
[----:B------:R-:W3:Y:S01]  /*17520*/  S2R R0, SR_TID.X ;  /* 0x0000000000007919 */ /* 0x000ee20000002100 */
[----:B------:R-:W-:Y:S01]  /*17530*/  BAR.SYNC.DEFER_BLOCKING 0x4, 0x180 ;  /* 0x0106000000007b1d */ /* 0x000fe20000010000 */
[----:B---3--:R-:W-:-:S04]  /*17540*/  LOP3.LUT R0, R0, 0x1f, RZ, 0xc0, !PT ;  /* 0x0000001f00007812 */ /* 0x008fc800078ec0ff */
[----:B------:R-:W-:-:S13]  /*17550*/  ISETP.NE.AND P0, PT, R0, RZ, PT ;  /* 0x000000ff0000720c */ /* 0x000fda0003f05270 */
[----:B------:R-:W3:Y:S01]  /*17560*/  @!P0 S2R R32, SR_CgaCtaId ;  /* 0x0000000000208919 */ /* 0x000ee20000008800 */
[----:B------:R-:W-:-:S04]  /*17570*/  @!P0 MOV R3, 0x400 ;  /* 0x0000040000038802 */ /* 0x000fc80000000f00 */
[----:B---3--:R-:W-:-:S05]  /*17580*/  @!P0 LEA R22, R32, R3, 0x18 ;  /* 0x0000000320168211 */ /* 0x008fca00078ec0ff */
[----:B0-----:R0:W-:Y:S01]  /*17590*/  @!P0 STS.128 [R22+0x2a8d0], R16 ;  /* 0x02a8d01016008388 */ /* 0x0011e20000000c00 */
[----:B------:R-:W-:Y:S06]  /*175a0*/  BAR.ARV 0x5, 0x180 ;  /* 0x0146000000007b1d */ /* 0x000fec0000002000 */
.L_x_1471:
[----:B------:R-:W-:Y:S02]  /*175b0*/  ULDC UR4, c[0x0][0xc3c] ;  /* 0x00030f0000047ab9 */ /* 0x000fe40000000800 */
[----:B----4-:R-:W-:-:S13]  /*175c0*/  ISETP.GE.AND P0, PT, R19, UR4, PT ;  /* 0x0000000413007c0c */ /* 0x010fda000bf06270 */
[----:B------:R-:W-:Y:S05]  /*175d0*/  @!P0 BRA `(.L_x_1479) ;  /* 0xffffffac00dc8947 */ /* 0x000fea000383ffff */
.L_x_1398:
[----:B--2---:R-:W2:Y:S01]  /*175e0*/  LDL.LU R0, [R1+0x10] ;  /* 0x0000100001007983 */ /* 0x004ea20000300800 */
[----:B------:R-:W-:Y:S01]  /*175f0*/  BSSY B0, `(.L_x_1480) ;  /* 0x000000b000007945 */ /* 0x000fe20003800000 */
[----:B------:R-:W4:Y:S01]  /*17600*/  S2R R5, SR_CgaCtaId ;  /* 0x0000000000057919 */ /* 0x000f220000008800 */
[----:B--2---:R-:W-:-:S05]  /*17610*/  VIADD R0, R0, 0x1 ;  /* 0x0000000100007836 */ /* 0x004fca0000000000 */
[----:B0-----:R-:W-:-:S04]  /*17620*/  LEA.HI R2, R0, R0, RZ, 0x1 ;  /* 0x0000000000027211 */ /* 0x001fc800078f08ff */
[----:B------:R-:W-:Y:S02]  /*17630*/  LOP3.LUT R3, R2, 0xfffffffe, RZ, 0xc0, !PT ;  /* 0xfffffffe02037812 */ /* 0x000fe400078ec0ff */
[----:B------:R-:W-:-:S03]  /*17640*/  MOV R2, 0x400 ;  /* 0x0000040000027802 */ /* 0x000fc60000000f00 */
[----:B------:R-:W-:Y:S01]  /*17650*/  IMAD.IADD R0, R0, 0x1, -R3 ;  /* 0x0000000100007824 */ /* 0x000fe200078e0a03 */
[----:B----4-:R-:W-:-:S04]  /*17660*/  LEA R4, R5, R2, 0x18 ;  /* 0x0000000205047211 */ /* 0x010fc800078ec0ff */
[----:B------:R-:W-:-:S04]  /*17670*/  SHF.L.U32 R0, R0, 0x1f, RZ ;  /* 0x0000001f00007819 */ /* 0x000fc800000006ff */
[----:B------:R-:W0:Y:S02]  /*17680*/  SYNCS.PHASECHK.TRANS64.TRYWAIT P0, [R4+URZ+0x2a820], R0 ;  /* 0x02a82000040075a7 */ /* 0x000e24000800017f */
[----:B0-----:R-:W-:Y:S05]  /*17690*/  @!P0 BRA `(.L_x_1481) ;  /* 0x0000002400188947 */ /* 0x001fea0003800000 */
.L_x_1558:
[----:B------:R-:W-:Y:S05]  /*176a0*/  BSYNC B0 ;  /* 0x0000000000007941 */ /* 0x000fea0003800000 */
.L_x_1480:
[----:B------:R-:W-:-:S03]  /*176b0*/  UMOV UR4, 0xffffffff ;  /* 0xffffffff00047882 */ /* 0x000fc60000000000 */
[----:B------:R-:W-:Y:S05]  /*176c0*/  BRA.DIV UR4, `(.L_x_1482) ;  /* 0x0000002604207947 */ /* 0x000fea000b800000 */
[----:B0-----:R-:W0:Y:S02]  /*176d0*/  S2R R0, SR_TID.X ;  /* 0x0000000000007919 */ /* 0x001e240000002100 */
[----:B0-----:R-:W-:-:S04]  /*176e0*/  SHF.R.U32.HI R0, RZ, 0x5, R0 ;  /* 0x00000005ff007819 */ /* 0x001fc80000011600 */
[----:B------:R-:W-:-:S05]  /*176f0*/  LOP3.LUT R0, R0, 0x3, RZ, 0xc0, !PT ;  /* 0x0000000300007812 */ /* 0x000fca00078ec0ff */
[----:B------:R0:W2:Y:S02]  /*17700*/  SHFL.IDX PT, R14, R0, RZ, 0x1f ;  /* 0x00001fff000e7589 */ /* 0x0000a400000e0000 */
.L_x_1561:
[----:B--2---:R-:W-:Y:S01]  /*17710*/  ISETP.NE.AND P0, PT, R14, RZ, PT ;  /* 0x000000ff0e00720c */ /* 0x004fe20003f05270 */
[----:B------:R-:W-:-:S12]  /*17720*/  BSSY B0, `(.L_x_1483) ;  /* 0x000002c000007945 */ /* 0x000fd80003800000 */
[----:B------:R-:W-:Y:S05]  /*17730*/  @P0 BRA `(.L_x_1484) ;  /* 0x0000000000a80947 */ /* 0x000fea0003800000 */
[----:B------:R-:W-:-:S03]  /*17740*/  UMOV UR4, 0xffffffff ;  /* 0xffffffff00047882 */ /* 0x000fc60000000000 */
[----:B------:R-:W-:Y:S05]  /*17750*/  BRA.DIV UR4, `(.L_x_1485) ;  /* 0x0000002604307947 */ /* 0x000fea000b800000 */
[----:B------:R-:W-:-:S13]  /*17760*/  ELECT P6, URZ, PT ;  /* 0x00000000003f782f */ /* 0x000fda00038c0000 */
.L_x_1564:
[----:B------:R-:W-:Y:S05]  /*17770*/  @!P6 BRA `(.L_x_1484) ;  /* 0x000000000098e947 */ /* 0x000fea0003800000 */
[----:B------:R-:W-:-:S06]  /*17780*/  ULOP3.LUT UR4, UR44, 0x2, URZ, 0xfc, !UPT ;  /* 0x000000022c047892 */ /* 0x000fcc000f8efc3f */
[----:B0-----:R-:W-:-:S05]  /*17790*/  IMAD.U32 R0, RZ, RZ, UR4 ;  /* 0x00000004ff007e24 */ /* 0x001fca000f8e00ff */
[----:B------:R-:W-:-:S13]  /*177a0*/  ISETP.NE.AND P0, PT, R0, 0x3, PT ;  /* 0x000000030000780c */ /* 0x000fda0003f05270 */
[----:B------:R-:W-:Y:S05]  /*177b0*/  @!P0 BRA `(.L_x_1486) ;  /* 0x0000000000048947 */ /* 0x000fea0003800000 */
[----:B------:R-:W-:Y:S01]  /*177c0*/  BPT.TRAP 0x1 ;  /* 0x000000040000795c */ /* 0x000fe20000300000 */
.L_x_1486:
[C---:B------:R-:W-:Y:S01]  /*177d0*/  IMAD R5, R23.reuse, 0x8, R4 ;  /* 0x0000000817057824 */ /* 0x040fe200078e0204 */
[----:B------:R-:W-:Y:S01]  /*177e0*/  SHF.L.U32 R0, R24, 0x1f, RZ ;  /* 0x0000001f18007819 */ /* 0x000fe200000006ff */
[----:B------:R-:W-:-:S03]  /*177f0*/  VIADD R23, R23, 0x1 ;  /* 0x0000000117177836 */ /* 0x000fc60000000000 */
[----:B------:R-:W0:Y:S02]  /*17800*/  SYNCS.PHASECHK.TRANS64.TRYWAIT P1, [R5+URZ+0x2a840], R0 ;  /* 0x02a84000050075a7 */ /* 0x000e24000802017f */
[----:B------:R-:W-:-:S04]  /*17810*/  ISETP.NE.AND P2, PT, R23, 0x2, PT ;  /* 0x000000021700780c */ /* 0x000fc80003f45270 */
[----:B------:R-:W-:Y:S01]  /*17820*/  SEL R3, RZ, 0x1, P2 ;  /* 0x00000001ff037807 */ /* 0x000fe20001000000 */
[----:B0-----:R-:W-:Y:S08]  /*17830*/  @!P1 BRA `(.L_x_1487) ;  /* 0x0000002400189947 */ /* 0x001ff00003800000 */
.L_x_1565:
[----:B------:R-:W-:Y:S02]  /*17840*/  SEL R23, R23, RZ, P2 ;  /* 0x000000ff17177207 */ /* 0x000fe40001000000 */
[----:B------:R-:W-:Y:S01]  /*17850*/  LOP3.LUT R2, R24, R3, RZ, 0x3c, !PT ;  /* 0x0000000318027212 */ /* 0x000fe200078e3cff */
[----:B------:R-:W-:Y:S06]  /*17860*/  @!P0 BRA `(.L_x_1488) ;  /* 0x0000000000048947 */ /* 0x000fec0003800000 */
[----:B------:R-:W-:Y:S01]  /*17870*/  BPT.TRAP 0x1 ;  /* 0x000000040000795c */ /* 0x000fe20000300000 */
.L_x_1488:
[----:B------:R-:W-:Y:S01]  /*17880*/  IMAD R23, R23, 0x8, R4 ;  /* 0x0000000817177824 */ /* 0x000fe200078e0204 */
[----:B------:R-:W-:-:S04]  /*17890*/  SHF.L.U32 R2, R2, 0x1f, RZ ;  /* 0x0000001f02027819 */ /* 0x000fc800000006ff */
[----:B------:R-:W2:Y:S02]  /*178a0*/  SYNCS.PHASECHK.TRANS64.TRYWAIT P1, [R23+URZ+0x2a840], R2 ;  /* 0x02a84002170075a7 */ /* 0x000ea4000802017f */
[----:B--2---:R-:W-:Y:S05]  /*178b0*/  @!P1 BRA `(.L_x_1489) ;  /* 0x00000024000c9947 */ /* 0x004fea0003800000 */
.L_x_1566:
[----:B------:R-:W-:Y:S05]  /*178c0*/  @!P0 BRA `(.L_x_1490) ;  /* 0x0000000000048947 */ /* 0x000fea0003800000 */
[----:B------:R-:W-:Y:S01]  /*178d0*/  BPT.TRAP 0x1 ;  /* 0x000000040000795c */ /* 0x000fe20000300000 */
.L_x_1490:
[----:B------:R-:W4:Y:S02]  /*178e0*/  SYNCS.PHASECHK.TRANS64.TRYWAIT P1, [R5+URZ+0x2a860], R0 ;  /* 0x02a86000050075a7 */ /* 0x000f24000802017f */
[----:B----4-:R-:W-:Y:S05]  /*178f0*/  @!P1 BRA `(.L_x_1491) ;  /* 0x0000002400109947 */ /* 0x010fea0003800000 */
.L_x_1567:
[----:B------:R-:W-:Y:S05]  /*17900*/  @!P0 BRA `(.L_x_1492) ;  /* 0x0000000000048947 */ /* 0x000fea0003800000 */
[----:B------:R-:W-:Y:S01]  /*17910*/  BPT.TRAP 0x1 ;  /* 0x000000040000795c */ /* 0x000fe20000300000 */
.L_x_1492:
[----:B------:R-:W5:Y:S02]  /*17920*/  SYNCS.PHASECHK.TRANS64.TRYWAIT P1, [R23+URZ+0x2a860], R2 ;  /* 0x02a86002170075a7 */ /* 0x000f64000802017f */
[----:B-----5:R-:W-:Y:S05]  /*17930*/  @!P1 BRA `(.L_x_1493) ;  /* 0x0000002400149947 */ /* 0x020fea0003800000 */
.L_x_1568:
[----:B------:R-:W-:Y:S05]  /*17940*/  @!P0 BRA `(.L_x_1494) ;  /* 0x0000000000048947 */ /* 0x000fea0003800000 */
[----:B------:R-:W-:Y:S01]  /*17950*/  BPT.TRAP 0x1 ;  /* 0x000000040000795c */ /* 0x000fe20000300000 */
.L_x_1494:
[----:B------:R-:W5:Y:S02]  /*17960*/  SYNCS.PHASECHK.TRANS64.TRYWAIT P1, [R5+URZ+0x2a880], R0 ;  /* 0x02a88000050075a7 */ /* 0x000f64000802017f */
[----:B-----5:R-:W-:Y:S05]  /*17970*/  @!P1 BRA `(.L_x_1495) ;  /* 0x0000002400189947 */ /* 0x020fea0003800000 */
.L_x_1569:
[----:B------:R-:W-:Y:S05]  /*17980*/  @!P0 BRA `(.L_x_1496) ;  /* 0x0000000000048947 */ /* 0x000fea0003800000 */
[----:B------:R-:W-:Y:S01]  /*17990*/  BPT.TRAP 0x1 ;  /* 0x000000040000795c */ /* 0x000fe20000300000 */
.L_x_1496:
[----:B------:R0:W0:Y:S02]  /*179a0*/  SYNCS.PHASECHK.TRANS64.TRYWAIT P0, [R23+URZ+0x2a880], R2 ;  /* 0x02a88002170075a7 */ /* 0x000024000800017f */
[----:B0-----:R-:W-:Y:S05]  /*179b0*/  @!P0 NANOSLEEP.SYNCS 0x989680 ;  /* 0x009896800000895d */ /* 0x001fea0003900000 */
[----:B------:R-:W0:Y:S02]  /*179c0*/  @!P0 SYNCS.PHASECHK.TRANS64 P0, [R23+URZ+0x2a880], R2 ;  /* 0x02a88002170085a7 */ /* 0x000e24000800007f */
[----:B0-----:R-:W-:Y:S05]  /*179d0*/  @!P0 BRA `(.L_x_1496) ;  /* 0xfffffffc00f08947 */ /* 0x001fea000383ffff */
.L_x_1484:
[----:B------:R-:W-:Y:S05]  /*179e0*/  BSYNC B0 ;  /* 0x0000000000007941 */ /* 0x000fea0003800000 */
.L_x_1483:
[----:B------:R-:W-:Y:S05]  /*179f0*/  EXIT ;  /* 0x000000000000794d */ /* 0x000fea0003800000 */
.L_x_1293:
[----:B0-----:R-:W-:-:S04]  /*17a00*/  IMAD.U32 R3, RZ, RZ, UR36 ;  /* 0x00000024ff037e24 */ /* 0x001fc8000f8e00ff */
[----:B------:R0:W1:Y:S03]  /*17a10*/  SYNCS.PHASECHK.TRANS64.TRYWAIT P1, [R3+URZ+0x2a800], R0 ;  /* 0x02a80000030075a7 */ /* 0x000066000802017f */
[----:B-1----:R-:W-:Y:S05]  /*17a20*/  @!P1 NANOSLEEP.SYNCS 0x989680 ;  /* 0x009896800000995d */ /* 0x002fea0003900000 */
[----:B------:R-:W1:Y:S02]  /*17a30*/  @!P1 SYNCS.PHASECHK.TRANS64 P1, [R3+URZ+0x2a800], R0 ;  /* 0x02a80000030095a7 */ /* 0x000e64000802007f */
[----:B-1----:R-:W-:Y:S05]  /*17a40*/  @!P1 BRA `(.L_x_1293) ;  /* 0xfffffffc00ec9947 */ /* 0x002fea000383ffff */
[----:B------:R-:W-:Y:S05]  /*17a50*/  BRA `(.L_x_1497) ;  /* 0xfffffea400487947 */ /* 0x000fea000383ffff */
.L_x_1297:
[----:B-1----:R1:W2:Y:S02]  /*17a60*/  SYNCS.PHASECHK.TRANS64.TRYWAIT P1, [R3+URZ+0x2a830], R0 ;  /* 0x02a83000030075a7 */ /* 0x0022a4000802017f */
[----:B--2---:R-:W-:Y:S05]  /*17a70*/  @!P1 NANOSLEEP.SYNCS 0x989680 ;  /* 0x009896800000995d */ /* 0x004fea0003900000 */
[----:B------:R-:W2:Y:S02]  /*17a80*/  @!P1 SYNCS.PHASECHK.TRANS64 P1, [R3+URZ+0x2a830], R0 ;  /* 0x02a83000030095a7 */ /* 0x000ea4000802007f */
[----:B--2---:R-:W-:Y:S05]  /*17a90*/  @!P1 BRA `(.L_x_1297) ;  /* 0xfffffffc00f09947 */ /* 0x004fea000383ffff */
[----:B------:R-:W-:Y:S05]  /*17aa0*/  BRA `(.L_x_1296) ;  /* 0xfffffea400647947 */ /* 0x000fea000383ffff */
.L_x_1314:
[----:B-1----:R-:W-:-:S04]  /*17ab0*/  IMAD.U32 R7, RZ, RZ, UR6 ;  /* 0x00000006ff077e24 */ /* 0x002fc8000f8e00ff */
[----:B------:R1:W2:Y:S03]  /*17ac0*/  SYNCS.PHASECHK.TRANS64.TRYWAIT P1, [R7+URZ+0x2a830], R0 ;  /* 0x02a83000070075a7 */ /* 0x0002a6000802017f */
[----:B--2---:R-:W-:Y:S05]  /*17ad0*/  @!P1 NANOSLEEP.SYNCS 0x989680 ;  /* 0x009896800000995d */ /* 0x004fea0003900000 */
[----:B------:R-:W2:Y:S02]  /*17ae0*/  @!P1 SYNCS.PHASECHK.TRANS64 P1, [R7+URZ+0x2a830], R0 ;  /* 0x02a83000070095a7 */ /* 0x000ea4000802007f */
[----:B--2---:R-:W-:Y:S05]  /*17af0*/  @!P1 BRA `(.L_x_1314) ;  /* 0xfffffffc00ec9947 */ /* 0x004fea000383ffff */
[----:B------:R-:W-:Y:S05]  /*17b00*/  BRA `(.L_x_1311) ;  /* 0xfffffed8003c7947 */ /* 0x000fea000383ffff */
.L_x_1318:
[----:B-1----:R-:W-:-:S04]  /*17b10*/  IMAD.U32 R7, RZ, RZ, UR6 ;  /* 0x00000006ff077e24 */ /* 0x002fc8000f8e00ff */
[----:B------:R1:W2:Y:S03]  /*17b20*/  SYNCS.PHASECHK.TRANS64.TRYWAIT P1, [R7+URZ+0x2a850], R0 ;  /* 0x02a85000070075a7 */ /* 0x0002a6000802017f */
[----:B--2---:R-:W-:Y:S05]  /*17b30*/  @!P1 NANOSLEEP.SYNCS 0x989680 ;  /* 0x009896800000995d */ /* 0x004fea0003900000 */
[----:B------:R-:W2:Y:S02]  /*17b40*/  @!P1 SYNCS.PHASECHK.TRANS64 P1, [R7+URZ+0x2a850], R0 ;  /* 0x02a85000070095a7 */ /* 0x000ea4000802007f */
[----:B--2---:R-:W-:Y:S05]  /*17b50*/  @!P1 BRA `(.L_x_1318) ;  /* 0xfffffffc00ec9947 */ /* 0x004fea000383ffff */
[----:B------:R-:W-:Y:S05]  /*17b60*/  BRA `(.L_x_1315) ;  /* 0xfffffed800e87947 */ /* 0x000fea000383ffff */
.L_x_1337:
[----:B-1----:R-:W-:-:S04]  /*17b70*/  IMAD.U32 R7, RZ, RZ, UR6 ;  /* 0x00000006ff077e24 */ /* 0x002fc8000f8e00ff */
[----:B------:R1:W2:Y:S03]  /*17b80*/  SYNCS.PHASECHK.TRANS64.TRYWAIT P1, [R7+URZ+0x2a830], R0 ;  /* 0x02a83000070075a7 */ /* 0x0002a6000802017f */
[----:B--2---:R-:W-:Y:S05]  /*17b90*/  @!P1 NANOSLEEP.SYNCS 0x989680 ;  /* 0x009896800000995d */ /* 0x004fea0003900000 */
[----:B------:R-:W2:Y:S02]  /*17ba0*/  @!P1 SYNCS.PHASECHK.TRANS64 P1, [R7+URZ+0x2a830], R0 ;  /* 0x02a83000070095a7 */ /* 0x000ea4000802007f */
[----:B--2---:R-:W-:Y:S05]  /*17bb0*/  @!P1 BRA `(.L_x_1337) ;  /* 0xfffffffc00ec9947 */ /* 0x004fea000383ffff */
[----:B------:R-:W-:Y:S05]  /*17bc0*/  BRA `(.L_x_1334) ;  /* 0xffffff0c00187947 */ /* 0x000fea000383ffff */
.L_x_1341:
[----:B-1----:R-:W-:-:S04]  /*17bd0*/  IMAD.U32 R7, RZ, RZ, UR6 ;  /* 0x00000006ff077e24 */ /* 0x002fc8000f8e00ff */
[----:B------:R1:W2:Y:S03]  /*17be0*/  SYNCS.PHASECHK.TRANS64.TRYWAIT P1, [R7+URZ+0x2a850], R0 ;  /* 0x02a85000070075a7 */ /* 0x0002a6000802017f */
[----:B--2---:R-:W-:Y:S05]  /*17bf0*/  @!P1 NANOSLEEP.SYNCS 0x989680 ;  /* 0x009896800000995d */ /* 0x004fea0003900000 */
[----:B------:R-:W2:Y:S02]  /*17c00*/  @!P1 SYNCS.PHASECHK.TRANS64 P1, [R7+URZ+0x2a850], R0 ;  /* 0x02a85000070095a7 */ /* 0x000ea4000802007f */
[----:B--2---:R-:W-:Y:S05]  /*17c10*/  @!P1 BRA `(.L_x_1341) ;  /* 0xfffffffc00ec9947 */ /* 0x004fea000383ffff */
[----:B------:R-:W-:Y:S05]  /*17c20*/  BRA `(.L_x_1338) ;  /* 0xffffff0c00c47947 */ /* 0x000fea000383ffff */
.L_x_1349:
[----:B-1----:R-:W-:-:S04]  /*17c30*/  IMAD.U32 R7, RZ, RZ, UR6 ;  /* 0x00000006ff077e24 */ /* 0x002fc8000f8e00ff */
[----:B------:R1:W2:Y:S03]  /*17c40*/  SYNCS.PHASECHK.TRANS64.TRYWAIT P1, [R7+URZ+0x2a830], R0 ;  /* 0x02a83000070075a7 */ /* 0x0002a6000802017f */
[----:B--2---:R-:W-:Y:S05]  /*17c50*/  @!P1 NANOSLEEP.SYNCS 0x989680 ;  /* 0x009896800000995d */ /* 0x004fea0003900000 */
[----:B------:R-:W2:Y:S02]  /*17c60*/  @!P1 SYNCS.PHASECHK.TRANS64 P1, [R7+URZ+0x2a830], R0 ;  /* 0x02a83000070095a7 */ /* 0x000ea4000802007f */
[----:B--2---:R-:W-:Y:S05]  /*17c70*/  @!P1 BRA `(.L_x_1349) ;  /* 0xfffffffc00ec9947 */ /* 0x004fea000383ffff */
[----:B------:R-:W-:Y:S05]  /*17c80*/  BRA `(.L_x_1346) ;  /* 0xffffff2c00207947 */ /* 0x000fea000383ffff */
.L_x_1353:
[----:B-1----:R-:W-:-:S04]  /*17c90*/  IMAD.U32 R7, RZ, RZ, UR6 ;  /* 0x00000006ff077e24 */ /* 0x002fc8000f8e00ff */
[----:B------:R1:W2:Y:S03]  /*17ca0*/  SYNCS.PHASECHK.TRANS64.TRYWAIT P1, [R7+URZ+0x2a850], R0 ;  /* 0x02a85000070075a7 */ /* 0x0002a6000802017f */
[----:B--2---:R-:W-:Y:S05]  /*17cb0*/  @!P1 NANOSLEEP.SYNCS 0x989680 ;  /* 0x009896800000995d */ /* 0x004fea0003900000 */
[----:B------:R-:W2:Y:S02]  /*17cc0*/  @!P1 SYNCS.PHASECHK.TRANS64 P1, [R7+URZ+0x2a850], R0 ;  /* 0x02a85000070095a7 */ /* 0x000ea4000802007f */
[----:B--2---:R-:W-:Y:S05]  /*17cd0*/  @!P1 BRA `(.L_x_1353) ;  /* 0xfffffffc00ec9947 */ /* 0x004fea000383ffff */
[----:B------:R-:W-:Y:S05]  /*17ce0*/  BRA `(.L_x_1350) ;  /* 0xffffff2c00c07947 */ /* 0x000fea000383ffff */
.L_x_1368:
[----:B-1----:R-:W-:-:S04]  /*17cf0*/  IMAD.U32 R5, RZ, RZ, UR9 ;  /* 0x00000009ff057e24 */ /* 0x002fc8000f8e00ff */
[----:B------:R1:W2:Y:S03]  /*17d00*/  SYNCS.PHASECHK.TRANS64.TRYWAIT P1, [R5+URZ+0x2a850], R4 ;  /* 0x02a85004050075a7 */ /* 0x0002a6000802017f */
[----:B--2---:R-:W-:Y:S05]  /*17d10*/  @!P1 NANOSLEEP.SYNCS 0x989680 ;  /* 0x009896800000995d */ /* 0x004fea0003900000 */
[----:B------:R-:W2:Y:S02]  /*17d20*/  @!P1 SYNCS.PHASECHK.TRANS64 P1, [R5+URZ+0x2a850], R4 ;  /* 0x02a85004050095a7 */ /* 0x000ea4000802007f */
[----:B--2---:R-:W-:Y:S05]  /*17d30*/  @!P1 BRA `(.L_x_1368) ;  /* 0xfffffffc00ec9947 */ /* 0x004fea000383ffff */
[----:B------:R-:W-:Y:S05]  /*17d40*/  BRA `(.L_x_1367) ;  /* 0xffffff5c00247947 */ /* 0x000fea000383ffff */
.L_x_1419:
        /* <DEDUP_REMOVED lines=10> */
.L_x_1498:
[----:B------:R-:W-:Y:S05]  /*17df0*/  BRA `(.L_x_1499) ;  /* 0xffffffb8008c7947 */ /* 0x000fea000383ffff */
.L_x_1422:
[----:B0-----:R0:W1:Y:S02]  /*17e00*/  SYNCS.PHASECHK.TRANS64.TRYWAIT P0, [R4+URZ+0x2a880], R21 ;  /* 0x02a88015040075a7 */ /* 0x001064000800017f */
[----:B-1----:R-:W-:Y:S05]  /*17e10*/  @!P0 NANOSLEEP.SYNCS 0x989680 ;  /* 0x009896800000895d */ /* 0x002fea0003900000 */
[----:B------:R-:W1:Y:S02]  /*17e20*/  @!P0 SYNCS.PHASECHK.TRANS64 P0, [R4+URZ+0x2a880], R21 ;  /* 0x02a88015040085a7 */ /* 0x000e64000800007f */
[----:B-1----:R-:W-:Y:S05]  /*17e30*/  @!P0 BRA `(.L_x_1422) ;  /* 0xfffffffc00f08947 */ /* 0x002fea000383ffff */
[----:B------:R-:W-:Y:S05]  /*17e40*/  BRA `(.L_x_1500) ;  /* 0xffffffb8009c7947 */ /* 0x000fea000383ffff */
.L_x_1423:
        /* <DEDUP_REMOVED lines=8> */
.L_x_1502:
[----:B------:R-:W-:Y:S05]  /*17ed0*/  BSYNC B0 ;  /* 0x0000000000007941 */ /* 0x000fea0003800000 */
.L_x_1501:
[----:B------:R-:W-:Y:S01]  /*17ee0*/  IMAD.MOV.U32 R13, RZ, RZ, R8 ;  /* 0x000000ffff0d7224 */ /* 0x000fe200078e0008 */
[----:B------:R-:W-:Y:S01]  /*17ef0*/  LOP3.LUT R35, R26, 0x80, RZ, 0xfc, !PT ;  /* 0x000000801a237812 */ /* 0x000fe200078efcff */
[----:B------:R-:W-:Y:S01]  /*17f00*/  IMAD.MOV.U32 R12, RZ, RZ, RZ ;  /* 0x000000ffff0c7224 */ /* 0x000fe200078e00ff */
[----:B------:R-:W-:Y:S01]  /*17f10*/  LOP3.LUT R25, R25, 0xffffffdf, RZ, 0xc0, !PT ;  /* 0xffffffdf19197812 */ /* 0x000fe200078ec0ff */
[----:B------:R-:W-:Y:S01]  /*17f20*/  IMAD.MOV.U32 R11, RZ, RZ, 0x1c1f ;  /* 0x00001c1fff0b7424 */ /* 0x000fe200078e00ff */
[----:B------:R-:W-:Y:S01]  /*17f30*/  ISETP.GE.AND P4, PT, R7, 0x21, PT ;  /* 0x000000210700780c */ /* 0x000fe20003f86270 */
[----:B------:R-:W-:Y:S02]  /*17f40*/  IMAD.MOV.U32 R15, RZ, RZ, -0x1 ;  /* 0xffffffffff0f7424 */ /* 0x000fe400078e00ff */
[----:B------:R-:W-:-:S10]  /*17f50*/  IMAD.MOV.U32 R0, RZ, RZ, R14 ;  /* 0x000000ffff007224 */ /* 0x000fd400078e000e */
[----:B------:R-:W-:Y:S05]  /*17f60*/  WARPSYNC.COLLECTIVE R15, `(.L_x_1503) ;  /* 0x000000000f087348 */ /* 0x000fea0003c00000 */
[----:B------:R0:W1:Y:S02]  /*17f70*/  SHFL.IDX P6, R14, R13, R12, R11 ;  /* 0x0000000c0d0e7389 */ /* 0x00006400000c000b */
[----:B01----:R-:W-:Y:S01]  /*17f80*/  ENDCOLLECTIVE ;  /* 0x000000000000791b */ /* 0x003fe20003800000 */
.L_x_1503:
[----:B------:R-:W0:Y:S01]  /*17f90*/  LDC R15, c[0x0][0x2f4] ;  /* 0x0000bd00ff0f7b82 */ /* 0x000e220000000800 */
[----:B------:R-:W-:Y:S01]  /*17fa0*/  LOP3.LUT R11, R26, 0x40, RZ, 0xfc, !PT ;  /* 0x000000401a0b7812 */ /* 0x000fe200078efcff */
[----:B------:R-:W-:Y:S02]  /*17fb0*/  IMAD.MOV.U32 R13, RZ, RZ, R9 ;  /* 0x000000ffff0d7224 */ /* 0x000fe400078e0009 */
[----:B------:R-:W-:Y:S02]  /*17fc0*/  IMAD.MOV.U32 R12, RZ, RZ, 0x1 ;  /* 0x00000001ff0c7424 */ /* 0x000fe400078e00ff */
        /* <DEDUP_REMOVED lines=14> */
[----:B------:R-:W-:Y:S02]  /*180b0*/  IMAD.MOV.U32 R15, RZ, RZ, -0x1 ;  /* 0xffffffffff0f7424 */ /* 0x000fe400078e00ff */
[----:B------:R0:W-:Y:S01]  /*180c0*/  LDGSTS.E.BYPASS.LTC128B.128 [R0+0xe400], desc[UR56][R2.64+0x40], !P1 ;  /* 0x0e40004002007fae */ /* 0x0001e2000c901d78 */
[----:B------:R-:W-:-:S13]  /*180d0*/  ISETP.LT.OR P1, PT, R7, 0x1, P0 ;  /* 0x000000010700780c */ /* 0x000fda0000721670 */
[----:B0-----:R-:W-:Y:S05]  /*180e0*/  WARPSYNC.COLLECTIVE R15, `(.L_x_1504) ;  /* 0x000000000f087348 */ /* 0x001fea0003c00000 */
[----:B------:R1:W2:Y:S02]  /*180f0*/  SHFL.IDX P6, R14, R13, R12, R11 ;  /* 0x0000000c0d0e7389 */ /* 0x0002a400000c000b */
[----:B012---:R-:W-:Y:S01]  /*18100*/  ENDCOLLECTIVE ;  /* 0x000000000000791b */ /* 0x007fe20003800000 */
.L_x_1504:
        /* <DEDUP_REMOVED lines=9> */
.L_x_1505:
[----:B------:R-:W-:Y:S02]  /*181a0*/  IMAD.MOV.U32 R13, RZ, RZ, R9 ;  /* 0x000000ffff0d7224 */ /* 0x000fe400078e0009 */
[----:B------:R-:W-:Y:S02]  /*181b0*/  IMAD.MOV.U32 R12, RZ, RZ, 0x2 ;  /* 0x00000002ff0c7424 */ /* 0x000fe400078e00ff */
[----:B------:R-:W-:-:S07]  /*181c0*/  IMAD.MOV.U32 R2, RZ, RZ, R14 ;  /* 0x000000ffff027224 */ /* 0x000fce00078e000e */
[----:B------:R-:W-:Y:S05]  /*181d0*/  WARPSYNC.COLLECTIVE R15, `(.L_x_1506) ;  /* 0x000000000f087348 */ /* 0x000fea0003c00000 */
[----:B------:R0:W1:Y:S02]  /*181e0*/  SHFL.IDX P6, R14, R13, R12, R11 ;  /* 0x0000000c0d0e7389 */ /* 0x00006400000c000b */
[----:B01----:R-:W-:Y:S01]  /*181f0*/  ENDCOLLECTIVE ;  /* 0x000000000000791b */ /* 0x003fe20003800000 */
.L_x_1506:
        /* <DEDUP_REMOVED lines=16> */
.L_x_1507:
[----:B------:R-:W-:Y:S02]  /*18300*/  IMAD.MOV.U32 R13, RZ, RZ, R9 ;  /* 0x000000ffff0d7224 */ /* 0x000fe400078e0009 */
[----:B------:R-:W-:Y:S02]  /*18310*/  IMAD.MOV.U32 R12, RZ, RZ, 0x3 ;  /* 0x00000003ff0c7424 */ /* 0x000fe400078e00ff */
[----:B------:R-:W-:-:S07]  /*18320*/  IMAD.MOV.U32 R2, RZ, RZ, R14 ;  /* 0x000000ffff027224 */ /* 0x000fce00078e000e */
[----:B------:R-:W-:Y:S05]  /*18330*/  WARPSYNC.COLLECTIVE R15, `(.L_x_1508) ;  /* 0x000000000f087348 */ /* 0x000fea0003c00000 */
[----:B------:R0:W1:Y:S02]  /*18340*/  SHFL.IDX P6, R14, R13, R12, R11 ;  /* 0x0000000c0d0e7389 */ /* 0x00006400000c000b */
[----:B01----:R-:W-:Y:S01]  /*18350*/  ENDCOLLECTIVE ;  /* 0x000000000000791b */ /* 0x003fe20003800000 */
.L_x_1508:
        /* <DEDUP_REMOVED lines=13> */
.L_x_1509:
        /* <DEDUP_REMOVED lines=11> */
.L_x_1428:
[----:B---3--:R3:W4:Y:S02]  /*184e0*/  SYNCS.PHASECHK.TRANS64.TRYWAIT P0, [R4+URZ+0x2a840], R21 ;  /* 0x02a84015040075a7 */ /* 0x008724000800017f */
[----:B----4-:R-:W-:Y:S05]  /*184f0*/  @!P0 NANOSLEEP.SYNCS 0x989680 ;  /* 0x009896800000895d */ /* 0x010fea0003900000 */
[----:B------:R-:W4:Y:S02]  /*18500*/  @!P0 SYNCS.PHASECHK.TRANS64 P0, [R4+URZ+0x2a840], R21 ;  /* 0x02a84015040085a7 */ /* 0x000f24000800007f */
[----:B----4-:R-:W-:Y:S05]  /*18510*/  @!P0 BRA `(.L_x_1428) ;  /* 0xfffffffc00f08947 */ /* 0x010fea000383ffff */
[----:B------:R-:W-:Y:S05]  /*18520*/  BRA `(.L_x_1511) ;  /* 0xffffffb8007c7947 */ /* 0x000fea000383ffff */
.L_x_1429:
        /* <DEDUP_REMOVED lines=8> */
.L_x_1513:
[----:B------:R-:W-:Y:S05]  /*185b0*/  BSYNC B0 ;  /* 0x0000000000007941 */ /* 0x000fea0003800000 */
.L_x_1512:
        /* <DEDUP_REMOVED lines=8> */
.L_x_1514:
[----:B------:R-:W-:Y:S02]  /*18640*/  IMAD.MOV.U32 R13, RZ, RZ, R6 ;  /* 0x000000ffff0d7224 */ /* 0x000fe400078e0006 */
[----:B------:R-:W-:Y:S01]  /*18650*/  IMAD.MOV.U32 R12, RZ, RZ, 0x1 ;  /* 0x00000001ff0c7424 */ /* 0x000fe200078e00ff */
[C---:B------:R-:W-:Y:S02]  /*18660*/  ISETP.GE.AND P6, PT, R26.reuse, R9, PT ;  /* 0x000000091a00720c */ /* 0x040fe40003fc6270 */
        /* <DEDUP_REMOVED lines=10> */
.L_x_1515:
        /* <DEDUP_REMOVED lines=11> */
.L_x_1516:
[----:B------:R-:W-:Y:S02]  /*187c0*/  IMAD.MOV.U32 R13, RZ, RZ, R6 ;  /* 0x000000ffff0d7224 */ /* 0x000fe400078e0006 */
[----:B------:R-:W-:Y:S01]  /*187d0*/  IMAD.MOV.U32 R12, RZ, RZ, 0x2 ;  /* 0x00000002ff0c7424 */ /* 0x000fe200078e00ff */
[----:B------:R-:W-:-:S13]  /*187e0*/  @P4 IADD3 R7, P0, R26, R14, RZ ;  /* 0x0000000e1a074210 */ /* 0x000fda0007f1e0ff */
[----:B------:R-:W-:Y:S05]  /*187f0*/  WARPSYNC.COLLECTIVE R15, `(.L_x_1517) ;  /* 0x000000000f087348 */ /* 0x000fea0003c00000 */
[----:B------:R0:W1:Y:S02]  /*18800*/  SHFL.IDX P6, R14, R13, R12, R11 ;  /* 0x0000000c0d0e7389 */ /* 0x00006400000c000b */
[----:B01----:R-:W-:Y:S01]  /*18810*/  ENDCOLLECTIVE ;  /* 0x000000000000791b */ /* 0x003fe20003800000 */
.L_x_1517:
[----:B------:R-:W-:Y:S02]  /*18820*/  @P4 IMAD.X R8, RZ, RZ, R2, P0 ;  /* 0x000000ffff084224 */ /* 0x000fe400000e0602 */
[----:B------:R-:W-:Y:S02]  /*18830*/  @P4 IMAD.MOV.U32 R2, RZ, RZ, R7 ;  /* 0x000000ffff024224 */ /* 0x000fe400078e0007 */
[----:B------:R-:W-:-:S05]  /*18840*/  @P4 IMAD.MOV.U32 R3, RZ, RZ, R8 ;  /* 0x000000ffff034224 */ /* 0x000fca00078e0008 */
[----:B------:R-:W-:Y:S01]  /*18850*/  @!PT LDS RZ, [RZ] ;  /* 0x00000000fffff984 */ /* 0x000fe20000000800 */
[----:B------:R-:W-:Y:S01]  /*18860*/  @!PT LDS RZ, [RZ] ;  /* 0x00000000fffff984 */ /* 0x000fe20000000800 */
[----:B------:R-:W-:Y:S01]  /*18870*/  @!PT LDS RZ, [RZ] ;  /* 0x00000000fffff984 */ /* 0x000fe20000000800 */
[----:B------:R-:W-:Y:S01]  /*18880*/  @P4 LDGSTS.E.BYPASS.LTC128B.128 [R0+0x1ec00], desc[UR56][R2.64], !P5 ;  /* 0x1ec0000002004fae */ /* 0x000fe2000e901d78 */
[----:B------:R-:W-:-:S03]  /*18890*/  IMAD.MOV.U32 R13, RZ, RZ, R5 ;  /* 0x000000ffff0d7224 */ /* 0x000fc600078e0005 */
[----:B------:R-:W-:Y:S04]  /*188a0*/  @P4 LDGSTS.E.BYPASS.LTC128B.128 [R0+0x20c00], desc[UR56][R2.64+0x40], !P3 ;  /* 0x20c0004002004fae */ /* 0x000fe8000d901d78 */
[----:B------:R0:W-:Y:S02]  /*188b0*/  @P4 LDGSTS.E.BYPASS.LTC128B.128 [R0+0x22c00], desc[UR56][R2.64+0x80], !P2 ;  /* 0x22c0008002004fae */ /* 0x0001e4000d101d78 */
[----:B0-----:R-:W-:-:S07]  /*188c0*/  IMAD.MOV.U32 R2, RZ, RZ, R14 ;  /* 0x000000ffff027224 */ /* 0x001fce00078e000e */
[----:B------:R-:W-:Y:S05]  /*188d0*/  WARPSYNC.COLLECTIVE R15, `(.L_x_1518) ;  /* 0x000000000f087348 */ /* 0x000fea0003c00000 */
[----:B------:R0:W1:Y:S02]  /*188e0*/  SHFL.IDX P6, R14, R13, R12, R11 ;  /* 0x0000000c0d0e7389 */ /* 0x00006400000c000b */
[----:B01----:R-:W-:Y:S01]  /*188f0*/  ENDCOLLECTIVE ;  /* 0x000000000000791b */ /* 0x003fe20003800000 */
.L_x_1518:
[----:B------:R-:W-:Y:S02]  /*18900*/  IMAD.MOV.U32 R13, RZ, RZ, R6 ;  /* 0x000000ffff0d7224 */ /* 0x000fe400078e0006 */
[----:B------:R-:W-:Y:S01]  /*18910*/  IMAD.MOV.U32 R12, RZ, RZ, 0x3 ;  /* 0x00000003ff0c7424 */ /* 0x000fe200078e00ff */
[----:B------:R-:W-:-:S13]  /*18920*/  @P1 IADD3 R7, P0, R26, R14, RZ ;  /* 0x0000000e1a071210 */ /* 0x000fda0007f1e0ff */
[----:B------:R-:W-:Y:S05]  /*18930*/  WARPSYNC.COLLECTIVE R15, `(.L_x_1519) ;  /* 0x000000000f087348 */ /* 0x000fea0003c00000 */
[----:B------:R0:W1:Y:S02]  /*18940*/  SHFL.IDX P6, R14, R13, R12, R11 ;  /* 0x0000000c0d0e7389 */ /* 0x00006400000c000b */
[----:B01----:R-:W-:Y:S01]  /*18950*/  ENDCOLLECTIVE ;  /* 0x000000000000791b */ /* 0x003fe20003800000 */
.L_x_1519:
        /* <DEDUP_REMOVED lines=14> */
.L_x_1520:
[----:B------:R-:W-:Y:S05]  /*18a40*/  BRA `(.L_x_1521) ;  /* 0xffffffb8000c7947 */ /* 0x000fea000383ffff */
.L_x_1434:
[----:B------:R-:W-:Y:S02]  /*18a50*/  IMAD.MOV.U32 R13, RZ, RZ, R4 ;  /* 0x000000ffff0d7224 */ /* 0x000fe400078e0004 */
[----:B------:R-:W-:Y:S02]  /*18a60*/  IMAD.MOV.U32 R12, RZ, RZ, RZ ;  /* 0x000000ffff0c7224 */ /* 0x000fe400078e00ff */
[----:B------:R-:W-:Y:S02]  /*18a70*/  IMAD.MOV.U32 R11, RZ, RZ, 0x1c1f ;  /* 0x00001c1fff0b7424 */ /* 0x000fe400078e00ff */
[----:B------:R-:W-:Y:S02]  /*18a80*/  IMAD.MOV.U32 R15, RZ, RZ, -0x1 ;  /* 0xffffffffff0f7424 */ /* 0x000fe400078e00ff */
[----:B------:R-:W-:Y:S02]  /*18a90*/  IMAD R5, R5, UR37, RZ ;  /* 0x0000002505057c24 */ /* 0x000fe4000f8e02ff */
[----:B------:R-:W-:-:S07]  /*18aa0*/  VIADD R6, R10, UR38 ;  /* 0x000000260a067c36 */ /* 0x000fce0008000000 */
[----:B-----5:R-:W-:Y:S05]  /*18ab0*/  WARPSYNC.COLLECTIVE R15, `(.L_x_1522) ;  /* 0x000000000f087348 */ /* 0x020fea0003c00000 */
[----:B------:R0:W1:Y:S02]  /*18ac0*/  SHFL.IDX P6, R14, R13, R12, R11 ;  /* 0x0000000c0d0e7389 */ /* 0x00006400000c000b */
[----:B01---5:R-:W-:Y:S01]  /*18ad0*/  ENDCOLLECTIVE ;  /* 0x000000000000791b */ /* 0x023fe20003800000 */
.L_x_1522:
[C---:B------:R-:W-:Y:S01]  /*18ae0*/  VIADD R8, R6.reuse, 0x20 ;  /* 0x0000002006087836 */ /* 0x040fe20000000000 */
[----:B------:R-:W-:Y:S01]  /*18af0*/  ISETP.GE.AND P1, PT, R6, R5, PT ;  /* 0x000000050600720c */ /* 0x000fe20003f26270 */
[----:B------:R-:W-:Y:S02]  /*18b00*/  IMAD.MOV.U32 R13, RZ, RZ, R0 ;  /* 0x000000ffff0d7224 */ /* 0x000fe400078e0000 */
[----:B------:R-:W-:-:S10]  /*18b10*/  IMAD.MOV.U32 R2, RZ, RZ, R14 ;  /* 0x000000ffff027224 */ /* 0x000fd400078e000e */
[----:B------:R-:W-:Y:S05]  /*18b20*/  WARPSYNC.COLLECTIVE R15, `(.L_x_1523) ;  /* 0x000000000f087348 */ /* 0x000fea0003c00000 */
[----:B------:R0:W1:Y:S02]  /*18b30*/  SHFL.IDX P6, R14, R13, R12, R11 ;  /* 0x0000000c0d0e7389 */ /* 0x00006400000c000b */
[----:B01----:R-:W-:Y:S01]  /*18b40*/  ENDCOLLECTIVE ;  /* 0x000000000000791b */ /* 0x003fe20003800000 */
.L_x_1523:
        /* <DEDUP_REMOVED lines=8> */
.L_x_1524:
[----:B------:R-:W-:Y:S01]  /*18bd0*/  @!PT LDS RZ, [RZ] ;  /* 0x00000000fffff984 */ /* 0x000fe20000000800 */
[----:B------:R-:W-:Y:S01]  /*18be0*/  @!PT LDS RZ, [RZ] ;  /* 0x00000000fffff984 */ /* 0x000fe20000000800 */
[----:B------:R-:W-:Y:S01]  /*18bf0*/  @!PT LDS RZ, [RZ] ;  /* 0x00000000fffff984 */ /* 0x000fe20000000800 */
[----:B------:R-:W-:Y:S04]  /*18c00*/  @!P1 LDGSTS.E.BYPASS.LTC128B.128 [R9+0x18400], desc[UR56][R2.64], !P3 ;  /* 0x1840000002099fae */ /* 0x000fe8000d901d78 */
[----:B------:R-:W-:Y:S04]  /*18c10*/  @!P1 LDGSTS.E.BYPASS.LTC128B.128 [R9+0x1a400], desc[UR56][R2.64+0x40], !P2 ;  /* 0x1a40004002099fae */ /* 0x000fe8000d101d78 */
[----:B------:R0:W-:Y:S01]  /*18c20*/  @!P1 LDGSTS.E.BYPASS.LTC128B.128 [R9+0x1c400], desc[UR56][R2.64+0x80], !P0 ;  /* 0x1c40008002099fae */ /* 0x0001e2000c101d78 */
[----:B------:R-:W-:Y:S01]  /*18c30*/  ISETP.GE.AND P1, PT, R8, R5, PT ;  /* 0x000000050800720c */ /* 0x000fe20003f26270 */
[----:B------:R-:W-:-:S02]  /*18c40*/  IMAD.MOV.U32 R13, RZ, RZ, R0 ;  /* 0x000000ffff0d7224 */ /* 0x000fc400078e0000 */
[----:B------:R-:W-:Y:S02]  /*18c50*/  VIADD R8, R6, 0x40 ;  /* 0x0000004006087836 */ /* 0x000fe40000000000 */
[----:B0-----:R-:W-:-:S08]  /*18c60*/  IMAD.MOV.U32 R2, RZ, RZ, R14 ;  /* 0x000000ffff027224 */ /* 0x001fd000078e000e */
[----:B------:R-:W-:Y:S05]  /*18c70*/  WARPSYNC.COLLECTIVE R15, `(.L_x_1525) ;  /* 0x000000000f087348 */ /* 0x000fea0003c00000 */
[----:B------:R0:W1:Y:S02]  /*18c80*/  SHFL.IDX P6, R14, R13, R12, R11 ;  /* 0x0000000c0d0e7389 */ /* 0x00006400000c000b */
[----:B01----:R-:W-:Y:S01]  /*18c90*/  ENDCOLLECTIVE ;  /* 0x000000000000791b */ /* 0x003fe20003800000 */
.L_x_1525:
        /* <DEDUP_REMOVED lines=8> */
.L_x_1526:
[----:B------:R-:W-:-:S05]  /*18d20*/  @!P1 IMAD.MOV.U32 R3, RZ, RZ, R7 ;  /* 0x000000ffff039224 */ /* 0x000fca00078e0007 */
[----:B------:R-:W-:Y:S01]  /*18d30*/  @!PT LDS RZ, [RZ] ;  /* 0x00000000fffff984 */ /* 0x000fe20000000800 */
[----:B------:R-:W-:Y:S01]  /*18d40*/  @!PT LDS RZ, [RZ] ;  /* 0x00000000fffff984 */ /* 0x000fe20000000800 */
[----:B------:R-:W-:Y:S01]  /*18d50*/  @!PT LDS RZ, [RZ] ;  /* 0x00000000fffff984 */ /* 0x000fe20000000800 */
[----:B------:R-:W-:Y:S04]  /*18d60*/  @!P1 LDGSTS.E.BYPASS.LTC128B.128 [R9+0x18c00], desc[UR56][R2.64], !P3 ;  /* 0x18c0000002099fae */ /* 0x000fe8000d901d78 */
[----:B------:R-:W-:Y:S01]  /*18d70*/  @!P1 LDGSTS.E.BYPASS.LTC128B.128 [R9+0x1ac00], desc[UR56][R2.64+0x40], !P2 ;  /* 0x1ac0004002099fae */ /* 0x000fe2000d101d78 */
[----:B------:R-:W-:-:S03]  /*18d80*/  IMAD.MOV.U32 R13, RZ, RZ, R0 ;  /* 0x000000ffff0d7224 */ /* 0x000fc600078e0000 */
[----:B------:R0:W-:Y:S01]  /*18d90*/  @!P1 LDGSTS.E.BYPASS.LTC128B.128 [R9+0x1cc00], desc[UR56][R2.64+0x80], !P0 ;  /* 0x1cc0008002099fae */ /* 0x0001e2000c101d78 */
[----:B------:R-:W-:Y:S01]  /*18da0*/  ISETP.GE.AND P1, PT, R8, R5, PT ;  /* 0x000000050800720c */ /* 0x000fe20003f26270 */
[----:B0-----:R-:W-:-:S12]  /*18db0*/  IMAD.MOV.U32 R2, RZ, RZ, R14 ;  /* 0x000000ffff027224 */ /* 0x001fd800078e000e */
[----:B------:R-:W-:Y:S05]  /*18dc0*/  WARPSYNC.COLLECTIVE R15, `(.L_x_1527) ;  /* 0x000000000f087348 */ /* 0x000fea0003c00000 */
[----:B------:R0:W1:Y:S02]  /*18dd0*/  SHFL.IDX P6, R14, R13, R12, R11 ;  /* 0x0000000c0d0e7389 */ /* 0x00006400000c000b */
[----:B01----:R-:W-:Y:S01]  /*18de0*/  ENDCOLLECTIVE ;  /* 0x000000000000791b */ /* 0x003fe20003800000 */
.L_x_1527:
        /* <DEDUP_REMOVED lines=8> */
.L_x_1528:
[----:B------:R-:W-:-:S05]  /*18e70*/  @!P1 IMAD.MOV.U32 R3, RZ, RZ, R7 ;  /* 0x000000ffff039224 */ /* 0x000fca00078e0007 */
[----:B------:R-:W-:Y:S01]  /*18e80*/  @!PT LDS RZ, [RZ] ;  /* 0x00000000fffff984 */ /* 0x000fe20000000800 */
[----:B------:R-:W-:Y:S01]  /*18e90*/  @!PT LDS RZ, [RZ] ;  /* 0x00000000fffff984 */ /* 0x000fe20000000800 */
[----:B------:R-:W-:Y:S01]  /*18ea0*/  @!PT LDS RZ, [RZ] ;  /* 0x00000000fffff984 */ /* 0x000fe20000000800 */
[----:B------:R0:W-:Y:S04]  /*18eb0*/  @!P1 LDGSTS.E.BYPASS.LTC128B.128 [R9+0x19400], desc[UR56][R2.64], !P3 ;  /* 0x1940000002099fae */ /* 0x0001e8000d901d78 */
[----:B------:R0:W-:Y:S01]  /*18ec0*/  @!P1 LDGSTS.E.BYPASS.LTC128B.128 [R9+0x1b400], desc[UR56][R2.64+0x40], !P2 ;  /* 0x1b40004002099fae */ /* 0x0001e2000d101d78 */
[----:B------:R-:W-:-:S03]  /*18ed0*/  IMAD.MOV.U32 R13, RZ, RZ, R0 ;  /* 0x000000ffff0d7224 */ /* 0x000fc600078e0000 */
[----:B------:R0:W-:Y:S01]  /*18ee0*/  @!P1 LDGSTS.E.BYPASS.LTC128B.128 [R9+0x1d400], desc[UR56][R2.64+0x80], !P0 ;  /* 0x1d40008002099fae */ /* 0x0001e2000c101d78 */
[----:B------:R-:W-:-:S07]  /*18ef0*/  IMAD.MOV.U32 R4, RZ, RZ, R14 ;  /* 0x000000ffff047224 */ /* 0x000fce00078e000e */
[----:B0-----:R-:W-:Y:S05]  /*18f00*/  WARPSYNC.COLLECTIVE R15, `(.L_x_1529) ;  /* 0x000000000f087348 */ /* 0x001fea0003c00000 */
[----:B------:R1:W2:Y:S02]  /*18f10*/  SHFL.IDX P6, R14, R13, R12, R11 ;  /* 0x0000000c0d0e7389 */ /* 0x0002a400000c000b */
[----:B012---:R-:W-:Y:S01]  /*18f20*/  ENDCOLLECTIVE ;  /* 0x000000000000791b */ /* 0x007fe20003800000 */
.L_x_1529:
[----:B------:R-:W-:Y:S05]  /*18f30*/  BRA `(.L_x_1530) ;  /* 0xffffffbc00287947 */ /* 0x000fea000383ffff */
.L_x_1439:
[----:B0-----:R0:W1:Y:S02]  /*18f40*/  SYNCS.PHASECHK.TRANS64.TRYWAIT P0, [R22+URZ+0x2a820], R3 ;  /* 0x02a82003160075a7 */ /* 0x001064000800017f */
[----:B-1----:R-:W-:Y:S05]  /*18f50*/  @!P0 NANOSLEEP.SYNCS 0x989680 ;  /* 0x009896800000895d */ /* 0x002fea0003900000 */
[----:B------:R-:W1:Y:S02]  /*18f60*/  @!P0 SYNCS.PHASECHK.TRANS64 P0, [R22+URZ+0x2a820], R3 ;  /* 0x02a82003160085a7 */ /* 0x000e64000800007f */
[----:B-1----:R-:W-:Y:S05]  /*18f70*/  @!P0 BRA `(.L_x_1439) ;  /* 0xfffffffc00f08947 */ /* 0x002fea000383ffff */
[----:B------:R-:W-:Y:S05]  /*18f80*/  BRA `(.L_x_1531) ;  /* 0xffffffbc00987947 */ /* 0x000fea000383ffff */
.L_x_1443:
[----:B0-----:R0:W1:Y:S02]  /*18f90*/  SYNCS.PHASECHK.TRANS64.TRYWAIT P0, [R4+URZ+0x2a880], R17 ;  /* 0x02a88011040075a7 */ /* 0x001064000800017f */
[----:B-1----:R-:W-:Y:S05]  /*18fa0*/  @!P0 NANOSLEEP.SYNCS 0x989680 ;  /* 0x009896800000895d */ /* 0x002fea0003900000 */
[----:B------:R-:W1:Y:S02]  /*18fb0*/  @!P0 SYNCS.PHASECHK.TRANS64 P0, [R4+URZ+0x2a880], R17 ;  /* 0x02a88011040085a7 */ /* 0x000e64000800007f */
[----:B-1----:R-:W-:Y:S05]  /*18fc0*/  @!P0 BRA `(.L_x_1443) ;  /* 0xfffffffc00f08947 */ /* 0x002fea000383ffff */
[----:B------:R-:W-:Y:S05]  /*18fd0*/  BRA `(.L_x_1532) ;  /* 0xffffffc000607947 */ /* 0x000fea000383ffff */
.L_x_1444:
[----:B------:R-:W-:Y:S01]  /*18fe0*/  BSSY B0, `(.L_x_1533) ;  /* 0x0000008000007945 */ /* 0x000fe20003800000 */
[----:B------:R-:W-:Y:S02]  /*18ff0*/  IMAD.MOV.U32 R13, RZ, RZ, R27 ;  /* 0x000000ffff0d7224 */ /* 0x000fe400078e001b */
[----:B------:R-:W-:Y:S02]  /*19000*/  IMAD.MOV.U32 R12, RZ, RZ, RZ ;  /* 0x000000ffff0c7224 */ /* 0x000fe400078e00ff */
[----:B------:R-:W-:Y:S02]  /*19010*/  IMAD.MOV.U32 R11, RZ, RZ, 0x1c1f ;  /* 0x00001c1fff0b7424 */ /* 0x000fe400078e00ff */
[----:B------:R-:W-:-:S07]  /*19020*/  IMAD.MOV.U32 R15, RZ, RZ, -0x1 ;  /* 0xffffffffff0f7424 */ /* 0x000fce00078e00ff */
[----:B0-2---:R-:W-:Y:S05]  /*19030*/  WARPSYNC.COLLECTIVE R15, `(.L_x_1534) ;  /* 0x000000000f087348 */ /* 0x005fea0003c00000 */
[----:B--2---:R1:W2:Y:S02]  /*19040*/  SHFL.IDX P6, R14, R13, R12, R11 ;  /* 0x0000000c0d0e7389 */ /* 0x0042a400000c000b */
[----:B012---:R-:W-:Y:S01]  /*19050*/  ENDCOLLECTIVE ;  /* 0x000000000000791b */ /* 0x007fe20003800000 */
.L_x_1534:
[----:B------:R-:W-:Y:S05]  /*19060*/  BSYNC B0 ;  /* 0x0000000000007941 */ /* 0x000fea0003800000 */
.L_x_1533:
        /* <DEDUP_REMOVED lines=8> */
.L_x_1535:
[----:B------:R-:W-:Y:S02]  /*190f0*/  IMAD.MOV.U32 R13, RZ, RZ, R27 ;  /* 0x000000ffff0d7224 */ /* 0x000fe400078e001b */
[----:B------:R-:W-:Y:S02]  /*19100*/  IMAD.MOV.U32 R12, RZ, RZ, 0x1 ;  /* 0x00000001ff0c7424 */ /* 0x000fe400078e00ff */
[----:B------:R-:W-:-:S07]  /*19110*/  IMAD.MOV.U32 R2, RZ, RZ, R14 ;  /* 0x000000ffff027224 */ /* 0x000fce00078e000e */
[----:B------:R-:W-:Y:S05]  /*19120*/  WARPSYNC.COLLECTIVE R15, `(.L_x_1536) ;  /* 0x000000000f087348 */ /* 0x000fea0003c00000 */
[----:B------:R0:W1:Y:S02]  /*19130*/  SHFL.IDX P6, R14, R13, R12, R11 ;  /* 0x0000000c0d0e7389 */ /* 0x00006400000c000b */
[----:B01----:R-:W-:Y:S01]  /*19140*/  ENDCOLLECTIVE ;  /* 0x000000000000791b */ /* 0x003fe20003800000 */
.L_x_1536:
        /* <DEDUP_REMOVED lines=14> */
.L_x_1537:
[----:B------:R-:W-:Y:S02]  /*19230*/  IMAD.MOV.U32 R13, RZ, RZ, R27 ;  /* 0x000000ffff0d7224 */ /* 0x000fe400078e001b */
[----:B------:R-:W-:Y:S02]  /*19240*/  IMAD.MOV.U32 R12, RZ, RZ, 0x2 ;  /* 0x00000002ff0c7424 */ /* 0x000fe400078e00ff */
[----:B------:R-:W-:-:S07]  /*19250*/  IMAD.MOV.U32 R2, RZ, RZ, R14 ;  /* 0x000000ffff027224 */ /* 0x000fce00078e000e */
[----:B------:R-:W-:Y:S05]  /*19260*/  WARPSYNC.COLLECTIVE R15, `(.L_x_1538) ;  /* 0x000000000f087348 */ /* 0x000fea0003c00000 */
[----:B------:R0:W1:Y:S02]  /*19270*/  SHFL.IDX P6, R14, R13, R12, R11 ;  /* 0x0000000c0d0e7389 */ /* 0x00006400000c000b */
[----:B01----:R-:W-:Y:S01]  /*19280*/  ENDCOLLECTIVE ;  /* 0x000000000000791b */ /* 0x003fe20003800000 */
.L_x_1538:
        /* <DEDUP_REMOVED lines=13> */
.L_x_1539:
[----:B------:R-:W-:Y:S02]  /*19360*/  IMAD.MOV.U32 R13, RZ, RZ, R27 ;  /* 0x000000ffff0d7224 */ /* 0x000fe400078e001b */
[----:B------:R-:W-:Y:S02]  /*19370*/  IMAD.MOV.U32 R12, RZ, RZ, 0x3 ;  /* 0x00000003ff0c7424 */ /* 0x000fe400078e00ff */
[----:B------:R-:W-:-:S07]  /*19380*/  IMAD.MOV.U32 R2, RZ, RZ, R14 ;  /* 0x000000ffff027224 */ /* 0x000fce00078e000e */
[----:B------:R-:W-:Y:S05]  /*19390*/  WARPSYNC.COLLECTIVE R15, `(.L_x_1540) ;  /* 0x000000000f087348 */ /* 0x000fea0003c00000 */
[----:B------:R0:W1:Y:S02]  /*193a0*/  SHFL.IDX P6, R14, R13, R12, R11 ;  /* 0x0000000c0d0e7389 */ /* 0x00006400000c000b */
[----:B01----:R-:W-:Y:S01]  /*193b0*/  ENDCOLLECTIVE ;  /* 0x000000000000791b */ /* 0x003fe20003800000 */
.L_x_1540:
        /* <DEDUP_REMOVED lines=13> */
.L_x_1541:
[----:B------:R-:W-:Y:S01]  /*19490*/  IMAD.MOV.U32 R2, RZ, RZ, R14 ;  /* 0x000000ffff027224 */ /* 0x000fe200078e000e */
[----:B------:R-:W-:Y:S06]  /*194a0*/  BRA `(.L_x_1542) ;  /* 0xffffffbc00f87947 */ /* 0x000fec000383ffff */
.L_x_1449:
[----:B----4-:R4:W0:Y:S02]  /*194b0*/  SYNCS.PHASECHK.TRANS64.TRYWAIT P0, [R4+URZ+0x2a840], R17 ;  /* 0x02a84011040075a7 */ /* 0x010824000800017f */
[----:B0-----:R-:W-:Y:S05]  /*194c0*/  @!P0 NANOSLEEP.SYNCS 0x989680 ;  /* 0x009896800000895d */ /* 0x001fea0003900000 */
[----:B------:R-:W0:Y:S02]  /*194d0*/  @!P0 SYNCS.PHASECHK.TRANS64 P0, [R4+URZ+0x2a840], R17 ;  /* 0x02a84011040085a7 */ /* 0x000e24000800007f */
[----:B0-----:R-:W-:Y:S05]  /*194e0*/  @!P0 BRA `(.L_x_1449) ;  /* 0xfffffffc00f08947 */ /* 0x001fea000383ffff */
[----:B------:R-:W-:Y:S05]  /*194f0*/  BRA `(.L_x_1543) ;  /* 0xffffffc000507947 */ /* 0x000fea000383ffff */
.L_x_1450:
[----:B------:R-:W-:Y:S01]  /*19500*/  BSSY B0, `(.L_x_1544) ;  /* 0x0000008000007945 */ /* 0x000fe20003800000 */
[----:B------:R-:W-:Y:S02]  /*19510*/  IMAD.MOV.U32 R13, RZ, RZ, R8 ;  /* 0x000000ffff0d7224 */ /* 0x000fe400078e0008 */
[----:B------:R-:W-:Y:S02]  /*19520*/  IMAD.MOV.U32 R12, RZ, RZ, RZ ;  /* 0x000000ffff0c7224 */ /* 0x000fe400078e00ff */
[----:B------:R-:W-:Y:S02]  /*19530*/  IMAD.MOV.U32 R11, RZ, RZ, 0x1c1f ;  /* 0x00001c1fff0b7424 */ /* 0x000fe400078e00ff */
[----:B------:R-:W-:-:S07]  /*19540*/  IMAD.MOV.U32 R15, RZ, RZ, -0x1 ;  /* 0xffffffffff0f7424 */ /* 0x000fce00078e00ff */
[----:B01234-:R-:W-:Y:S05]  /*19550*/  WARPSYNC.COLLECTIVE R15, `(.L_x_1545) ;  /* 0x000000000f087348 */ /* 0x01ffea0003c00000 */
[----:B--2---:R2:W0:Y:S02]  /*19560*/  SHFL.IDX P6, R14, R13, R12, R11 ;  /* 0x0000000c0d0e7389 */ /* 0x00442400000c000b */
[----:B01234-:R-:W-:Y:S01]  /*19570*/  ENDCOLLECTIVE ;  /* 0x000000000000791b */ /* 0x01ffe20003800000 */
.L_x_1545:
[----:B------:R-:W-:Y:S05]  /*19580*/  BSYNC B0 ;  /* 0x0000000000007941 */ /* 0x000fea0003800000 */
.L_x_1544:
        /* <DEDUP_REMOVED lines=8> */
.L_x_1546:
[----:B------:R-:W-:Y:S02]  /*19610*/  IMAD.MOV.U32 R13, RZ, RZ, R8 ;  /* 0x000000ffff0d7224 */ /* 0x000fe400078e0008 */
[----:B------:R-:W-:Y:S02]  /*19620*/  IMAD.MOV.U32 R12, RZ, RZ, 0x1 ;  /* 0x00000001ff0c7424 */ /* 0x000fe400078e00ff */
[----:B------:R-:W-:-:S07]  /*19630*/  IMAD.MOV.U32 R2, RZ, RZ, R14 ;  /* 0x000000ffff027224 */ /* 0x000fce00078e000e */
[----:B------:R-:W-:Y:S05]  /*19640*/  WARPSYNC.COLLECTIVE R15, `(.L_x_1547) ;  /* 0x000000000f087348 */ /* 0x000fea0003c00000 */
[----:B------:R0:W1:Y:S02]  /*19650*/  SHFL.IDX P6, R14, R13, R12, R11 ;  /* 0x0000000c0d0e7389 */ /* 0x00006400000c000b */
[----:B01----:R-:W-:Y:S01]  /*19660*/  ENDCOLLECTIVE ;  /* 0x000000000000791b */ /* 0x003fe20003800000 */
.L_x_1547:
        /* <DEDUP_REMOVED lines=13> */
.L_x_1548:
[----:B------:R-:W-:Y:S02]  /*19740*/  IMAD.MOV.U32 R13, RZ, RZ, R8 ;  /* 0x000000ffff0d7224 */ /* 0x000fe400078e0008 */
[----:B------:R-:W-:Y:S02]  /*19750*/  IMAD.MOV.U32 R12, RZ, RZ, 0x2 ;  /* 0x00000002ff0c7424 */ /* 0x000fe400078e00ff */
[----:B------:R-:W-:-:S07]  /*19760*/  IMAD.MOV.U32 R2, RZ, RZ, R14 ;  /* 0x000000ffff027224 */ /* 0x000fce00078e000e */
[----:B------:R-:W-:Y:S05]  /*19770*/  WARPSYNC.COLLECTIVE R15, `(.L_x_1549) ;  /* 0x000000000f087348 */ /* 0x000fea0003c00000 */
[----:B------:R0:W1:Y:S02]  /*19780*/  SHFL.IDX P6, R14, R13, R12, R11 ;  /* 0x0000000c0d0e7389 */ /* 0x00006400000c000b */
[----:B01----:R-:W-:Y:S01]  /*19790*/  ENDCOLLECTIVE ;  /* 0x000000000000791b */ /* 0x003fe20003800000 */
.L_x_1549:
        /* <DEDUP_REMOVED lines=13> */
.L_x_1550:
[----:B------:R-:W-:Y:S02]  /*19870*/  IMAD.MOV.U32 R13, RZ, RZ, R8 ;  /* 0x000000ffff0d7224 */ /* 0x000fe400078e0008 */
[----:B------:R-:W-:Y:S02]  /*19880*/  IMAD.MOV.U32 R12, RZ, RZ, 0x3 ;  /* 0x00000003ff0c7424 */ /* 0x000fe400078e00ff */
[----:B------:R-:W-:-:S07]  /*19890*/  IMAD.MOV.U32 R2, RZ, RZ, R14 ;  /* 0x000000ffff027224 */ /* 0x000fce00078e000e */
[----:B------:R-:W-:Y:S05]  /*198a0*/  WARPSYNC.COLLECTIVE R15, `(.L_x_1551) ;  /* 0x000000000f087348 */ /* 0x000fea0003c00000 */
[----:B------:R0:W1:Y:S02]  /*198b0*/  SHFL.IDX P6, R14, R13, R12, R11 ;  /* 0x0000000c0d0e7389 */ /* 0x00006400000c000b */
[----:B01----:R-:W-:Y:S01]  /*198c0*/  ENDCOLLECTIVE ;  /* 0x000000000000791b */ /* 0x003fe20003800000 */
.L_x_1551:
        /* <DEDUP_REMOVED lines=13> */
.L_x_1552:
[----:B------:R-:W-:Y:S01]  /*199a0*/  IMAD.MOV.U32 R2, RZ, RZ, R14 ;  /* 0x000000ffff027224 */ /* 0x000fe200078e000e */
[----:B------:R-:W-:Y:S06]  /*199b0*/  BRA `(.L_x_1553) ;  /* 0xffffffbc00e47947 */ /* 0x000fec000383ffff */
.L_x_1455:
[----:B------:R0:W0:Y:S02]  /*199c0*/  SYNCS.PHASECHK.TRANS64.TRYWAIT P2, [R0+URZ+0x2a870], R3 ;  /* 0x02a87003000075a7 */ /* 0x000024000804017f */
[----:B0-----:R-:W-:Y:S05]  /*199d0*/  @!P2 NANOSLEEP.SYNCS 0x989680 ;  /* 0x009896800000a95d */ /* 0x001fea0003900000 */
[----:B------:R-:W0:Y:S02]  /*199e0*/  @!P2 SYNCS.PHASECHK.TRANS64 P2, [R0+URZ+0x2a870], R3 ;  /* 0x02a870030000a5a7 */ /* 0x000e24000804007f */
[----:B0-----:R-:W-:Y:S05]  /*199f0*/  @!P2 BRA `(.L_x_1455) ;  /* 0xfffffffc00f0a947 */ /* 0x001fea000383ffff */
[----:B------:R-:W-:Y:S05]  /*19a00*/  BRA `(.L_x_1554) ;  /* 0xffffffc000507947 */ /* 0x000fea000383ffff */
.L_x_1457:
[----:B------:R0:W0:Y:S02]  /*19a10*/  SYNCS.PHASECHK.TRANS64.TRYWAIT P2, [R0+URZ+0x2a860], R3 ;  /* 0x02a86003000075a7 */ /* 0x000024000804017f */
[----:B0-----:R-:W-:Y:S05]  /*19a20*/  @!P2 NANOSLEEP.SYNCS 0x989680 ;  /* 0x009896800000a95d */ /* 0x001fea0003900000 */
[----:B------:R-:W0:Y:S02]  /*19a30*/  @!P2 SYNCS.PHASECHK.TRANS64 P2, [R0+URZ+0x2a860], R3 ;  /* 0x02a860030000a5a7 */ /* 0x000e24000804007f */
[----:B0-----:R-:W-:Y:S05]  /*19a40*/  @!P2 BRA `(.L_x_1457) ;  /* 0xfffffffc00f0a947 */ /* 0x001fea000383ffff */
[----:B------:R-:W-:Y:S05]  /*19a50*/  BRA `(.L_x_1555) ;  /* 0xffffffc000607947 */ /* 0x000fea000383ffff */
.L_x_1465:
[----:B0-----:R0:W2:Y:S02]  /*19a60*/  SYNCS.PHASECHK.TRANS64.TRYWAIT P1, [R12+URZ+0x2a870], R3 ;  /* 0x02a870030c0075a7 */ /* 0x0010a4000802017f */
[----:B--2---:R-:W-:Y:S05]  /*19a70*/  @!P1 NANOSLEEP.SYNCS 0x989680 ;  /* 0x009896800000995d */ /* 0x004fea0003900000 */
[----:B------:R-:W2:Y:S02]  /*19a80*/  @!P1 SYNCS.PHASECHK.TRANS64 P1, [R12+URZ+0x2a870], R3 ;  /* 0x02a870030c0095a7 */ /* 0x000ea4000802007f */
[----:B--2---:R-:W-:Y:S05]  /*19a90*/  @!P1 BRA `(.L_x_1465) ;  /* 0xfffffffc00f09947 */ /* 0x004fea000383ffff */
[----:B------:R-:W-:Y:S05]  /*19aa0*/  BRA `(.L_x_1556) ;  /* 0xffffffc800487947 */ /* 0x000fea000383ffff */
.L_x_1467:
[----:B0-----:R0:W2:Y:S02]  /*19ab0*/  SYNCS.PHASECHK.TRANS64.TRYWAIT P1, [R12+URZ+0x2a860], R3 ;  /* 0x02a860030c0075a7 */ /* 0x0010a4000802017f */
[----:B--2---:R-:W-:Y:S05]  /*19ac0*/  @!P1 NANOSLEEP.SYNCS 0x989680 ;  /* 0x009896800000995d */ /* 0x004fea0003900000 */
[----:B------:R-:W2:Y:S02]  /*19ad0*/  @!P1 SYNCS.PHASECHK.TRANS64 P1, [R12+URZ+0x2a860], R3 ;  /* 0x02a860030c0095a7 */ /* 0x000ea4000802007f */
[----:B--2---:R-:W-:Y:S05]  /*19ae0*/  @!P1 BRA `(.L_x_1467) ;  /* 0xfffffffc00f09947 */ /* 0x004fea000383ffff */
[----:B------:R-:W-:Y:S05]  /*19af0*/  BRA `(.L_x_1557) ;  /* 0xffffffc800547947 */ /* 0x000fea000383ffff */
.L_x_1481:
[----:B0-----:R0:W2:Y:S02]  /*19b00*/  SYNCS.PHASECHK.TRANS64.TRYWAIT P0, [R4+URZ+0x2a820], R0 ;  /* 0x02a82000040075a7 */ /* 0x0010a4000800017f */
[----:B--2---:R-:W-:Y:S05]  /*19b10*/  @!P0 NANOSLEEP.SYNCS 0x989680 ;  /* 0x009896800000895d */ /* 0x004fea0003900000 */
[----:B------:R-:W2:Y:S02]  /*19b20*/  @!P0 SYNCS.PHASECHK.TRANS64 P0, [R4+URZ+0x2a820], R0 ;  /* 0x02a82000040085a7 */ /* 0x000ea4000800007f */
[----:B--2---:R-:W-:Y:S05]  /*19b30*/  @!P0 BRA `(.L_x_1481) ;  /* 0xfffffffc00f08947 */ /* 0x004fea000383ffff */
[----:B------:R-:W-:Y:S05]  /*19b40*/  BRA `(.L_x_1558) ;  /* 0xffffffd800d47947 */ /* 0x000fea000383ffff */
.L_x_1482:
        /* <DEDUP_REMOVED lines=8> */
[----:B01-3--:R-:W-:Y:S05]  /*19bd0*/  WARPSYNC.COLLECTIVE R15, `(.L_x_1560) ;  /* 0x000000000f087348 */ /* 0x00bfea0003c00000 */
[----:B------:R2:W4:Y:S02]  /*19be0*/  SHFL.IDX P6, R14, R13, R12, R11 ;  /* 0x0000000c0d0e7389 */ /* 0x00052400000c000b */
[----:B01234-:R-:W-:Y:S01]  /*19bf0*/  ENDCOLLECTIVE ;  /* 0x000000000000791b */ /* 0x01ffe20003800000 */
.L_x_1560:
[----:B------:R-:W-:Y:S05]  /*19c00*/  BSYNC B0 ;  /* 0x0000000000007941 */ /* 0x000fea0003800000 */
.L_x_1559:
[----:B------:R-:W-:Y:S05]  /*19c10*/  BRA `(.L_x_1561) ;  /* 0xffffffd800bc7947 */ /* 0x000fea000383ffff */
.L_x_1485:
[----:B------:R-:W-:Y:S01]  /*19c20*/  BSSY B1, `(.L_x_1562) ;  /* 0x0000006000017945 */ /* 0x000fe20003800000 */
[----:B------:R-:W-:-:S07]  /*19c30*/  IMAD.MOV.U32 R15, RZ, RZ, -0x1 ;  /* 0xffffffffff0f7424 */ /* 0x000fce00078e00ff */
[----:B01-3--:R-:W-:Y:S05]  /*19c40*/  WARPSYNC.COLLECTIVE R15, `(.L_x_1563) ;  /* 0x000000000f0c7348 */ /* 0x00bfea0003c00000 */
[----:B------:R-:W-:Y:S02]  /*19c50*/  ELECT P6, UR62, PT ;  /* 0x00000000003e782f */ /* 0x000fe400038c0000 */
[----:B------:R-:W-:Y:S01]  /*19c60*/  MOV R14, UR62 ;  /* 0x0000003e000e7c02 */ /* 0x000fe20008000f00 */
[----:B01-3--:R-:W-:Y:S10]  /*19c70*/  ENDCOLLECTIVE ;  /* 0x000000000000791b */ /* 0x00bff40003800000 */
.L_x_1563:
[----:B------:R-:W-:Y:S05]  /*19c80*/  BSYNC B1 ;  /* 0x0000000000017941 */ /* 0x000fea0003800000 */
.L_x_1562:
[----:B------:R-:W-:Y:S05]  /*19c90*/  BRA `(.L_x_1564) ;  /* 0xffffffd800b47947 */ /* 0x000fea000383ffff */
.L_x_1487:
[----:B0-----:R0:W2:Y:S02]  /*19ca0*/  SYNCS.PHASECHK.TRANS64.TRYWAIT P1, [R5+URZ+0x2a840], R0 ;  /* 0x02a84000050075a7 */ /* 0x0010a4000802017f */
[----:B--2---:R-:W-:Y:S05]  /*19cb0*/  @!P1 NANOSLEEP.SYNCS 0x989680 ;  /* 0x009896800000995d */ /* 0x004fea0003900000 */
[----:B------:R-:W2:Y:S02]  /*19cc0*/  @!P1 SYNCS.PHASECHK.TRANS64 P1, [R5+URZ+0x2a840], R0 ;  /* 0x02a84000050095a7 */ /* 0x000ea4000802007f */
[----:B--2---:R-:W-:Y:S05]  /*19cd0*/  @!P1 BRA `(.L_x_1487) ;  /* 0xfffffffc00f09947 */ /* 0x004fea000383ffff */
[----:B------:R-:W-:Y:S05]  /*19ce0*/  BRA `(.L_x_1565) ;  /* 0xffffffd800d47947 */ /* 0x000fea000383ffff */
.L_x_1489:
[----:B--2---:R2:W4:Y:S02]  /*19cf0*/  SYNCS.PHASECHK.TRANS64.TRYWAIT P1, [R23+URZ+0x2a840], R2 ;  /* 0x02a84002170075a7 */ /* 0x004524000802017f */
[----:B----4-:R-:W-:Y:S05]  /*19d00*/  @!P1 NANOSLEEP.SYNCS 0x989680 ;  /* 0x009896800000995d */ /* 0x010fea0003900000 */
[----:B------:R-:W4:Y:S02]  /*19d10*/  @!P1 SYNCS.PHASECHK.TRANS64 P1, [R23+URZ+0x2a840], R2 ;  /* 0x02a84002170095a7 */ /* 0x000f24000802007f */
[----:B----4-:R-:W-:Y:S05]  /*19d20*/  @!P1 BRA `(.L_x_1489) ;  /* 0xfffffffc00f09947 */ /* 0x010fea000383ffff */
[----:B------:R-:W-:Y:S05]  /*19d30*/  BRA `(.L_x_1566) ;  /* 0xffffffd800e07947 */ /* 0x000fea000383ffff */
.L_x_1491:
[----:B----4-:R4:W0:Y:S02]  /*19d40*/  SYNCS.PHASECHK.TRANS64.TRYWAIT P1, [R5+URZ+0x2a860], R0 ;  /* 0x02a86000050075a7 */ /* 0x010824000802017f */
[----:B0-----:R-:W-:Y:S05]  /*19d50*/  @!P1 NANOSLEEP.SYNCS 0x989680 ;  /* 0x009896800000995d */ /* 0x001fea0003900000 */
[----:B------:R-:W0:Y:S02]  /*19d60*/  @!P1 SYNCS.PHASECHK.TRANS64 P1, [R5+URZ+0x2a860], R0 ;  /* 0x02a86000050095a7 */ /* 0x000e24000802007f */
[----:B0-----:R-:W-:Y:S05]  /*19d70*/  @!P1 BRA `(.L_x_1491) ;  /* 0xfffffffc00f09947 */ /* 0x001fea000383ffff */
[----:B------:R-:W-:Y:S05]  /*19d80*/  BRA `(.L_x_1567) ;  /* 0xffffffd800dc7947 */ /* 0x000fea000383ffff */
.L_x_1493:
[----:B------:R0:W0:Y:S02]  /*19d90*/  SYNCS.PHASECHK.TRANS64.TRYWAIT P1, [R23+URZ+0x2a860], R2 ;  /* 0x02a86002170075a7 */ /* 0x000024000802017f */
[----:B0-----:R-:W-:Y:S05]  /*19da0*/  @!P1 NANOSLEEP.SYNCS 0x989680 ;  /* 0x009896800000995d */ /* 0x001fea0003900000 */
[----:B------:R-:W0:Y:S02]  /*19db0*/  @!P1 SYNCS.PHASECHK.TRANS64 P1, [R23+URZ+0x2a860], R2 ;  /* 0x02a86002170095a7 */ /* 0x000e24000802007f */
[----:B0-----:R-:W-:Y:S05]  /*19dc0*/  @!P1 BRA `(.L_x_1493) ;  /* 0xfffffffc00f09947 */ /* 0x001fea000383ffff */
[----:B------:R-:W-:Y:S05]  /*19dd0*/  BRA `(.L_x_1568) ;  /* 0xffffffd800d87947 */ /* 0x000fea000383ffff */
.L_x_1495:
[----:B------:R0:W0:Y:S02]  /*19de0*/  SYNCS.PHASECHK.TRANS64.TRYWAIT P1, [R5+URZ+0x2a880], R0 ;  /* 0x02a88000050075a7 */ /* 0x000024000802017f */
[----:B0-----:R-:W-:Y:S05]  /*19df0*/  @!P1 NANOSLEEP.SYNCS 0x989680 ;  /* 0x009896800000995d */ /* 0x001fea0003900000 */
[----:B------:R-:W0:Y:S02]  /*19e00*/  @!P1 SYNCS.PHASECHK.TRANS64 P1, [R5+URZ+0x2a880], R0 ;  /* 0x02a88000050095a7 */ /* 0x000e24000802007f */
[----:B0-----:R-:W-:Y:S05]  /*19e10*/  @!P1 BRA `(.L_x_1495) ;  /* 0xfffffffc00f09947 */ /* 0x001fea000383ffff */
[----:B------:R-:W-:Y:S05]  /*19e20*/  BRA `(.L_x_1569) ;  /* 0xffffffd800d47947 */ /* 0x000fea000383ffff */
.L_x_1570:
        /* <DEDUP_REMOVED lines=13> */
.L_x_3250:


//--------------------- .text._ZN7cutlass13device_kernelIN5flash11enable_sm90INS1_16FlashAttnFwdSm90INS1_25CollectiveMainloopFwdSm90ILi2EN4cute5tupleIJNS5_1CILi1EEES8_S8_EEENS6_IJNS7_ILi128EEESA_NS7_ILi192EEEEEELi192ENS_12float_e4m3_tEfNS_4arch4Sm90ELb0ELb1ELb0ELb1ELb1ELb1ELb0ELb1ELb1ELb1ELb0ELb0EEENS1_21CollectiveEpilogueFwdINS6_IJSA_SB_SA_EEES9_NS_10bfloat16_tESF_Li256ELb1ELb1ELb0ELb1EEENS1_36VarlenDynamicPersistentTileSchedulerILi128ELi128ELi256ELi128ELb0ELb1ELb1ELb1ELb0ELb1EEEEEEEEEvNT_6ParamsE --------------------------
	.section	.text._ZN7cutlass13device_kernelIN5flash11enable_sm90INS1_16FlashAttnFwdSm90INS1_25CollectiveMainloopFwdSm90ILi2EN4cute5tupleIJNS5_1CILi1EEES8_S8_EEENS6_IJNS7_ILi128EEESA_NS7_ILi192EEEEEELi192ENS_12float_e4m3_tEfNS_4arch4Sm90ELb0ELb1ELb0ELb1ELb1ELb1ELb0ELb1ELb1ELb1ELb0ELb0EEENS1_21CollectiveEpilogueFwdINS6_IJSA_SB_SA_EEES9_NS_10bfloat16_tESF_Li256ELb1ELb1ELb0ELb1EEENS1_36VarlenDynamicPersistentTileSchedulerILi128ELi128ELi256ELi128ELb0ELb1ELb1ELb1ELb0ELb1EEEEEEEEEvNT_6ParamsE,"ax",@progbits
	.align	128
.text._ZN7cutlass13device_kernelIN5flash11enable_sm90INS1_16FlashAttnFwdSm90INS1_25CollectiveMainloopFwdSm90ILi2EN4cute5tupleIJNS5_1CILi1EEES8_S8_EEENS6_IJNS7_ILi128EEESA_NS7_ILi192EEEEEELi192ENS_12float_e4m3_tEfNS_4arch4Sm90ELb0ELb1ELb0ELb1ELb1ELb1ELb0ELb1ELb1ELb1ELb0ELb0EEENS1_21CollectiveEpilogueFwdINS6_IJSA_SB_SA_EEES9_NS_10bfloat16_tESF_Li256ELb1ELb1ELb0ELb1EEENS1_36VarlenDynamicPersistentTileSchedulerILi128ELi128ELi256ELi128ELb0ELb1ELb1ELb1ELb0ELb1EEEEEEEEEvNT_6ParamsE:
        .type           _ZN7cutlass13device_kernelIN5flash11enable_sm90INS1_16FlashAttnFwdSm90INS1_25CollectiveMainloopFwdSm90ILi2EN4cute5tupleIJNS5_1CILi1EEES8_S8_EEENS6_IJNS7_ILi128EEESA_NS7_ILi192EEEEEELi192ENS_12float_e4m3_tEfNS_4arch4Sm90ELb0ELb1ELb0ELb1ELb1ELb1ELb0ELb1ELb1ELb1ELb0ELb0EEENS1_21CollectiveEpilogueFwdINS6_IJSA_SB_SA_EEES9_NS_10bfloat16_tESF_Li256ELb1ELb1ELb0ELb1EEENS1_36VarlenDynamicPersistentTileSchedulerILi128ELi128ELi256ELi128ELb0ELb1ELb1ELb1ELb0ELb1EEEEEEEEEvNT_6ParamsE,@function
        .size           _ZN7cutlass13device_kernelIN5flash11enable_sm90INS1_16FlashAttnFwdSm90INS1_25CollectiveMainloopFwdSm90ILi2EN4cute5tupleIJNS5_1CILi1EEES8_S8_EEENS6_IJNS7_ILi128EEESA_NS7_ILi192EEEEEELi192ENS_12float_e4m3_tEfNS_4arch4Sm90ELb0ELb1ELb0ELb1ELb1ELb1ELb0ELb1ELb1ELb1ELb0ELb0EEENS1_21CollectiveEpilogueFwdINS6_IJSA_SB_SA_EEES9_NS_10bfloat16_tESF_Li256ELb1ELb1ELb0ELb1EEENS1_36VarlenDynamicPersistentTileSchedulerILi128ELi128ELi256ELi128ELb0ELb1ELb1ELb1ELb0ELb1EEEEEEEEEvNT_6ParamsE,(.L_x_3251 - _ZN7cutlass13device_kernelIN5flash11enable_sm90INS1_16FlashAttnFwdSm90INS1_25CollectiveMainloopFwdSm90ILi2EN4cute5tupleIJNS5_1CILi1EEES8_S8_EEENS6_IJNS7_ILi128EEESA_NS7_ILi192EEEEEELi192ENS_12float_e4m3_tEfNS_4arch4Sm90ELb0ELb1ELb0ELb1ELb1ELb1ELb0ELb1ELb1ELb1ELb0ELb0EEENS1_21CollectiveEpilogueFwdINS6_IJSA_SB_SA_EEES9_NS_10bfloat16_tESF_Li256ELb1ELb1ELb0ELb1EEENS1_36VarlenDynamicPersistentTileSchedulerILi128ELi128ELi256ELi128ELb0ELb1ELb1ELb1ELb0ELb1EEEEEEEEEvNT_6ParamsE)
        .other          _ZN7cutlass13device_kernelIN5flash11enable_sm90INS1_16FlashAttnFwdSm90INS1_25CollectiveMainloopFwdSm90ILi2EN4cute5tupleIJNS5_1CILi1EEES8_S8_EEENS6_IJNS7_ILi128EEESA_NS7_ILi192EEEEEELi192ENS_12float_e4m3_tEfNS_4arch4Sm90ELb0ELb1ELb0ELb1ELb1ELb1ELb0ELb1ELb1ELb1ELb0ELb0EEENS1_21CollectiveEpilogueFwdINS6_IJSA_SB_SA_EEES9_NS_10bfloat16_tESF_Li256ELb1ELb1ELb0ELb1EEENS1_36VarlenDynamicPersistentTileSchedulerILi128ELi128ELi256ELi128ELb0ELb1ELb1ELb1ELb0ELb1EEEEEEEEEvNT_6ParamsE,@"STO_CUDA_ENTRY STV_DEFAULT"
_ZN7cutlass13device_kernelIN5flash11enable_sm90INS1_16FlashAttnFwdSm90INS1_25CollectiveMainloopFwdSm90ILi2EN4cute5tupleIJNS5_1CILi1EEES8_S8_EEENS6_IJNS7_ILi128EEESA_NS7_ILi192EEEEEELi192ENS_12float_e4m3_tEfNS_4arch4Sm90ELb0ELb1ELb0ELb1ELb1ELb1ELb0ELb1ELb1ELb1ELb0ELb0EEENS1_21CollectiveEpilogueFwdINS6_IJSA_SB_SA_EEES9_NS_10bfloat16_tESF_Li256ELb1ELb1ELb0ELb1EEENS1_36VarlenDynamicPersistentTileSchedulerILi128ELi128ELi256ELi128ELb0ELb1ELb1ELb1ELb0ELb1EEEEEEEEEvNT_6ParamsE:
        /* <DEDUP_REMOVED lines=18> */
.L_x_1572:
[----:B------:R-:W-:Y:S05]  /*0120*/  BSYNC B0 ;  /* 0x0000000000007941 */ /* 0x000fea0003800000 */
.L_x_1571:
        /* <DEDUP_REMOVED lines=41> */
.L_x_1573:
        /* <DEDUP_REMOVED lines=22> */
.L_x_1574:
        /* <DEDUP_REMOVED lines=18> */
.L_x_1575:
        /* <DEDUP_REMOVED lines=22> */
.L_x_1576:
        /* <DEDUP_REMOVED lines=23> */
.L_x_1577:
        /* <DEDUP_REMOVED lines=8> */
.L_x_1580:
[----:B------:R-:W-:-:S08]  /*0990*/  NOP ;  /* 0x0000000000007918 */ /* 0x000fd00000000000 */
[----:B------:R-:W0:Y:S02]  /*09a0*/  USETMAXREG.TRY_ALLOC.CTAPOOL UP0, 0xe8 ;  /* 0x000000e8000079c8 */ /* 0x000e240008000600 */
[----:B0-----:R-:W-:-:S13]  /*09b0*/  PLOP3.LUT P0, PT, PT, PT, UP0, 0x80, 0x0 ;  /* 0x000000000000781c */ /* 0x001fda0003f0f008 */
[----:B------:R-:W-:Y:S05]  /*09c0*/  @!P0 BRA `(.L_x_1580) ;  /* 0xfffffffc00f08947 */ /* 0x000fea000383ffff */
[----:B------:R-:W2:Y:S01]  /*09d0*/  LDL.LU R0, [R1] ;  /* 0x0000000001007983 */ /* 0x000ea20000300800 */
[----:B------:R-:W0:Y:S01]  /*09e0*/  S2R R2, SR_TID.X ;  /* 0x0000000000027919 */ /* 0x000e220000002100 */
[----:B------:R-:W1:Y:S01]  /*09f0*/  S2UR UR38, SR_CgaCtaId ;  /* 0x00000000002679c3 */ /* 0x000e620000008800 */
[----:B------:R-:W-:Y:S01]  /*0a00*/  UMOV UR4, 0x400 ;  /* 0x0000040000047882 */ /* 0x000fe20000000000 */
[----:B0-----:R-:W-:-:S06]  /*0a10*/  SHF.R.U32.HI R2, RZ, 0x7, R2 ;  /* 0x00000007ff027819 */ /* 0x001fcc0000011602 */
[----:B------:R-:W-:Y:S06]  /*0a20*/  BAR.ARV 0x8, 0x180 ;  /* 0x0206000000007b1d */ /* 0x000fec0000002000 */
[----:B------:R-:W-:-:S13]  /*0a30*/  ISETP.NE.AND P0, PT, R2, 0x1, PT ;  /* 0x000000010200780c */ /* 0x000fda0003f05270 */
[----:B------:R-:W-:Y:S08]  /*0a40*/  @!P0 BAR.ARV 0x9, 0x100 ;  /* 0x0244000000008b1d */ /* 0x000ff00000002000 */
[----:B------:R-:W-:Y:S01]  /*0a50*/  BAR.SYNC.DEFER_BLOCKING 0x5, 0x180 ;  /* 0x0146000000007b1d */ /* 0x000fe20000010000 */
[----:B-1----:R-:W-:-:S06]  /*0a60*/  ULEA UR4, UR38, UR4, 0x18 ;  /* 0x0000000426047291 */ /* 0x002fcc000f8ec03f */
[----:B------:R-:W-:Y:S01]  /*0a70*/  IMAD.U32 R16, RZ, RZ, UR4 ;  /* 0x00000004ff107e24 */ /* 0x000fe2000f8e00ff */
[----:B------:R-:W-:-:S04]  /*0a80*/  ULDC UR4, c[0x0][0xc3c] ;  /* 0x00030f0000047ab9 */ /* 0x000fc80000000800 */
[----:B------:R-:W0:Y:S01]  /*0a90*/  LDS.128 R20, [R16+0x2a8d0] ;  /* 0x02a8d00010147984 */ /* 0x000e220000000c00 */
[----:B------:R-:W-:Y:S06]  /*0aa0*/  BAR.ARV 0x4, 0x180 ;  /* 0x0106000000007b1d */ /* 0x000fec0000002000 */
[----:B--2---:R-:W-:-:S04]  /*0ab0*/  LOP3.LUT R0, R0, 0xdfffffff, RZ, 0xc0, !PT ;  /* 0xdfffffff00007812 */ /* 0x004fc800078ec0ff */
[----:B------:R-:W-:-:S05]  /*0ac0*/  @P0 LOP3.LUT R0, R0, 0x20000000, RZ, 0xfc, !PT ;  /* 0x2000000000000812 */ /* 0x000fca00078efcff */
[----:B------:R1:W-:Y:S01]  /*0ad0*/  STL [R1], R0 ;  /* 0x0000000001007387 */ /* 0x0003e20000100800 */
[----:B0-----:R-:W-:-:S13]  /*0ae0*/  ISETP.GE.AND P0, PT, R23, UR4, PT ;  /* 0x0000000417007c0c */ /* 0x001fda000bf06270 */
[----:B-1----:R-:W-:Y:S05]  /*0af0*/  @P0 BRA `(.L_x_1581) ;  /* 0x0000028800700947 */ /* 0x002fea0003800000 */
[----:B------:R-:W0:Y:S01]  /*0b00*/  S2R R0, SR_TID.X ;  /* 0x0000000000007919 */ /* 0x000e220000002100 */
[----:B------:R-:W-:Y:S02]  /*0b10*/  R2UR UR39, R16 ;  /* 0x00000000102772ca */ /* 0x000fe400000e0000 */
[----:B------:R-:W-:Y:S01]  /*0b20*/  CS2R R200, SRZ ;  /* 0x0000000000c87805 */ /* 0x000fe2000001ff00 */
[----:B------:R-:W-:Y:S01]  /*0b30*/  IMAD.MOV.U32 R210, RZ, RZ, RZ ;  /* 0x000000ffffd27224 */ /* 0x000fe200078e00ff */
[----:B------:R-:W-:Y:S01]  /*0b40*/  ULOP3.LUT UR40, UR36, 0x1, URZ, 0xfc, !UPT ;  /* 0x0000000124287892 */ /* 0x000fe2000f8efc3f */
[----:B------:R-:W-:-:S08]  /*0b50*/  UMOV UR37, URZ ;  /* 0x0000003f00257c82 */ /* 0x000fd00008000000 */
[----:B------:R-:W-:Y:S01]  /*0b60*/  UIADD3 UR39, UR39, 0x18400, URZ ;  /* 0x0001840027277890 */ /* 0x000fe2000fffe03f */
[----:B0-----:R-:W-:-:S05]  /*0b70*/  VIADD R18, R0, 0xffffff80 ;  /* 0xffffff8000127836 */ /* 0x001fca0000000000 */
[----:B------:R-:W-:Y:S02]  /*0b80*/  SHF.R.S32.HI R0, RZ, 0x1f, R18 ;  /* 0x0000001fff007819 */ /* 0x000fe40000011412 */
[-C--:B------:R-:W-:Y:S02]  /*0b90*/  LEA.HI R4, R18, R18.reuse, RZ, 0x1 ;  /* 0x0000001212047211 */ /* 0x080fe400078f08ff */
[CC--:B------:R-:W-:Y:S02]  /*0ba0*/  LEA.HI R2, R0.reuse, R18.reuse, RZ, 0x5 ;  /* 0x0000001200027211 */ /* 0x0c0fe400078f28ff */
[----:B------:R-:W-:Y:S02]  /*0bb0*/  LEA.HI R7, R0, R18, RZ, 0x4 ;  /* 0x0000001200077211 */ /* 0x000fe400078f20ff */
[----:B------:R-:W-:Y:S01]  /*0bc0*/  SHF.R.S32.HI R211, RZ, 0x1, R4 ;  /* 0x00000001ffd37819 */ /* 0x000fe20000011404 */
[----:B------:R-:W-:Y:S01]  /*0bd0*/  IMAD.SHL.U32 R3, R2, 0x20, RZ ;  /* 0x0000002002037824 */ /* 0x000fe200078e00ff */
[----:B------:R-:W-:-:S02]  /*0be0*/  LOP3.LUT R2, R7, 0x3fffff0, RZ, 0xc0, !PT ;  /* 0x03fffff007027812 */ /* 0x000fc400078ec0ff */
[----:B------:R-:W-:Y:S02]  /*0bf0*/  SHF.R.S32.HI R8, RZ, 0x4, R7 ;  /* 0x00000004ff087819 */ /* 0x000fe40000011407 */
[----:B------:R-:W-:Y:S01]  /*0c00*/  LOP3.LUT R5, R3, 0xfffffc00, RZ, 0xc0, !PT ;  /* 0xfffffc0003057812 */ /* 0x000fe200078ec0ff */
[----:B------:R-:W-:Y:S01]  /*0c10*/  IMAD.IADD R2, R18, 0x1, -R2 ;  /* 0x0000000112027824 */ /* 0x000fe200078e0a02 */
[C---:B------:R-:W-:Y:S02]  /*0c20*/  LOP3.LUT R3, R4.reuse, 0xfffffffe, RZ, 0xc0, !PT ;  /* 0xfffffffe04037812 */ /* 0x040fe400078ec0ff */
[----:B------:R-:W-:Y:S01]  /*0c30*/  LEA.HI R4, R4, R211, RZ, 0x1 ;  /* 0x000000d304047211 */ /* 0x000fe200078f08ff */
[----:B------:R-:W-:Y:S01]  /*0c40*/  IMAD R10, R2, 0x40, R5 ;  /* 0x00000040020a7824 */ /* 0x000fe200078e0205 */
[-C--:B------:R-:W-:Y:S01]  /*0c50*/  LEA.HI R2, R0, R18.reuse, RZ, 0x7 ;  /* 0x0000001200027211 */ /* 0x080fe200078f38ff */
[----:B------:R-:W-:Y:S01]  /*0c60*/  IMAD.IADD R15, R18, 0x1, -R3 ;  /* 0x00000001120f7824 */ /* 0x000fe200078e0a03 */
[----:B------:R-:W-:-:S02]  /*0c70*/  LEA.HI R5, R0, R18, RZ, 0x2 ;  /* 0x0000001200057211 */ /* 0x000fc400078f10ff */
[----:B------:R-:W-:Y:S01]  /*0c80*/  LOP3.LUT R9, R2, 0xffffff80, RZ, 0xc0, !PT ;  /* 0xffffff8002097812 */ /* 0x000fe200078ec0ff */
[----:B------:R-:W-:Y:S01]  /*0c90*/  IMAD.SHL.U32 R206, R15, 0x8, RZ ;  /* 0x000000080fce7824 */ /* 0x000fe200078e00ff */
[----:B------:R-:W-:Y:S02]  /*0ca0*/  LOP3.LUT R6, R4, 0x3fffffe, RZ, 0xc0, !PT ;  /* 0x03fffffe04067812 */ /* 0x000fe400078ec0ff */
[----:B------:R-:W-:Y:S01]  /*0cb0*/  SHF.R.S32.HI R3, RZ, 0x2, R5 ;  /* 0x00000002ff037819 */ /* 0x000fe20000011405 */
[----:B------:R-:W-:Y:S01]  /*0cc0*/  IMAD.IADD R13, R18, 0x1, -R9 ;  /* 0x00000001120d7824 */ /* 0x000fe200078e0a09 */
[----:B------:R-:W-:Y:S01]  /*0cd0*/  LEA.HI R7, R7, R8, RZ, 0x1 ;  /* 0x0000000807077211 */ /* 0x000fe200078f08ff */
[----:B------:R-:W-:Y:S01]  /*0ce0*/  IMAD.IADD R6, R211, 0x1, -R6 ;  /* 0x00000001d3067824 */ /* 0x000fe200078e0a06 */
[----:B------:R-:W-:Y:S01]  /*0cf0*/  SHF.R.S32.HI R4, RZ, 0x1f, R5 ;  /* 0x0000001fff047819 */ /* 0x000fe20000011405 */
[----:B------:R-:W-:Y:S01]  /*0d00*/  VIADD R222, R206, 0x20 ;  /* 0x00000020cede7836 */ /* 0x000fe20000000000 */
[----:B------:R-:W-:Y:S01]  /*0d10*/  LOP3.LUT R7, R7, 0x1ffffffe, RZ, 0xc0, !PT ;  /* 0x1ffffffe07077812 */ /* 0x000fe200078ec0ff */
[----:B------:R-:W-:Y:S01]  /*0d20*/  IMAD R217, R8, 0x8, R6 ;  /* 0x0000000808d97824 */ /* 0x000fe200078e0206 */
[----:B------:R-:W-:Y:S01]  /*0d30*/  LEA.HI R4, R4, R3, RZ, 0x2 ;  /* 0x0000000304047211 */ /* 0x000fe200078f10ff */
[----:B------:R-:W-:Y:S01]  /*0d40*/  IMAD.IADD R9, R206, 0x1, R222 ;  /* 0x00000001ce097824 */ /* 0x000fe200078e02de */
[----:B------:R-:W-:Y:S01]  /*0d50*/  SHF.R.S32.HI R6, RZ, 0x1f, R13 ;  /* 0x0000001fff067819 */ /* 0x000fe2000001140d */
[----:B------:R-:W-:Y:S01]  /*0d60*/  IMAD.IADD R7, R8, 0x1, -R7 ;  /* 0x0000000108077824 */ /* 0x000fe200078e0a07 */
[----:B------:R-:W-:Y:S01]  /*0d70*/  LOP3.LUT R4, R4, 0xfffffffc, RZ, 0xc0, !PT ;  /* 0xfffffffc04047812 */ /* 0x000fe200078ec0ff */
[----:B------:R-:W-:Y:S01]  /*0d80*/  VIADD R225, R206, 0x40 ;  /* 0x00000040cee17836 */ /* 0x000fe20000000000 */
[----:B------:R-:W-:Y:S01]  /*0d90*/  LEA.HI R8, R6, R13, RZ, 0x2 ;  /* 0x0000000d06087211 */ /* 0x000fe200078f10ff */
[----:B------:R-:W-:Y:S01]  /*0da0*/  IMAD R7, R7, 0x8, R10 ;  /* 0x0000000807077824 */ /* 0x000fe200078e020a */
[----:B------:R-:W-:Y:S01]  /*0db0*/  SHF.R.S32.HI R17, RZ, 0x7, R2 ;  /* 0x00000007ff117819 */ /* 0x000fe20000011402 */
[----:B------:R-:W-:Y:S01]  /*0dc0*/  IMAD.IADD R20, R3, 0x1, -R4 ;  /* 0x0000000103147824 */ /* 0x000fe200078e0a04 */
[--C-:B------:R-:W-:Y:S01]  /*0dd0*/  SHF.R.S32.HI R3, RZ, 0x2, R8.reuse ;  /* 0x00000002ff037819 */ /* 0x100fe20000011408 */
[C---:B------:R-:W-:Y:S01]  /*0de0*/  IMAD.IADD R11, R206.reuse, 0x1, R225 ;  /* 0x00000001ce0b7824 */ /* 0x040fe200078e02e1 */
[----:B------:R-:W-:Y:S01]  /*0df0*/  SHF.R.S32.HI R4, RZ, 0x1f, R8 ;  /* 0x0000001fff047819 */ /* 0x000fe20000011408 */
[----:B------:R-:W-:Y:S01]  /*0e00*/  VIADD R226, R206, 0x50 ;  /* 0x00000050cee27836 */ /* 0x000fe20000000000 */
[----:B------:R-:W-:Y:S01]  /*0e10*/  SHF.R.S32.HI R12, RZ, 0x1f, R9 ;  /* 0x0000001fff0c7819 */ /* 0x000fe20000011409 */
[----:B------:R-:W-:Y:S01]  /*0e20*/  IMAD.SHL.U32 R215, R20, 0x80, RZ ;  /* 0x0000008014d77824 */ /* 0x000fe200078e00ff */
[----:B------:R-:W-:Y:S01]  /*0e30*/  LEA.HI R4, R4, R3, RZ, 0x3 ;  /* 0x0000000304047211 */ /* 0x000fe200078f18ff */
[----:B------:R-:W-:Y:S01]  /*0e40*/  STL [R1+0x8], R20 ;  /* 0x0000081401007387 */ /* 0x000fe20000100800 */
[----:B------:R-:W-:Y:S01]  /*0e50*/  LEA.HI R6, R6, R13, RZ, 0x5 ;  /* 0x0000000d06067211 */ /* 0x000fe200078f28ff */
[----:B------:R-:W-:Y:S01]  /*0e60*/  IMAD.SHL.U32 R217, R217, 0x40, RZ ;  /* 0x00000040d9d97824 */ /* 0x000fe200078e00ff */
[----:B------:R-:W-:Y:S01]  /*0e70*/  LOP3.LUT R4, R4, 0xfffffff8, RZ, 0xc0, !PT ;  /* 0xfffffff804047812 */ /* 0x000fe200078ec0ff */
[----:B------:R0:W-:Y:S01]  /*0e80*/  STL [R1+0x44], R7 ;  /* 0x0000440701007387 */ /* 0x0001e20000100800 */
[----:B------:R-:W-:Y:S01]  /*0e90*/  LEA.HI R2, R2, R17, RZ, 0x1 ;  /* 0x0000001102027211 */ /* 0x000fe200078f08ff */
[----:B------:R-:W-:Y:S01]  /*0ea0*/  VIADD R224, R206, 0x10 ;  /* 0x00000010cee07836 */ /* 0x000fe20000000000 */
[CC--:B------:R-:W-:Y:S01]  /*0eb0*/  LEA.HI R10, R12.reuse, R9.reuse, RZ, 0x4 ;  /* 0x000000090c0a7211 */ /* 0x0c0fe200078f20ff */
[----:B------:R-:W-:Y:S01]  /*0ec0*/  IMAD.IADD R3, R3, 0x1, -R4 ;  /* 0x0000000103037824 */ /* 0x000fe200078e0a04 */
[----:B------:R-:W-:Y:S01]  /*0ed0*/  LEA.HI R9, R12, R9, RZ, 0x6 ;  /* 0x000000090c097211 */ /* 0x000fe200078f30ff */
[----:B------:R-:W-:Y:S01]  /*0ee0*/  VIADD R223, R206, 0x30 ;  /* 0x00000030cedf7836 */ /* 0x000fe20000000000 */
[----:B------:R-:W-:-:S02]  /*0ef0*/  SHF.R.S32.HI R6, RZ, 0x5, R6 ;  /* 0x00000005ff067819 */ /* 0x000fc40000011406 */
[----:B------:R-:W-:Y:S01]  /*0f00*/  LOP3.LUT R2, R2, 0x3fffffe, RZ, 0xc0, !PT ;  /* 0x03fffffe02027812 */ /* 0x000fe200078ec0ff */
[----:B------:R-:W-:Y:S01]  /*0f10*/  IMAD.SHL.U32 R9, R9, 0x80, RZ ;  /* 0x0000008009097824 */ /* 0x000fe200078e00ff */
[----:B------:R-:W-:Y:S01]  /*0f20*/  LOP3.LUT R5, R5, 0xfffffffc, RZ, 0xc0, !PT ;  /* 0xfffffffc05057812 */ /* 0x000fe200078ec0ff */
[----:B------:R-:W-:Y:S01]  /*0f30*/  IMAD R3, R6, 0x10, R3 ;  /* 0x0000001006037824 */ /* 0x000fe200078e0203 */
[----:B------:R-:W-:Y:S01]  /*0f40*/  LEA.HI R0, R0, R18, RZ, 0x3 ;  /* 0x0000001200007211 */ /* 0x000fe200078f18ff */
[----:B------:R-:W-:Y:S01]  /*0f50*/  IMAD.IADD R2, R17, 0x1, -R2 ;  /* 0x0000000111027824 */ /* 0x000fe200078e0a02 */
[----:B------:R-:W-:Y:S01]  /*0f60*/  LOP3.LUT R6, R9, 0xffffe000, RZ, 0xc0, !PT ;  /* 0xffffe00009067812 */ /* 0x000fe200078ec0ff */
[----:B------:R-:W-:Y:S01]  /*0f70*/  IMAD.IADD R5, R18, 0x1, -R5 ;  /* 0x0000000112057824 */ /* 0x000fe200078e0a05 */
[----:B------:R-:W-:Y:S01]  /*0f80*/  SHF.R.S32.HI R14, RZ, 0x1f, R11 ;  /* 0x0000001fff0e7819 */ /* 0x000fe2000001140b */
[----:B------:R-:W-:Y:S01]  /*0f90*/  IMAD R9, R2, 0x40, R3 ;  /* 0x0000004002097824 */ /* 0x000fe200078e0203 */
[----:B------:R-:W-:Y:S01]  /*0fa0*/  LOP3.LUT R2, R0, 0xfffffff8, RZ, 0xc0, !PT ;  /* 0xfffffff800027812 */ /* 0x000fe200078ec0ff */
[----:B------:R-:W-:Y:S01]  /*0fb0*/  IMAD.MOV.U32 R17, RZ, RZ, RZ ;  /* 0x000000ffff117224 */ /* 0x000fe200078e00ff */
[----:B------:R-:W-:-:S02]  /*0fc0*/  LEA.HI R4, R5, R5, RZ, 0x1 ;  /* 0x0000000505047211 */ /* 0x000fc400078f08ff */
[-C--:B------:R-:W-:Y:S01]  /*0fd0*/  LEA.HI R214, R14, R11.reuse, RZ, 0x4 ;  /* 0x0000000b0ed67211 */ /* 0x080fe200078f20ff */
[----:B------:R-:W-:Y:S01]  /*0fe0*/  IMAD.IADD R3, R18, 0x1, -R2 ;  /* 0x0000000112037824 */ /* 0x000fe200078e0a02 */
[----:B------:R-:W-:Y:S01]  /*0ff0*/  LOP3.LUT R4, R4, 0x1ffffffe, RZ, 0xc0, !PT ;  /* 0x1ffffffe04047812 */ /* 0x000fe200078ec0ff */
[----:B------:R-:W-:Y:S01]  /*1000*/  IMAD.SHL.U32 R18, R15, 0x10, RZ ;  /* 0x000000100f127824 */ /* 0x000fe200078e00ff */
[----:B------:R-:W-:Y:S01]  /*1010*/  LEA.HI R11, R14, R11, RZ, 0x6 ;  /* 0x0000000b0e0b7211 */ /* 0x000fe200078f30ff */
[----:B------:R-:W-:Y:S01]  /*1020*/  IMAD.SHL.U32 R228, R3, 0x8, RZ ;  /* 0x0000000803e47824 */ /* 0x000fe200078e00ff */
[----:B------:R-:W-:Y:S01]  /*1030*/  LOP3.LUT R215, R215, 0x180, RZ, 0xc0, !PT ;  /* 0x00000180d7d77812 */ /* 0x000fe200078ec0ff */
[----:B------:R-:W-:Y:S01]  /*1040*/  IMAD.IADD R4, R5, 0x1, -R4 ;  /* 0x0000000105047824 */ /* 0x000fe200078e0a04 */
[----:B------:R-:W-:Y:S01]  /*1050*/  SHF.R.S32.HI R5, RZ, 0x1f, R225 ;  /* 0x0000001fff057819 */ /* 0x000fe200000114e1 */
[----:B------:R-:W-:Y:S01]  /*1060*/  STL [R1+0x40], R9 ;  /* 0x0000400901007387 */ /* 0x000fe20000100800 */
[----:B------:R-:W-:Y:S01]  /*1070*/  SHF.R.S32.HI R3, RZ, 0x1f, R228 ;  /* 0x0000001fff037819 */ /* 0x000fe200000114e4 */
[C---:B------:R-:W-:Y:S01]  /*1080*/  VIADD R2, R228.reuse, 0x40 ;  /* 0x00000040e4027836 */ /* 0x040fe20000000000 */
[----:B------:R-:W-:Y:S01]  /*1090*/  SHF.R.S32.HI R3, RZ, 0x1f, R226 ;  /* 0x0000001fff037819 */ /* 0x000fe200000114e2 */
[----:B------:R-:W-:Y:S01]  /*10a0*/  STL [R1+0x30], R5 ;  /* 0x0000300501007387 */ /* 0x000fe20000100800 */
[----:B------:R-:W-:Y:S01]  /*10b0*/  SHF.R.S32.HI R0, RZ, 0x3, R0 ;  /* 0x00000003ff007819 */ /* 0x000fe20000011400 */
[----:B------:R-:W-:Y:S01]  /*10c0*/  VIADD R0, R228, 0x80 ;  /* 0x00000080e4007836 */ /* 0x000fe20000000000 */
[----:B------:R-:W-:Y:S01]  /*10d0*/  SHF.R.U32.HI R216, RZ, 0x3, R215 ;  /* 0x00000003ffd87819 */ /* 0x000fe200000116d7 */
[----:B------:R1:W-:Y:S01]  /*10e0*/  STL [R1+0x2c], R3 ;  /* 0x00002c0301007387 */ /* 0x0003e20000100800 */
[----:B0-----:R-:W-:Y:S01]  /*10f0*/  LOP3.LUT R7, R215, 0x30, R10, 0xf8, !PT ;  /* 0x00000030d7077812 */ /* 0x001fe200078ef80a */
[----:B------:R-:W-:Y:S01]  /*1100*/  IMAD.SHL.U32 R12, R11, 0x80, RZ ;  /* 0x000000800b0c7824 */ /* 0x000fe200078e00ff */
[----:B------:R-:W-:Y:S01]  /*1110*/  LOP3.LUT R11, R215, 0x30, R214, 0xf8, !PT ;  /* 0x00000030d70b7812 */ /* 0x000fe200078ef8d6 */
[C---:B------:R-:W-:Y:S01]  /*1120*/  VIADD R208, R18.reuse, 0x60 ;  /* 0x0000006012d07836 */ /* 0x040fe20000000000 */
[----:B------:R-:W-:Y:S01]  /*1130*/  SHF.R.S32.HI R2, RZ, 0x1f, R2 ;  /* 0x0000001fff027819 */ /* 0x000fe20000011402 */
[C---:B------:R-:W-:Y:S01]  /*1140*/  VIADD R205, R18.reuse, 0x80 ;  /* 0x0000008012cd7836 */ /* 0x040fe20000000000 */
[----:B------:R-:W-:Y:S01]  /*1150*/  SHF.R.S32.HI R2, RZ, 0x1f, R0 ;  /* 0x0000001fff027819 */ /* 0x000fe20000011400 */
[----:B------:R-:W-:Y:S01]  /*1160*/  VIADD R209, R18, 0xa0 ;  /* 0x000000a012d17836 */ /* 0x000fe20000000000 */
[----:B------:R-:W-:Y:S01]  /*1170*/  LOP3.LUT R7, R7, R216, RZ, 0x3c, !PT ;  /* 0x000000d807077212 */ /* 0x000fe200078e3cff */
[----:B------:R-:W-:Y:S01]  /*1180*/  IMAD R227, R4, 0x8, R9 ;  /* 0x0000000804e37824 */ /* 0x000fe200078e0209 */
[----:B-1----:R-:W-:-:S02]  /*1190*/  LOP3.LUT R3, R215, 0x10, R18, 0xf8, !PT ;  /* 0x00000010d7037812 */ /* 0x002fc400078ef812 */
[----:B------:R-:W-:Y:S02]  /*11a0*/  LOP3.LUT R5, R215, 0x30, R18, 0xf8, !PT ;  /* 0x00000030d7057812 */ /* 0x000fe400078ef812 */
[-C--:B------:R-:W-:Y:S02]  /*11b0*/  LOP3.LUT R0, R3, R216.reuse, RZ, 0x3c, !PT ;  /* 0x000000d803007212 */ /* 0x080fe400078e3cff */
[----:B------:R-:W-:Y:S02]  /*11c0*/  LOP3.LUT R12, R12, 0xffffe000, RZ, 0xc0, !PT ;  /* 0xffffe0000c0c7812 */ /* 0x000fe400078ec0ff */
[-C--:B------:R-:W-:Y:S01]  /*11d0*/  LOP3.LUT R11, R11, R216.reuse, RZ, 0x3c, !PT ;  /* 0x000000d80b0b7212 */ /* 0x080fe200078e3cff */
[----:B------:R-:W-:Y:S01]  /*11e0*/  IMAD.IADD R0, R217, 0x1, R0 ;  /* 0x00000001d9007824 */ /* 0x000fe200078e0200 */
[----:B------:R-:W-:Y:S02]  /*11f0*/  IADD3 R7, R7, R217, R6 ;  /* 0x000000d907077210 */ /* 0x000fe40007ffe006 */
[----:B------:R-:W-:-:S02]  /*1200*/  LOP3.LUT R5, R5, R216, RZ, 0x3c, !PT ;  /* 0x000000d805057212 */ /* 0x000fc400078e3cff */
[-C--:B------:R-:W-:Y:S01]  /*1210*/  IADD3 R11, R11, R217.reuse, R12 ;  /* 0x000000d90b0b7210 */ /* 0x080fe20007ffe00c */
[C---:B------:R-:W-:Y:S01]  /*1220*/  IMAD.IADD R2, R16.reuse, 0x1, R7 ;  /* 0x0000000110027824 */ /* 0x040fe200078e0207 */
[----:B------:R-:W-:Y:S01]  /*1230*/  IADD3 R3, R16, R217, R5 ;  /* 0x000000d910037210 */ /* 0x000fe20007ffe005 */
[----:B------:R0:W-:Y:S01]  /*1240*/  STL [R1+0x4], R0 ;  /* 0x0000040001007387 */ /* 0x0001e20000100800 */
[----:B------:R-:W-:Y:S02]  /*1250*/  LOP3.LUT R204, R8, 0x7ffffffc, RZ, 0xc0, !PT ;  /* 0x7ffffffc08cc7812 */ /* 0x000fe400078ec0ff */
[----:B------:R-:W-:Y:S01]  /*1260*/  SHF.R.S32.HI R19, RZ, 0x1f, R18 ;  /* 0x0000001fff137819 */ /* 0x000fe20000011412 */
[----:B------:R1:W-:Y:S01]  /*1270*/  STL [R1+0x3c], R3 ;  /* 0x00003c0301007387 */ /* 0x0003e20000100800 */
[----:B------:R-:W-:Y:S01]  /*1280*/  SHF.R.S32.HI R221, RZ, 0x1f, R208 ;  /* 0x0000001fffdd7819 */ /* 0x000fe200000114d0 */
[----:B------:R-:W-:Y:S01]  /*1290*/  IMAD.IADD R204, R13, 0x1, -R204 ;  /* 0x000000010dcc7824 */ /* 0x000fe200078e0acc */
[----:B------:R-:W-:Y:S01]  /*12a0*/  SHF.R.S32.HI R220, RZ, 0x1f, R205 ;  /* 0x0000001fffdc7819 */ /* 0x000fe200000114cd */
[----:B------:R1:W-:Y:S01]  /*12b0*/  STL [R1+0x38], R2 ;  /* 0x0000380201007387 */ /* 0x0003e20000100800 */
[----:B------:R-:W-:Y:S01]  /*12c0*/  SHF.R.S32.HI R219, RZ, 0x1f, R209 ;  /* 0x0000001fffdb7819 */ /* 0x000fe200000114d1 */
[----:B0-----:R-:W-:Y:S01]  /*12d0*/  IMAD.IADD R0, R16, 0x1, R11 ;  /* 0x0000000110007824 */ /* 0x001fe200078e020b */
[----:B------:R-:W-:-:S02]  /*12e0*/  SHF.R.S32.HI R213, RZ, 0x4, R10 ;  /* 0x00000004ffd57819 */ /* 0x000fc4000001140a */
[----:B------:R-:W-:Y:S02]  /*12f0*/  SHF.R.S32.HI R214, RZ, 0x4, R214 ;  /* 0x00000004ffd67819 */ /* 0x000fe400000114d6 */
[----:B------:R1:W-:Y:S05]  /*1300*/  STL [R1+0x34], R0 ;  /* 0x0000340001007387 */ /* 0x0003ea0000100800 */
.L_x_1807:
[----:B------:R-:W-:Y:S05]  /*1310*/  YIELD ;  /* 0x0000000000007946 */ /* 0x000fea0003800000 */
[----:B------:R-:W-:Y:S01]  /*1320*/  ULDC.64 UR4, c[0x0][0xa28] ;  /* 0x00028a0000047ab9 */ /* 0x000fe20000000a00 */
[----:B0--3--:R-:W0:Y:S01]  /*1330*/  LDC.64 R4, c[0x0][0xa08] ;  /* 0x00028200ff047b82 */ /* 0x009e220000000a00 */
[----:B------:R-:W-:Y:S01]  /*1340*/  ISETP.NE.U32.AND P1, PT, RZ, UR4, PT ;  /* 0x00000004ff007c0c */ /* 0x000fe2000bf25070 */
[----:B------:R-:W-:Y:S02]  /*1350*/  IMAD.MOV.U32 R29, RZ, RZ, RZ ;  /* 0x000000ffff1d7224 */ /* 0x000fe400078e00ff */
[----:B------:R-:W-:Y:S01]  /*1360*/  IMAD.MOV.U32 R11, RZ, RZ, RZ ;  /* 0x000000ffff0b7224 */ /* 0x000fe200078e00ff */
[----:B------:R-:W-:Y:S01]  /*1370*/  ISETP.NE.AND.EX P1, PT, RZ, UR5, PT, P1 ;  /* 0x00000005ff007c0c */ /* 0x000fe2000bf25310 */
[----:B------:R-:W-:-:S02]  /*1380*/  ULDC.64 UR4, c[0x0][0xa18] ;  /* 0x0002860000047ab9 */ /* 0x000fc40000000a00 */
[----:B------:R-:W-:-:S04]  /*1390*/  ISETP.NE.U32.AND P2, PT, RZ, UR4, PT ;  /* 0x00000004ff007c0c */ /* 0x000fc8000bf45070 */
[----:B------:R-:W-:Y:S01]  /*13a0*/  ISETP.NE.AND.EX P2, PT, RZ, UR5, PT, P2 ;  /* 0x00000005ff007c0c */ /* 0x000fe2000bf45320 */
[----:B------:R-:W-:Y:S02]  /*13b0*/  ULDC.64 UR4, c[0x0][0xa08] ;  /* 0x0002820000047ab9 */ /* 0x000fe40000000a00 */
[----:B------:R-:W-:-:S03]  /*13c0*/  ISETP.NE.U32.AND P0, PT, RZ, UR4, PT ;  /* 0x00000004ff007c0c */ /* 0x000fc6000bf05070 */
[----:B-1----:R-:W1:Y:S01]  /*13d0*/  @P1 LDC.64 R2, c[0x0][0xa28] ;  /* 0x00028a00ff021b82 */ /* 0x002e620000000a00 */
[----:B------:R-:W-:Y:S01]  /*13e0*/  ISETP.NE.AND.EX P0, PT, RZ, UR5, PT, P0 ;  /* 0x00000005ff007c0c */ /* 0x000fe2000bf05300 */
[----:B0-----:R-:W-:-:S06]  /*13f0*/  IMAD.WIDE R8, R23, 0x4, R4 ;  /* 0x0000000417087825 */ /* 0x001fcc00078e0204 */
[----:B------:R-:W0:Y:S01]  /*1400*/  @P2 LDC.64 R6, c[0x0][0xa18] ;  /* 0x00028600ff062b82 */ /* 0x000e220000000a00 */
[----:B------:R-:W-:Y:S02]  /*1410*/  ULDC UR4, c[0x0][0x288] ;  /* 0x0000a20000047ab9 */ /* 0x000fe40000000800 */
[----:B------:R-:W-:Y:S01]  /*1420*/  IMAD.U32 R202, RZ, RZ, UR4 ;  /* 0x00000004ffca7e24 */ /* 0x000fe2000f8e00ff */
[----:B------:R-:W-:Y:S02]  /*1430*/  ULDC.64 UR4, c[0x0][0x418] ;  /* 0x0001060000047ab9 */ /* 0x000fe40000000a00 */
[----:B------:R-:W5:Y:S01]  /*1440*/  @P0 LDG.E R29, desc[UR42][R8.64] ;  /* 0x0000002a081d0981 */ /* 0x000f62000c1e1900 */
[----:B-1----:R-:W-:-:S04]  /*1450*/  @P1 IMAD.WIDE R2, R23, 0x4, R2 ;  /* 0x0000000417021825 */ /* 0x002fc800078e0202 */
[----:B0-----:R-:W-:Y:S01]  /*1460*/  @P2 IMAD.WIDE R4, R23, 0x4, R6 ;  /* 0x0000000417042825 */ /* 0x001fe200078e0206 */
[----:B------:R-:W-:Y:S01]  /*1470*/  UISETP.NE.U32.AND UP0, UPT, UR4, URZ, UPT ;  /* 0x0000003f0400728c */ /* 0x000fe2000bf05070 */
[----:B------:R0:W5:Y:S02]  /*1480*/  @P1 LDG.E R11, desc[UR42][R2.64] ;  /* 0x0000002a020b1981 */ /* 0x000164000c1e1900 */
[----:B------:R-:W-:Y:S02]  /*1490*/  ULDC UR4, c[0x0][0x424] ;  /* 0x0001090000047ab9 */ /* 0x000fe40000000800 */
[----:B------:R1:W5:Y:S01]  /*14a0*/  @P2 LDG.E R202, desc[UR42][R4.64] ;  /* 0x0000002a04ca2981 */ /* 0x000362000c1e1900 */
[----:B------:R-:W-:-:S03]  /*14b0*/  UISETP.NE.AND.EX UP0, UPT, UR5, URZ, UPT, UP0 ;  /* 0x0000003f0500728c */ /* 0x000fc6000bf05300 */
[----:B------:R-:W-:Y:S01]  /*14c0*/  ULDC UR5, c[0x0][0x2f0] ;  /* 0x0000bc0000057ab9 */ /* 0x000fe20000000800 */
[----:B------:R-:W-:-:S04]  /*14d0*/  USEL UR4, UR4, 0x1, UP0 ;  /* 0x0000000104047887 */ /* 0x000fc80008000000 */
[----:B------:R-:W-:-:S03]  /*14e0*/  UIMAD UR4, UR4, UR5, URZ ;  /* 0x00000005040472a4 */ /* 0x000fc6000f8e023f */
[----:B------:R-:W-:Y:S02]  /*14f0*/  ULDC UR5, c[0x0][0x348] ;  /* 0x0000d20000057ab9 */ /* 0x000fe40000000800 */
[----:B0-----:R-:W-:Y:S02]  /*1500*/  IMAD.U32 R2, RZ, RZ, UR5 ;  /* 0x00000005ff027e24 */ /* 0x001fe4000f8e00ff */
[----:B------:R-:W-:Y:S01]  /*1510*/  IMAD.U32 R28, RZ, RZ, UR4 ;  /* 0x00000004ff1c7e24 */ /* 0x000fe2000f8e00ff */
[----:B-12-4-:R-:W-:Y:S06]  /*1520*/  @P2 BRA `(.L_x_1582) ;  /* 0x0000000000242947 */ /* 0x016fec0003800000 */
        /* <DEDUP_REMOVED lines=9> */
.L_x_1582:
[----:B------:R-:W-:Y:S01]  /*15c0*/  ULDC.64 UR4, c[0x0][0xa20] ;  /* 0x0002880000047ab9 */ /* 0x000fe20000000a00 */
[----:B------:R0:W-:Y:S01]  /*15d0*/  STL [R1+0x18], R22 ;  /* 0x0000181601007387 */ /* 0x0001e20000100800 */
[----:B------:R-:W-:-:S03]  /*15e0*/  ISETP.NE.U32.AND P1, PT, RZ, UR4, PT ;  /* 0x00000004ff007c0c */ /* 0x000fc6000bf25070 */
[----:B------:R0:W-:Y:S01]  /*15f0*/  STL [R1+0x1c], R23 ;  /* 0x00001c1701007387 */ /* 0x0001e20000100800 */
[----:B------:R-:W-:-:S13]  /*1600*/  ISETP.NE.AND.EX P1, PT, RZ, UR5, PT, P1 ;  /* 0x00000005ff007c0c */ /* 0x000fda000bf25310 */
[----:B0-----:R-:W-:Y:S05]  /*1610*/  @!P1 BRA `(.L_x_1583) ;  /* 0x0000000000109947 */ /* 0x001fea0003800000 */
[----:B------:R-:W0:Y:S02]  /*1620*/  LDC.64 R4, c[0x0][0xa20] ;  /* 0x00028800ff047b82 */ /* 0x000e240000000a00 */
[----:B0-----:R-:W-:-:S05]  /*1630*/  IMAD.WIDE R4, R23, 0x4, R4 ;  /* 0x0000000417047825 */ /* 0x001fca00078e0204 */
[----:B------:R0:W5:Y:S01]  /*1640*/  LDG.E R28, desc[UR42][R4.64] ;  /* 0x0000002a041c7981 */ /* 0x000162000c1e1900 */
[----:B------:R-:W-:Y:S05]  /*1650*/  BRA `(.L_x_1584) ;  /* 0x0000000000107947 */ /* 0x000fea0003800000 */
.L_x_1583:
[----:B------:R-:W-:Y:S05]  /*1660*/  @!P0 BRA `(.L_x_1584) ;  /* 0x00000000000c8947 */ /* 0x000fea0003800000 */
[----:B------:R-:W2:Y:S04]  /*1670*/  LDG.E R3, desc[UR42][R8.64] ;  /* 0x0000002a08037981 */ /* 0x000ea8000c1e1900 */
[----:B------:R-:W2:Y:S02]  /*1680*/  LDG.E R28, desc[UR42][R8.64+0x4] ;  /* 0x0000042a081c7981 */ /* 0x000ea4000c1e1900 */
[----:B--2---:R-:W-:-:S07]  /*1690*/  IMAD.IADD R28, R28, 0x1, -R3 ;  /* 0x000000011c1c7824 */ /* 0x004fce00078e0a03 */
.L_x_1584:
[----:B------:R-:W-:Y:S01]  /*16a0*/  ULDC.64 UR4, c[0x0][0xa10] ;  /* 0x0002840000047ab9 */ /* 0x000fe20000000a00 */
[----:B------:R-:W1:Y:S01]  /*16b0*/  LDC R8, c[0x0][0x448] ;  /* 0x00011200ff087b82 */ /* 0x000e620000000800 */
[----:B------:R-:W-:-:S04]  /*16c0*/  ISETP.NE.U32.AND P0, PT, RZ, UR4, PT ;  /* 0x00000004ff007c0c */ /* 0x000fc8000bf05070 */
[----:B------:R-:W-:Y:S01]  /*16d0*/  ISETP.NE.AND.EX P0, PT, RZ, UR5, PT, P0 ;  /* 0x00000005ff007c0c */ /* 0x000fe2000bf05300 */
[----:B------:R-:W-:Y:S02]  /*16e0*/  ULDC.64 UR4, c[0x0][0xa30] ;  /* 0x00028c0000047ab9 */ /* 0x000fe40000000a00 */
[----:B------:R-:W-:Y:S01]  /*16f0*/  ISETP.NE.U32.AND P1, PT, RZ, UR4, PT ;  /* 0x00000004ff007c0c */ /* 0x000fe2000bf25070 */
[----:B-----5:R-:W-:Y:S01]  /*1700*/  IMAD.MOV.U32 R24, RZ, RZ, R28 ;  /* 0x000000ffff187224 */ /* 0x020fe200078e001c */
[----:B------:R-:W2:Y:S02]  /*1710*/  LDC.64 R12, c[0x0][0x9e0] ;  /* 0x00027800ff0c7b82 */ /* 0x000ea40000000a00 */
[----:B------:R-:W-:-:S06]  /*1720*/  ISETP.NE.AND.EX P1, PT, RZ, UR5, PT, P1 ;  /* 0x00000005ff007c0c */ /* 0x000fcc000bf25310 */
[----:B0-----:R-:W0:Y:S08]  /*1730*/  @P0 LDC.64 R4, c[0x0][0xa10] ;  /* 0x00028400ff040b82 */ /* 0x001e300000000a00 */
[----:B------:R-:W3:Y:S01]  /*1740*/  @P1 LDC.64 R6, c[0x0][0xa30] ;  /* 0x00028c00ff061b82 */ /* 0x000ee20000000a00 */
[----:B0-----:R-:W-:-:S05]  /*1750*/  @P0 IMAD.WIDE R4, R23, 0x4, R4 ;  /* 0x0000000417040825 */ /* 0x001fca00078e0204 */
[----:B------:R-:W4:Y:S04]  /*1760*/  @P0 LDG.E R0, desc[UR42][R4.64] ;  /* 0x0000002a04000981 */ /* 0x000f28000c1e1900 */
[----:B------:R-:W4:Y:S01]  /*1770*/  @P0 LDG.E R3, desc[UR42][R4.64+0x4] ;  /* 0x0000042a04030981 */ /* 0x000f22000c1e1900 */
[----:B---3--:R-:W-:-:S05]  /*1780*/  @P1 IMAD.WIDE R6, R23, 0x4, R6 ;  /* 0x0000000417061825 */ /* 0x008fca00078e0206 */
[----:B------:R0:W5:Y:S01]  /*1790*/  @P1 LDG.E R24, desc[UR42][R6.64] ;  /* 0x0000002a06181981 */ /* 0x000162000c1e1900 */
[----:B-1----:R-:W-:Y:S01]  /*17a0*/  ISETP.NE.AND P1, PT, R8, 0x1, PT ;  /* 0x000000010800780c */ /* 0x002fe20003f25270 */
[----:B------:R-:W-:Y:S01]  /*17b0*/  IMAD.SHL.U32 R212, R21, 0x80, RZ ;  /* 0x0000008015d47824 */ /* 0x000fe200078e00ff */
[----:B--2---:R-:W-:Y:S01]  /*17c0*/  ISETP.GE.AND P2, PT, R13, 0x1, PT ;  /* 0x000000010d00780c */ /* 0x004fe20003f46270 */
[----:B------:R-:W-:-:S10]  /*17d0*/  IMAD.IADD R11, R28, 0x1, -R11 ;  /* 0x000000011c0b7824 */ /* 0x000fd400078e0a0b */
[----:B------:R-:W1:Y:S08]  /*17e0*/  @P1 LDC R9, c[0x0][0x44c] ;  /* 0x00011300ff091b82 */ /* 0x000e700000000800 */
[----:B------:R-:W2:Y:S01]  /*17f0*/  @P1 LDC R8, c[0x0][0x450] ;  /* 0x00011400ff081b82 */ /* 0x000ea20000000800 */
[----:B----4-:R-:W-:Y:S02]  /*1800*/  @P0 IMAD.IADD R2, R3, 0x1, -R0 ;  /* 0x0000000103020824 */ /* 0x010fe400078e0a00 */
[----:B------:R-:W-:-:S02]  /*1810*/  VIADD R0, R212, 0x7f ;  /* 0x0000007fd4007836 */ /* 0x000fc40000000000 */
[----:B------:R-:W-:Y:S02]  /*1820*/  IMAD.IADD R203, R11, 0x1, R2 ;  /* 0x000000010bcb7824 */ /* 0x000fe400078e0202 */
[----:B-1----:R-:W-:-:S03]  /*1830*/  @P1 IMAD.HI.U32 R3, R0, R9, RZ ;  /* 0x0000000900031227 */ /* 0x002fc600078e00ff */
[C---:B------:R-:W-:Y:S01]  /*1840*/  IADD3 R5, R203.reuse, 0x1, -R202 ;  /* 0x00000001cb057810 */ /* 0x040fe20007ffe8ca */
[----:B------:R-:W-:Y:S01]  /*1850*/  IMAD.MOV.U32 R4, RZ, RZ, R0 ;  /* 0x000000ffff047224 */ /* 0x000fe200078e0000 */
[----:B--2---:R-:W-:Y:S01]  /*1860*/  @P1 SHF.R.U32.HI R4, RZ, R8, R3 ;  /* 0x00000008ff041219 */ /* 0x004fe20000011603 */
[----:B------:R-:W-:-:S04]  /*1870*/  VIADD R0, R203, 0x7f ;  /* 0x0000007fcb007836 */ /* 0x000fc80000000000 */
[----:B0-----:R-:W-:Y:S01]  /*1880*/  IMAD.IADD R7, R5, 0x1, R4 ;  /* 0x0000000105077824 */ /* 0x001fe200078e0204 */
[----:B------:R-:W-:-:S04]  /*1890*/  SHF.R.S32.HI R3, RZ, 0x1f, R0 ;  /* 0x0000001fff037819 */ /* 0x000fc80000011400 */
[----:B------:R-:W-:Y:S01]  /*18a0*/  LEA.HI R3, R3, R0, RZ, 0x7 ;  /* 0x0000000003037211 */ /* 0x000fe200078f38ff */
[----:B------:R-:W-:-:S03]  /*18b0*/  IMAD.IADD R0, R7, 0x1, R12 ;  /* 0x0000000107007824 */ /* 0x000fc600078e020c */
[----:B------:R-:W-:Y:S01]  /*18c0*/  SHF.R.S32.HI R25, RZ, 0x7, R3 ;  /* 0x00000007ff197819 */ /* 0x000fe20000011403 */
[----:B------:R-:W-:Y:S06]  /*18d0*/  @!P2 BRA `(.L_x_1585) ;  /* 0x000000000048a947 */ /* 0x000fec0003800000 */
[C---:B------:R-:W-:Y:S01]  /*18e0*/  ISETP.GT.AND P0, PT, R7.reuse, RZ, PT ;  /* 0x000000ff0700720c */ /* 0x040fe20003f04270 */
[----:B------:R-:W-:Y:S01]  /*18f0*/  BSSY B0, `(.L_x_1586) ;  /* 0x000000e000007945 */ /* 0x000fe20003800000 */
[----:B------:R-:W-:-:S11]  /*1900*/  VIADD R3, R7, 0xffffffff ;  /* 0xffffffff07037836 */ /* 0x000fd60000000000 */
[----:B------:R-:W-:Y:S05]  /*1910*/  @P0 BRA `(.L_x_1587) ;  /* 0x00000000001c0947 */ /* 0x000fea0003800000 */
[----:B------:R-:W-:Y:S01]  /*1920*/  ISETP.NE.AND P0, PT, R13, 0x1, PT ;  /* 0x000000010d00780c */ /* 0x000fe20003f05270 */
[----:B------:R-:W-:-:S12]  /*1930*/  IMAD.MOV R3, RZ, RZ, -R7 ;  /* 0x000000ffff037224 */ /* 0x000fd800078e0a07 */
[----:B------:R-:W0:Y:S02]  /*1940*/  @P0 LDC.64 R4, c[0x0][0x9e8] ;  /* 0x00027a00ff040b82 */ /* 0x000e240000000a00 */
[----:B0-----:R-:W-:-:S05]  /*1950*/  @P0 IMAD.HI.U32 R4, R3, R4, RZ ;  /* 0x0000000403040227 */ /* 0x001fca00078e00ff */
[----:B------:R-:W-:-:S04]  /*1960*/  @P0 SHF.R.U32.HI R3, RZ, R5, R4 ;  /* 0x00000005ff030219 */ /* 0x000fc80000011604 */
[----:B------:R-:W-:Y:S01]  /*1970*/  LOP3.LUT R3, RZ, R3, RZ, 0x33, !PT ;  /* 0x00000003ff037212 */ /* 0x000fe200078e33ff */
[----:B------:R-:W-:Y:S06]  /*1980*/  BRA `(.L_x_1588) ;  /* 0x0000000000107947 */ /* 0x000fec0003800000 */
.L_x_1587:
[----:B------:R-:W-:-:S13]  /*1990*/  ISETP.NE.AND P0, PT, R13, 0x1, PT ;  /* 0x000000010d00780c */ /* 0x000fda0003f05270 */
[----:B------:R-:W0:Y:S02]  /*19a0*/  @P0 LDC.64 R4, c[0x0][0x9e8] ;  /* 0x00027a00ff040b82 */ /* 0x000e240000000a00 */
[----:B0-----:R-:W-:-:S05]  /*19b0*/  @P0 IMAD.HI.U32 R4, R3, R4, RZ ;  /* 0x0000000403040227 */ /* 0x001fca00078e00ff */
[----:B------:R-:W-:-:S07]  /*19c0*/  @P0 SHF.R.U32.HI R3, RZ, R5, R4 ;  /* 0x00000005ff030219 */ /* 0x000fce0000011604 */
.L_x_1588:
[----:B------:R-:W-:Y:S05]  /*19d0*/  BSYNC B0 ;  /* 0x0000000000007941 */ /* 0x000fea0003800000 */
.L_x_1586:
[----:B------:R-:W-:-:S05]  /*19e0*/  IMAD R3, R3, R13, R13 ;  /* 0x0000000d03037224 */ /* 0x000fca00078e020d */
[----:B------:R-:W-:-:S07]  /*19f0*/  VIMNMX R0, R0, R3, PT ;  /* 0x0000000300007248 */ /* 0x000fce0003fe0100 */
.L_x_1585:
[----:B------:R-:W0:Y:S01]  /*1a00*/  @P1 LDC R3, c[0x0][0x44c] ;  /* 0x00011300ff031b82 */ /* 0x000e220000000800 */
[----:B------:R-:W-:Y:S01]  /*1a10*/  IMAD.IADD R88, R203, 0x1, -R202 ;  /* 0x00000001cb587824 */ /* 0x000fe200078e0aca */
[----:B------:R-:W-:-:S06]  /*1a20*/  ULDC UR4, c[0x0][0x9dc] ;  /* 0x0002770000047ab9 */ /* 0x000fcc0000000800 */
[----:B------:R-:W1:Y:S01]  /*1a30*/  @P1 LDC R5, c[0x0][0x450] ;  /* 0x00011400ff051b82 */ /* 0x000e620000000800 */
[----:B0-----:R-:W-:-:S04]  /*1a40*/  @P1 IMAD.HI.U32 R4, R212, R3, RZ ;  /* 0x00000003d4041227 */ /* 0x001fc800078e00ff */
[----:B------:R-:W-:Y:S01]  /*1a50*/  IMAD.MOV.U32 R3, RZ, RZ, R212 ;  /* 0x000000ffff037224 */ /* 0x000fe200078e00d4 */
[----:B-1----:R-:W-:-:S05]  /*1a60*/  @P1 SHF.R.U32.HI R3, RZ, R5, R4 ;  /* 0x00000005ff031219 */ /* 0x002fca0000011604 */
[----:B------:R-:W-:-:S04]  /*1a70*/  IMAD.IADD R3, R88, 0x1, R3 ;  /* 0x0000000158037824 */ /* 0x000fc800078e0203 */
[----:B------:R-:W-:Y:S01]  /*1a80*/  VIADD R4, R3, -UR4 ;  /* 0x8000000403047c36 */ /* 0x000fe20008000000 */
[----:B------:R-:W-:Y:S06]  /*1a90*/  @!P2 BRA `(.L_x_1589) ;  /* 0x000000000044a947 */ /* 0x000fec0003800000 */
[----:B------:R-:W-:Y:S01]  /*1aa0*/  ISETP.GT.AND P0, PT, R3, -0x1, PT ;  /* 0xffffffff0300780c */ /* 0x000fe20003f04270 */
[----:B------:R-:W-:-:S12]  /*1ab0*/  BSSY B0, `(.L_x_1590) ;  /* 0x000000d000007945 */ /* 0x000fd80003800000 */
[----:B------:R-:W-:Y:S05]  /*1ac0*/  @P0 BRA `(.L_x_1591) ;  /* 0x00000000001c0947 */ /* 0x000fea0003800000 */
[----:B------:R-:W-:Y:S02]  /*1ad0*/  ISETP.NE.AND P0, PT, R13, 0x1, PT ;  /* 0x000000010d00780c */ /* 0x000fe40003f05270 */
[----:B------:R-:W-:-:S11]  /*1ae0*/  LOP3.LUT R3, RZ, R3, RZ, 0x33, !PT ;  /* 0x00000003ff037212 */ /* 0x000fd600078e33ff */
[----:B------:R-:W0:Y:S02]  /*1af0*/  @P0 LDC.64 R6, c[0x0][0x9e8] ;  /* 0x00027a00ff060b82 */ /* 0x000e240000000a00 */
[----:B0-----:R-:W-:-:S05]  /*1b00*/  @P0 IMAD.HI.U32 R6, R3, R6, RZ ;  /* 0x0000000603060227 */ /* 0x001fca00078e00ff */
[----:B------:R-:W-:-:S04]  /*1b10*/  @P0 SHF.R.U32.HI R3, RZ, R7, R6 ;  /* 0x00000007ff030219 */ /* 0x000fc80000011606 */
[----:B------:R-:W-:Y:S01]  /*1b20*/  LOP3.LUT R3, RZ, R3, RZ, 0x33, !PT ;  /* 0x00000003ff037212 */ /* 0x000fe200078e33ff */
[----:B------:R-:W-:Y:S06]  /*1b30*/  BRA `(.L_x_1592) ;  /* 0x0000000000107947 */ /* 0x000fec0003800000 */
.L_x_1591:
[----:B------:R-:W-:-:S13]  /*1b40*/  ISETP.NE.AND P0, PT, R13, 0x1, PT ;  /* 0x000000010d00780c */ /* 0x000fda0003f05270 */
[----:B------:R-:W0:Y:S02]  /*1b50*/  @P0 LDC.64 R6, c[0x0][0x9e8] ;  /* 0x00027a00ff060b82 */ /* 0x000e240000000a00 */
[----:B0-----:R-:W-:-:S05]  /*1b60*/  @P0 IMAD.HI.U32 R6, R3, R6, RZ ;  /* 0x0000000603060227 */ /* 0x001fca00078e00ff */
[----:B------:R-:W-:-:S07]  /*1b70*/  @P0 SHF.R.U32.HI R3, RZ, R7, R6 ;  /* 0x00000007ff030219 */ /* 0x000fce0000011606 */
.L_x_1592:
[----:B------:R-:W-:Y:S05]  /*1b80*/  BSYNC B0 ;  /* 0x0000000000007941 */ /* 0x000fea0003800000 */
.L_x_1590:
[----:B------:R-:W-:-:S05]  /*1b90*/  IMAD R3, R3, R13, RZ ;  /* 0x0000000d03037224 */ /* 0x000fca00078e02ff */
[----:B------:R-:W-:-:S07]  /*1ba0*/  VIMNMX R4, R4, R3, !PT ;  /* 0x0000000304047248 */ /* 0x000fce0007fe0100 */
.L_x_1589:
[----:B------:R-:W-:Y:S01]  /*1bb0*/  VIADD R0, R0, 0x7f ;  /* 0x0000007f00007836 */ /* 0x000fe20000000000 */
[----:B------:R-:W-:-:S04]  /*1bc0*/  SHF.R.S32.HI R5, RZ, 0x1f, R4 ;  /* 0x0000001fff057819 */ /* 0x000fc80000011404 */
[----:B------:R-:W-:Y:S02]  /*1bd0*/  SHF.R.S32.HI R3, RZ, 0x1f, R0 ;  /* 0x0000001fff037819 */ /* 0x000fe40000011400 */
[----:B------:R-:W-:Y:S02]  /*1be0*/  LEA.HI R5, R5, R4, RZ, 0x7 ;  /* 0x0000000405057211 */ /* 0x000fe400078f38ff */
[----:B------:R-:W-:Y:S02]  /*1bf0*/  LEA.HI R3, R3, R0, RZ, 0x7 ;  /* 0x0000000003037211 */ /* 0x000fe400078f38ff */
[----:B------:R-:W-:Y:S02]  /*1c00*/  SHF.R.S32.HI R5, RZ, 0x7, R5 ;  /* 0x00000007ff057819 */ /* 0x000fe40000011405 */
[----:B------:R-:W-:Y:S02]  /*1c10*/  SHF.R.S32.HI R0, RZ, 0x7, R3 ;  /* 0x00000007ff007819 */ /* 0x000fe40000011403 */
[----:B------:R-:W-:-:S02]  /*1c20*/  VIMNMX R5, RZ, R5, !PT ;  /* 0x00000005ff057248 */ /* 0x000fc40007fe0100 */
[----:B------:R-:W-:-:S03]  /*1c30*/  VIMNMX R0, R25, R0, PT ;  /* 0x0000000019007248 */ /* 0x000fc60003fe0100 */
[--C-:B------:R-:W-:Y:S02]  /*1c40*/  IMAD R5, R5, 0x80, -R11.reuse ;  /* 0x0000008005057824 */ /* 0x100fe400078e0a0b */
[----:B------:R-:W-:-:S03]  /*1c50*/  IMAD R3, R0, 0x80, -R11 ;  /* 0x0000008000037824 */ /* 0x000fc600078e0a0b */
[----:B------:R-:W-:Y:S02]  /*1c60*/  VIMNMX R5, RZ, R5, !PT ;  /* 0x00000005ff057248 */ /* 0x000fe40007fe0100 */
[----:B------:R-:W-:Y:S02]  /*1c70*/  VIMNMX R0, R3, R2, PT ;  /* 0x0000000203007248 */ /* 0x000fe40003fe0100 */
[----:B------:R-:W-:Y:S02]  /*1c80*/  SHF.R.U32.HI R27, RZ, 0x7, R5 ;  /* 0x00000007ff1b7819 */ /* 0x000fe40000011605 */
[----:B------:R-:W-:-:S03]  /*1c90*/  ISETP.GT.AND P0, PT, R0, R5, PT ;  /* 0x000000050000720c */ /* 0x000fc60003f04270 */
[----:B------:R-:W-:-:S10]  /*1ca0*/  IMAD.MOV.U32 R26, RZ, RZ, R27 ;  /* 0x000000ffff1a7224 */ /* 0x000fd400078e001b */
[----:B------:R-:W-:-:S05]  /*1cb0*/  @P0 VIADD R0, R0, 0x7f ;  /* 0x0000007f00000836 */ /* 0x000fca0000000000 */
[----:B------:R-:W-:-:S04]  /*1cc0*/  @P0 SHF.R.S32.HI R3, RZ, 0x1f, R0 ;  /* 0x0000001fff030819 */ /* 0x000fc80000011400 */
[----:B------:R-:W-:-:S04]  /*1cd0*/  @P0 LEA.HI R3, R3, R0, RZ, 0x7 ;  /* 0x0000000003030211 */ /* 0x000fc800078f38ff */
[----:B------:R-:W-:Y:S02]  /*1ce0*/  @P0 SHF.R.S32.HI R26, RZ, 0x7, R3 ;  /* 0x00000007ff1a0819 */ /* 0x000fe40000011403 */
[----:B------:R-:W-:Y:S02]  /*1cf0*/  PLOP3.LUT P0, PT, PT, PT, PT, 0x80, 0x0 ;  /* 0x000000000000781c */ /* 0x000fe40003f0f070 */
[----:B------:R-:W-:-:S13]  /*1d00*/  ISETP.GT.AND P1, PT, R26, R27, PT ;  /* 0x0000001b1a00720c */ /* 0x000fda0003f24270 */
[----:B------:R-:W-:Y:S05]  /*1d10*/  @!P1 BRA `(.L_x_1593) ;  /* 0x0000007c00149947 */ /* 0x000fea0003800000 */
        /* <DEDUP_REMOVED lines=20> */
.L_x_1595:
[----:B------:R-:W-:Y:S05]  /*1e60*/  BSYNC B6 ;  /* 0x0000000000067941 */ /* 0x000fea0003800000 */
.L_x_1594:
        /* <DEDUP_REMOVED lines=20> */
.L_x_1597:
[----:B------:R-:W-:Y:S05]  /*1fb0*/  BSYNC B6 ;  /* 0x0000000000067941 */ /* 0x000fea0003800000 */
.L_x_1596:
[----:B------:R-:W-:Y:S01]  /*1fc0*/  ULDC.64 UR4, c[0x0][0x9f8] ;  /* 0x00027e0000047ab9 */ /* 0x000fe20000000a00 */
[----:B------:R-:W2:Y:S01]  /*1fd0*/  LDL R32, [R1+0x8] ;  /* 0x0000080001207983 */ /* 0x000ea20000100800 */
[----:B------:R-:W-:Y:S01]  /*1fe0*/  ISETP.NE.U32.AND P0, PT, RZ, UR4, PT ;  /* 0x00000004ff007c0c */ /* 0x000fe2000bf05070 */
[----:B------:R-:W-:Y:S01]  /*1ff0*/  IMAD.MOV.U32 R81, RZ, RZ, R23 ;  /* 0x000000ffff517224 */ /* 0x000fe200078e0017 */
[----:B------:R-:W0:Y:S01]  /*2000*/  LDC.64 R70, c[0x0][0x408] ;  /* 0x00010200ff467b82 */ /* 0x000e220000000a00 */
[----:B------:R-:W1:Y:S01]  /*2010*/  S2R R31, SR_TID.X ;  /* 0x00000000001f7919 */ /* 0x000e620000002100 */
[----:B------:R-:W-:Y:S01]  /*2020*/  ISETP.NE.AND.EX P0, PT, RZ, UR5, PT, P0 ;  /* 0x00000005ff007c0c */ /* 0x000fe2000bf05300 */
[----:B------:R-:W-:-:S05]  /*2030*/  VIADD R80, R18, 0x20 ;  /* 0x0000002012507836 */ /* 0x000fca0000000000 */
[----:B------:R-:W3:Y:S08]  /*2040*/  LDC.64 R68, c[0x0][0x3f8] ;  /* 0x0000fe00ff447b82 */ /* 0x000ef00000000a00 */
[----:B------:R-:W4:Y:S08]  /*2050*/  @P0 LDC.64 R4, c[0x0][0x9f8] ;  /* 0x00027e00ff040b82 */ /* 0x000f300000000a00 */
[----:B------:R-:W3:Y:S01]  /*2060*/  LDC R11, c[0x0][0x3f4] ;  /* 0x0000fd00ff0b7b82 */ /* 0x000ee20000000800 */
[----:B-1----:R-:W-:-:S04]  /*2070*/  SHF.R.U32.HI R30, RZ, 0x7, R31 ;  /* 0x00000007ff1e7819 */ /* 0x002fc8000001161f */
[----:B------:R-:W-:Y:S01]  /*2080*/  ISETP.NE.AND P6, PT, R30, 0x1, PT ;  /* 0x000000011e00780c */ /* 0x000fe20003fc5270 */
[----:B----4-:R-:W-:-:S05]  /*2090*/  @P0 IMAD.WIDE R4, R23, 0x4, R4 ;  /* 0x0000000417040825 */ /* 0x010fca00078e0204 */
[----:B------:R1:W4:Y:S01]  /*20a0*/  @P0 LDG.E R81, desc[UR42][R4.64] ;  /* 0x0000002a04510981 */ /* 0x000322000c1e1900 */
[----:B------:R-:W-:Y:S01]  /*20b0*/  VIADD R79, R18, 0x40 ;  /* 0x00000040124f7836 */ /* 0x000fe20000000000 */
[----:B------:R-:W-:Y:S01]  /*20c0*/  SHF.R.S32.HI R207, RZ, 0x1f, R206 ;  /* 0x0000001fffcf7819 */ /* 0x000fe200000114ce */
[----:B0-----:R-:W-:Y:S01]  /*20d0*/  IMAD.WIDE.U32 R20, R211, R70, R18 ;  /* 0x00000046d3147225 */ /* 0x001fe200078e0012 */
[----:B---3--:R-:W-:-:S03]  /*20e0*/  ISETP.GE.AND P3, PT, R80, R11, PT ;  /* 0x0000000b5000720c */ /* 0x008fc60003f66270 */
[----:B------:R-:W-:Y:S05]  /*20f0*/  @!P6 WARPSYNC.ALL ;  /* 0x000000000000e948 */ /* 0x000fea0003800000 */
[----:B------:R-:W-:Y:S01]  /*2100*/  ULDC UR4, c[0x0][0x2f4] ;  /* 0x0000bd0000047ab9 */ /* 0x000fe20000000800 */
[----:B-1----:R-:W-:Y:S01]  /*2110*/  SHF.R.S32.HI R5, RZ, 0x1f, R211 ;  /* 0x0000001fff057819 */ /* 0x002fe200000114d3 */
[-C--:B------:R-:W-:Y:S01]  /*2120*/  IMAD.WIDE.U32 R48, R211, R70.reuse, R206 ;  /* 0x00000046d3307225 */ /* 0x080fe200078e00ce */
[----:B------:R-:W-:Y:S02]  /*2130*/  ISETP.GE.AND P1, PT, R80, UR4, PT ;  /* 0x0000000450007c0c */ /* 0x000fe4000bf26270 */
[----:B------:R-:W-:Y:S01]  /*2140*/  ISETP.GE.AND P0, PT, R18, UR4, PT ;  /* 0x0000000412007c0c */ /* 0x000fe2000bf06270 */
[----:B------:R-:W-:Y:S01]  /*2150*/  IMAD R4, R5, R70, RZ ;  /* 0x0000004605047224 */ /* 0x000fe200078e02ff */
[----:B------:R-:W-:Y:S01]  /*2160*/  SEL R3, RZ, 0xffffffff, P1 ;  /* 0xffffffffff037807 */ /* 0x000fe20000800000 */
[----:B------:R-:W-:Y:S01]  /*2170*/  IMAD.WIDE.U32 R50, R211, R68, R18 ;  /* 0x00000044d3327225 */ /* 0x000fe200078e0012 */
[----:B------:R-:W-:-:S02]  /*2180*/  SEL R0, RZ, 0x1, P0 ;  /* 0x00000001ff007807 */ /* 0x000fc40000000000 */
[----:B------:R-:W-:Y:S01]  /*2190*/  ISETP.GE.AND P1, PT, R208, UR4, PT ;  /* 0x00000004d0007c0c */ /* 0x000fe2000bf26270 */
[----:B------:R-:W-:Y:S01]  /*21a0*/  IMAD.SHL.U32 R3, R3, 0x2, RZ ;  /* 0x0000000203037824 */ /* 0x000fe200078e00ff */
[----:B------:R-:W-:Y:S01]  /*21b0*/  ISETP.GE.AND P0, PT, R79, UR4, PT ;  /* 0x000000044f007c0c */ /* 0x000fe2000bf06270 */
[C---:B------:R-:W-:Y:S01]  /*21c0*/  IMAD R7, R211.reuse, R71, R4 ;  /* 0x00000047d3077224 */ /* 0x040fe200078e0204 */
[----:B------:R-:W-:Y:S01]  /*21d0*/  SEL R4, RZ, 0x8, P1 ;  /* 0x00000008ff047807 */ /* 0x000fe20000800000 */
[----:B------:R-:W-:Y:S01]  /*21e0*/  IMAD.WIDE.U32 R52, R211, R68, R206 ;  /* 0x00000044d3347225 */ /* 0x000fe200078e00ce */
[----:B------:R-:W-:Y:S02]  /*21f0*/  LOP3.LUT R0, R3, 0x2, R0, 0xe2, !PT ;  /* 0x0000000203007812 */ /* 0x000fe400078ee200 */
[----:B------:R-:W-:Y:S01]  /*2200*/  SEL R3, RZ, 0x4, P0 ;  /* 0x00000004ff037807 */ /* 0x000fe20000000000 */
[----:B------:R-:W-:Y:S01]  /*2210*/  IMAD.IADD R21, R21, 0x1, R7 ;  /* 0x0000000115157824 */ /* 0x000fe200078e0207 */
[----:B------:R-:W-:Y:S01]  /*2220*/  ISETP.GE.AND P0, PT, R205, UR4, PT ;  /* 0x00000004cd007c0c */ /* 0x000fe2000bf06270 */
[----:B------:R-:W-:Y:S01]  /*2230*/  IMAD.IADD R49, R7, 0x1, R49 ;  /* 0x0000000107317824 */ /* 0x000fe200078e0231 */
[----:B------:R-:W-:Y:S01]  /*2240*/  LOP3.LUT R0, R4, R0, R3, 0xfe, !PT ;  /* 0x0000000004007212 */ /* 0x000fe200078efe03 */
[----:B------:R-:W-:Y:S01]  /*2250*/  IMAD R4, R5, R68, RZ ;  /* 0x0000004405047224 */ /* 0x000fe200078e02ff */
[----:B------:R-:W-:Y:S01]  /*2260*/  SEL R3, RZ, 0x10, P0 ;  /* 0x00000010ff037807 */ /* 0x000fe20000000000 */
[----:B------:R-:W-:Y:S01]  /*2270*/  VIADD R31, R31, 0xffffff80 ;  /* 0xffffff801f1f7836 */ /* 0x000fe20000000000 */
[----:B------:R-:W-:Y:S01]  /*2280*/  ISETP.GE.AND P0, PT, R18, R11, PT ;  /* 0x0000000b1200720c */ /* 0x000fe20003f06270 */
[----:B------:R-:W-:Y:S01]  /*2290*/  IMAD R7, R211, R69, R4 ;  /* 0x00000045d3077224 */ /* 0x000fe200078e0204 */
[----:B------:R-:W-:Y:S01]  /*22a0*/  ISETP.GE.AND P2, PT, R79, R11, PT ;  /* 0x0000000b4f00720c */ /* 0x000fe20003f46270 */
[----:B-----5:R-:W-:Y:S01]  /*22b0*/  IMAD.WIDE.U32 R20, R24, R70, R20 ;  /* 0x0000004618147225 */ /* 0x020fe200078e0014 */
[----:B------:R-:W-:-:S02]  /*22c0*/  LOP3.LUT R0, R0, R3, RZ, 0xfc, !PT ;  /* 0x0000000300007212 */ /* 0x000fc400078efcff */
[----:B------:R-:W-:Y:S01]  /*22d0*/  SEL R3, R11, RZ, P0 ;  /* 0x000000ff0b037207 */ /* 0x000fe20000000000 */
[----:B------:R-:W-:Y:S01]  /*22e0*/  IMAD.IADD R51, R51, 0x1, R7 ;  /* 0x0000000133337824 */ /* 0x000fe200078e0207 */
[----:B------:R-:W-:Y:S01]  /*22f0*/  SEL R5, R11, RZ, P3 ;  /* 0x000000ff0b057207 */ /* 0x000fe20001800000 */
[----:B------:R-:W-:Y:S01]  /*2300*/  IMAD.IADD R53, R7, 0x1, R53 ;  /* 0x0000000107357824 */ /* 0x000fe200078e0235 */
[----:B------:R-:W-:Y:S01]  /*2310*/  SEL R4, R11, RZ, P2 ;  /* 0x000000ff0b047207 */ /* 0x000fe20001000000 */
[----:B------:R-:W-:Y:S01]  /*2320*/  IMAD.IADD R3, R18, 0x1, R3 ;  /* 0x0000000112037824 */ /* 0x000fe200078e0203 */
[----:B------:R-:W-:Y:S01]  /*2330*/  SHF.R.S32.HI R9, RZ, 0x1f, R24 ;  /* 0x0000001fff097819 */ /* 0x000fe20000011418 */
[----:B------:R-:W-:Y:S01]  /*2340*/  IMAD.IADD R5, R80, 0x1, R5 ;  /* 0x0000000150057824 */ /* 0x000fe200078e0205 */
[----:B------:R-:W-:Y:S01]  /*2350*/  LEA.HI R12, R31, R31, RZ, 0x1 ;  /* 0x0000001f1f0c7211 */ /* 0x000fe200078f08ff */
[----:B------:R-:W-:Y:S01]  /*2360*/  IMAD.IADD R7, R79, 0x1, R4 ;  /* 0x000000014f077824 */ /* 0x000fe200078e0204 */
[----:B------:R-:W-:Y:S01]  /*2370*/  SHF.R.S32.HI R4, RZ, 0x1f, R3 ;  /* 0x0000001fff047819 */ /* 0x000fe20000011403 */
[C---:B------:R-:W-:Y:S01]  /*2380*/  IMAD R10, R9.reuse, R70, RZ ;  /* 0x00000046090a7224 */ /* 0x040fe200078e02ff */
[----:B------:R-:W-:Y:S01]  /*2390*/  SHF.R.S32.HI R6, RZ, 0x1f, R5 ;  /* 0x0000001fff067819 */ /* 0x000fe20000011405 */
[----:B------:R-:W-:Y:S01]  /*23a0*/  IMAD R9, R9, R68, RZ ;  /* 0x0000004409097224 */ /* 0x000fe200078e02ff */
[----:B------:R-:W-:Y:S01]  /*23b0*/  SHF.R.S32.HI R8, RZ, 0x1f, R7 ;  /* 0x0000001fff087819 */ /* 0x000fe20000011407 */
[----:B------:R-:W-:Y:S01]  /*23c0*/  IMAD R61, R24, R71, R10 ;  /* 0x00000047183d7224 */ /* 0x000fe200078e020a */
[-C--:B------:R-:W-:Y:S01]  /*23d0*/  LEA.HI R77, R4, R3.reuse, RZ, 0x4 ;  /* 0x00000003044d7211 */ /* 0x080fe200078f20ff */
[----:B------:R-:W-:Y:S01]  /*23e0*/  IMAD.WIDE.U32 R48, R24, R70, R48 ;  /* 0x0000004618307225 */ /* 0x000fe200078e0030 */
[----:B------:R-:W-:-:S02]  /*23f0*/  LEA.HI R3, R4, R3, RZ, 0x6 ;  /* 0x0000000304037211 */ /* 0x000fc400078f30ff */
[----:B------:R-:W-:Y:S01]  /*2400*/  LEA.HI R76, R6, R5, RZ, 0x4 ;  /* 0x00000005064c7211 */ /* 0x000fe200078f20ff */
[----:B------:R-:W-:Y:S01]  /*2410*/  IMAD R9, R24, R69, R9 ;  /* 0x0000004518097224 */ /* 0x000fe200078e0209 */
[----:B------:R-:W-:Y:S01]  /*2420*/  LEA.HI R75, R8, R7, RZ, 0x4 ;  /* 0x00000007084b7211 */ /* 0x000fe200078f20ff */
[----:B------:R-:W-:Y:S01]  /*2430*/  IMAD.SHL.U32 R4, R3, 0x80, RZ ;  /* 0x0000008003047824 */ /* 0x000fe200078e00ff */
[----:B------:R-:W-:Y:S01]  /*2440*/  LEA.HI R5, R6, R5, RZ, 0x6 ;  /* 0x0000000506057211 */ /* 0x000fe200078f30ff */
[-C--:B------:R-:W-:Y:S01]  /*2450*/  IMAD.WIDE.U32 R50, R24, R68.reuse, R50 ;  /* 0x0000004418327225 */ /* 0x080fe200078e0032 */
[----:B------:R-:W-:Y:S02]  /*2460*/  LEA.HI R7, R8, R7, RZ, 0x6 ;  /* 0x0000000708077211 */ /* 0x000fe400078f30ff */
[----:B------:R-:W-:Y:S01]  /*2470*/  LOP3.LUT R3, R215, 0x30, R77, 0xf8, !PT ;  /* 0x00000030d7037812 */ /* 0x000fe200078ef84d */
[----:B------:R-:W-:Y:S01]  /*2480*/  IMAD.SHL.U32 R6, R5, 0x80, RZ ;  /* 0x0000008005067824 */ /* 0x000fe200078e00ff */
[----:B------:R-:W-:Y:S01]  /*2490*/  LOP3.LUT R12, R12, 0xfffffffe, RZ, 0xc0, !PT ;  /* 0xfffffffe0c0c7812 */ /* 0x000fe200078ec0ff */
[----:B------:R-:W-:Y:S01]  /*24a0*/  IMAD.SHL.U32 R8, R7, 0x80, RZ ;  /* 0x0000008007087824 */ /* 0x000fe200078e00ff */
[C---:B------:R-:W-:Y:S01]  /*24b0*/  LOP3.LUT R5, R215.reuse, 0x30, R76, 0xf8, !PT ;  /* 0x00000030d7057812 */ /* 0x040fe200078ef84c */
[----:B------:R-:W-:Y:S01]  /*24c0*/  IMAD.WIDE.U32 R52, R24, R68, R52 ;  /* 0x0000004418347225 */ /* 0x000fe200078e0034 */
[----:B------:R-:W-:-:S02]  /*24d0*/  LOP3.LUT R7, R215, 0x30, R75, 0xf8, !PT ;  /* 0x00000030d7077812 */ /* 0x000fc400078ef84b */
[----:B------:R-:W-:Y:S01]  /*24e0*/  LOP3.LUT R4, R4, 0xffffe000, RZ, 0xc0, !PT ;  /* 0xffffe00004047812 */ /* 0x000fe200078ec0ff */
[----:B------:R-:W-:Y:S01]  /*24f0*/  IMAD.IADD R12, R31, 0x1, -R12 ;  /* 0x000000011f0c7824 */ /* 0x000fe200078e0a0c */
[-C--:B------:R-:W-:Y:S01]  /*2500*/  LOP3.LUT R3, R3, R216.reuse, RZ, 0x3c, !PT ;  /* 0x000000d803037212 */ /* 0x080fe200078e3cff */
[----:B------:R-:W-:Y:S01]  /*2510*/  IMAD.IADD R62, R21, 0x1, R61 ;  /* 0x00000001153e7824 */ /* 0x000fe200078e023d */
[----:B------:R-:W-:Y:S01]  /*2520*/  LOP3.LUT R6, R6, 0xffffe000, RZ, 0xc0, !PT ;  /* 0xffffe00006067812 */ /* 0x000fe200078ec0ff */
[----:B------:R-:W-:Y:S01]  /*2530*/  IMAD.IADD R78, R29, 0x1, R28 ;  /* 0x000000011d4e7824 */ /* 0x000fe200078e021c */
[-C--:B------:R-:W-:Y:S01]  /*2540*/  LOP3.LUT R5, R5, R216.reuse, RZ, 0x3c, !PT ;  /* 0x000000d805057212 */ /* 0x080fe200078e3cff */
[----:B------:R-:W-:Y:S01]  /*2550*/  IMAD R66, R12, 0x80, R211 ;  /* 0x000000800c427824 */ /* 0x000fe200078e02d3 */
[----:B------:R-:W-:Y:S01]  /*2560*/  LOP3.LUT R8, R8, 0xffffe000, RZ, 0xc0, !PT ;  /* 0xffffe00008087812 */ /* 0x000fe200078ec0ff */
[----:B------:R-:W-:Y:S01]  /*2570*/  VIADD R65, R30, 0x8 ;  /* 0x000000081e417836 */ /* 0x000fe20000000000 */
[----:B------:R-:W-:Y:S01]  /*2580*/  LOP3.LUT R7, R7, R216, RZ, 0x3c, !PT ;  /* 0x000000d807077212 */ /* 0x000fe200078e3cff */
[----:B------:R-:W-:Y:S01]  /*2590*/  IMAD.SHL.U32 R64, R11, 0x2, RZ ;  /* 0x000000020b407824 */ /* 0x000fe200078e00ff */
[----:B------:R-:W-:Y:S01]  /*25a0*/  IADD3 R74, R3, R4, R217 ;  /* 0x00000004034a7210 */ /* 0x000fe20007ffe0d9 */
[----:B------:R-:W-:Y:S01]  /*25b0*/  IMAD.IADD R61, R61, 0x1, R49 ;  /* 0x000000013d3d7824 */ /* 0x000fe200078e0231 */
[C---:B------:R-:W-:Y:S01]  /*25c0*/  SHF.L.U64.HI R71, R70.reuse, 0x7, R71 ;  /* 0x0000000746477819 */ /* 0x040fe20000010247 */
[----:B------:R-:W-:Y:S01]  /*25d0*/  IMAD.SHL.U32 R70, R70, 0x80, RZ ;  /* 0x0000008046467824 */ /* 0x000fe200078e00ff */
[C---:B------:R-:W-:Y:S01]  /*25e0*/  SHF.L.U64.HI R69, R68.reuse, 0x7, R69 ;  /* 0x0000000744457819 */ /* 0x040fe20000010245 */
[----:B------:R-:W-:Y:S01]  /*25f0*/  IMAD.SHL.U32 R68, R68, 0x80, RZ ;  /* 0x0000008044447824 */ /* 0x000fe200078e00ff */
[----:B------:R-:W-:Y:S01]  /*2600*/  LOP3.LUT R54, R0, 0x1, RZ, 0xc0, !PT ;  /* 0x0000000100367812 */ /* 0x000fe200078ec0ff */
[----:B------:R-:W-:Y:S01]  /*2610*/  IMAD.IADD R60, R51, 0x1, R9 ;  /* 0x00000001333c7824 */ /* 0x000fe200078e0209 */
[----:B------:R-:W-:Y:S01]  /*2620*/  P2R R83, PR, RZ, 0x8 ;  /* 0x00000008ff537803 */ /* 0x000fe20000000000 */
[----:B------:R-:W-:Y:S01]  /*2630*/  IMAD.IADD R59, R9, 0x1, R53 ;  /* 0x00000001093b7824 */ /* 0x000fe200078e0235 */
[----:B------:R-:W-:-:S02]  /*2640*/  P2R R84, PR, RZ, 0x4 ;  /* 0x00000004ff547803 */ /* 0x000fc40000000000 */
[--C-:B------:R-:W-:Y:S02]  /*2650*/  IADD3 R73, R5, R6, R217.reuse ;  /* 0x0000000605497210 */ /* 0x100fe40007ffe0d9 */
[----:B------:R-:W-:Y:S02]  /*2660*/  IADD3 R72, R7, R8, R217 ;  /* 0x0000000807487210 */ /* 0x000fe40007ffe0d9 */
[----:B------:R-:W-:Y:S02]  /*2670*/  SHF.R.S32.HI R67, RZ, 0x1f, R22 ;  /* 0x0000001fff437819 */ /* 0x000fe40000011416 */
[----:B------:R-:W-:Y:S02]  /*2680*/  LOP3.LUT R58, R77, 0xfffffff0, RZ, 0xc0, !PT ;  /* 0xfffffff04d3a7812 */ /* 0x000fe400078ec0ff */
[----:B------:R-:W-:Y:S02]  /*2690*/  LOP3.LUT R56, R76, 0xfffffff0, RZ, 0xc0, !PT ;  /* 0xfffffff04c387812 */ /* 0x000fe400078ec0ff */
[----:B------:R-:W-:Y:S01]  /*26a0*/  LOP3.LUT R55, R75, 0xfffffff0, RZ, 0xc0, !PT ;  /* 0xfffffff04b377812 */ /* 0x000fe200078ec0ff */
[----:B------:R-:W-:Y:S01]  /*26b0*/  @!P6 BAR.SYNC.DEFER_BLOCKING 0x9, 0x100 ;  /* 0x024400000000eb1d */ /* 0x000fe20000010000 */
[----:B--2---:R-:W-:-:S02]  /*26c0*/  LOP3.LUT P1, RZ, R32, 0x2, RZ, 0xc0, !PT ;  /* 0x0000000220ff7812 */ /* 0x004fc4000782c0ff */
[----:B------:R-:W-:-:S04]  /*26d0*/  ISETP.GE.AND P1, PT, R209, UR4, PT ;  /* 0x00000004d1007c0c */ /* 0x000fc8000bf26270 */
[----:B------:R-:W-:-:S04]  /*26e0*/  SEL R57, RZ, 0x20, P1 ;  /* 0x00000020ff397807 */ /* 0x000fc80000800000 */
[----:B------:R-:W-:-:S04]  /*26f0*/  LOP3.LUT R57, R0, R57, RZ, 0xfc, !PT ;  /* 0x0000003900397212 */ /* 0x000fc800078efcff */
[C---:B------:R-:W-:Y:S02]  /*2700*/  LOP3.LUT R3, R57.reuse, 0x2, RZ, 0xc0, !PT ;  /* 0x0000000239037812 */ /* 0x040fe400078ec0ff */
[----:B------:R-:W-:Y:S02]  /*2710*/  LOP3.LUT R0, R57, 0x4, RZ, 0xc0, !PT ;  /* 0x0000000439007812 */ /* 0x000fe400078ec0ff */
[----:B----4-:R-:W-:-:S07]  /*2720*/  SHF.R.S32.HI R63, RZ, 0x1f, R81 ;  /* 0x0000001fff3f7819 */ /* 0x010fce0000011451 */
.L_x_1656:
[----:B--2---:R-:W2:Y:S01]  /*2730*/  LDL R8, [R1+0x8] ;  /* 0x0000080001087983 */ /* 0x004ea20000100800 */
[----:B0-----:R-:W0:Y:S03]  /*2740*/  LDC R89, c[0x0][0x430] ;  /* 0x00010c00ff597b82 */ /* 0x001e260000000800 */
[----:B---3--:R-:W3:Y:S01]  /*2750*/  LDL R10, [R1+0x4] ;  /* 0x00000400010a7983 */ /* 0x008ee20000100800 */
[----:B------:R-:W-:-:S04]  /*2760*/  VIADD R26, R26, 0xffffffff ;  /* 0xffffffff1a1a7836 */ /* 0x000fc80000000000 */
[----:B------:R-:W-:Y:S01]  /*2770*/  IMAD R9, R26, 0x80, R66 ;  /* 0x000000801a097824 */ /* 0x000fe200078e0242 */
[----:B------:R-:W1:Y:S04]  /*2780*/  LDC R96, c[0x0][0x3f4] ;  /* 0x0000fd00ff607b82 */ /* 0x000e680000000800 */
[----:B------:R-:W-:-:S04]  /*2790*/  ISETP.GE.AND P1, PT, R9, R2, PT ;  /* 0x000000020900720c */ /* 0x000fc80003f26270 */
[----:B------:R-:W-:Y:S02]  /*27a0*/  ISETP.GT.OR P1, PT, R66, 0x7f, P1 ;  /* 0x0000007f4200780c */ /* 0x000fe40000f24670 */
[----:B0-----:R-:W-:-:S11]  /*27b0*/  ISETP.NE.AND P2, PT, R89, 0x1, PT ;  /* 0x000000015900780c */ /* 0x001fd60003f45270 */
[----:B------:R-:W0:Y:S08]  /*27c0*/  @!P1 LDC.64 R6, c[0x0][0x428] ;  /* 0x00010a00ff069b82 */ /* 0x000e300000000a00 */
[----:B----4-:R-:W4:Y:S08]  /*27d0*/  @P2 LDC R4, c[0x0][0x434] ;  /* 0x00010d00ff042b82 */ /* 0x010f300000000800 */
[----:B------:R-:W1:Y:S01]  /*27e0*/  @P2 LDC R5, c[0x0][0x438] ;  /* 0x00010e00ff052b82 */ /* 0x000e620000000800 */
[----:B------:R-:W-:-:S07]  /*27f0*/  IMAD.IADD R11, R78, 0x1, R9 ;  /* 0x000000014e0b7824 */ /* 0x000fce00078e0209 */
[----:B------:R-:W0:Y:S01]  /*2800*/  @!P1 LDC.64 R12, c[0x0][0x418] ;  /* 0x00010600ff0c9b82 */ /* 0x000e220000000a00 */
[----:B------:R-:W-:Y:S02]  /*2810*/  IMAD.MOV.U32 R9, RZ, RZ, R11 ;  /* 0x000000ffff097224 */ /* 0x000fe400078e000b */
[----:B----4-:R-:W-:-:S05]  /*2820*/  @P2 IMAD.HI.U32 R4, R11, R4, RZ ;  /* 0x000000040b042227 */ /* 0x010fca00078e00ff */
[----:B-1----:R-:W-:Y:S01]  /*2830*/  @P2 SHF.R.U32.HI R9, RZ, R5, R4 ;  /* 0x00000005ff092219 */ /* 0x002fe20000011604 */
[----:B0-----:R-:W-:-:S03]  /*2840*/  @!P1 IMAD R4, R63, R6, RZ ;  /* 0x000000063f049224 */ /* 0x001fc600078e02ff */
[--C-:B------:R-:W-:Y:S01]  /*2850*/  @!P1 SHF.R.S32.HI R5, RZ, 0x1f, R9.reuse ;  /* 0x0000001fff059819 */ /* 0x100fe20000011409 */
[----:B------:R-:W-:Y:S02]  /*2860*/  @!P1 IMAD R7, R81, R7, R4 ;  /* 0x0000000751079224 */ /* 0x000fe400078e0204 */
[----:B------:R-:W-:-:S04]  /*2870*/  @!P1 IMAD.MOV.U32 R4, RZ, RZ, R9 ;  /* 0x000000ffff049224 */ /* 0x000fc800078e0009 */
[----:B------:R-:W-:-:S04]  /*2880*/  @!P1 IMAD.WIDE.U32 R4, R81, R6, R4 ;  /* 0x0000000651049225 */ /* 0x000fc800078e0004 */
[----:B------:R-:W-:Y:S01]  /*2890*/  @!P1 IMAD.IADD R5, R5, 0x1, R7 ;  /* 0x0000000105059824 */ /* 0x000fe200078e0207 */
[----:B------:R-:W-:-:S04]  /*28a0*/  @!P1 LEA R6, P2, R4, R12, 0x2 ;  /* 0x0000000c04069211 */ /* 0x000fc800078410ff */
[----:B------:R-:W-:Y:S02]  /*28b0*/  @!P1 LEA.HI.X R7, R4, R13, R5, 0x2, P2 ;  /* 0x0000000d04079211 */ /* 0x000fe400010f1405 */
[----:B------:R-:W-:Y:S01]  /*28c0*/  ISETP.GE.AND P2, PT, R96, 0x1, PT ;  /* 0x000000016000780c */ /* 0x000fe20003f46270 */
[----:B------:R-:W-:Y:S01]  /*28d0*/  IMAD.MOV.U32 R87, RZ, RZ, RZ ;  /* 0x000000ffff577224 */ /* 0x000fe200078e00ff */
[----:B------:R-:W-:Y:S05]  /*28e0*/  YIELD ;  /* 0x0000000000007946 */ /* 0x000fea0003800000 */
[----:B------:R-:W-:Y:S01]  /*28f0*/  IMAD.MOV R4, RZ, RZ, -R9 ;  /* 0x000000ffff047224 */ /* 0x000fe200078e0a09 */
[----:B------:R-:W-:Y:S01]  /*2900*/  BSSY B0, `(.L_x_1598) ;  /* 0x00006a4000007945 */ /* 0x000fe20003800000 */
[----:B------:R0:W5:Y:S01]  /*2910*/  @!P1 LDG.E R87, desc[UR42][R6.64] ;  /* 0x0000002a06579981 */ /* 0x000162000c1e1900 */
[----:B------:R-:W-:Y:S01]  /*2920*/  ISETP.GT.AND P1, PT, R26, R27, PT ;  /* 0x0000001b1a00720c */ /* 0x000fe20003f24270 */
[----:B------:R-:W-:Y:S01]  /*2930*/  IMAD R89, R89, R4, R11 ;  /* 0x0000000459597224 */ /* 0x000fe200078e020b */
[----:B--2---:R-:W-:Y:S01]  /*2940*/  LOP3.LUT P3, RZ, R8, 0x2, RZ, 0xc0, !PT ;  /* 0x0000000208ff7812 */ /* 0x004fe2000786c0ff */
[----:B---3--:R-:W-:-:S04]  /*2950*/  IMAD R5, R200, 0x6000, R10 ;  /* 0x00006000c8057824 */ /* 0x008fc800078e020a */
[----:B------:R-:W-:-:S08]  /*2960*/  VIADD R85, R5, 0x20 ;  /* 0x0000002005557836 */ /* 0x000fd00000000000 */
[----:B------:R-:W-:Y:S02]  /*2970*/  @P3 VIADD R85, R5, 0xffffffe0 ;  /* 0xffffffe005553836 */ /* 0x000fe40000000000 */
[C---:B------:R-:W-:Y:S02]  /*2980*/  IMAD.IADD R86, R16.reuse, 0x1, R5 ;  /* 0x0000000110567824 */ /* 0x040fe400078e0205 */
[----:B------:R-:W-:Y:S01]  /*2990*/  IMAD.IADD R85, R16, 0x1, R85 ;  /* 0x0000000110557824 */ /* 0x000fe200078e0255 */
[----:B0-----:R-:W-:Y:S06]  /*29a0*/  @!P2 BRA `(.L_x_1599) ;  /* 0x00000064004ca947 */ /* 0x001fec0003800000 */
[----:B------:R-:W-:Y:S01]  /*29b0*/  SHF.R.S32.HI R90, RZ, 0x1f, R89 ;  /* 0x0000001fff5a7819 */ /* 0x000fe20000011459 */
[----:B------:R-:W-:Y:S01]  /*29c0*/  ULDC.64 UR4, c[0x0][0x300] ;  /* 0x0000c00000047ab9 */ /* 0x000fe20000000a00 */
[----:B-----5:R-:W-:Y:S01]  /*29d0*/  SHF.R.S32.HI R91, RZ, 0x1f, R87 ;  /* 0x0000001fff5b7819 */ /* 0x020fe20000011457 */
[----:B------:R-:W-:-:S04]  /*29e0*/  IMAD.WIDE.U32 R4, R89, UR4, RZ ;  /* 0x0000000459047c25 */ /* 0x000fc8000f8e00ff */
[----:B------:R-:W-:Y:S02]  /*29f0*/  IMAD R6, R90, UR4, RZ ;  /* 0x000000045a067c24 */ /* 0x000fe4000f8e02ff */
[----:B------:R-:W-:Y:S02]  /*2a00*/  IMAD R8, R71, R26, RZ ;  /* 0x0000001a47087224 */ /* 0x000fe400078e02ff */
[----:B------:R-:W-:Y:S01]  /*2a10*/  IMAD R7, R89, UR5, R6 ;  /* 0x0000000559077c24 */ /* 0x000fe2000f8e0206 */
[----:B------:R-:W-:Y:S01]  /*2a20*/  ULDC.64 UR4, c[0x0][0x310] ;  /* 0x0000c40000047ab9 */ /* 0x000fe20000000a00 */
[----:B------:R-:W-:Y:S02]  /*2a30*/  IMAD R92, R26, -0x80, R2 ;  /* 0xffffff801a5c7824 */ /* 0x000fe400078e0202 */
[----:B------:R-:W-:Y:S02]  /*2a40*/  IMAD R6, R91, UR4, RZ ;  /* 0x000000045b067c24 */ /* 0x000fe4000f8e02ff */
[----:B------:R-:W-:Y:S01]  /*2a50*/  IMAD.IADD R5, R5, 0x1, R7 ;  /* 0x0000000105057824 */ /* 0x000fe200078e0207 */
[----:B------:R-:W-:Y:S01]  /*2a60*/  VIMNMX R92, R92, 0x80, PT ;  /* 0x000000805c5c7848 */ /* 0x000fe20003fe0100 */
[----:B------:R-:W-:-:S02]  /*2a70*/  IMAD R7, R87, UR5, R6 ;  /* 0x0000000557077c24 */ /* 0x000fc4000f8e0206 */
[----:B------:R-:W-:Y:S01]  /*2a80*/  IMAD.WIDE.U32 R4, R87, UR4, R4 ;  /* 0x0000000457047c25 */ /* 0x000fe2000f8e0004 */
[----:B------:R-:W-:-:S03]  /*2a90*/  ULDC.64 UR4, c[0x0][0x308] ;  /* 0x0000c20000047ab9 */ /* 0x000fc60000000a00 */
[----:B------:R-:W-:Y:S01]  /*2aa0*/  IMAD.IADD R5, R5, 0x1, R7 ;  /* 0x0000000105057824 */ /* 0x000fe200078e0207 */
[----:B------:R-:W-:Y:S01]  /*2ab0*/  SHF.R.S32.HI R7, RZ, 0x1f, R26 ;  /* 0x0000001fff077819 */ /* 0x000fe2000001141a */
[----:B------:R-:W-:Y:S02]  /*2ac0*/  IMAD R9, R67, UR4, RZ ;  /* 0x0000000443097c24 */ /* 0x000fe4000f8e02ff */
[----:B------:R-:W-:-:S04]  /*2ad0*/  IMAD.WIDE.U32 R4, R22, UR4, R4 ;  /* 0x0000000416047c25 */ /* 0x000fc8000f8e0004 */
[----:B------:R-:W-:Y:S01]  /*2ae0*/  IMAD R9, R22, UR5, R9 ;  /* 0x0000000516097c24 */ /* 0x000fe2000f8e0209 */
[----:B------:R-:W-:Y:S01]  /*2af0*/  ULDC.64 UR4, c[0x0][0x2e8] ;  /* 0x0000ba0000047ab9 */ /* 0x000fe20000000a00 */
[-C--:B------:R-:W-:Y:S01]  /*2b00*/  IMAD R6, R69, R26.reuse, RZ ;  /* 0x0000001a45067224 */ /* 0x080fe200078e02ff */
[----:B------:R-:W-:Y:S01]  /*2b10*/  IADD3 R99, P2, R4, UR4, RZ ;  /* 0x0000000404637c10 */ /* 0x000fe2000ff5e0ff */
[----:B------:R-:W-:Y:S01]  /*2b20*/  ULDC.U8 UR4, c[0x0][0x410] ;  /* 0x0001040000047ab9 */ /* 0x000fe20000000000 */
[----:B------:R-:W-:Y:S02]  /*2b30*/  IMAD.WIDE.U32 R12, R68, R26, RZ ;  /* 0x0000001a440c7225 */ /* 0x000fe400078e00ff */
[----:B------:R-:W-:Y:S02]  /*2b40*/  IADD3.X R97, R5, UR5, R9, P2, !PT ;  /* 0x0000000505617c10 */ /* 0x000fe400097fe409 */
[----:B------:R-:W-:Y:S01]  /*2b50*/  ISETP.NE.AND P2, PT, RZ, UR4, PT ;  /* 0x00000004ff007c0c */ /* 0x000fe2000bf45270 */
[----:B------:R-:W-:-:S02]  /*2b60*/  IMAD R15, R7, R68, R6 ;  /* 0x00000044070f7224 */ /* 0x000fc400078e0206 */
[----:B------:R-:W-:Y:S02]  /*2b70*/  IMAD R7, R7, R70, R8 ;  /* 0x0000004607077224 */ /* 0x000fe400078e0208 */
[----:B------:R-:W-:-:S04]  /*2b80*/  IMAD.WIDE.U32 R10, R70, R26, RZ ;  /* 0x0000001a460a7225 */ /* 0x000fc800078e00ff */
[----:B------:R-:W-:Y:S02]  /*2b90*/  IMAD.IADD R15, R13, 0x1, R15 ;  /* 0x000000010d0f7824 */ /* 0x000fe400078e020f */
[----:B------:R-:W-:Y:S02]  /*2ba0*/  IMAD.IADD R14, R11, 0x1, R7 ;  /* 0x000000010b0e7824 */ /* 0x000fe400078e0207 */
[----:B------:R-:W-:Y:S05]  /*2bb0*/  @!P2 BRA `(.L_x_1600) ;  /* 0x000000300020a947 */ /* 0x000fea0003800000 */
[----:B------:R-:W-:Y:S01]  /*2bc0*/  ISETP.GE.AND P3, PT, R211, R92, PT ;  /* 0x0000005cd300720c */ /* 0x000fe20003f66270 */
        /* <DEDUP_REMOVED lines=12> */
[----:B------:R-:W-:Y:S01]  /*2c90*/  CS2R R94, SRZ ;  /* 0x00000000005e7805 */ /* 0x000fe2000001ff00 */
[----:B------:R-:W-:Y:S06]  /*2ca0*/  @P3 BRA `(.L_x_1602) ;  /* 0x0000000000903947 */ /* 0x000fec0003800000 */
        /* <DEDUP_REMOVED lines=36> */
.L_x_1602:
[----:B------:R-:W-:Y:S05]  /*2ef0*/  BSYNC B1 ;  /* 0x0000000000017941 */ /* 0x000fea0003800000 */
.L_x_1601:
[----:B------:R-:W-:Y:S01]  /*2f00*/  UISETP.NE.AND UP0, UPT, UR40, 0x3, UPT ;  /* 0x000000032800788c */ /* 0x000fe2000bf05270 */
[----:B-----5:R-:W-:Y:S02]  /*2f10*/  IMAD.MOV.U32 R98, RZ, RZ, R8 ;  /* 0x000000ffff627224 */ /* 0x020fe400078e0008 */
[----:B------:R-:W-:Y:S02]  /*2f20*/  IMAD.MOV.U32 R101, RZ, RZ, R30 ;  /* 0x000000ffff657224 */ /* 0x000fe400078e001e */
[----:B------:R-:W-:Y:S01]  /*2f30*/  IMAD.MOV.U32 R103, RZ, RZ, R34 ;  /* 0x000000ffff677224 */ /* 0x000fe200078e0022 */
[----:B------:R-:W-:Y:S01]  /*2f40*/  PLOP3.LUT P2, PT, PT, PT, UP0, 0x80, 0x0 ;  /* 0x000000000000781c */ /* 0x000fe20003f4f008 */
        /* <DEDUP_REMOVED lines=11> */
.L_x_1603:
[----:B------:R-:W-:Y:S01]  /*3000*/  IMAD R82, R200, 0x8, R16 ;  /* 0x00000008c8527824 */ /* 0x000fe200078e0210 */
[----:B------:R-:W-:Y:S01]  /*3010*/  SHF.L.U32 R93, R210, 0x1f, RZ ;  /* 0x0000001fd25d7819 */ /* 0x000fe200000006ff */
[----:B------:R-:W-:Y:S03]  /*3020*/  BSSY B1, `(.L_x_1604) ;  /* 0x0000003000017945 */ /* 0x000fe60003800000 */
[----:B------:R-:W1:Y:S02]  /*3030*/  SYNCS.PHASECHK.TRANS64.TRYWAIT P4, [R82+URZ+0x2a890], R93 ;  /* 0x02a8905d520075a7 */ /* 0x000e64000808017f */
[----:B-1----:R-:W-:Y:S05]  /*3040*/  @!P4 BRA `(.L_x_1605) ;  /* 0x000002640024c947 */ /* 0x002fea0003800000 */
.L_x_1966:
[----:B------:R-:W-:Y:S05]  /*3050*/  BSYNC B1 ;  /* 0x0000000000017941 */ /* 0x000fea0003800000 */
.L_x_1604:
[----:B------:R-:W-:-:S03]  /*3060*/  UMOV UR4, 0xffffffff ;  /* 0xffffffff00047882 */ /* 0x000fc60000000000 */
[----:B------:R-:W-:Y:S05]  /*3070*/  BRA.DIV UR4, `(.L_x_1606) ;  /* 0x00000266042c7947 */ /* 0x000fea000b800000 */
[----:B------:R-:W2:Y:S04]  /*3080*/  SHFL.IDX PT, R97, R97, RZ, 0x1e1f ;  /* 0x001e1fff61617589 */ /* 0x000ea800000e0000 */
[----:B------:R3:W4:Y:S02]  /*3090*/  SHFL.IDX PT, R14, R99, RZ, 0x1e1f ;  /* 0x001e1fff630e7589 */ /* 0x00072400000e0000 */
.L_x_1970:
[----:B------:R-:W-:Y:S05]  /*30a0*/  @P3 BRA `(.L_x_1607) ;  /* 0x0000006000a43947 */ /* 0x000fea0003800000 */
[----:B------:R-:W-:Y:S01]  /*30b0*/  ISETP.NE.AND P3, PT, R54, RZ, PT ;  /* 0x000000ff3600720c */ /* 0x000fe20003f65270 */
[----:B------:R-:W-:-:S12]  /*30c0*/  BSSY B1, `(.L_x_1608) ;  /* 0x0000071000017945 */ /* 0x000fd80003800000 */
[----:B------:R-:W-:Y:S05]  /*30d0*/  @!P3 BRA `(.L_x_1609) ;  /* 0x0000000400bcb947 */ /* 0x000fea0003800000 */
[----:B------:R1:W1:Y:S01]  /*30e0*/  LDS.128 R4, [R86+0x1e400] ;  /* 0x01e4000056047984 */ /* 0x0002620000000c00 */
[----:B0---4-:R-:W-:Y:S01]  /*30f0*/  IADD3 R10, P3, R18, R14, RZ ;  /* 0x0000000e120a7210 */ /* 0x011fe20007f7e0ff */
[----:B------:R-:W-:Y:S04]  /*3100*/  BSSY B2, `(.L_x_1610) ;  /* 0x000006b000027945 */ /* 0x000fe80003800000 */
[----:B--2---:R-:W-:Y:S01]  /*3110*/  IMAD.X R11, R97, 0x1, R19, P3 ;  /* 0x00000001610b7824 */ /* 0x004fe200018e0613 */
[----:B------:R-:W-:-:S13]  /*3120*/  ISETP.GE.AND P3, PT, R206, R96, PT ;  /* 0x00000060ce00720c */ /* 0x000fda0003f66270 */
[----:B------:R-:W-:Y:S05]  /*3130*/  @P3 BRA `(.L_x_1611) ;  /* 0x00000004009c3947 */ /* 0x000fea0003800000 */
[----:B------:R-:W-:Y:S01]  /*3140*/  SHF.R.U32.HI R13, RZ, 0x8, R47 ;  /* 0x00000008ff0d7819 */ /* 0x000fe2000001162f */
[----:B-1----:R-:W-:Y:S01]  /*3150*/  IMAD.MOV.U32 R12, RZ, RZ, R4 ;  /* 0x000000ffff0c7224 */ /* 0x002fe200078e0004 */
[----:B------:R-:W-:Y:S02]  /*3160*/  SHF.R.U32.HI R15, RZ, 0x8, R95 ;  /* 0x00000008ff0f7819 */ /* 0x000fe4000001165f */
[----:B---3--:R-:W-:Y:S01]  /*3170*/  SHF.R.U32.HI R99, RZ, 0x10, R47 ;  /* 0x00000010ff637819 */ /* 0x008fe2000001162f */
[----:B------:R-:W-:Y:S01]  /*3180*/  IMAD.SHL.U32 R13, R13, 0x100, RZ ;  /* 0x000001000d0d7824 */ /* 0x000fe200078e00ff */
[----:B------:R-:W-:Y:S01]  /*3190*/  LOP3.LUT R46, R47, 0xff0000ff, RZ, 0xc0, !PT ;  /* 0xff0000ff2f2e7812 */ /* 0x000fe200078ec0ff */
[----:B------:R-:W-:Y:S01]  /*31a0*/  IMAD.SHL.U32 R15, R15, 0x100, RZ ;  /* 0x000001000f0f7824 */ /* 0x000fe200078e00ff */
[----:B------:R-:W-:Y:S02]  /*31b0*/  SHF.R.U32.HI R47, RZ, 0x10, R95 ;  /* 0x00000010ff2f7819 */ /* 0x000fe4000001165f */
[----:B------:R-:W-:-:S02]  /*31c0*/  LOP3.LUT R94, R95, 0xff0000ff, RZ, 0xc0, !PT ;  /* 0xff0000ff5f5e7812 */ /* 0x000fc400078ec0ff */
[----:B------:R-:W-:Y:S01]  /*31d0*/  LOP3.LUT R46, R46, 0xff00, R13, 0xf8, !PT ;  /* 0x0000ff002e2e7812 */ /* 0x000fe200078ef80d */
[----:B------:R-:W-:Y:S01]  /*31e0*/  IMAD.U32 R13, R99, 0x10000, RZ ;  /* 0x00010000630d7824 */ /* 0x000fe200078e00ff */
[----:B------:R-:W-:Y:S01]  /*31f0*/  LOP3.LUT R94, R94, 0xff00, R15, 0xf8, !PT ;  /* 0x0000ff005e5e7812 */ /* 0x000fe200078ef80f */
[----:B------:R-:W-:Y:S01]  /*3200*/  IMAD.U32 R47, R47, 0x10000, RZ ;  /* 0x000100002f2f7824 */ /* 0x000fe200078e00ff */
[----:B------:R-:W-:Y:S02]  /*3210*/  F2FP.F16.E4M3.UNPACK_B R15, R113.H1 ;  /* 0x00000071ff0f723e */ /* 0x000fe400030006ff */
[-C--:B------:R-:W-:Y:S02]  /*3220*/  F2FP.F16.E4M3.UNPACK_B R4, R5.reuse ;  /* 0x00000005ff04723e */ /* 0x080fe400020006ff */
[----:B------:R-:W-:Y:S01]  /*3230*/  F2FP.F16.E4M3.UNPACK_B R5, R5.H1 ;  /* 0x00000005ff05723e */ /* 0x000fe200030006ff */
[--C-:B------:R-:W-:Y:S01]  /*3240*/  HADD2.F32 R110, -RZ, R15.reuse.H1_H1 ;  /* 0x3000000fff6e7230 */ /* 0x100fe20000004100 */
[----:B------:R-:W-:Y:S01]  /*3250*/  LOP3.LUT R95, R46, 0xff0000, R13, 0xf8, !PT ;  /* 0x00ff00002e5f7812 */ /* 0x000fe200078ef80d */
[----:B------:R-:W-:Y:S01]  /*3260*/  HADD2.F32 R13, -RZ, R4.H1_H1 ;  /* 0x30000004ff0d7230 */ /* 0x000fe20000004100 */
[----:B------:R-:W-:Y:S01]  /*3270*/  LOP3.LUT R99, R94, 0xff0000, R47, 0xf8, !PT ;  /* 0x00ff00005e637812 */ /* 0x000fe200078ef82f */
[----:B------:R-:W-:Y:S01]  /*3280*/  HADD2.F32 R94, -RZ, R15.H0_H0 ;  /* 0x2000000fff5e7230 */ /* 0x000fe20000004100 */
[----:B------:R-:W-:Y:S01]  /*3290*/  F2FP.F16.E4M3.UNPACK_B R46, R111.H1 ;  /* 0x0000006fff2e723e */ /* 0x000fe200030006ff */
[----:B------:R-:W-:-:S02]  /*32a0*/  HADD2.F32 R15, -RZ, R5.H1_H1 ;  /* 0x30000005ff0f7230 */ /* 0x000fc40000004100 */
[----:B------:R-:W-:Y:S02]  /*32b0*/  HADD2.F32 R4, -RZ, R4.H0_H0 ;  /* 0x20000004ff047230 */ /* 0x000fe40000004100 */
[----:B------:R-:W-:Y:S01]  /*32c0*/  FMUL.FTZ R109, R13, R94 ;  /* 0x0000005e0d6d7220 */ /* 0x000fe20000410000 */
[--C-:B------:R-:W-:Y:S02]  /*32d0*/  HADD2.F32 R47, -RZ, R46.reuse.H0_H0 ;  /* 0x2000002eff2f7230 */ /* 0x100fe40000004100 */
[----:B------:R-:W-:Y:S01]  /*32e0*/  FMUL.FTZ R114, R15, R110 ;  /* 0x0000006e0f727220 */ /* 0x000fe20000410000 */
[----:B------:R-:W-:Y:S02]  /*32f0*/  HADD2.F32 R5, -RZ, R5.H0_H0 ;  /* 0x20000005ff057230 */ /* 0x000fe40000004100 */
[C---:B------:R-:W-:Y:S01]  /*3300*/  FMUL.FTZ R112, R4.reuse, R94 ;  /* 0x0000005e04707220 */ /* 0x040fe20000410000 */
[----:B------:R-:W-:Y:S02]  /*3310*/  HADD2.F32 R46, -RZ, R46.H1_H1 ;  /* 0x3000002eff2e7230 */ /* 0x000fe40000004100 */
[----:B------:R-:W-:Y:S01]  /*3320*/  FFMA.FTZ R4, R4, R47, -R109 ;  /* 0x0000002f04047223 */ /* 0x000fe2000001086d */
[----:B------:R-:W-:Y:S01]  /*3330*/  F2FP.F16.E4M3.UNPACK_B R94, R113 ;  /* 0x00000071ff5e723e */ /* 0x000fe200020006ff */
[----:B------:R-:W-:Y:S01]  /*3340*/  FMUL.FTZ R110, R5, R110 ;  /* 0x0000006e056e7220 */ /* 0x000fe20000410000 */
[----:B------:R-:W-:Y:S01]  /*3350*/  FFMA.FTZ R113, R13, R47, R112 ;  /* 0x0000002f0d717223 */ /* 0x000fe20000010070 */
[----:B------:R-:W-:Y:S01]  /*3360*/  FFMA.FTZ R109, R5, R46, -R114 ;  /* 0x0000002e056d7223 */ /* 0x000fe20000010872 */
[----:B------:R-:W-:Y:S01]  /*3370*/  F2FP.F16.E4M3.UNPACK_B R5, R12.H1 ;  /* 0x0000000cff05723e */ /* 0x000fe200030006ff */
[----:B------:R-:W-:Y:S01]  /*3380*/  FFMA.FTZ R116, R15, R46, R110 ;  /* 0x0000002e0f747223 */ /* 0x000fe2000001006e */
[----:B------:R-:W-:Y:S01]  /*3390*/  F2FP.F16.E4M3.UNPACK_B R12, R12 ;  /* 0x0000000cff0c723e */ /* 0x000fe200020006ff */
[----:B------:R-:W-:Y:S01]  /*33a0*/  HADD2.F32 R110, -RZ, R94.H1_H1 ;  /* 0x3000005eff6e7230 */ /* 0x000fe20000004100 */
[----:B------:R-:W-:Y:S01]  /*33b0*/  F2FP.F16.E4M3.UNPACK_B R46, R111 ;  /* 0x0000006fff2e723e */ /* 0x000fe200020006ff */
[--C-:B------:R-:W-:Y:S01]  /*33c0*/  HADD2.F32 R13, -RZ, R5.reuse.H0_H0 ;  /* 0x20000005ff0d7230 */ /* 0x100fe20000004100 */
[----:B------:R-:W-:Y:S01]  /*33d0*/  F2FP.SATFINITE.E4M3.F32.PACK_AB_MERGE_C R118, R116, R109, RZ ;  /* 0x0000006d7476723e */ /* 0x000fe200048070ff */
[----:B------:R-:W-:-:S02]  /*33e0*/  HADD2.F32 R15, -RZ, R5.H1_H1 ;  /* 0x30000005ff0f7230 */ /* 0x000fc40000004100 */
[----:B------:R-:W-:Y:S02]  /*33f0*/  HADD2.F32 R5, -RZ, R12.H0_H0 ;  /* 0x2000000cff057230 */ /* 0x000fe40000004100 */
[-C--:B------:R-:W-:Y:S01]  /*3400*/  FMUL.FTZ R114, R13, R110.reuse ;  /* 0x0000006e0d727220 */ /* 0x080fe20000410000 */
[----:B------:R-:W-:Y:S02]  /*3410*/  HADD2.F32 R47, -RZ, R94.H0_H0 ;  /* 0x2000005eff2f7230 */ /* 0x000fe40000004100 */
[----:B------:R-:W-:Y:S01]  /*3420*/  FMUL.FTZ R112, R15, R110 ;  /* 0x0000006e0f707220 */ /* 0x000fe20000410000 */
[----:B------:R-:W-:Y:S02]  /*3430*/  HADD2.F32 R12, -RZ, R12.H1_H1 ;  /* 0x3000000cff0c7230 */ /* 0x000fe40000004100 */
[--C-:B------:R-:W-:Y:S02]  /*3440*/  HADD2.F32 R94, -RZ, R46.reuse.H1_H1 ;  /* 0x3000002eff5e7230 */ /* 0x100fe40000004100 */
[----:B------:R-:W-:-:S02]  /*3450*/  HADD2.F32 R46, -RZ, R46.H0_H0 ;  /* 0x2000002eff2e7230 */ /* 0x000fc40000004100 */
[CC--:B------:R-:W-:Y:S01]  /*3460*/  FMUL.FTZ R110, R12.reuse, R47.reuse ;  /* 0x0000002f0c6e7220 */ /* 0x0c0fe20000410000 */
[----:B------:R-:W-:Y:S01]  /*3470*/  FMUL.FTZ R47, R5, R47 ;  /* 0x0000002f052f7220 */ /* 0x000fe20000410000 */
[-C--:B------:R-:W-:Y:S01]  /*3480*/  FFMA.FTZ R13, R13, R94.reuse, -R112 ;  /* 0x0000005e0d0d7223 */ /* 0x080fe20000010870 */
[----:B------:R-:W-:Y:S01]  /*3490*/  FFMA.FTZ R114, R15, R94, R114 ;  /* 0x0000005e0f727223 */ /* 0x000fe20000010072 */
[-C--:B------:R-:W-:Y:S01]  /*34a0*/  FFMA.FTZ R111, R5, R46.reuse, -R110 ;  /* 0x0000002e056f7223 */ /* 0x080fe2000001086e */
[----:B------:R-:W-:Y:S01]  /*34b0*/  FFMA.FTZ R112, R12, R46, R47 ;  /* 0x0000002e0c707223 */ /* 0x000fe2000001002f */
[----:B------:R-:W-:Y:S02]  /*34c0*/  F2FP.F16.E4M3.UNPACK_B R12, R7.H1 ;  /* 0x00000007ff0c723e */ /* 0x000fe400030006ff */
[----:B------:R-:W-:Y:S02]  /*34d0*/  F2FP.F16.E4M3.UNPACK_B R47, R99.H1 ;  /* 0x00000063ff2f723e */ /* 0x000fe400030006ff */
[----:B------:R-:W-:Y:S01]  /*34e0*/  F2FP.F16.E4M3.UNPACK_B R46, R95.H1 ;  /* 0x0000005fff2e723e */ /* 0x000fe200030006ff */
[----:B------:R-:W-:Y:S01]  /*34f0*/  HADD2.F32 R15, -RZ, R12.H1_H1 ;  /* 0x3000000cff0f7230 */ /* 0x000fe20000004100 */
[----:B------:R-:W-:Y:S01]  /*3500*/  F2FP.F16.E4M3.UNPACK_B R5, R6.H1 ;  /* 0x00000006ff05723e */ /* 0x000fe200030006ff */
[----:B------:R-:W-:Y:S01]  /*3510*/  HADD2.F32 R110, -RZ, R47.H1_H1 ;  /* 0x3000002fff6e7230 */ /* 0x000fe20000004100 */
[----:B------:R-:W-:Y:S01]  /*3520*/  F2FP.F16.E4M3.UNPACK_B R99, R99 ;  /* 0x00000063ff63723e */ /* 0x000fe200020006ff */
[----:B------:R-:W-:Y:S01]  /*3530*/  HADD2.F32 R94, -RZ, R46.H1_H1 ;  /* 0x3000002eff5e7230 */ /* 0x000fe20000004100 */
[----:B------:R-:W-:Y:S01]  /*3540*/  F2FP.SATFINITE.E4M3.F32.PACK_AB_MERGE_C R117, R114, R13, RZ ;  /* 0x0000000d7275723e */ /* 0x000fe200048070ff */
[----:B------:R-:W-:Y:S01]  /*3550*/  HADD2.F32 R13, -RZ, R12.H0_H0 ;  /* 0x2000000cff0d7230 */ /* 0x000fe20000004100 */
[----:B------:R-:W-:Y:S01]  /*3560*/  F2FP.F16.E4M3.UNPACK_B R95, R95 ;  /* 0x0000005fff5f723e */ /* 0x000fe200020006ff */
[----:B------:R-:W-:Y:S01]  /*3570*/  FMUL.FTZ R114, R15, R110 ;  /* 0x0000006e0f727220 */ /* 0x000fe20000410000 */
[----:B------:R-:W-:Y:S01]  /*3580*/  HADD2.F32 R12, -RZ, R5.H1_H1 ;  /* 0x30000005ff0c7230 */ /* 0x000fe20000004100 */
[----:B------:R-:W-:Y:S01]  /*3590*/  F2FP.F16.E4M3.UNPACK_B R6, R6 ;  /* 0x00000006ff06723e */ /* 0x000fe200020006ff */
        /* <DEDUP_REMOVED lines=8> */
[----:B------:R-:W-:Y:S02]  /*3620*/  HADD2.F32 R99, -RZ, R99.H0_H0 ;  /* 0x20000063ff637230 */ /* 0x000fe40000004100 */
[----:B------:R-:W-:Y:S01]  /*3630*/  FFMA.FTZ R110, R5, R13, -R110 ;  /* 0x0000000d056e7223 */ /* 0x000fe2000001086e */
[----:B------:R-:W-:-:S02]  /*3640*/  HADD2.F32 R5, -RZ, R6.H0_H0 ;  /* 0x20000006ff057230 */ /* 0x000fc40000004100 */
[----:B------:R-:W-:Y:S01]  /*3650*/  FFMA.FTZ R109, R12, R13, R109 ;  /* 0x0000000d0c6d7223 */ /* 0x000fe2000001006d */
[--C-:B------:R-:W-:Y:S02]  /*3660*/  HADD2.F32 R12, -RZ, R7.reuse.H0_H0 ;  /* 0x20000007ff0c7230 */ /* 0x100fe40000004100 */
[----:B------:R-:W-:Y:S01]  /*3670*/  FFMA.FTZ R116, R15, R94, R116 ;  /* 0x0000005e0f747223 */ /* 0x000fe20000010074 */
[----:B------:R-:W-:Y:S02]  /*3680*/  HADD2.F32 R6, -RZ, R6.H1_H1 ;  /* 0x30000006ff067230 */ /* 0x000fe40000004100 */
[----:B------:R-:W-:Y:S01]  /*3690*/  HADD2.F32 R7, -RZ, R7.H1_H1 ;  /* 0x30000007ff077230 */ /* 0x000fe20000004100 */
[----:B------:R-:W-:Y:S01]  /*36a0*/  F2FP.SATFINITE.E4M3.F32.PACK_AB_MERGE_C R109, R109, R110, RZ ;  /* 0x0000006e6d6d723e */ /* 0x000fe200048070ff */
[----:B------:R-:W-:Y:S02]  /*36b0*/  HADD2.F32 R47, -RZ, R47.H0_H0 ;  /* 0x2000002fff2f7230 */ /* 0x000fe40000004100 */
[----:B------:R-:W-:Y:S01]  /*36c0*/  FMUL.FTZ R94, R6, R99 ;  /* 0x00000063065e7220 */ /* 0x000fe20000410000 */
[----:B------:R-:W-:-:S02]  /*36d0*/  HADD2.F32 R46, -RZ, R46.H0_H0 ;  /* 0x2000002eff2e7230 */ /* 0x000fc40000004100 */
[----:B------:R-:W-:Y:S01]  /*36e0*/  FMUL.FTZ R99, R5, R99 ;  /* 0x0000006305637220 */ /* 0x000fe20000410000 */
[----:B------:R-:W-:Y:S02]  /*36f0*/  HADD2.F32 R95, -RZ, R95.H0_H0 ;  /* 0x2000005fff5f7230 */ /* 0x000fe40000004100 */
[CC--:B------:R-:W-:Y:S01]  /*3700*/  FMUL.FTZ R13, R7.reuse, R47.reuse ;  /* 0x0000002f070d7220 */ /* 0x0c0fe20000410000 */
[----:B------:R-:W-:Y:S01]  /*3710*/  FMUL.FTZ R114, R12, R47 ;  /* 0x0000002f0c727220 */ /* 0x000fe20000410000 */
[----:B------:R-:W-:Y:S02]  /*3720*/  F2FP.SATFINITE.E4M3.F32.PACK_AB_MERGE_C R115, R116, R115, RZ ;  /* 0x000000737473723e */ /* 0x000fe400048070ff */
        /* <DEDUP_REMOVED lines=8> */
.L_x_1611:
[----:B------:R-:W-:Y:S05]  /*37b0*/  BSYNC B2 ;  /* 0x0000000000027941 */ /* 0x000fea0003800000 */
.L_x_1610:
[----:B-1----:R0:W-:Y:S02]  /*37c0*/  ST.E.128 desc[UR42][R10.64], R4 ;  /* 0x000000040a007985 */ /* 0x0021e4000c101d2a */
.L_x_1609:
[----:B------:R-:W-:Y:S05]  /*37d0*/  BSYNC B1 ;  /* 0x0000000000017941 */ /* 0x000fea0003800000 */
.L_x_1608:
[----:B------:R-:W-:Y:S01]  /*37e0*/  ISETP.NE.AND P3, PT, R3, RZ, PT ;  /* 0x000000ff0300720c */ /* 0x000fe20003f65270 */
[----:B------:R-:W-:-:S12]  /*37f0*/  BSSY B1, `(.L_x_1612) ;  /* 0x0000073000017945 */ /* 0x000fd80003800000 */
[----:B------:R-:W-:Y:S05]  /*3800*/  @!P3 BRA `(.L_x_1613) ;  /* 0x0000000400c4b947 */ /* 0x000fea0003800000 */
[----:B0-----:R-:W-:Y:S01]  /*3810*/  IMAD.SHL.U32 R4, R213, 0x10, RZ ;  /* 0x00000010d5047824 */ /* 0x001fe200078e00ff */
[----:B------:R-:W-:Y:S04]  /*3820*/  BSSY B2, `(.L_x_1614) ;  /* 0x000006e000027945 */ /* 0x000fe80003800000 */
[----:B----4-:R-:W-:-:S04]  /*3830*/  IADD3 R10, P3, R14, R4, RZ ;  /* 0x000000040e0a7210 */ /* 0x010fc80007f7e0ff */
[----:B--2---:R-:W-:Y:S02]  /*3840*/  LEA.HI.X.SX32 R11, R4, R97, 0x1, P3 ;  /* 0x00000061040b7211 */ /* 0x004fe400018f0eff */
[----:B------:R0:W2:Y:S01]  /*3850*/  LDS.128 R4, [R85+0x1e400] ;  /* 0x01e4000055047984 */ /* 0x0000a20000000c00 */
[----:B------:R-:W-:-:S13]  /*3860*/  ISETP.GE.AND P3, PT, R224, R96, PT ;  /* 0x00000060e000720c */ /* 0x000fda0003f66270 */
[----:B0-----:R-:W-:Y:S05]  /*3870*/  @P3 BRA `(.L_x_1615) ;  /* 0x0000000400a03947 */ /* 0x001fea0003800000 */
[----:B------:R-:W-:Y:S01]  /*3880*/  SHF.R.U32.HI R46, RZ, 0x8, R43 ;  /* 0x00000008ff2e7819 */ /* 0x000fe2000001162b */
[----:B--2---:R-:W-:Y:S01]  /*3890*/  IMAD.MOV.U32 R15, RZ, RZ, R7 ;  /* 0x000000ffff0f7224 */ /* 0x004fe200078e0007 */
[----:B------:R-:W-:Y:S01]  /*38a0*/  LOP3.LUT R12, R43, 0xff0000ff, RZ, 0xc0, !PT ;  /* 0xff0000ff2b0c7812 */ /* 0x000fe200078ec0ff */
[----:B------:R-:W-:Y:S01]  /*38b0*/  IMAD.MOV.U32 R13, RZ, RZ, R6 ;  /* 0x000000ffff0d7224 */ /* 0x000fe200078e0006 */
[----:B------:R-:W-:Y:S01]  /*38c0*/  SHF.R.U32.HI R44, RZ, 0x10, R43 ;  /* 0x00000010ff2c7819 */ /* 0x000fe2000001162b */
[----:B------:R-:W-:Y:S01]  /*38d0*/  IMAD.SHL.U32 R7, R46, 0x100, RZ ;  /* 0x000001002e077824 */ /* 0x000fe200078e00ff */
[--C-:B------:R-:W-:Y:S02]  /*38e0*/  SHF.R.U32.HI R43, RZ, 0x8, R45.reuse ;  /* 0x00000008ff2b7819 */ /* 0x100fe4000001162d */
[----:B------:R-:W-:Y:S02]  /*38f0*/  LOP3.LUT R42, R45, 0xff0000ff, RZ, 0xc0, !PT ;  /* 0xff0000ff2d2a7812 */ /* 0x000fe400078ec0ff */
[----:B------:R-:W-:Y:S01]  /*3900*/  SHF.R.U32.HI R45, RZ, 0x10, R45 ;  /* 0x00000010ff2d7819 */ /* 0x000fe2000001162d */
[----:B------:R-:W-:Y:S01]  /*3910*/  IMAD.SHL.U32 R43, R43, 0x100, RZ ;  /* 0x000001002b2b7824 */ /* 0x000fe200078e00ff */
[----:B------:R-:W-:Y:S01]  /*3920*/  LOP3.LUT R7, R12, 0xff00, R7, 0xf8, !PT ;  /* 0x0000ff000c077812 */ /* 0x000fe200078ef807 */
[----:B------:R-:W-:Y:S01]  /*3930*/  IMAD.U32 R12, R44, 0x10000, RZ ;  /* 0x000100002c0c7824 */ /* 0x000fe200078e00ff */
[----:B------:R-:W-:Y:S01]  /*3940*/  F2FP.F16.E4M3.UNPACK_B R6, R5 ;  /* 0x00000005ff06723e */ /* 0x000fe200020006ff */
[----:B------:R-:W-:Y:S01]  /*3950*/  IMAD.U32 R45, R45, 0x10000, RZ ;  /* 0x000100002d2d7824 */ /* 0x000fe200078e00ff */
[----:B------:R-:W-:-:S02]  /*3960*/  LOP3.LUT R42, R42, 0xff00, R43, 0xf8, !PT ;  /* 0x0000ff002a2a7812 */ /* 0x000fc400078ef82b */
[-C--:B------:R-:W-:Y:S02]  /*3970*/  F2FP.F16.E4M3.UNPACK_B R43, R108.reuse.H1 ;  /* 0x0000006cff2b723e */ /* 0x080fe400030006ff */
[----:B------:R-:W-:Y:S02]  /*3980*/  LOP3.LUT R47, R42, 0xff0000, R45, 0xf8, !PT ;  /* 0x00ff00002a2f7812 */ /* 0x000fe400078ef82d */
[----:B------:R-:W-:Y:S01]  /*3990*/  LOP3.LUT R44, R7, 0xff0000, R12, 0xf8, !PT ;  /* 0x00ff0000072c7812 */ /* 0x000fe200078ef80c */
[--C-:B------:R-:W-:Y:S01]  /*39a0*/  HADD2.F32 R45, -RZ, R43.reuse.H0_H0 ;  /* 0x2000002bff2d7230 */ /* 0x100fe20000004100 */
[----:B------:R-:W-:Y:S01]  /*39b0*/  F2FP.F16.E4M3.UNPACK_B R42, R107.H1 ;  /* 0x0000006bff2a723e */ /* 0x000fe200030006ff */
[--C-:B------:R-:W-:Y:S01]  /*39c0*/  HADD2.F32 R7, -RZ, R6.reuse.H1_H1 ;  /* 0x30000006ff077230 */ /* 0x100fe20000004100 */
[----:B------:R-:W-:Y:S01]  /*39d0*/  F2FP.F16.E4M3.UNPACK_B R5, R5.H1 ;  /* 0x00000005ff05723e */ /* 0x000fe200030006ff */
[----:B------:R-:W-:Y:S01]  /*39e0*/  HADD2.F32 R46, -RZ, R43.H1_H1 ;  /* 0x3000002bff2e7230 */ /* 0x000fe20000004100 */
[----:B------:R-:W-:Y:S01]  /*39f0*/  F2FP.F16.E4M3.UNPACK_B R108, R108 ;  /* 0x0000006cff6c723e */ /* 0x000fe200020006ff */
        /* <DEDUP_REMOVED lines=11> */
[----:B------:R-:W-:-:S02]  /*3ab0*/  FMUL.FTZ R45, R5, R46 ;  /* 0x0000002e052d7220 */ /* 0x000fc40000410000 */
[----:B---3--:R-:W-:Y:S01]  /*3ac0*/  FFMA.FTZ R99, R5, R42, -R6 ;  /* 0x0000002a05637223 */ /* 0x008fe20000010806 */
[----:B------:R-:W-:Y:S01]  /*3ad0*/  F2FP.F16.E4M3.UNPACK_B R5, R4.H1 ;  /* 0x00000004ff05723e */ /* 0x000fe200030006ff */
[----:B------:R-:W-:Y:S01]  /*3ae0*/  FFMA.FTZ R112, R12, R42, R45 ;  /* 0x0000002a0c707223 */ /* 0x000fe2000001002d */
[----:B------:R-:W-:Y:S01]  /*3af0*/  F2FP.F16.E4M3.UNPACK_B R4, R4 ;  /* 0x00000004ff04723e */ /* 0x000fe200020006ff */
[----:B------:R-:W-:Y:S02]  /*3b00*/  HADD2.F32 R42, -RZ, R108.H1_H1 ;  /* 0x3000006cff2a7230 */ /* 0x000fe40000004100 */
[--C-:B------:R-:W-:Y:S01]  /*3b10*/  HADD2.F32 R6, -RZ, R5.reuse.H0_H0 ;  /* 0x20000005ff067230 */ /* 0x100fe20000004100 */
[----:B------:R-:W-:Y:S01]  /*3b20*/  F2FP.SATFINITE.E4M3.F32.PACK_AB_MERGE_C R113, R112, R99, RZ ;  /* 0x000000637071723e */ /* 0x000fe200048070ff */
[----:B------:R-:W-:Y:S02]  /*3b30*/  HADD2.F32 R7, -RZ, R5.H1_H1 ;  /* 0x30000005ff077230 */ /* 0x000fe40000004100 */
[----:B------:R-:W-:-:S02]  /*3b40*/  HADD2.F32 R5, -RZ, R4.H0_H0 ;  /* 0x20000004ff057230 */ /* 0x000fc40000004100 */
[-C--:B------:R-:W-:Y:S01]  /*3b50*/  FMUL.FTZ R46, R6, R42.reuse ;  /* 0x0000002a062e7220 */ /* 0x080fe20000410000 */
[----:B------:R-:W-:Y:S02]  /*3b60*/  HADD2.F32 R108, -RZ, R108.H0_H0 ;  /* 0x2000006cff6c7230 */ /* 0x000fe40000004100 */
[----:B------:R-:W-:Y:S01]  /*3b70*/  FMUL.FTZ R45, R7, R42 ;  /* 0x0000002a072d7220 */ /* 0x000fe20000410000 */
[----:B------:R-:W-:Y:S02]  /*3b80*/  HADD2.F32 R4, -RZ, R4.H1_H1 ;  /* 0x30000004ff047230 */ /* 0x000fe40000004100 */
[--C-:B------:R-:W-:Y:S02]  /*3b90*/  HADD2.F32 R12, -RZ, R107.reuse.H1_H1 ;  /* 0x3000006bff0c7230 */ /* 0x100fe40000004100 */
[-C--:B------:R-:W-:Y:S01]  /*3ba0*/  FMUL.FTZ R43, R5, R108.reuse ;  /* 0x0000006c052b7220 */ /* 0x080fe20000410000 */
[----:B------:R-:W-:Y:S02]  /*3bb0*/  HADD2.F32 R107, -RZ, R107.H0_H0 ;  /* 0x2000006bff6b7230 */ /* 0x000fe40000004100 */
[----:B------:R-:W-:Y:S01]  /*3bc0*/  FMUL.FTZ R42, R4, R108 ;  /* 0x0000006c042a7220 */ /* 0x000fe20000410000 */
[-C--:B------:R-:W-:Y:S01]  /*3bd0*/  FFMA.FTZ R45, R6, R12.reuse, -R45 ;  /* 0x0000000c062d7223 */ /* 0x080fe2000001082d */
[----:B------:R-:W-:-:S02]  /*3be0*/  FFMA.FTZ R46, R7, R12, R46 ;  /* 0x0000000c072e7223 */ /* 0x000fc4000001002e */
[-C--:B------:R-:W-:Y:S01]  /*3bf0*/  FFMA.FTZ R94, R5, R107.reuse, -R42 ;  /* 0x0000006b055e7223 */ /* 0x080fe2000001082a */
[----:B------:R-:W-:Y:S01]  /*3c00*/  FFMA.FTZ R107, R4, R107, R43 ;  /* 0x0000006b046b7223 */ /* 0x000fe2000001002b */
[----:B------:R-:W-:Y:S02]  /*3c10*/  F2FP.F16.E4M3.UNPACK_B R5, R15.H1 ;  /* 0x0000000fff05723e */ /* 0x000fe400030006ff */
[----:B------:R-:W-:Y:S02]  /*3c20*/  F2FP.F16.E4M3.UNPACK_B R43, R47.H1 ;  /* 0x0000002fff2b723e */ /* 0x000fe400030006ff */
[----:B------:R-:W-:Y:S01]  /*3c30*/  F2FP.SATFINITE.E4M3.F32.PACK_AB_MERGE_C R111, R46, R45, RZ ;  /* 0x0000002d2e6f723e */ /* 0x000fe200048070ff */
[----:B------:R-:W-:Y:S01]  /*3c40*/  HADD2.F32 R7, -RZ, R5.H1_H1 ;  /* 0x30000005ff077230 */ /* 0x000fe20000004100 */
[-C--:B------:R-:W-:Y:S01]  /*3c50*/  F2FP.F16.E4M3.UNPACK_B R12, R44.reuse.H1 ;  /* 0x0000002cff0c723e */ /* 0x080fe200030006ff */
        /* <DEDUP_REMOVED lines=12> */
[----:B------:R-:W-:Y:S01]  /*3d20*/  HADD2.F32 R6, -RZ, R44.H1_H1 ;  /* 0x3000002cff067230 */ /* 0x000fe20000004100 */
[----:B------:R-:W-:Y:S01]  /*3d30*/  F2FP.F16.E4M3.UNPACK_B R15, R15 ;  /* 0x0000000fff0f723e */ /* 0x000fe200020006ff */
[-C--:B------:R-:W-:Y:S01]  /*3d40*/  FMUL.FTZ R99, R5, R45.reuse ;  /* 0x0000002d05637220 */ /* 0x080fe20000410000 */
[----:B------:R-:W-:Y:S01]  /*3d50*/  FMUL.FTZ R46, R4, R45 ;  /* 0x0000002d042e7220 */ /* 0x000fe20000410000 */
[----:B------:R-:W-:Y:S01]  /*3d60*/  F2FP.F16.E4M3.UNPACK_B R13, R13 ;  /* 0x0000000dff0d723e */ /* 0x000fe200020006ff */
[----:B------:R-:W-:-:S02]  /*3d70*/  HADD2.F32 R47, -RZ, R47.H0_H0 ;  /* 0x2000002fff2f7230 */ /* 0x000fc40000004100 */
[-C--:B------:R-:W-:Y:S01]  /*3d80*/  FFMA.FTZ R99, R4, R6.reuse, -R99 ;  /* 0x0000000604637223 */ /* 0x080fe20000010863 */
[----:B------:R-:W-:Y:S01]  /*3d90*/  FFMA.FTZ R46, R5, R6, R46 ;  /* 0x00000006052e7223 */ /* 0x000fe2000001002e */
[--C-:B------:R-:W-:Y:S02]  /*3da0*/  HADD2.F32 R5, -RZ, R15.reuse.H0_H0 ;  /* 0x2000000fff057230 */ /* 0x100fe40000004100 */
[----:B------:R-:W-:Y:S01]  /*3db0*/  FFMA.FTZ R112, R7, R42, R108 ;  /* 0x0000002a07707223 */ /* 0x000fe2000001006c */
[----:B------:R-:W-:Y:S02]  /*3dc0*/  HADD2.F32 R15, -RZ, R15.H1_H1 ;  /* 0x3000000fff0f7230 */ /* 0x000fe40000004100 */
[----:B------:R-:W-:Y:S01]  /*3dd0*/  HADD2.F32 R6, -RZ, R43.H0_H0 ;  /* 0x2000002bff067230 */ /* 0x000fe20000004100 */
[----:B------:R-:W-:Y:S01]  /*3de0*/  F2FP.SATFINITE.E4M3.F32.PACK_AB_MERGE_C R46, R46, R99, RZ ;  /* 0x000000632e2e723e */ /* 0x000fe200048070ff */
[--C-:B------:R-:W-:Y:S01]  /*3df0*/  HADD2.F32 R4, -RZ, R13.reuse.H0_H0 ;  /* 0x2000000dff047230 */ /* 0x100fe20000004100 */
[----:B------:R-:W-:Y:S01]  /*3e00*/  F2FP.SATFINITE.E4M3.F32.PACK_AB_MERGE_C R109, R112, R109, RZ ;  /* 0x0000006d706d723e */ /* 0x000fe200048070ff */
[----:B------:R-:W-:-:S02]  /*3e10*/  HADD2.F32 R13, -RZ, R13.H1_H1 ;  /* 0x3000000dff0d7230 */ /* 0x000fc40000004100 */
[-C--:B------:R-:W-:Y:S01]  /*3e20*/  FMUL.FTZ R42, R15, R6.reuse ;  /* 0x000000060f2a7220 */ /* 0x080fe20000410000 */
[----:B------:R-:W-:Y:S02]  /*3e30*/  HADD2.F32 R44, -RZ, R44.H0_H0 ;  /* 0x2000002cff2c7230 */ /* 0x000fe40000004100 */
[----:B------:R-:W-:Y:S01]  /*3e40*/  FMUL.FTZ R108, R5, R6 ;  /* 0x00000006056c7220 */ /* 0x000fe20000410000 */
[----:B------:R-:W-:Y:S02]  /*3e50*/  HADD2.F32 R12, -RZ, R12.H0_H0 ;  /* 0x2000000cff0c7230 */ /* 0x000fe40000004100 */
[-C--:B------:R-:W-:Y:S01]  /*3e60*/  FMUL.FTZ R7, R13, R47.reuse ;  /* 0x0000002f0d077220 */ /* 0x080fe20000410000 */
[----:B------:R-:W-:-:S03]  /*3e70*/  FMUL.FTZ R6, R4, R47 ;  /* 0x0000002f04067220 */ /* 0x000fc60000410000 */
[-C--:B------:R-:W-:Y:S01]  /*3e80*/  FFMA.FTZ R7, R4, R44.reuse, -R7 ;  /* 0x0000002c04077223 */ /* 0x080fe20000010807 */
[----:B------:R-:W-:Y:S01]  /*3e90*/  FFMA.FTZ R6, R13, R44, R6 ;  /* 0x0000002c0d067223 */ /* 0x000fe20000010006 */
[-C--:B------:R-:W-:Y:S01]  /*3ea0*/  FFMA.FTZ R42, R5, R12.reuse, -R42 ;  /* 0x0000000c052a7223 */ /* 0x080fe2000001082a */
[----:B------:R-:W-:Y:S01]  /*3eb0*/  FFMA.FTZ R15, R15, R12, R108 ;  /* 0x0000000c0f0f7223 */ /* 0x000fe2000001006c */
[----:B------:R-:W-:Y:S02]  /*3ec0*/  F2FP.SATFINITE.E4M3.F32.PACK_AB_MERGE_C R5, R110, R95, R113 ;  /* 0x0000005f6e05723e */ /* 0x000fe40004807071 */
[----:B------:R-:W-:Y:S02]  /*3ed0*/  F2FP.SATFINITE.E4M3.F32.PACK_AB_MERGE_C R6, R6, R7, R46 ;  /* 0x000000070606723e */ /* 0x000fe4000480702e */
[----:B------:R-:W-:Y:S02]  /*3ee0*/  F2FP.SATFINITE.E4M3.F32.PACK_AB_MERGE_C R4, R107, R94, R111 ;  /* 0x0000005e6b04723e */ /* 0x000fe4000480706f */
[----:B------:R-:W-:-:S07]  /*3ef0*/  F2FP.SATFINITE.E4M3.F32.PACK_AB_MERGE_C R7, R15, R42, R109 ;  /* 0x0000002a0f07723e */ /* 0x000fce000480706d */
.L_x_1615:
[----:B------:R-:W-:Y:S05]  /*3f00*/  BSYNC B2 ;  /* 0x0000000000027941 */ /* 0x000fea0003800000 */
.L_x_1614:
[----:B--2---:R0:W-:Y:S02]  /*3f10*/  ST.E.128 desc[UR42][R10.64], R4 ;  /* 0x000000040a007985 */ /* 0x0041e4000c101d2a */
.L_x_1613:
[----:B------:R-:W-:Y:S05]  /*3f20*/  BSYNC B1 ;  /* 0x0000000000017941 */ /* 0x000fea0003800000 */
.L_x_1612:
        /* <DEDUP_REMOVED lines=12> */
[----:B------:R-:W-:Y:S01]  /*3ff0*/  SHF.R.U32.HI R42, RZ, 0x8, R39 ;  /* 0x00000008ff2a7819 */ /* 0x000fe20000011627 */
[----:B------:R-:W-:Y:S01]  /*4000*/  IMAD.MOV.U32 R13, RZ, RZ, R6 ;  /* 0x000000ffff0d7224 */ /* 0x000fe200078e0006 */
[----:B------:R-:W-:Y:S01]  /*4010*/  SHF.R.U32.HI R40, RZ, 0x10, R41 ;  /* 0x00000010ff287819 */ /* 0x000fe20000011629 */
        /* <DEDUP_REMOVED lines=27> */
[CC--:B------:R-:W-:Y:S01]  /*41d0*/  FMUL.FTZ R6, R12.reuse, R42.reuse ;  /* 0x0000002a0c067220 */ /* 0x0c0fe20000410000 */
        /* <DEDUP_REMOVED lines=25> */
[----:B------:R-:W-:Y:S02]  /*4370*/  F2FP.F16.E4M3.UNPACK_B R39, R43.H1 ;  /* 0x0000002bff27723e */ /* 0x000fe400030006ff */
[----:B---3--:R-:W-:Y:S01]  /*4380*/  F2FP.SATFINITE.E4M3.F32.PACK_AB_MERGE_C R99, R42, R41, RZ ;  /* 0x000000292a63723e */ /* 0x008fe200048070ff */
        /* <DEDUP_REMOVED lines=44> */
.L_x_1619:
[----:B------:R-:W-:Y:S05]  /*4650*/  BSYNC B2 ;  /* 0x0000000000027941 */ /* 0x000fea0003800000 */
.L_x_1618:
[----:B--2---:R0:W-:Y:S02]  /*4660*/  ST.E.128 desc[UR42][R10.64], R4 ;  /* 0x000000040a007985 */ /* 0x0041e4000c101d2a */
.L_x_1617:
[----:B------:R-:W-:Y:S05]  /*4670*/  BSYNC B1 ;  /* 0x0000000000017941 */ /* 0x000fea0003800000 */
.L_x_1616:
[----:B------:R-:W-:Y:S01]  /*4680*/  LOP3.LUT P3, RZ, R57, 0x8, RZ, 0xc0, !PT ;  /* 0x0000000839ff7812 */ /* 0x000fe2000786c0ff */
[----:B------:R-:W-:-:S12]  /*4690*/  BSSY B1, `(.L_x_1620) ;  /* 0x0000072000017945 */ /* 0x000fd80003800000 */
[----:B------:R-:W-:Y:S05]  /*46a0*/  @!P3 BRA `(.L_x_1621) ;  /* 0x0000000400c0b947 */ /* 0x000fea0003800000 */
[----:B0-----:R0:W0:Y:S01]  /*46b0*/  LDS.128 R4, [R85+0x20400] ;  /* 0x0204000055047984 */ /* 0x0010220000000c00 */
[----:B----4-:R-:W-:Y:S01]  /*46c0*/  IADD3 R10, P3, R208, R14, RZ ;  /* 0x0000000ed00a7210 */ /* 0x010fe20007f7e0ff */
[----:B------:R-:W-:Y:S04]  /*46d0*/  BSSY B2, `(.L_x_1622) ;  /* 0x000006c000027945 */ /* 0x000fe80003800000 */
[----:B--2---:R-:W-:Y:S01]  /*46e0*/  IMAD.X R11, R97, 0x1, R221, P3 ;  /* 0x00000001610b7824 */ /* 0x004fe200018e06dd */
[----:B------:R-:W-:-:S13]  /*46f0*/  ISETP.GE.AND P3, PT, R223, R96, PT ;  /* 0x00000060df00720c */ /* 0x000fda0003f66270 */
[----:B------:R-:W-:Y:S05]  /*4700*/  @P3 BRA `(.L_x_1623) ;  /* 0x0000000400a03947 */ /* 0x000fea0003800000 */
[----:B------:R-:W-:Y:S01]  /*4710*/  SHF.R.U32.HI R38, RZ, 0x8, R35 ;  /* 0x00000008ff267819 */ /* 0x000fe20000011623 */
[----:B0-----:R-:W-:Y:S01]  /*4720*/  IMAD.MOV.U32 R15, RZ, RZ, R7 ;  /* 0x000000ffff0f7224 */ /* 0x001fe200078e0007 */
        /* <DEDUP_REMOVED lines=34> */
[----:B------:R-:W-:Y:S01]  /*4950*/  FFMA.FTZ R43, R5, R34, -R6 ;  /* 0x00000022052b7223 */ /* 0x000fe20000010806 */
        /* <DEDUP_REMOVED lines=67> */
.L_x_1623:
[----:B------:R-:W-:Y:S05]  /*4d90*/  BSYNC B2 ;  /* 0x0000000000027941 */ /* 0x000fea0003800000 */
.L_x_1622:
[----:B0-----:R0:W-:Y:S02]  /*4da0*/  ST.E.128 desc[UR42][R10.64], R4 ;  /* 0x000000040a007985 */ /* 0x0011e4000c101d2a */
.L_x_1621:
[----:B------:R-:W-:Y:S05]  /*4db0*/  BSYNC B1 ;  /* 0x0000000000017941 */ /* 0x000fea0003800000 */
.L_x_1620:
        /* <DEDUP_REMOVED lines=113> */
.L_x_1627:
[----:B------:R-:W-:Y:S05]  /*54d0*/  BSYNC B2 ;  /* 0x0000000000027941 */ /* 0x000fea0003800000 */
.L_x_1626:
[----:B0-----:R0:W-:Y:S02]  /*54e0*/  ST.E.128 desc[UR42][R10.64], R4 ;  /* 0x000000040a007985 */ /* 0x0011e4000c101d2a */
.L_x_1625:
[----:B------:R-:W-:Y:S05]  /*54f0*/  BSYNC B1 ;  /* 0x0000000000017941 */ /* 0x000fea0003800000 */
.L_x_1624:
[----:B------:R-:W-:-:S13]  /*5500*/  LOP3.LUT P3, RZ, R57, 0x20, RZ, 0xc0, !PT ;  /* 0x0000002039ff7812 */ /* 0x000fda000786c0ff */
        /* <DEDUP_REMOVED lines=32> */
[----:B------:R-:W-:Y:S01]  /*5710*/  HADD2.F32 R12, -RZ, R11.H0_H0 ;  /* 0x2000000bff0c7230 */ /* 0x000fe20000004100 */
        /* <DEDUP_REMOVED lines=10> */
[-C--:B------:R-:W-:Y:S01]  /*57c0*/  FFMA.FTZ R34, R5, R11.reuse, -R6 ;  /* 0x0000000b05227223 */ /* 0x080fe20000010806 */
[-C--:B------:R-:W-:Y:S01]  /*57d0*/  F2FP.F16.E4M3.UNPACK_B R5, R4.reuse.H1 ;  /* 0x00000004ff05723e */ /* 0x080fe200030006ff */
        /* <DEDUP_REMOVED lines=30> */
[----:B------:R-:W-:Y:S01]  /*59c0*/  FMUL.FTZ R35, R7, R29 ;  /* 0x0000001d07237220 */ /* 0x000fe20000410000 */
[----:B------:R-:W-:-:S02]  /*59d0*/  HADD2.F32 R5, -RZ, R4.H1_H1 ;  /* 0x30000004ff057230 */ /* 0x000fc40000004100 */
[C---:B------:R-:W-:Y:S01]  /*59e0*/  FMUL.FTZ R34, R6.reuse, R29 ;  /* 0x0000001d06227220 */ /* 0x040fe20000410000 */
[----:B------:R-:W-:Y:S02]  /*59f0*/  HADD2.F32 R28, -RZ, R30.H1_H1 ;  /* 0x3000001eff1c7230 */ /* 0x000fe40000004100 */
[----:B------:R-:W-:Y:S01]  /*5a00*/  FFMA.FTZ R35, R6, R11, -R35 ;  /* 0x0000000b06237223 */ /* 0x000fe20000010823 */
[----:B------:R-:W-:Y:S01]  /*5a10*/  HADD2.F32 R4, -RZ, R4.H0_H0 ;  /* 0x20000004ff047230 */ /* 0x000fe20000004100 */
[----:B------:R-:W-:Y:S01]  /*5a20*/  F2FP.F16.E4M3.UNPACK_B R9, R9 ;  /* 0x00000009ff09723e */ /* 0x000fe200020006ff */
[----:B------:R-:W-:Y:S02]  /*5a30*/  HADD2.F32 R6, -RZ, R13.H1_H1 ;  /* 0x3000000dff067230 */ /* 0x000fe40000004100 */
[----:B------:R-:W-:Y:S01]  /*5a40*/  FMUL.FTZ R29, R5, R28 ;  /* 0x0000001c051d7220 */ /* 0x000fe20000410000 */
[----:B------:R-:W-:Y:S01]  /*5a50*/  F2FP.F16.E4M3.UNPACK_B R10, R10 ;  /* 0x0000000aff0a723e */ /* 0x000fe200020006ff */
[----:B------:R-:W-:Y:S01]  /*5a60*/  FMUL.FTZ R28, R4, R28 ;  /* 0x0000001c041c7220 */ /* 0x000fe20000410000 */
[----:B------:R-:W-:-:S02]  /*5a70*/  HADD2.F32 R30, -RZ, R30.H0_H0 ;  /* 0x2000001eff1e7230 */ /* 0x000fc40000004100 */
[-C--:B------:R-:W-:Y:S01]  /*5a80*/  FFMA.FTZ R29, R4, R6.reuse, -R29 ;  /* 0x00000006041d7223 */ /* 0x080fe2000001081d */
[--C-:B------:R-:W-:Y:S02]  /*5a90*/  HADD2.F32 R4, -RZ, R9.reuse.H0_H0 ;  /* 0x20000009ff047230 */ /* 0x100fe40000004100 */
[----:B------:R-:W-:Y:S01]  /*5aa0*/  FFMA.FTZ R28, R5, R6, R28 ;  /* 0x00000006051c7223 */ /* 0x000fe2000001001c */
[----:B------:R-:W-:Y:S02]  /*5ab0*/  HADD2.F32 R9, -RZ, R9.H1_H1 ;  /* 0x30000009ff097230 */ /* 0x000fe40000004100 */
[----:B------:R-:W-:Y:S01]  /*5ac0*/  FFMA.FTZ R34, R7, R11, R34 ;  /* 0x0000000b07227223 */ /* 0x000fe20000010022 */
[--C-:B------:R-:W-:Y:S02]  /*5ad0*/  HADD2.F32 R5, -RZ, R10.reuse.H0_H0 ;  /* 0x2000000aff057230 */ /* 0x100fe40000004100 */
[----:B------:R-:W-:Y:S02]  /*5ae0*/  HADD2.F32 R10, -RZ, R10.H1_H1 ;  /* 0x3000000aff0a7230 */ /* 0x000fe40000004100 */
[----:B------:R-:W-:Y:S01]  /*5af0*/  FMUL.FTZ R7, R9, R30 ;  /* 0x0000001e09077220 */ /* 0x000fe20000410000 */
        /* <DEDUP_REMOVED lines=11> */
[----:B------:R-:W-:-:S02]  /*5bb0*/  F2FP.SATFINITE.E4M3.F32.PACK_AB_MERGE_C R34, R34, R35, RZ ;  /* 0x000000232222723e */ /* 0x000fc400048070ff */
[----:B------:R-:W-:Y:S02]  /*5bc0*/  F2FP.SATFINITE.E4M3.F32.PACK_AB_MERGE_C R28, R30, R7, R28 ;  /* 0x000000071e1c723e */ /* 0x000fe4000480701c */
[----:B------:R-:W-:Y:S02]  /*5bd0*/  F2FP.SATFINITE.E4M3.F32.PACK_AB_MERGE_C R7, R11, R6, R34 ;  /* 0x000000060b07723e */ /* 0x000fe40004807022 */
[----:B------:R-:W-:Y:S01]  /*5be0*/  F2FP.SATFINITE.E4M3.F32.PACK_AB_MERGE_C R5, R33, R32, R37 ;  /* 0x000000202105723e */ /* 0x000fe20004807025 */
[----:B------:R-:W-:Y:S01]  /*5bf0*/  IMAD.MOV.U32 R6, RZ, RZ, R28 ;  /* 0x000000ffff067224 */ /* 0x000fe200078e001c */
[----:B------:R-:W-:-:S07]  /*5c00*/  F2FP.SATFINITE.E4M3.F32.PACK_AB_MERGE_C R4, R98, R31, R36 ;  /* 0x0000001f6204723e */ /* 0x000fce0004807024 */
.L_x_1629:
[----:B------:R-:W-:Y:S05]  /*5c10*/  BSYNC B1 ;  /* 0x0000000000017941 */ /* 0x000fea0003800000 */
.L_x_1628:
[----:B0-----:R0:W-:Y:S01]  /*5c20*/  ST.E.128 desc[UR42][R14.64], R4 ;  /* 0x000000040e007985 */ /* 0x0011e2000c101d2a */
[----:B------:R-:W-:Y:S05]  /*5c30*/  BRA `(.L_x_1607) ;  /* 0x0000003400c07947 */ /* 0x000fea0003800000 */
.L_x_1600:
        /* <DEDUP_REMOVED lines=42> */
.L_x_1631:
[----:B------:R-:W-:Y:S05]  /*5ee0*/  BSYNC B1 ;  /* 0x0000000000017941 */ /* 0x000fea0003800000 */
.L_x_1630:
        /* <DEDUP_REMOVED lines=16> */
.L_x_1632:
[----:B------:R-:W-:Y:S01]  /*5ff0*/  IMAD R82, R200, 0x8, R16 ;  /* 0x00000008c8527824 */ /* 0x000fe200078e0210 */
[----:B------:R-:W-:Y:S01]  /*6000*/  SHF.L.U32 R93, R210, 0x1f, RZ ;  /* 0x0000001fd25d7819 */ /* 0x000fe200000006ff */
[----:B------:R-:W-:Y:S03]  /*6010*/  BSSY B1, `(.L_x_1633) ;  /* 0x0000003000017945 */ /* 0x000fe60003800000 */
[----:B------:R-:W1:Y:S02]  /*6020*/  SYNCS.PHASECHK.TRANS64.TRYWAIT P4, [R82+URZ+0x2a890], R93 ;  /* 0x02a8905d520075a7 */ /* 0x000e64000808017f */
[----:B-1----:R-:W-:Y:S05]  /*6030*/  @!P4 BRA `(.L_x_1634) ;  /* 0x000002340084c947 */ /* 0x002fea0003800000 */
.L_x_1971:
[----:B------:R-:W-:Y:S05]  /*6040*/  BSYNC B1 ;  /* 0x0000000000017941 */ /* 0x000fea0003800000 */
.L_x_1633:
[----:B------:R-:W-:-:S03]  /*6050*/  UMOV UR4, 0xffffffff ;  /* 0xffffffff00047882 */ /* 0x000fc60000000000 */
[----:B------:R-:W-:Y:S05]  /*6060*/  BRA.DIV UR4, `(.L_x_1635) ;  /* 0x00000236048c7947 */ /* 0x000fea000b800000 */
[----:B------:R-:W2:Y:S04]  /*6070*/  SHFL.IDX PT, R97, R97, RZ, 0x1e1f ;  /* 0x001e1fff61617589 */ /* 0x000ea800000e0000 */
[----:B------:R-:W3:Y:S02]  /*6080*/  SHFL.IDX PT, R99, R99, RZ, 0x1e1f ;  /* 0x001e1fff63637589 */ /* 0x000ee400000e0000 */
.L_x_1975:
[----:B------:R-:W-:Y:S05]  /*6090*/  @P3 BRA `(.L_x_1607) ;  /* 0x0000003000a83947 */ /* 0x000fea0003800000 */
[----:B------:R-:W4:Y:S01]  /*60a0*/  LDC R103, c[0x0][0x2f4] ;  /* 0x0000bd00ff677b82 */ /* 0x000f220000000800 */
[----:B------:R-:W-:Y:S01]  /*60b0*/  ISETP.NE.AND P3, PT, R54, RZ, PT ;  /* 0x000000ff3600720c */ /* 0x000fe20003f65270 */
[----:B------:R-:W-:Y:S01]  /*60c0*/  BSSY B1, `(.L_x_1636) ;  /* 0x00000f4000017945 */ /* 0x000fe20003800000 */
[----:B----4-:R-:W-:-:S11]  /*60d0*/  IMAD.IADD R105, R103, 0x1, -R64 ;  /* 0x0000000167697824 */ /* 0x010fd600078e0a40 */
[----:B------:R-:W-:Y:S05]  /*60e0*/  @!P3 BRA `(.L_x_1637) ;  /* 0x0000000c00c4b947 */ /* 0x000fea0003800000 */
[----:B------:R-:W-:Y:S01]  /*60f0*/  SEL R8, R64, R105, !P0 ;  /* 0x0000006940087207 */ /* 0x000fe20004000000 */
[----:B------:R-:W-:Y:S01]  /*6100*/  BSSY B2, `(.L_x_1638) ;  /* 0x00000ea000027945 */ /* 0x000fe20003800000 */
[C---:B---3--:R-:W-:Y:S02]  /*6110*/  IADD3 R94, P3, R58.reuse, R99, RZ ;  /* 0x000000633a5e7210 */ /* 0x048fe40007f7e0ff */
[----:B------:R-:W-:Y:S02]  /*6120*/  SHF.R.S32.HI R9, RZ, 0x1f, R8 ;  /* 0x0000001fff097819 */ /* 0x000fe40000011408 */
[----:B--2---:R-:W-:Y:S02]  /*6130*/  LEA.HI.X.SX32 R95, R58, R97, 0x1, P3 ;  /* 0x000000613a5f7211 */ /* 0x004fe400018f0eff */
[----:B------:R-:W-:Y:S02]  /*6140*/  LEA.HI R9, R9, R8, RZ, 0x5 ;  /* 0x0000000809097211 */ /* 0x000fe400078f28ff */
[----:B------:R-:W-:-:S02]  /*6150*/  ISETP.GE.AND P3, PT, R18, R96, PT ;  /* 0x000000601200720c */ /* 0x000fc40003f66270 */
[----:B------:R-:W-:-:S04]  /*6160*/  SHF.R.S32.HI R8, RZ, 0x5, R9 ;  /* 0x00000005ff087819 */ /* 0x000fc80000011409 */
[----:B------:R-:W-:-:S04]  /*6170*/  LEA.HI.SX32 R8, R77, R8, 0x1c ;  /* 0x000000084d087211 */ /* 0x000fc800078fe2ff */
[----:B------:R-:W-:Y:S01]  /*6180*/  SHF.R.S32.HI R9, RZ, 0x1f, R8 ;  /* 0x0000001fff097819 */ /* 0x000fe20000011408 */
[----:B------:R-:W-:-:S03]  /*6190*/  IMAD.SHL.U32 R110, R8, 0x10, RZ ;  /* 0x00000010086e7824 */ /* 0x000fc600078e00ff */
[----:B------:R-:W-:Y:S02]  /*61a0*/  LEA.HI R8, R9, R8, RZ, 0x2 ;  /* 0x0000000809087211 */ /* 0x000fe400078f10ff */
[----:B------:R-:W-:-:S03]  /*61b0*/  LOP3.LUT R9, R215, 0x30, R110, 0xf8, !PT ;  /* 0x00000030d7097812 */ /* 0x000fc600078ef86e */
[----:B------:R-:W-:Y:S01]  /*61c0*/  IMAD.SHL.U32 R8, R8, 0x800, RZ ;  /* 0x0000080008087824 */ /* 0x000fe200078e00ff */
[----:B------:R-:W-:-:S04]  /*61d0*/  LOP3.LUT R9, R9, R216, RZ, 0x3c, !PT ;  /* 0x000000d809097212 */ /* 0x000fc800078e3cff */
[----:B------:R-:W-:-:S04]  /*61e0*/  LOP3.LUT R8, R8, 0xffffe000, RZ, 0xc0, !PT ;  /* 0xffffe00008087812 */ /* 0x000fc800078ec0ff */
[----:B0-----:R-:W-:Y:S01]  /*61f0*/  IADD3 R11, R9, R8, R217 ;  /* 0x00000008090b7210 */ /* 0x001fe20007ffe0d9 */
[----:B------:R-:W-:-:S04]  /*6200*/  IMAD R9, R200, 0x6000, R74 ;  /* 0x00006000c8097824 */ /* 0x000fc800078e024a */
        /* <DEDUP_REMOVED lines=8> */
[----:B------:R-:W-:Y:S01]  /*6290*/  LOP3.LUT R115, R33, 0xff0000ff, RZ, 0xc0, !PT ;  /* 0xff0000ff21737812 */ /* 0x000fe200078ec0ff */
[----:B------:R-:W-:Y:S01]  /*62a0*/  IMAD.MOV.U32 R32, RZ, RZ, R9 ;  /* 0x000000ffff207224 */ /* 0x000fe200078e0009 */
[----:B------:R-:W-:Y:S01]  /*62b0*/  SHF.R.U32.HI R116, RZ, 0x8, R35 ;  /* 0x00000008ff747819 */ /* 0x000fe20000011623 */
[----:B------:R-:W-:Y:S01]  /*62c0*/  IMAD.SHL.U32 R8, R117, 0x100, RZ ;  /* 0x0000010075087824 */ /* 0x000fe200078e00ff */
[----:B------:R-:W-:Y:S02]  /*62d0*/  SHF.R.U32.HI R46, RZ, 0x8, R47 ;  /* 0x00000008ff2e7819 */ /* 0x000fe4000001162f */
[--C-:B------:R-:W-:Y:S02]  /*62e0*/  SHF.R.U32.HI R120, RZ, 0x10, R45.reuse ;  /* 0x00000010ff787819 */ /* 0x100fe4000001162d */
[----:B------:R-:W-:-:S02]  /*62f0*/  SHF.R.U32.HI R114, RZ, 0x8, R45 ;  /* 0x00000008ff727819 */ /* 0x000fc4000001162d */
[----:B------:R-:W-:Y:S02]  /*6300*/  LOP3.LUT R34, R45, 0xff0000ff, RZ, 0xc0, !PT ;  /* 0xff0000ff2d227812 */ /* 0x000fe400078ec0ff */
[----:B------:R-:W-:Y:S01]  /*6310*/  SHF.R.U32.HI R118, RZ, 0x10, R47 ;  /* 0x00000010ff767819 */ /* 0x000fe2000001162f */
[----:B------:R-:W-:Y:S01]  /*6320*/  IMAD.SHL.U32 R9, R114, 0x100, RZ ;  /* 0x0000010072097824 */ /* 0x000fe200078e00ff */
[----:B------:R-:W-:Y:S01]  /*6330*/  LOP3.LUT R45, R47, 0xff0000ff, RZ, 0xc0, !PT ;  /* 0xff0000ff2f2d7812 */ /* 0x000fe200078ec0ff */
[----:B--2---:R-:W-:Y:S01]  /*6340*/  IMAD.MOV.U32 R47, RZ, RZ, R12 ;  /* 0x000000ffff2f7224 */ /* 0x004fe200078e000c */
[----:B------:R-:W-:Y:S01]  /*6350*/  LOP3.LUT R115, R115, 0xff00, R8, 0xf8, !PT ;  /* 0x0000ff0073737812 */ /* 0x000fe200078ef808 */
[----:B------:R-:W-:Y:S01]  /*6360*/  IMAD.SHL.U32 R8, R116, 0x100, RZ ;  /* 0x0000010074087824 */ /* 0x000fe200078e00ff */
[----:B------:R-:W-:Y:S01]  /*6370*/  SHF.R.U32.HI R119, RZ, 0x10, R33 ;  /* 0x00000010ff777819 */ /* 0x000fe20000011621 */
[----:B------:R-:W-:Y:S01]  /*6380*/  IMAD.SHL.U32 R12, R46, 0x100, RZ ;  /* 0x000001002e0c7824 */ /* 0x000fe200078e00ff */
[----:B------:R-:W-:Y:S01]  /*6390*/  SHF.R.U32.HI R121, RZ, 0x10, R35 ;  /* 0x00000010ff797819 */ /* 0x000fe20000011623 */
[----:B------:R-:W-:Y:S01]  /*63a0*/  IMAD.MOV.U32 R33, RZ, RZ, R10 ;  /* 0x000000ffff217224 */ /* 0x000fe200078e000a */
[----:B------:R-:W-:Y:S01]  /*63b0*/  LOP3.LUT R35, R35, 0xff0000ff, RZ, 0xc0, !PT ;  /* 0xff0000ff23237812 */ /* 0x000fe200078ec0ff */
[----:B------:R-:W-:Y:S01]  /*63c0*/  IMAD.U32 R10, R119, 0x10000, RZ ;  /* 0x00010000770a7824 */ /* 0x000fe200078e00ff */
[----:B------:R-:W-:Y:S01]  /*63d0*/  LOP3.LUT R119, R45, 0xff00, R12, 0xf8, !PT ;  /* 0x0000ff002d777812 */ /* 0x000fe200078ef80c */
[----:B------:R-:W-:Y:S01]  /*63e0*/  IMAD.U32 R12, R120, 0x10000, RZ ;  /* 0x00010000780c7824 */ /* 0x000fe200078e00ff */
[----:B------:R-:W-:Y:S01]  /*63f0*/  LOP3.LUT R35, R35, 0xff00, R8, 0xf8, !PT ;  /* 0x0000ff0023237812 */ /* 0x000fe200078ef808 */
[----:B------:R-:W-:Y:S01]  /*6400*/  IMAD.U32 R8, R121, 0x10000, RZ ;  /* 0x0001000079087824 */ /* 0x000fe200078e00ff */
[----:B------:R-:W-:Y:S01]  /*6410*/  F2FP.F16.E4M3.UNPACK_B R116, R113.H1 ;  /* 0x00000071ff74723e */ /* 0x000fe200030006ff */
[----:B------:R-:W-:Y:S01]  /*6420*/  IMAD.U32 R118, R118, 0x10000, RZ ;  /* 0x0001000076767824 */ /* 0x000fe200078e00ff */
[----:B------:R-:W-:-:S02]  /*6430*/  F2FP.F16.E4M3.UNPACK_B R114, R47.H1 ;  /* 0x0000002fff72723e */ /* 0x000fc400030006ff */
[----:B------:R-:W-:Y:S02]  /*6440*/  F2FP.F16.E4M3.UNPACK_B R45, R44.H1 ;  /* 0x0000002cff2d723e */ /* 0x000fe400030006ff */
[----:B------:R-:W-:Y:S01]  /*6450*/  LOP3.LUT R117, R34, 0xff00, R9, 0xf8, !PT ;  /* 0x0000ff0022757812 */ /* 0x000fe200078ef809 */
[----:B------:R-:W-:Y:S01]  /*6460*/  HADD2.F32 R9, -RZ, R116.H0_H0 ;  /* 0x20000074ff097230 */ /* 0x000fe20000004100 */
[----:B------:R-:W-:Y:S01]  /*6470*/  LOP3.LUT R8, R35, 0xff0000, R8, 0xf8, !PT ;  /* 0x00ff000023087812 */ /* 0x000fe200078ef808 */
[--C-:B------:R-:W-:Y:S01]  /*6480*/  HADD2.F32 R35, -RZ, R114.reuse.H0_H0 ;  /* 0x20000072ff237230 */ /* 0x100fe20000004100 */
[----:B------:R-:W-:Y:S01]  /*6490*/  F2FP.F16.E4M3.UNPACK_B R46, R112.H1 ;  /* 0x00000070ff2e723e */ /* 0x000fe200030006ff */
[----:B------:R-:W-:Y:S01]  /*64a0*/  HADD2.F32 R34, -RZ, R45.H0_H0 ;  /* 0x2000002dff227230 */ /* 0x000fe20000004100 */
[----:B------:R-:W-:Y:S01]  /*64b0*/  LOP3.LUT R10, R115, 0xff0000, R10, 0xf8, !PT ;  /* 0x00ff0000730a7812 */ /* 0x000fe200078ef80a */
[----:B------:R-:W-:Y:S02]  /*64c0*/  HADD2.F32 R114, -RZ, R114.H1_H1 ;  /* 0x30000072ff727230 */ /* 0x000fe40000004100 */
[----:B------:R-:W-:Y:S01]  /*64d0*/  FMUL.FTZ R121, R35, R9 ;  /* 0x0000000923797220 */ /* 0x000fe20000410000 */
[----:B------:R-:W-:-:S02]  /*64e0*/  HADD2.F32 R115, -RZ, R46.H0_H0 ;  /* 0x2000002eff737230 */ /* 0x000fc40000004100 */
[C---:B------:R-:W-:Y:S01]  /*64f0*/  FMUL.FTZ R120, R34.reuse, R9 ;  /* 0x0000000922787220 */ /* 0x040fe20000410000 */
[----:B------:R-:W-:Y:S01]  /*6500*/  LOP3.LUT R9, R119, 0xff0000, R118, 0xf8, !PT ;  /* 0x00ff000077097812 */ /* 0x000fe200078ef876 */
[----:B------:R-:W-:Y:S01]  /*6510*/  HADD2.F32 R119, -RZ, R116.H1_H1 ;  /* 0x30000074ff777230 */ /* 0x000fe20000004100 */
[----:B------:R-:W-:Y:S01]  /*6520*/  F2FP.F16.E4M3.UNPACK_B R116, R113 ;  /* 0x00000071ff74723e */ /* 0x000fe200020006ff */
[-C--:B------:R-:W-:Y:S01]  /*6530*/  FFMA.FTZ R34, R34, R115.reuse, -R121 ;  /* 0x0000007322227223 */ /* 0x080fe20000010879 */
[----:B------:R-:W-:Y:S01]  /*6540*/  FFMA.FTZ R35, R35, R115, R120 ;  /* 0x0000007323237223 */ /* 0x000fe20000010078 */
[----:B------:R-:W-:Y:S01]  /*6550*/  HADD2.F32 R115, -RZ, R46.H1_H1 ;  /* 0x3000002eff737230 */ /* 0x000fe20000004100 */
[----:B------:R-:W-:Y:S01]  /*6560*/  F2FP.F16.E4M3.UNPACK_B R44, R44 ;  /* 0x0000002cff2c723e */ /* 0x000fe200020006ff */
[----:B------:R-:W-:Y:S01]  /*6570*/  HADD2.F32 R46, -RZ, R45.H1_H1 ;  /* 0x3000002dff2e7230 */ /* 0x000fe20000004100 */
[----:B------:R-:W-:Y:S01]  /*6580*/  F2FP.F16.E4M3.UNPACK_B R47, R47 ;  /* 0x0000002fff2f723e */ /* 0x000fe200020006ff */
[-C--:B------:R-:W-:Y:S01]  /*6590*/  FMUL.FTZ R121, R114, R119.reuse ;  /* 0x0000007772797220 */ /* 0x080fe20000410000 */
[----:B------:R-:W-:Y:S01]  /*65a0*/  LOP3.LUT R12, R117, 0xff0000, R12, 0xf8, !PT ;  /* 0x00ff0000750c7812 */ /* 0x000fe200078ef80c */
[----:B------:R-:W-:Y:S01]  /*65b0*/  HADD2.F32 R117, -RZ, R116.H0_H0 ;  /* 0x20000074ff757230 */ /* 0x000fe20000004100 */
[----:B------:R-:W-:Y:S01]  /*65c0*/  F2FP.F16.E4M3.UNPACK_B R113, R112 ;  /* 0x00000070ff71723e */ /* 0x000fe200020006ff */
[----:B------:R-:W-:Y:S01]  /*65d0*/  FMUL.FTZ R119, R46, R119 ;  /* 0x000000772e777220 */ /* 0x000fe20000410000 */
[----:B------:R-:W-:-:S02]  /*65e0*/  HADD2.F32 R45, -RZ, R44.H0_H0 ;  /* 0x2000002cff2d7230 */ /* 0x000fc40000004100 */
        /* <DEDUP_REMOVED lines=8> */
[-C--:B------:R-:W-:Y:S01]  /*6670*/  FFMA.FTZ R118, R112, R46.reuse, R115 ;  /* 0x0000002e70767223 */ /* 0x080fe20000010073 */
[----:B------:R-:W-:Y:S02]  /*6680*/  HADD2.F32 R44, -RZ, R44.H1_H1 ;  /* 0x3000002cff2c7230 */ /* 0x000fe40000004100 */
[----:B------:R-:W-:Y:S01]  /*6690*/  FFMA.FTZ R117, R45, R46, -R114 ;  /* 0x0000002e2d757223 */ /* 0x000fe20000010872 */
        /* <DEDUP_REMOVED lines=23> */
[----:B------:R-:W-:Y:S01]  /*6810*/  FFMA.FTZ R115, R112, R47, R115 ;  /* 0x0000002f70737223 */ /* 0x000fe20000010073 */
[C---:B------:R-:W-:Y:S01]  /*6820*/  FMUL.FTZ R113, R44.reuse, R113 ;  /* 0x000000712c717220 */ /* 0x040fe20000410000 */
[----:B------:R-:W-:Y:S01]  /*6830*/  F2FP.F16.E4M3.UNPACK_B R109, R109 ;  /* 0x0000006dff6d723e */ /* 0x000fe200020006ff */
[-C--:B------:R-:W-:Y:S01]  /*6840*/  FFMA.FTZ R123, R44, R45.reuse, -R123 ;  /* 0x0000002d2c7b7223 */ /* 0x080fe2000001087b */
[----:B------:R-:W-:Y:S01]  /*6850*/  F2FP.F16.E4M3.UNPACK_B R44, R14 ;  /* 0x0000000eff2c723e */ /* 0x000fe200020006ff */
        /* <DEDUP_REMOVED lines=11> */
[----:B------:R-:W-:Y:S01]  /*6910*/  HADD2.F32 R46, -RZ, R109.H0_H0 ;  /* 0x2000006dff2e7230 */ /* 0x000fe20000004100 */
[----:B------:R-:W-:Y:S01]  /*6920*/  F2FP.SATFINITE.E4M3.F32.PACK_AB_MERGE_C R122, R122, R35, RZ ;  /* 0x000000237a7a723e */ /* 0x000fe200048070ff */
[----:B------:R-:W-:Y:S02]  /*6930*/  HADD2.F32 R33, -RZ, R33.H1_H1 ;  /* 0x30000021ff217230 */ /* 0x000fe40000004100 */
[-C--:B------:R-:W-:Y:S01]  /*6940*/  FMUL.FTZ R114, R44, R111.reuse ;  /* 0x0000006f2c727220 */ /* 0x080fe20000410000 */
[----:B------:R-:W-:Y:S02]  /*6950*/  HADD2.F32 R109, -RZ, R109.H1_H1 ;  /* 0x3000006dff6d7230 */ /* 0x000fe40000004100 */
[-C--:B------:R-:W-:Y:S01]  /*6960*/  FFMA.FTZ R14, R14, R46.reuse, -R113 ;  /* 0x0000002e0e0e7223 */ /* 0x080fe20000010871 */
[----:B------:R-:W-:Y:S01]  /*6970*/  FFMA.FTZ R112, R45, R46, R112 ;  /* 0x0000002e2d707223 */ /* 0x000fe20000010070 */
        /* <DEDUP_REMOVED lines=12> */
[----:B------:R-:W-:-:S02]  /*6a40*/  HADD2.F32 R112, -RZ, R111.H0_H0 ;  /* 0x2000006fff707230 */ /* 0x000fc40000004100 */
[CC--:B------:R-:W-:Y:S01]  /*6a50*/  FMUL.FTZ R115, R47.reuse, R114.reuse ;  /* 0x000000722f737220 */ /* 0x0c0fe20000410000 */
[----:B------:R-:W-:Y:S02]  /*6a60*/  HADD2.F32 R109, -RZ, R46.H1_H1 ;  /* 0x3000002eff6d7230 */ /* 0x000fe40000004100 */
[----:B------:R-:W-:Y:S01]  /*6a70*/  FMUL.FTZ R114, R44, R114 ;  /* 0x000000722c727220 */ /* 0x000fe20000410000 */
[----:B------:R-:W-:Y:S01]  /*6a80*/  HADD2.F32 R113, -RZ, R113.H1_H1 ;  /* 0x30000071ff717230 */ /* 0x000fe20000004100 */
[----:B------:R-:W-:Y:S01]  /*6a90*/  F2FP.SATFINITE.E4M3.F32.PACK_AB_MERGE_C R35, R116, R117, R34 ;  /* 0x000000757423723e */ /* 0x000fe20004807022 */
[----:B------:R-:W-:Y:S02]  /*6aa0*/  HADD2.F32 R46, -RZ, R45.H1_H1 ;  /* 0x3000002dff2e7230 */ /* 0x000fe40000004100 */
[-C--:B------:R-:W-:Y:S01]  /*6ab0*/  FFMA.FTZ R45, R47, R112.reuse, R114 ;  /* 0x000000702f2d7223 */ /* 0x080fe20000010072 */
[----:B------:R-:W-:Y:S02]  /*6ac0*/  HADD2.F32 R111, -RZ, R111.H1_H1 ;  /* 0x3000006fff6f7230 */ /* 0x000fe40000004100 */
[-C--:B------:R-:W-:Y:S01]  /*6ad0*/  FMUL.FTZ R47, R109, R113.reuse ;  /* 0x000000716d2f7220 */ /* 0x080fe20000410000 */
[----:B------:R-:W-:Y:S01]  /*6ae0*/  FFMA.FTZ R44, R44, R112, -R115 ;  /* 0x000000702c2c7223 */ /* 0x000fe20000010873 */
[----:B------:R-:W-:Y:S01]  /*6af0*/  F2FP.F16.E4M3.UNPACK_B R32, R32.H1 ;  /* 0x00000020ff20723e */ /* 0x000fe200030006ff */
[C---:B------:R-:W-:Y:S01]  /*6b00*/  FMUL.FTZ R112, R46.reuse, R113 ;  /* 0x000000712e707220 */ /* 0x040fe20000410000 */
[----:B------:R-:W-:Y:S01]  /*6b10*/  FFMA.FTZ R117, R46, R111, -R47 ;  /* 0x0000006f2e757223 */ /* 0x000fe2000001082f */
[----:B------:R-:W-:-:S02]  /*6b20*/  F2FP.F16.E4M3.UNPACK_B R13, R13.H1 ;  /* 0x0000000dff0d723e */ /* 0x000fc400030006ff */
[----:B------:R-:W-:Y:S01]  /*6b30*/  F2FP.F16.E4M3.UNPACK_B R47, R12.H1 ;  /* 0x0000000cff2f723e */ /* 0x000fe200030006ff */
[----:B------:R-:W-:Y:S01]  /*6b40*/  FFMA.FTZ R116, R109, R111, R112 ;  /* 0x0000006f6d747223 */ /* 0x000fe20000010070 */
[----:B------:R-:W-:Y:S01]  /*6b50*/  HADD2.F32 R12, -RZ, R32.H0_H0 ;  /* 0x20000020ff0c7230 */ /* 0x000fe20000004100 */
[----:B------:R-:W-:Y:S01]  /*6b60*/  F2FP.F16.E4M3.UNPACK_B R10, R10.H1 ;  /* 0x0000000aff0a723e */ /* 0x000fe200030006ff */
[----:B------:R-:W-:Y:S01]  /*6b70*/  HADD2.F32 R46, -RZ, R13.H0_H0 ;  /* 0x2000000dff2e7230 */ /* 0x000fe20000004100 */
[----:B------:R-:W-:Y:S01]  /*6b80*/  F2FP.SATFINITE.E4M3.F32.PACK_AB_MERGE_C R34, R119, R118, R122 ;  /* 0x000000767722723e */ /* 0x000fe2000480707a */
[----:B------:R-:W-:Y:S01]  /*6b90*/  HADD2.F32 R109, -RZ, R47.H0_H0 ;  /* 0x2000002fff6d7230 */ /* 0x000fe20000004100 */
[----:B------:R-:W-:Y:S01]  /*6ba0*/  F2FP.F16.E4M3.UNPACK_B R112, R9 ;  /* 0x00000009ff70723e */ /* 0x000fe200020006ff */
[----:B------:R-:W-:Y:S02]  /*6bb0*/  HADD2.F32 R13, -RZ, R13.H1_H1 ;  /* 0x3000000dff0d7230 */ /* 0x000fe40000004100 */
[----:B------:R-:W-:-:S02]  /*6bc0*/  HADD2.F32 R111, -RZ, R47.H1_H1 ;  /* 0x3000002fff6f7230 */ /* 0x000fc40000004100 */
[-C--:B------:R-:W-:Y:S01]  /*6bd0*/  FMUL.FTZ R113, R46, R109.reuse ;  /* 0x0000006d2e717220 */ /* 0x080fe20000410000 */
[----:B------:R-:W-:Y:S02]  /*6be0*/  HADD2.F32 R47, -RZ, R10.H0_H0 ;  /* 0x2000000aff2f7230 */ /* 0x000fe40000004100 */
[C---:B------:R-:W-:Y:S01]  /*6bf0*/  FMUL.FTZ R115, R12.reuse, R109 ;  /* 0x0000006d0c737220 */ /* 0x040fe20000410000 */
[----:B------:R-:W-:Y:S02]  /*6c00*/  HADD2.F32 R32, -RZ, R32.H1_H1 ;  /* 0x30000020ff207230 */ /* 0x000fe40000004100 */
[C---:B------:R-:W-:Y:S01]  /*6c10*/  FMUL.FTZ R121, R13.reuse, R111 ;  /* 0x0000006f0d797220 */ /* 0x040fe20000410000 */
[----:B------:R-:W-:Y:S02]  /*6c20*/  HADD2.F32 R109, -RZ, R10.H1_H1 ;  /* 0x3000000aff6d7230 */ /* 0x000fe40000004100 */
[----:B------:R-:W-:Y:S01]  /*6c30*/  FFMA.FTZ R118, R12, R47, -R113 ;  /* 0x0000002f0c767223 */ /* 0x000fe20000010871 */
[----:B------:R-:W-:Y:S01]  /*6c40*/  F2FP.F16.E4M3.UNPACK_B R113, R9.H1 ;  /* 0x00000009ff71723e */ /* 0x000fe200030006ff */
[----:B------:R-:W-:Y:S01]  /*6c50*/  FMUL.FTZ R12, R32, R111 ;  /* 0x0000006f200c7220 */ /* 0x000fe20000410000 */
[----:B------:R-:W-:Y:S01]  /*6c60*/  FFMA.FTZ R119, R46, R47, R115 ;  /* 0x0000002f2e777223 */ /* 0x000fe20000010073 */
[----:B------:R-:W-:Y:S01]  /*6c70*/  FFMA.FTZ R121, R32, R109, -R121 ;  /* 0x0000006d20797223 */ /* 0x000fe20000010879 */
[----:B------:R-:W-:Y:S01]  /*6c80*/  F2FP.F16.E4M3.UNPACK_B R32, R15 ;  /* 0x0000000fff20723e */ /* 0x000fe200020006ff */
[----:B------:R-:W-:Y:S01]  /*6c90*/  HADD2.F32 R115, -RZ, R112.H0_H0 ;  /* 0x20000070ff737230 */ /* 0x000fe20000004100 */
[----:B------:R-:W-:Y:S01]  /*6ca0*/  F2FP.F16.E4M3.UNPACK_B R10, R11 ;  /* 0x0000000bff0a723e */ /* 0x000fe200020006ff */
[----:B------:R-:W-:Y:S01]  /*6cb0*/  FFMA.FTZ R120, R13, R109, R12 ;  /* 0x0000006d0d787223 */ /* 0x000fe2000001000c */
[----:B------:R-:W-:Y:S01]  /*6cc0*/  F2FP.F16.E4M3.UNPACK_B R15, R15.H1 ;  /* 0x0000000fff0f723e */ /* 0x000fe200030006ff */
[----:B------:R-:W-:Y:S01]  /*6cd0*/  HADD2.F32 R46, -RZ, R32.H0_H0 ;  /* 0x20000020ff2e7230 */ /* 0x000fe20000004100 */
[-C--:B------:R-:W-:Y:S01]  /*6ce0*/  F2FP.F16.E4M3.UNPACK_B R9, R8.reuse ;  /* 0x00000008ff09723e */ /* 0x080fe200020006ff */
[----:B------:R-:W-:Y:S01]  /*6cf0*/  HADD2.F32 R12, -RZ, R10.H0_H0 ;  /* 0x2000000aff0c7230 */ /* 0x000fe20000004100 */
[----:B------:R-:W-:Y:S01]  /*6d00*/  F2FP.F16.E4M3.UNPACK_B R11, R11.H1 ;  /* 0x0000000bff0b723e */ /* 0x000fe200030006ff */
[----:B------:R-:W-:Y:S01]  /*6d10*/  HADD2.F32 R114, -RZ, R113.H0_H0 ;  /* 0x20000071ff727230 */ /* 0x000fe20000004100 */
[----:B------:R-:W-:Y:S01]  /*6d20*/  F2FP.F16.E4M3.UNPACK_B R47, R8.H1 ;  /* 0x00000008ff2f723e */ /* 0x000fe200030006ff */
[----:B------:R-:W-:-:S02]  /*6d30*/  HADD2.F32 R8, -RZ, R15.H0_H0 ;  /* 0x2000000fff087230 */ /* 0x000fc40000004100 */
[-C--:B------:R-:W-:Y:S01]  /*6d40*/  FMUL.FTZ R123, R46, R115.reuse ;  /* 0x000000732e7b7220 */ /* 0x080fe20000410000 */
[----:B------:R-:W-:Y:S02]  /*6d50*/  HADD2.F32 R109, -RZ, R9.H0_H0 ;  /* 0x20000009ff6d7230 */ /* 0x000fe40000004100 */
[----:B------:R-:W-:Y:S01]  /*6d60*/  FMUL.FTZ R115, R12, R115 ;  /* 0x000000730c737220 */ /* 0x000fe20000410000 */
[----:B------:R-:W-:Y:S02]  /*6d70*/  HADD2.F32 R13, -RZ, R11.H0_H0 ;  /* 0x2000000bff0d7230 */ /* 0x000fe40000004100 */
[----:B------:R-:W-:Y:S01]  /*6d80*/  FMUL.FTZ R122, R8, R114 ;  /* 0x00000072087a7220 */ /* 0x000fe20000410000 */
[----:B------:R-:W-:Y:S02]  /*6d90*/  HADD2.F32 R111, -RZ, R47.H0_H0 ;  /* 0x2000002fff6f7230 */ /* 0x000fe40000004100 */
[----:B------:R-:W-:Y:S01]  /*6da0*/  FFMA.FTZ R123, R12, R109, -R123 ;  /* 0x0000006d0c7b7223 */ /* 0x000fe2000001087b */
[----:B------:R-:W-:-:S02]  /*6db0*/  HADD2.F32 R15, -RZ, R15.H1_H1 ;  /* 0x3000000fff0f7230 */ /* 0x000fc40000004100 */
[C---:B------:R-:W-:Y:S01]  /*6dc0*/  FMUL.FTZ R125, R13.reuse, R114 ;  /* 0x000000720d7d7220 */ /* 0x040fe20000410000 */
[----:B------:R-:W-:Y:S02]  /*6dd0*/  HADD2.F32 R12, -RZ, R113.H1_H1 ;  /* 0x30000071ff0c7230 */ /* 0x000fe40000004100 */
[----:B------:R-:W-:Y:S01]  /*6de0*/  FFMA.FTZ R122, R13, R111, -R122 ;  /* 0x0000006f0d7a7223 */ /* 0x000fe2000001087a */
        /* <DEDUP_REMOVED lines=20> */
[----:B------:R-:W-:-:S02]  /*6f30*/  F2FP.SATFINITE.E4M3.F32.PACK_AB_MERGE_C R11, R11, R122, RZ ;  /* 0x0000007a0b0b723e */ /* 0x000fc400048070ff */
[----:B------:R-:W-:Y:S02]  /*6f40*/  F2FP.SATFINITE.E4M3.F32.PACK_AB_MERGE_C R12, R12, R125, RZ ;  /* 0x0000007d0c0c723e */ /* 0x000fe400048070ff */
[----:B------:R-:W-:Y:S01]  /*6f50*/  F2FP.SATFINITE.E4M3.F32.PACK_AB_MERGE_C R11, R10, R123, R11 ;  /* 0x0000007b0a0b723e */ /* 0x000fe2000480700b */
[----:B------:R-:W-:Y:S01]  /*6f60*/  IMAD.MOV.U32 R10, RZ, RZ, R33 ;  /* 0x000000ffff0a7224 */ /* 0x000fe200078e0021 */
[----:B------:R-:W-:Y:S01]  /*6f70*/  F2FP.SATFINITE.E4M3.F32.PACK_AB_MERGE_C R15, R32, R115, R12 ;  /* 0x00000073200f723e */ /* 0x000fe2000480700c */
[----:B------:R-:W-:Y:S01]  /*6f80*/  IMAD.MOV.U32 R12, RZ, RZ, R34 ;  /* 0x000000ffff0c7224 */ /* 0x000fe200078e0022 */
[----:B------:R-:W-:-:S07]  /*6f90*/  F2FP.SATFINITE.E4M3.F32.PACK_AB_MERGE_C R13, R116, R45, R119 ;  /* 0x0000002d740d723e */ /* 0x000fce0004807077 */
.L_x_1639:
[----:B------:R-:W-:Y:S05]  /*6fa0*/  BSYNC B2 ;  /* 0x0000000000027941 */ /* 0x000fea0003800000 */
.L_x_1638:
[----:B------:R-:W-:Y:S01]  /*6fb0*/  ISETP.GE.AND P3, PT, R110, R103, PT ;  /* 0x000000676e00720c */ /* 0x000fe20003f66270 */
[----:B0-----:R4:W-:-:S12]  /*6fc0*/  ST.E.128 desc[UR42][R94.64], R8 ;  /* 0x000000085e007985 */ /* 0x0019d8000c101d2a */
[----:B------:R-:W-:-:S04]  /*6fd0*/  @!P3 IADD3 R32, P4, R99, R110, RZ ;  /* 0x0000006e6320b210 */ /* 0x000fc80007f9e0ff */
[----:B------:R-:W-:-:S05]  /*6fe0*/  @!P3 LEA.HI.X.SX32 R33, R110, R97, 0x1, P4 ;  /* 0x000000616e21b211 */ /* 0x000fca00020f0eff */
[----:B--2---:R4:W-:Y:S04]  /*6ff0*/  @!P3 ST.E.128 desc[UR42][R32.64], R12 ;  /* 0x0000000c2000b985 */ /* 0x0049e8000c101d2a */
.L_x_1637:
[----:B------:R-:W-:Y:S05]  /*7000*/  BSYNC B1 ;  /* 0x0000000000017941 */ /* 0x000fea0003800000 */
.L_x_1636:
[----:B------:R-:W-:Y:S01]  /*7010*/  ISETP.NE.AND P3, PT, R3, RZ, PT ;  /* 0x000000ff0300720c */ /* 0x000fe20003f65270 */
[----:B------:R-:W-:-:S12]  /*7020*/  BSSY B1, `(.L_x_1640) ;  /* 0x00000f5000017945 */ /* 0x000fd80003800000 */
[----:B------:R-:W-:Y:S05]  /*7030*/  @!P3 BRA `(.L_x_1641) ;  /* 0x0000000c00ccb947 */ /* 0x000fea0003800000 */
[----:B------:R-:W-:Y:S01]  /*7040*/  ISETP.NE.AND P4, PT, R83, RZ, PT ;  /* 0x000000ff5300720c */ /* 0x000fe20003f85270 */
[----:B------:R-:W-:Y:S01]  /*7050*/  BSSY B2, `(.L_x_1642) ;  /* 0x00000ec000027945 */ /* 0x000fe20003800000 */
[----:B---34-:R-:W-:Y:S02]  /*7060*/  IADD3 R32, P3, R56, R99, RZ ;  /* 0x0000006338207210 */ /* 0x018fe40007f7e0ff */
[----:B------:R-:W-:Y:S02]  /*7070*/  SEL R8, R64, R105, !P4 ;  /* 0x0000006940087207 */ /* 0x000fe40006000000 */
[----:B--2---:R-:W-:Y:S02]  /*7080*/  LEA.HI.X.SX32 R33, R56, R97, 0x1, P3 ;  /* 0x0000006138217211 */ /* 0x004fe400018f0eff */
[----:B------:R-:W-:Y:S02]  /*7090*/  SHF.R.S32.HI R9, RZ, 0x1f, R8 ;  /* 0x0000001fff097819 */ /* 0x000fe40000011408 */
[----:B------:R-:W-:-:S02]  /*70a0*/  ISETP.GE.AND P3, PT, R80, R96, PT ;  /* 0x000000605000720c */ /* 0x000fc40003f66270 */
[----:B------:R-:W-:-:S04]  /*70b0*/  LEA.HI R9, R9, R8, RZ, 0x5 ;  /* 0x0000000809097211 */ /* 0x000fc800078f28ff */
        /* <DEDUP_REMOVED lines=19> */
[--C-:B------:R-:W-:Y:S01]  /*71f0*/  SHF.R.U32.HI R109, RZ, 0x8, R31.reuse ;  /* 0x00000008ff6d7819 */ /* 0x100fe2000001161f */
[----:B--2---:R-:W-:Y:S01]  /*7200*/  IMAD.MOV.U32 R40, RZ, RZ, R12 ;  /* 0x000000ffff287224 */ /* 0x004fe200078e000c */
[----:B------:R-:W-:Y:S01]  /*7210*/  LOP3.LUT R42, R31, 0xff0000ff, RZ, 0xc0, !PT ;  /* 0xff0000ff1f2a7812 */ /* 0x000fe200078ec0ff */
[----:B------:R-:W-:Y:S01]  /*7220*/  IMAD.SHL.U32 R8, R28, 0x100, RZ ;  /* 0x000001001c087824 */ /* 0x000fe200078e00ff */
[----:B------:R-:W-:Y:S01]  /*7230*/  SHF.R.U32.HI R94, RZ, 0x10, R31 ;  /* 0x00000010ff5e7819 */ /* 0x000fe2000001161f */
[----:B------:R-:W-:Y:S01]  /*7240*/  IMAD.MOV.U32 R28, RZ, RZ, R10 ;  /* 0x000000ffff1c7224 */ /* 0x000fe200078e000a */
[----:B------:R-:W-:Y:S02]  /*7250*/  SHF.R.U32.HI R31, RZ, 0x8, R43 ;  /* 0x00000008ff1f7819 */ /* 0x000fe4000001162b */
[----:B------:R-:W-:-:S02]  /*7260*/  SHF.R.U32.HI R110, RZ, 0x10, R29 ;  /* 0x00000010ff6e7819 */ /* 0x000fc4000001161d */
[----:B------:R-:W-:Y:S01]  /*7270*/  LOP3.LUT R35, R29, 0xff0000ff, RZ, 0xc0, !PT ;  /* 0xff0000ff1d237812 */ /* 0x000fe200078ec0ff */
[----:B------:R-:W-:Y:S01]  /*7280*/  IMAD.SHL.U32 R10, R31, 0x100, RZ ;  /* 0x000001001f0a7824 */ /* 0x000fe200078e00ff */
[--C-:B------:R-:W-:Y:S01]  /*7290*/  SHF.R.U32.HI R46, RZ, 0x8, R41.reuse ;  /* 0x00000008ff2e7819 */ /* 0x100fe20000011629 */
[----:B------:R-:W-:Y:S01]  /*72a0*/  IMAD.U32 R31, R110, 0x10000, RZ ;  /* 0x000100006e1f7824 */ /* 0x000fe200078e00ff */
[----:B------:R-:W-:Y:S01]  /*72b0*/  LOP3.LUT R44, R41, 0xff0000ff, RZ, 0xc0, !PT ;  /* 0xff0000ff292c7812 */ /* 0x000fe200078ec0ff */
[----:B------:R-:W-:Y:S01]  /*72c0*/  IMAD.MOV.U32 R29, RZ, RZ, R14 ;  /* 0x000000ffff1d7224 */ /* 0x000fe200078e000e */
[----:B------:R-:W-:Y:S01]  /*72d0*/  SHF.R.U32.HI R47, RZ, 0x10, R41 ;  /* 0x00000010ff2f7819 */ /* 0x000fe20000011629 */
[----:B------:R-:W-:Y:S01]  /*72e0*/  IMAD.SHL.U32 R41, R46, 0x100, RZ ;  /* 0x000001002e297824 */ /* 0x000fe200078e00ff */
[----:B------:R-:W-:Y:S01]  /*72f0*/  LOP3.LUT R8, R35, 0xff00, R8, 0xf8, !PT ;  /* 0x0000ff0023087812 */ /* 0x000fe200078ef808 */
[----:B------:R-:W-:Y:S01]  /*7300*/  IMAD.SHL.U32 R35, R109, 0x100, RZ ;  /* 0x000001006d237824 */ /* 0x000fe200078e00ff */
[----:B------:R-:W-:Y:S01]  /*7310*/  LOP3.LUT R45, R43, 0xff0000ff, RZ, 0xc0, !PT ;  /* 0xff0000ff2b2d7812 */ /* 0x000fe200078ec0ff */
[----:B------:R-:W-:Y:S01]  /*7320*/  IMAD.U32 R47, R47, 0x10000, RZ ;  /* 0x000100002f2f7824 */ /* 0x000fe200078e00ff */
[----:B------:R-:W-:Y:S01]  /*7330*/  LOP3.LUT R12, R8, 0xff0000, R31, 0xf8, !PT ;  /* 0x00ff0000080c7812 */ /* 0x000fe200078ef81f */
[----:B------:R-:W-:Y:S01]  /*7340*/  IMAD.U32 R8, R94, 0x10000, RZ ;  /* 0x000100005e087824 */ /* 0x000fe200078e00ff */
[----:B------:R-:W-:-:S02]  /*7350*/  LOP3.LUT R46, R45, 0xff00, R10, 0xf8, !PT ;  /* 0x0000ff002d2e7812 */ /* 0x000fc400078ef80a */
[----:B------:R-:W-:Y:S02]  /*7360*/  LOP3.LUT R35, R42, 0xff00, R35, 0xf8, !PT ;  /* 0x0000ff002a237812 */ /* 0x000fe400078ef823 */
[----:B------:R-:W-:Y:S02]  /*7370*/  LOP3.LUT R14, R44, 0xff00, R41, 0xf8, !PT ;  /* 0x0000ff002c0e7812 */ /* 0x000fe400078ef829 */
[----:B------:R-:W-:Y:S02]  /*7380*/  F2FP.F16.E4M3.UNPACK_B R45, R108.H1 ;  /* 0x0000006cff2d723e */ /* 0x000fe400030006ff */
[----:B------:R-:W-:Y:S02]  /*7390*/  F2FP.F16.E4M3.UNPACK_B R31, R30.H1 ;  /* 0x0000001eff1f723e */ /* 0x000fe400030006ff */
[----:B------:R-:W-:Y:S01]  /*73a0*/  F2FP.F16.E4M3.UNPACK_B R41, R40.H1 ;  /* 0x00000028ff29723e */ /* 0x000fe200030006ff */
[--C-:B------:R-:W-:Y:S01]  /*73b0*/  HADD2.F32 R10, -RZ, R45.reuse.H0_H0 ;  /* 0x2000002dff0a7230 */ /* 0x100fe20000004100 */
[----:B------:R-:W-:Y:S01]  /*73c0*/  SHF.R.U32.HI R95, RZ, 0x10, R43 ;  /* 0x00000010ff5f7819 */ /* 0x000fe2000001162b */
[----:B------:R-:W-:Y:S01]  /*73d0*/  HADD2.F32 R45, -RZ, R45.H1_H1 ;  /* 0x3000002dff2d7230 */ /* 0x000fe20000004100 */
[----:B------:R-:W-:Y:S01]  /*73e0*/  LOP3.LUT R8, R35, 0xff0000, R8, 0xf8, !PT ;  /* 0x00ff000023087812 */ /* 0x000fe200078ef808 */
[----:B------:R-:W-:Y:S01]  /*73f0*/  HADD2.F32 R35, -RZ, R31.H0_H0 ;  /* 0x2000001fff237230 */ /* 0x000fe20000004100 */
[----:B------:R-:W-:Y:S01]  /*7400*/  F2FP.F16.E4M3.UNPACK_B R43, R106.H1 ;  /* 0x0000006aff2b723e */ /* 0x000fe200030006ff */
[----:B------:R-:W-:Y:S01]  /*7410*/  HADD2.F32 R42, -RZ, R41.H0_H0 ;  /* 0x20000029ff2a7230 */ /* 0x000fe20000004100 */
[----:B------:R-:W-:Y:S01]  /*7420*/  F2FP.F16.E4M3.UNPACK_B R108, R108 ;  /* 0x0000006cff6c723e */ /* 0x000fe200020006ff */
[----:B------:R-:W-:-:S02]  /*7430*/  IMAD.U32 R95, R95, 0x10000, RZ ;  /* 0x000100005f5f7824 */ /* 0x000fc400078e00ff */
[CC--:B------:R-:W-:Y:S01]  /*7440*/  FMUL.FTZ R109, R35.reuse, R10.reuse ;  /* 0x0000000a236d7220 */ /* 0x0c0fe20000410000 */
[--C-:B------:R-:W-:Y:S02]  /*7450*/  HADD2.F32 R44, -RZ, R43.reuse.H0_H0 ;  /* 0x2000002bff2c7230 */ /* 0x100fe40000004100 */
[----:B------:R-:W-:Y:S01]  /*7460*/  FMUL.FTZ R94, R42, R10 ;  /* 0x0000000a2a5e7220 */ /* 0x000fe20000410000 */
[----:B------:R-:W-:Y:S01]  /*7470*/  F2FP.F16.E4M3.UNPACK_B R40, R40 ;  /* 0x00000028ff28723e */ /* 0x000fe200020006ff */
[----:B------:R-:W-:Y:S01]  /*7480*/  HADD2.F32 R43, -RZ, R43.H1_H1 ;  /* 0x3000002bff2b7230 */ /* 0x000fe20000004100 */
[----:B------:R-:W-:Y:S01]  /*7490*/  LOP3.LUT R10, R46, 0xff0000, R95, 0xf8, !PT ;  /* 0x00ff00002e0a7812 */ /* 0x000fe200078ef85f */
        /* <DEDUP_REMOVED lines=8> */
[----:B------:R-:W-:Y:S02]  /*7520*/  HADD2.F32 R41, -RZ, R40.H0_H0 ;  /* 0x20000028ff297230 */ /* 0x000fe40000004100 */
[C---:B------:R-:W-:Y:S01]  /*7530*/  FMUL.FTZ R45, R35.reuse, R45 ;  /* 0x0000002d232d7220 */ /* 0x040fe20000410000 */
[----:B------:R-:W-:Y:S02]  /*7540*/  HADD2.F32 R31, -RZ, R30.H0_H0 ;  /* 0x2000001eff1f7230 */ /* 0x000fe40000004100 */
[-C--:B------:R-:W-:Y:S01]  /*7550*/  FFMA.FTZ R110, R35, R43.reuse, -R46 ;  /* 0x0000002b236e7223 */ /* 0x080fe2000001082e */
[----:B------:R-:W-:Y:S02]  /*7560*/  HADD2.F32 R40, -RZ, R40.H1_H1 ;  /* 0x30000028ff287230 */ /* 0x000fe40000004100 */
[----:B------:R-:W-:Y:S01]  /*7570*/  FFMA.FTZ R112, R42, R43, R45 ;  /* 0x0000002b2a707223 */ /* 0x000fe2000001002d */
[----:B------:R-:W-:-:S02]  /*7580*/  HADD2.F32 R42, -RZ, R106.H0_H0 ;  /* 0x2000006aff2a7230 */ /* 0x000fc40000004100 */
[-C--:B------:R-:W-:Y:S01]  /*7590*/  FMUL.FTZ R46, R41, R44.reuse ;  /* 0x0000002c292e7220 */ /* 0x080fe20000410000 */
[C---:B------:R-:W-:Y:S01]  /*75a0*/  FMUL.FTZ R44, R31.reuse, R44 ;  /* 0x0000002c1f2c7220 */ /* 0x040fe20000410000 */
[----:B------:R-:W-:Y:S01]  /*75b0*/  HADD2.F32 R43, -RZ, R108.H1_H1 ;  /* 0x3000006cff2b7230 */ /* 0x000fe20000004100 */
[----:B------:R-:W-:Y:S01]  /*75c0*/  LOP3.LUT R14, R14, 0xff0000, R47, 0xf8, !PT ;  /* 0x00ff00000e0e7812 */ /* 0x000fe200078ef82f */
[-C--:B------:R-:W-:Y:S01]  /*75d0*/  FFMA.FTZ R45, R31, R42.reuse, -R46 ;  /* 0x0000002a1f2d7223 */ /* 0x080fe2000001082e */
[----:B------:R-:W-:Y:S01]  /*75e0*/  FFMA.FTZ R47, R41, R42, R44 ;  /* 0x0000002a292f7223 */ /* 0x000fe2000001002c */
[----:B------:R-:W-:Y:S02]  /*75f0*/  HADD2.F32 R30, -RZ, R30.H1_H1 ;  /* 0x3000001eff1e7230 */ /* 0x000fe40000004100 */
[----:B------:R-:W-:Y:S01]  /*7600*/  FMUL.FTZ R41, R40, R43 ;  /* 0x0000002b28297220 */ /* 0x000fe20000410000 */
[----:B------:R-:W-:Y:S01]  /*7610*/  HADD2.F32 R31, -RZ, R106.H1_H1 ;  /* 0x3000006aff1f7230 */ /* 0x000fe20000004100 */
[----:B------:R-:W-:-:S02]  /*7620*/  F2FP.F16.E4M3.UNPACK_B R44, R107.H1 ;  /* 0x0000006bff2c723e */ /* 0x000fc400030006ff */
[----:B------:R-:W-:Y:S01]  /*7630*/  F2FP.F16.E4M3.UNPACK_B R35, R29.H1 ;  /* 0x0000001dff23723e */ /* 0x000fe200030006ff */
[C---:B------:R-:W-:Y:S01]  /*7640*/  FMUL.FTZ R43, R30.reuse, R43 ;  /* 0x0000002b1e2b7220 */ /* 0x040fe20000410000 */
[-C--:B------:R-:W-:Y:S01]  /*7650*/  FFMA.FTZ R94, R30, R31.reuse, -R41 ;  /* 0x0000001f1e5e7223 */ /* 0x080fe20000010829 */
[----:B------:R-:W-:Y:S01]  /*7660*/  F2FP.F16.E4M3.UNPACK_B R42, R104.H1 ;  /* 0x00000068ff2a723e */ /* 0x000fe200030006ff */
[----:B------:R-:W-:Y:S01]  /*7670*/  HADD2.F32 R46, -RZ, R44.H0_H0 ;  /* 0x2000002cff2e7230 */ /* 0x000fe20000004100 */
[----:B------:R-:W-:Y:S01]  /*7680*/  F2FP.F16.E4M3.UNPACK_B R30, R28.H1 ;  /* 0x0000001cff1e723e */ /* 0x000fe200030006ff */
[----:B------:R-:W-:Y:S02]  /*7690*/  HADD2.F32 R41, -RZ, R35.H0_H0 ;  /* 0x20000023ff297230 */ /* 0x000fe40000004100 */
[----:B------:R-:W-:Y:S01]  /*76a0*/  FFMA.FTZ R106, R40, R31, R43 ;  /* 0x0000001f286a7223 */ /* 0x000fe2000001002b */
[----:B------:R-:W-:Y:S01]  /*76b0*/  HADD2.F32 R40, -RZ, R42.H0_H0 ;  /* 0x2000002aff287230 */ /* 0x000fe20000004100 */
[----:B------:R-:W-:Y:S01]  /*76c0*/  F2FP.F16.E4M3.UNPACK_B R107, R107 ;  /* 0x0000006bff6b723e */ /* 0x000fe200020006ff */
[----:B------:R-:W-:-:S02]  /*76d0*/  HADD2.F32 R31, -RZ, R30.H0_H0 ;  /* 0x2000001eff1f7230 */ /* 0x000fc40000004100 */
[----:B------:R-:W-:Y:S01]  /*76e0*/  FMUL.FTZ R108, R41, R46 ;  /* 0x0000002e296c7220 */ /* 0x000fe20000410000 */
[----:B------:R-:W-:Y:S01]  /*76f0*/  HADD2.F32 R44, -RZ, R44.H1_H1 ;  /* 0x3000002cff2c7230 */ /* 0x000fe20000004100 */
[----:B------:R-:W-:Y:S01]  /*7700*/  F2FP.F16.E4M3.UNPACK_B R28, R28 ;  /* 0x0000001cff1c723e */ /* 0x000fe200020006ff */
[----:B------:R-:W-:Y:S02]  /*7710*/  HADD2.F32 R35, -RZ, R35.H1_H1 ;  /* 0x30000023ff237230 */ /* 0x000fe40000004100 */
[C---:B------:R-:W-:Y:S01]  /*7720*/  FMUL.FTZ R46, R31.reuse, R46 ;  /* 0x0000002e1f2e7220 */ /* 0x040fe20000410000 */
[----:B------:R-:W-:Y:S02]  /*7730*/  HADD2.F32 R30, -RZ, R30.H1_H1 ;  /* 0x3000001eff1e7230 */ /* 0x000fe40000004100 */
[----:B------:R-:W-:Y:S01]  /*7740*/  FFMA.FTZ R108, R31, R40, -R108 ;  /* 0x000000281f6c7223 */ /* 0x000fe2000001086c */
[----:B------:R-:W-:Y:S02]  /*7750*/  HADD2.F32 R42, -RZ, R42.H1_H1 ;  /* 0x3000002aff2a7230 */ /* 0x000fe40000004100 */
[----:B------:R-:W-:Y:S01]  /*7760*/  FMUL.FTZ R31, R35, R44 ;  /* 0x0000002c231f7220 */ /* 0x000fe20000410000 */
[----:B------:R-:W-:Y:S01]  /*7770*/  F2FP.F16.E4M3.UNPACK_B R104, R104 ;  /* 0x00000068ff68723e */ /* 0x000fe200020006ff */
[C---:B------:R-:W-:Y:S01]  /*7780*/  FMUL.FTZ R44, R30.reuse, R44 ;  /* 0x0000002c1e2c7220 */ /* 0x040fe20000410000 */
[----:B------:R-:W-:Y:S01]  /*7790*/  FFMA.FTZ R43, R41, R40, R46 ;  /* 0x00000028292b7223 */ /* 0x000fe2000001002e */
[-C--:B------:R-:W-:Y:S01]  /*77a0*/  FFMA.FTZ R111, R30, R42.reuse, -R31 ;  /* 0x0000002a1e6f7223 */ /* 0x080fe2000001081f */
[----:B------:R-:W-:Y:S01]  /*77b0*/  F2FP.F16.E4M3.UNPACK_B R30, R29 ;  /* 0x0000001dff1e723e */ /* 0x000fe200020006ff */
[----:B------:R-:W-:Y:S01]  /*77c0*/  FFMA.FTZ R114, R35, R42, R44 ;  /* 0x0000002a23727223 */ /* 0x000fe2000001002c */
[----:B------:R-:W-:-:S02]  /*77d0*/  HADD2.F32 R42, -RZ, R107.H0_H0 ;  /* 0x2000006bff2a7230 */ /* 0x000fc40000004100 */
[----:B------:R-:W-:Y:S01]  /*77e0*/  HADD2.F32 R107, -RZ, R107.H1_H1 ;  /* 0x3000006bff6b7230 */ /* 0x000fe20000004100 */
[----:B------:R-:W-:Y:S01]  /*77f0*/  F2FP.SATFINITE.E4M3.F32.PACK_AB_MERGE_C R108, R111, R108, RZ ;  /* 0x0000006c6f6c723e */ /* 0x000fe200048070ff */
[----:B------:R-:W-:Y:S01]  /*7800*/  HADD2.F32 R31, -RZ, R30.H0_H0 ;  /* 0x2000001eff1f7230 */ /* 0x000fe20000004100 */
[----:B------:R-:W-:Y:S01]  /*7810*/  F2FP.SATFINITE.E4M3.F32.PACK_AB_MERGE_C R114, R114, R43, RZ ;  /* 0x0000002b7272723e */ /* 0x000fe200048070ff */
[----:B------:R-:W-:Y:S01]  /*7820*/  HADD2.F32 R29, -RZ, R28.H0_H0 ;  /* 0x2000001cff1d7230 */ /* 0x000fe20000004100 */
[----:B------:R-:W-:Y:S01]  /*7830*/  F2FP.F16.E4M3.UNPACK_B R43, R12 ;  /* 0x0000000cff2b723e */ /* 0x000fe200020006ff */
[----:B------:R-:W-:Y:S02]  /*7840*/  HADD2.F32 R30, -RZ, R30.H1_H1 ;  /* 0x3000001eff1e7230 */ /* 0x000fe40000004100 */
[-C--:B------:R-:W-:Y:S01]  /*7850*/  FMUL.FTZ R44, R31, R42.reuse ;  /* 0x0000002a1f2c7220 */ /* 0x080fe20000410000 */
[----:B------:R-:W-:Y:S02]  /*7860*/  HADD2.F32 R28, -RZ, R28.H1_H1 ;  /* 0x3000001cff1c7230 */ /* 0x000fe40000004100 */
[----:B------:R-:W-:Y:S01]  /*7870*/  FMUL.FTZ R42, R29, R42 ;  /* 0x0000002a1d2a7220 */ /* 0x000fe20000410000 */
[----:B------:R-:W-:-:S02]  /*7880*/  HADD2.F32 R40, -RZ, R104.H0_H0 ;  /* 0x20000068ff287230 */ /* 0x000fc40000004100 */
[-C--:B------:R-:W-:Y:S01]  /*7890*/  FMUL.FTZ R41, R30, R107.reuse ;  /* 0x0000006b1e297220 */ /* 0x080fe20000410000 */
[----:B------:R-:W-:Y:S02]  /*78a0*/  HADD2.F32 R35, -RZ, R104.H1_H1 ;  /* 0x30000068ff237230 */ /* 0x000fe40000004100 */
[C---:B------:R-:W-:Y:S01]  /*78b0*/  FMUL.FTZ R107, R28.reuse, R107 ;  /* 0x0000006b1c6b7220 */ /* 0x040fe20000410000 */
[----:B------:R-:W-:Y:S01]  /*78c0*/  F2FP.F16.E4M3.UNPACK_B R12, R12.H1 ;  /* 0x0000000cff0c723e */ /* 0x000fe200030006ff */
[----:B------:R-:W-:Y:S01]  /*78d0*/  FFMA.FTZ R29, R29, R40, -R44 ;  /* 0x000000281d1d7223 */ /* 0x000fe2000001082c */
[----:B------:R-:W-:Y:S01]  /*78e0*/  F2FP.F16.E4M3.UNPACK_B R44, R14 ;  /* 0x0000000eff2c723e */ /* 0x000fe200020006ff */
[-C--:B------:R-:W-:Y:S01]  /*78f0*/  FFMA.FTZ R28, R28, R35.reuse, -R41 ;  /* 0x000000231c1c7223 */ /* 0x080fe20000010829 */
[----:B------:R-:W-:Y:S01]  /*7900*/  FFMA.FTZ R107, R30, R35, R107 ;  /* 0x000000231e6b7223 */ /* 0x000fe2000001006b */
[----:B------:R-:W-:Y:S01]  /*7910*/  F2FP.SATFINITE.E4M3.F32.PACK_AB_MERGE_C R30, R112, R109, RZ ;  /* 0x0000006d701e723e */ /* 0x000fe200048070ff */
[----:B------:R-:W-:Y:S01]  /*7920*/  FFMA.FTZ R46, R31, R40, R42 ;  /* 0x000000281f2e7223 */ /* 0x000fe2000001002a */
[----:B------:R-:W-:-:S02]  /*7930*/  F2FP.F16.E4M3.UNPACK_B R41, R13 ;  /* 0x0000000dff29723e */ /* 0x000fc400020006ff */
[----:B------:R-:W-:Y:S02]  /*7940*/  F2FP.F16.E4M3.UNPACK_B R35, R9 ;  /* 0x00000009ff23723e */ /* 0x000fe400020006ff */
[----:B------:R-:W-:Y:S01]  /*7950*/  F2FP.SATFINITE.E4M3.F32.PACK_AB_MERGE_C R30, R106, R47, R30 ;  /* 0x0000002f6a1e723e */ /* 0x000fe2000480701e */
[----:B------:R-:W-:Y:S01]  /*7960*/  HADD2.F32 R42, -RZ, R41.H0_H0 ;  /* 0x20000029ff2a7230 */ /* 0x000fe20000004100 */
[----:B------:R-:W-:Y:S01]  /*7970*/  F2FP.SATFINITE.E4M3.F32.PACK_AB_MERGE_C R31, R110, R95, RZ ;  /* 0x0000005f6e1f723e */ /* 0x000fe200048070ff */
[----:B------:R-:W-:Y:S01]  /*7980*/  HADD2.F32 R47, -RZ, R44.H0_H0 ;  /* 0x2000002cff2f7230 */ /* 0x000fe20000004100 */
[----:B------:R-:W-:Y:S01]  /*7990*/  F2FP.SATFINITE.E4M3.F32.PACK_AB_MERGE_C R29, R28, R29, R108 ;  /* 0x0000001d1c1d723e */ /* 0x000fe2000480706c */
[----:B------:R-:W-:Y:S01]  /*79a0*/  HADD2.F32 R40, -RZ, R35.H0_H0 ;  /* 0x20000023ff287230 */ /* 0x000fe20000004100 */
[----:B------:R-:W-:Y:S01]  /*79b0*/  F2FP.SATFINITE.E4M3.F32.PACK_AB_MERGE_C R31, R94, R45, R31 ;  /* 0x0000002d5e1f723e */ /* 0x000fe2000480701f */
[----:B------:R-:W-:Y:S02]  /*79c0*/  HADD2.F32 R45, -RZ, R43.H0_H0 ;  /* 0x2000002bff2d7230 */ /* 0x000fe40000004100 */
[----:B------:R-:W-:Y:S01]  /*79d0*/  FMUL.FTZ R95, R42, R47 ;  /* 0x0000002f2a5f7220 */ /* 0x000fe20000410000 */
[----:B------:R-:W-:-:S02]  /*79e0*/  HADD2.F32 R41, -RZ, R41.H1_H1 ;  /* 0x30000029ff297230 */ /* 0x000fc40000004100 */
        /* <DEDUP_REMOVED lines=8> */
[C---:B------:R-:W-:Y:S01]  /*7a70*/  FMUL.FTZ R44, R35.reuse, R44 ;  /* 0x0000002c232c7220 */ /* 0x040fe20000410000 */
[----:B------:R-:W-:Y:S01]  /*7a80*/  F2FP.F16.E4M3.UNPACK_B R40, R13.H1 ;  /* 0x0000000dff28723e */ /* 0x000fe200030006ff */
[----:B------:R-:W-:Y:S01]  /*7a90*/  FFMA.FTZ R94, R35, R42, -R46 ;  /* 0x0000002a235e7223 */ /* 0x000fe2000001082e */
[----:B------:R-:W-:Y:S01]  /*7aa0*/  F2FP.F16.E4M3.UNPACK_B R35, R14.H1 ;  /* 0x0000000eff23723e */ /* 0x000fe200030006ff */
[----:B------:R-:W-:Y:S01]  /*7ab0*/  FFMA.FTZ R104, R41, R42, R44 ;  /* 0x0000002a29687223 */ /* 0x000fe2000001002c */
[----:B------:R-:W-:Y:S01]  /*7ac0*/  F2FP.F16.E4M3.UNPACK_B R9, R9.H1 ;  /* 0x00000009ff09723e */ /* 0x000fe200030006ff */
[----:B------:R-:W-:Y:S01]  /*7ad0*/  HADD2.F32 R14, -RZ, R40.H0_H0 ;  /* 0x20000028ff0e7230 */ /* 0x000fe20000004100 */
[----:B------:R-:W-:Y:S01]  /*7ae0*/  F2FP.F16.E4M3.UNPACK_B R43, R10 ;  /* 0x0000000aff2b723e */ /* 0x000fe200020006ff */
[----:B------:R-:W-:-:S02]  /*7af0*/  HADD2.F32 R41, -RZ, R35.H0_H0 ;  /* 0x20000023ff297230 */ /* 0x000fc40000004100 */
[----:B------:R-:W-:Y:S02]  /*7b00*/  HADD2.F32 R13, -RZ, R9.H0_H0 ;  /* 0x20000009ff0d7230 */ /* 0x000fe40000004100 */
[----:B------:R-:W-:Y:S02]  /*7b10*/  HADD2.F32 R40, -RZ, R40.H1_H1 ;  /* 0x30000028ff287230 */ /* 0x000fe40000004100 */
[-C--:B------:R-:W-:Y:S01]  /*7b20*/  FMUL.FTZ R44, R14, R41.reuse ;  /* 0x000000290e2c7220 */ /* 0x080fe20000410000 */
[----:B------:R-:W-:Y:S02]  /*7b30*/  HADD2.F32 R42, -RZ, R35.H1_H1 ;  /* 0x30000023ff2a7230 */ /* 0x000fe40000004100 */
[----:B------:R-:W-:Y:S01]  /*7b40*/  FMUL.FTZ R41, R13, R41 ;  /* 0x000000290d297220 */ /* 0x000fe20000410000 */
[----:B------:R-:W-:Y:S02]  /*7b50*/  HADD2.F32 R35, -RZ, R12.H0_H0 ;  /* 0x2000000cff237230 */ /* 0x000fe40000004100 */
[----:B------:R-:W-:-:S02]  /*7b60*/  HADD2.F32 R9, -RZ, R9.H1_H1 ;  /* 0x30000009ff097230 */ /* 0x000fc40000004100 */
        /* <DEDUP_REMOVED lines=21> */
[C---:B------:R-:W-:Y:S01]  /*7cc0*/  FMUL.FTZ R110, R12.reuse, R45 ;  /* 0x0000002d0c6e7220 */ /* 0x040fe20000410000 */
        /* <DEDUP_REMOVED lines=32> */
[----:B------:R-:W-:Y:S01]  /*7ed0*/  F2FP.SATFINITE.E4M3.F32.PACK_AB_MERGE_C R9, R94, R95, R106 ;  /* 0x0000005f5e09723e */ /* 0x000fe2000480706a */
[----:B------:R-:W-:Y:S01]  /*7ee0*/  IMAD.MOV.U32 R14, RZ, RZ, R28 ;  /* 0x000000ffff0e7224 */ /* 0x000fe200078e001c */
[----:B------:R-:W-:-:S02]  /*7ef0*/  F2FP.SATFINITE.E4M3.F32.PACK_AB_MERGE_C R13, R104, R47, R107 ;  /* 0x0000002f680d723e */ /* 0x000fc4000480706b */
[----:B------:R-:W-:-:S07]  /*7f00*/  F2FP.SATFINITE.E4M3.F32.PACK_AB_MERGE_C R15, R43, R110, R44 ;  /* 0x0000006e2b0f723e */ /* 0x000fce000480702c */
.L_x_1643:
[----:B------:R-:W-:Y:S05]  /*7f10*/  BSYNC B2 ;  /* 0x0000000000027941 */ /* 0x000fea0003800000 */
.L_x_1642:
[----:B------:R-:W-:Y:S01]  /*7f20*/  ISETP.GE.AND P3, PT, R34, R103, PT ;  /* 0x000000672200720c */ /* 0x000fe20003f66270 */
[----:B0-----:R0:W-:-:S12]  /*7f30*/  ST.E.128 desc[UR42][R32.64], R8 ;  /* 0x0000000820007985 */ /* 0x0011d8000c101d2a */
[----:B------:R-:W-:-:S04]  /*7f40*/  @!P3 IADD3 R28, P4, R99, R34, RZ ;  /* 0x00000022631cb210 */ /* 0x000fc80007f9e0ff */
[----:B------:R-:W-:-:S05]  /*7f50*/  @!P3 LEA.HI.X.SX32 R29, R34, R97, 0x1, P4 ;  /* 0x00000061221db211 */ /* 0x000fca00020f0eff */
[----:B--2---:R0:W-:Y:S04]  /*7f60*/  @!P3 ST.E.128 desc[UR42][R28.64], R12 ;  /* 0x0000000c1c00b985 */ /* 0x0041e8000c101d2a */
.L_x_1641:
[----:B------:R-:W-:Y:S05]  /*7f70*/  BSYNC B1 ;  /* 0x0000000000017941 */ /* 0x000fea0003800000 */
.L_x_1640:
[----:B------:R-:W-:-:S13]  /*7f80*/  ISETP.NE.AND P3, PT, R0, RZ, PT ;  /* 0x000000ff0000720c */ /* 0x000fda0003f65270 */
[----:B------:R-:W-:Y:S05]  /*7f90*/  @!P3 BRA `(.L_x_1607) ;  /* 0x0000001000e8b947 */ /* 0x000fea0003800000 */
[----:B------:R-:W-:Y:S01]  /*7fa0*/  ISETP.NE.AND P4, PT, R84, RZ, PT ;  /* 0x000000ff5400720c */ /* 0x000fe20003f85270 */
[----:B------:R-:W-:Y:S01]  /*7fb0*/  BSSY B1, `(.L_x_1644) ;  /* 0x00000eb000017945 */ /* 0x000fe20003800000 */
[C---:B0--3--:R-:W-:Y:S02]  /*7fc0*/  IADD3 R28, P3, R55.reuse, R99, RZ ;  /* 0x00000063371c7210 */ /* 0x049fe40007f7e0ff */
[----:B------:R-:W-:Y:S02]  /*7fd0*/  SEL R105, R64, R105, !P4 ;  /* 0x0000006940697207 */ /* 0x000fe40006000000 */
[----:B--2---:R-:W-:Y:S02]  /*7fe0*/  LEA.HI.X.SX32 R29, R55, R97, 0x1, P3 ;  /* 0x00000061371d7211 */ /* 0x004fe400018f0eff */
[----:B----4-:R-:W-:Y:S02]  /*7ff0*/  SHF.R.S32.HI R8, RZ, 0x1f, R105 ;  /* 0x0000001fff087819 */ /* 0x010fe40000011469 */
        /* <DEDUP_REMOVED lines=11> */
[----:B------:R-:W-:Y:S01]  /*80b0*/  IADD3 R11, R9, R8, R217 ;  /* 0x00000008090b7210 */ /* 0x000fe20007ffe0d9 */
        /* <DEDUP_REMOVED lines=14> */
[----:B------:R-:W-:Y:S01]  /*81a0*/  IMAD.SHL.U32 R10, R38, 0x100, RZ ;  /* 0x00000100260a7824 */ /* 0x000fe200078e00ff */
[----:B------:R-:W-:Y:S01]  /*81b0*/  SHF.R.U32.HI R40, RZ, 0x8, R7 ;  /* 0x00000008ff287819 */ /* 0x000fe20000011607 */
[----:B------:R-:W-:Y:S01]  /*81c0*/  IMAD.MOV.U32 R34, RZ, RZ, R14 ;  /* 0x000000ffff227224 */ /* 0x000fe200078e000e */
[----:B------:R-:W-:-:S02]  /*81d0*/  SHF.R.U32.HI R6, RZ, 0x8, R39 ;  /* 0x00000008ff067819 */ /* 0x000fc40000011627 */
[----:B------:R-:W-:Y:S02]  /*81e0*/  LOP3.LUT R33, R37, 0xff0000ff, RZ, 0xc0, !PT ;  /* 0xff0000ff25217812 */ /* 0x000fe400078ec0ff */
[----:B------:R-:W-:Y:S01]  /*81f0*/  LOP3.LUT R5, R5, 0xff00, R4, 0xf8, !PT ;  /* 0x0000ff0005057812 */ /* 0x000fe200078ef804 */
[----:B------:R-:W-:Y:S01]  /*8200*/  IMAD.SHL.U32 R4, R40, 0x100, RZ ;  /* 0x0000010028047824 */ /* 0x000fe200078e00ff */
[----:B------:R-:W-:Y:S01]  /*8210*/  SHF.R.U32.HI R42, RZ, 0x10, R7 ;  /* 0x00000010ff2a7819 */ /* 0x000fe20000011607 */
[----:B------:R-:W-:Y:S01]  /*8220*/  IMAD.SHL.U32 R12, R6, 0x100, RZ ;  /* 0x00000100060c7824 */ /* 0x000fe200078e00ff */
[----:B------:R-:W-:Y:S01]  /*8230*/  LOP3.LUT R7, R7, 0xff0000ff, RZ, 0xc0, !PT ;  /* 0xff0000ff07077812 */ /* 0x000fe200078ec0ff */
[----:B------:R-:W-:Y:S01]  /*8240*/  IMAD.U32 R6, R43, 0x10000, RZ ;  /* 0x000100002b067824 */ /* 0x000fe200078e00ff */
[----:B------:R-:W-:Y:S02]  /*8250*/  SHF.R.U32.HI R41, RZ, 0x10, R37 ;  /* 0x00000010ff297819 */ /* 0x000fe40000011625 */
[----:B------:R-:W-:-:S02]  /*8260*/  LOP3.LUT R35, R39, 0xff0000ff, RZ, 0xc0, !PT ;  /* 0xff0000ff27237812 */ /* 0x000fc400078ec0ff */
[----:B------:R-:W-:Y:S02]  /*8270*/  LOP3.LUT R38, R33, 0xff00, R10, 0xf8, !PT ;  /* 0x0000ff0021267812 */ /* 0x000fe400078ef80a */
[----:B------:R-:W-:Y:S02]  /*8280*/  F2FP.F16.E4M3.UNPACK_B R37, R98.H1 ;  /* 0x00000062ff25723e */ /* 0x000fe400030006ff */
[----:B------:R-:W-:Y:S02]  /*8290*/  F2FP.F16.E4M3.UNPACK_B R14, R32.H1 ;  /* 0x00000020ff0e723e */ /* 0x000fe400030006ff */
[----:B------:R-:W-:Y:S02]  /*82a0*/  F2FP.F16.E4M3.UNPACK_B R10, R8.H1 ;  /* 0x00000008ff0a723e */ /* 0x000fe400030006ff */
[----:B------:R-:W-:Y:S01]  /*82b0*/  LOP3.LUT R7, R7, 0xff00, R4, 0xf8, !PT ;  /* 0x0000ff0007077812 */ /* 0x000fe200078ef804 */
[----:B------:R-:W-:Y:S01]  /*82c0*/  IMAD.U32 R4, R42, 0x10000, RZ ;  /* 0x000100002a047824 */ /* 0x000fe200078e00ff */
[----:B------:R-:W-:Y:S01]  /*82d0*/  SHF.R.U32.HI R36, RZ, 0x10, R39 ;  /* 0x00000010ff247819 */ /* 0x000fe20000011627 */
[----:B------:R-:W-:Y:S01]  /*82e0*/  HADD2.F32 R33, -RZ, R14.H0_H0 ;  /* 0x2000000eff217230 */ /* 0x000fe20000004100 */
[----:B------:R-:W-:Y:S01]  /*82f0*/  LOP3.LUT R40, R35, 0xff00, R12, 0xf8, !PT ;  /* 0x0000ff0023287812 */ /* 0x000fe200078ef80c */
[----:B------:R-:W-:Y:S01]  /*8300*/  HADD2.F32 R12, -RZ, R10.H0_H0 ;  /* 0x2000000aff0c7230 */ /* 0x000fe20000004100 */
[----:B------:R-:W-:Y:S01]  /*8310*/  LOP3.LUT R6, R5, 0xff0000, R6, 0xf8, !PT ;  /* 0x00ff000005067812 */ /* 0x000fe200078ef806 */
[----:B------:R-:W-:Y:S01]  /*8320*/  HADD2.F32 R5, -RZ, R37.H0_H0 ;  /* 0x20000025ff057230 */ /* 0x000fe20000004100 */
[----:B------:R-:W-:Y:S01]  /*8330*/  F2FP.F16.E4M3.UNPACK_B R35, R102.H1 ;  /* 0x00000066ff23723e */ /* 0x000fe200030006ff */
[----:B------:R-:W-:Y:S01]  /*8340*/  IMAD.U32 R39, R36, 0x10000, RZ ;  /* 0x0001000024277824 */ /* 0x000fe200078e00ff */
[----:B------:R-:W-:Y:S01]  /*8350*/  LOP3.LUT R4, R7, 0xff0000, R4, 0xf8, !PT ;  /* 0x00ff000007047812 */ /* 0x000fe200078ef804 */
[----:B------:R-:W-:-:S02]  /*8360*/  IMAD.U32 R7, R41, 0x10000, RZ ;  /* 0x0001000029077824 */ /* 0x000fc400078e00ff */
[CC--:B------:R-:W-:Y:S01]  /*8370*/  FMUL.FTZ R41, R33.reuse, R5.reuse ;  /* 0x0000000521297220 */ /* 0x0c0fe20000410000 */
[--C-:B------:R-:W-:Y:S02]  /*8380*/  HADD2.F32 R36, -RZ, R35.reuse.H0_H0 ;  /* 0x20000023ff247230 */ /* 0x100fe40000004100 */
[----:B------:R-:W-:Y:S01]  /*8390*/  FMUL.FTZ R42, R12, R5 ;  /* 0x000000050c2a7220 */ /* 0x000fe20000410000 */
        /* <DEDUP_REMOVED lines=21> */
[----:B------:R-:W-:Y:S01]  /*84f0*/  FMUL.FTZ R37, R10, R37 ;  /* 0x000000250a257220 */ /* 0x000fe20000410000 */
        /* <DEDUP_REMOVED lines=10> */
[----:B------:R-:W-:Y:S01]  /*85a0*/  FFMA.FTZ R41, R8, R33, -R37 ;  /* 0x0000002108297223 */ /* 0x000fe20000010825 */
[----:B------:R-:W-:Y:S01]  /*85b0*/  F2FP.F16.E4M3.UNPACK_B R8, R31.H1 ;  /* 0x0000001fff08723e */ /* 0x000fe200030006ff */
[----:B------:R-:W-:Y:S01]  /*85c0*/  HADD2.F32 R37, -RZ, R10.H0_H0 ;  /* 0x2000000aff257230 */ /* 0x000fe20000004100 */
[----:B------:R-:W-:Y:S01]  /*85d0*/  F2FP.F16.E4M3.UNPACK_B R35, R101.H1 ;  /* 0x00000065ff23723e */ /* 0x000fe200030006ff */
[----:B------:R-:W-:Y:S01]  /*85e0*/  FFMA.FTZ R43, R32, R33, R39 ;  /* 0x00000021202b7223 */ /* 0x000fe20000010027 */
[----:B------:R-:W-:Y:S01]  /*85f0*/  HADD2.F32 R14, -RZ, R12.H0_H0 ;  /* 0x2000000cff0e7230 */ /* 0x000fe20000004100 */
[----:B------:R-:W-:Y:S01]  /*8600*/  F2FP.F16.E4M3.UNPACK_B R100, R100 ;  /* 0x00000064ff64723e */ /* 0x000fe200020006ff */
[----:B------:R-:W-:Y:S01]  /*8610*/  HADD2.F32 R39, -RZ, R10.H1_H1 ;  /* 0x3000000aff277230 */ /* 0x000fe20000004100 */
[----:B------:R-:W-:Y:S01]  /*8620*/  F2FP.F16.E4M3.UNPACK_B R34, R34 ;  /* 0x00000022ff22723e */ /* 0x000fe200020006ff */
[----:B------:R-:W-:-:S02]  /*8630*/  HADD2.F32 R10, -RZ, R8.H0_H0 ;  /* 0x20000008ff0a7230 */ /* 0x000fc40000004100 */
[----:B------:R-:W-:Y:S01]  /*8640*/  FMUL.FTZ R95, R14, R37 ;  /* 0x000000250e5f7220 */ /* 0x000fe20000410000 */
        /* <DEDUP_REMOVED lines=8> */
[----:B------:R-:W-:Y:S01]  /*86d0*/  F2FP.F16.E4M3.UNPACK_B R101, R101 ;  /* 0x00000065ff65723e */ /* 0x000fe200020006ff */
[----:B------:R-:W-:Y:S01]  /*86e0*/  FFMA.FTZ R95, R10, R33, -R95 ;  /* 0x000000210a5f7223 */ /* 0x000fe2000001085f */
[----:B------:R-:W-:-:S02]  /*86f0*/  HADD2.F32 R10, -RZ, R34.H0_H0 ;  /* 0x20000022ff0a7230 */ /* 0x000fc40000004100 */
[-C--:B------:R-:W-:Y:S01]  /*8700*/  FFMA.FTZ R32, R8, R35.reuse, -R105 ;  /* 0x0000002308207223 */ /* 0x080fe20000010869 */
[----:B------:R-:W-:Y:S01]  /*8710*/  FFMA.FTZ R105, R12, R35, R39 ;  /* 0x000000230c697223 */ /* 0x000fe20000010027 */
[--C-:B------:R-:W-:Y:S02]  /*8720*/  HADD2.F32 R35, -RZ, R100.reuse.H0_H0 ;  /* 0x20000064ff237230 */ /* 0x100fe40000004100 */
[----:B------:R-:W-:Y:S01]  /*8730*/  FFMA.FTZ R14, R14, R33, R37 ;  /* 0x000000210e0e7223 */ /* 0x000fe20000010025 */
[----:B------:R-:W-:Y:S01]  /*8740*/  HADD2.F32 R8, -RZ, R31.H0_H0 ;  /* 0x2000001fff087230 */ /* 0x000fe20000004100 */
[----:B------:R-:W-:Y:S01]  /*8750*/  F2FP.SATFINITE.E4M3.F32.PACK_AB_MERGE_C R95, R32, R95, RZ ;  /* 0x0000005f205f723e */ /* 0x000fe200048070ff */
[----:B------:R-:W-:Y:S02]  /*8760*/  HADD2.F32 R100, -RZ, R100.H1_H1 ;  /* 0x30000064ff647230 */ /* 0x000fe40000004100 */
[----:B------:R-:W-:Y:S01]  /*8770*/  FMUL.FTZ R37, R10, R35 ;  /* 0x000000230a257220 */ /* 0x000fe20000410000 */
[----:B------:R-:W-:-:S02]  /*8780*/  HADD2.F32 R34, -RZ, R34.H1_H1 ;  /* 0x30000022ff227230 */ /* 0x000fc40000004100 */
[----:B------:R-:W-:Y:S01]  /*8790*/  FMUL.FTZ R35, R8, R35 ;  /* 0x0000002308237220 */ /* 0x000fe20000410000 */
[----:B------:R-:W-:Y:S01]  /*87a0*/  HADD2.F32 R33, -RZ, R101.H0_H0 ;  /* 0x20000065ff217230 */ /* 0x000fe20000004100 */
[----:B------:R-:W-:Y:S01]  /*87b0*/  F2FP.F16.E4M3.UNPACK_B R32, R7 ;  /* 0x00000007ff20723e */ /* 0x000fe200020006ff */
[----:B------:R-:W-:Y:S02]  /*87c0*/  HADD2.F32 R31, -RZ, R31.H1_H1 ;  /* 0x3000001fff1f7230 */ /* 0x000fe40000004100 */
[-C--:B------:R-:W-:Y:S01]  /*87d0*/  FMUL.FTZ R12, R34, R100.reuse ;  /* 0x00000064220c7220 */ /* 0x080fe20000410000 */
[----:B------:R-:W-:Y:S02]  /*87e0*/  HADD2.F32 R101, -RZ, R101.H1_H1 ;  /* 0x30000065ff657230 */ /* 0x000fe40000004100 */
[-C--:B------:R-:W-:Y:S01]  /*87f0*/  FFMA.FTZ R37, R8, R33.reuse, -R37 ;  /* 0x0000002108257223 */ /* 0x080fe20000010825 */
[----:B------:R-:W-:Y:S01]  /*8800*/  FFMA.FTZ R33, R10, R33, R35 ;  /* 0x000000210a217223 */ /* 0x000fe20000010023 */
[C---:B------:R-:W-:Y:S01]  /*8810*/  FMUL.FTZ R39, R31.reuse, R100 ;  /* 0x000000641f277220 */ /* 0x040fe20000410000 */
[----:B------:R-:W-:Y:S01]  /*8820*/  F2FP.F16.E4M3.UNPACK_B R8, R9 ;  /* 0x00000009ff08723e */ /* 0x000fe200020006ff */
[----:B------:R-:W-:Y:S01]  /*8830*/  FFMA.FTZ R10, R31, R101, -R12 ;  /* 0x000000651f0a7223 */ /* 0x000fe2000001080c */
[----:B------:R-:W-:Y:S01]  /*8840*/  F2FP.F16.E4M3.UNPACK_B R12, R13 ;  /* 0x0000000dff0c723e */ /* 0x000fe200020006ff */
[----:B------:R-:W-:Y:S01]  /*8850*/  FFMA.FTZ R34, R34, R101, R39 ;  /* 0x0000006522227223 */ /* 0x000fe20000010027 */
[----:B------:R-:W-:Y:S01]  /*8860*/  F2FP.SATFINITE.E4M3.F32.PACK_AB_MERGE_C R105, R105, R14, RZ ;  /* 0x0000000e6969723e */ /* 0x000fe200048070ff */
[----:B------:R-:W-:Y:S01]  /*8870*/  HADD2.F32 R35, -RZ, R32.H0_H0 ;  /* 0x20000020ff237230 */ /* 0x000fe20000004100 */
[----:B------:R-:W-:Y:S01]  /*8880*/  F2FP.SATFINITE.E4M3.F32.PACK_AB_MERGE_C R95, R10, R37, R95 ;  /* 0x000000250a5f723e */ /* 0x000fe2000480705f */
[----:B------:R-:W-:Y:S01]  /*8890*/  HADD2.F32 R14, -RZ, R12.H0_H0 ;  /* 0x2000000cff0e7230 */ /* 0x000fe20000004100 */
[----:B------:R-:W-:Y:S01]  /*88a0*/  F2FP.F16.E4M3.UNPACK_B R31, R6 ;  /* 0x00000006ff1f723e */ /* 0x000fe200020006ff */
[----:B------:R-:W-:Y:S01]  /*88b0*/  HADD2.F32 R10, -RZ, R8.H0_H0 ;  /* 0x20000008ff0a7230 */ /* 0x000fe20000004100 */
[----:B------:R-:W-:Y:S01]  /*88c0*/  F2FP.SATFINITE.E4M3.F32.PACK_AB_MERGE_C R105, R34, R33, R105 ;  /* 0x000000212269723e */ /* 0x000fe20004807069 */
[----:B------:R-:W-:-:S02]  /*88d0*/  HADD2.F32 R12, -RZ, R12.H1_H1 ;  /* 0x3000000cff0c7230 */ /* 0x000fc40000004100 */
[-C--:B------:R-:W-:Y:S01]  /*88e0*/  FMUL.FTZ R37, R14, R35.reuse ;  /* 0x000000230e257220 */ /* 0x080fe20000410000 */
[--C-:B------:R-:W-:Y:S02]  /*88f0*/  HADD2.F32 R33, -RZ, R31.reuse.H0_H0 ;  /* 0x2000001fff217230 */ /* 0x100fe40000004100 */
[C---:B------:R-:W-:Y:S01]  /*8900*/  FMUL.FTZ R39, R10.reuse, R35 ;  /* 0x000000230a277220 */ /* 0x040fe20000410000 */
[----:B------:R-:W-:Y:S01]  /*8910*/  HADD2.F32 R35, -RZ, R32.H1_H1 ;  /* 0x30000020ff237230 */ /* 0x000fe20000004100 */
[----:B------:R-:W-:Y:S01]  /*8920*/  F2FP.SATFINITE.E4M3.F32.PACK_AB_MERGE_C R40, R45, R40, RZ ;  /* 0x000000282d28723e */ /* 0x000fe200048070ff */
[----:B------:R-:W-:Y:S02]  /*8930*/  HADD2.F32 R8, -RZ, R8.H1_H1 ;  /* 0x30000008ff087230 */ /* 0x000fe40000004100 */
[-C--:B------:R-:W-:Y:S01]  /*8940*/  FFMA.FTZ R37, R10, R33.reuse, -R37 ;  /* 0x000000210a257223 */ /* 0x080fe20000010825 */
        /* <DEDUP_REMOVED lines=9> */
[----:B------:R-:W-:Y:S01]  /*89e0*/  F2FP.SATFINITE.E4M3.F32.PACK_AB_MERGE_C R44, R41, R36, R40 ;  /* 0x00000024292c723e */ /* 0x000fe20004807028 */
[----:B------:R-:W-:Y:S01]  /*89f0*/  FFMA.FTZ R36, R12, R31, R35 ;  /* 0x0000001f0c247223 */ /* 0x000fe20000010023 */
[--C-:B------:R-:W-:Y:S01]  /*8a00*/  HADD2.F32 R8, -RZ, R13.reuse.H0_H0 ;  /* 0x2000000dff087230 */ /* 0x100fe20000004100 */
[----:B------:R-:W-:Y:S01]  /*8a10*/  F2FP.F16.E4M3.UNPACK_B R6, R6.H1 ;  /* 0x00000006ff06723e */ /* 0x000fe200030006ff */
[----:B------:R-:W-:Y:S01]  /*8a20*/  HADD2.F32 R12, -RZ, R10.H0_H0 ;  /* 0x2000000aff0c7230 */ /* 0x000fe20000004100 */
[----:B------:R-:W-:Y:S01]  /*8a30*/  F2FP.SATFINITE.E4M3.F32.PACK_AB_MERGE_C R42, R47, R42, RZ ;  /* 0x0000002a2f2a723e */ /* 0x000fe200048070ff */
[----:B------:R-:W-:-:S02]  /*8a40*/  HADD2.F32 R13, -RZ, R13.H1_H1 ;  /* 0x3000000dff0d7230 */ /* 0x000fc40000004100 */
[----:B------:R-:W-:Y:S02]  /*8a50*/  HADD2.F32 R14, -RZ, R10.H1_H1 ;  /* 0x3000000aff0e7230 */ /* 0x000fe40000004100 */
[CC--:B------:R-:W-:Y:S01]  /*8a60*/  FMUL.FTZ R32, R8.reuse, R12.reuse ;  /* 0x0000000c08207220 */ /* 0x0c0fe20000410000 */
[----:B------:R-:W-:Y:S01]  /*8a70*/  FMUL.FTZ R31, R7, R12 ;  /* 0x0000000c071f7220 */ /* 0x000fe20000410000 */
[----:B------:R-:W-:Y:S01]  /*8a80*/  HADD2.F32 R9, -RZ, R9.H1_H1 ;  /* 0x30000009ff097230 */ /* 0x000fe20000004100 */
[----:B------:R-:W-:Y:S01]  /*8a90*/  F2FP.SATFINITE.E4M3.F32.PACK_AB_MERGE_C R46, R43, R38, R42 ;  /* 0x000000262b2e723e */ /* 0x000fe2000480702a */
[--C-:B------:R-:W-:Y:S02]  /*8aa0*/  HADD2.F32 R10, -RZ, R6.reuse.H0_H0 ;  /* 0x20000006ff0a7230 */ /* 0x100fe40000004100 */
[----:B------:R-:W-:Y:S02]  /*8ab0*/  HADD2.F32 R12, -RZ, R6.H1_H1 ;  /* 0x30000006ff0c7230 */ /* 0x000fe40000004100 */
[-C--:B------:R-:W-:Y:S01]  /*8ac0*/  FMUL.FTZ R6, R13, R14.reuse ;  /* 0x0000000e0d067220 */ /* 0x080fe20000410000 */
[----:B------:R-:W-:Y:S01]  /*8ad0*/  FMUL.FTZ R14, R9, R14 ;  /* 0x0000000e090e7220 */ /* 0x000fe20000410000 */
[----:B------:R-:W-:Y:S01]  /*8ae0*/  FFMA.FTZ R38, R7, R10, -R32 ;  /* 0x0000000a07267223 */ /* 0x000fe20000010820 */
[----:B------:R-:W-:Y:S01]  /*8af0*/  F2FP.F16.E4M3.UNPACK_B R32, R5.H1 ;  /* 0x00000005ff20723e */ /* 0x000fe200030006ff */
[-C--:B------:R-:W-:Y:S01]  /*8b00*/  FFMA.FTZ R41, R9, R12.reuse, -R6 ;  /* 0x0000000c09297223 */ /* 0x080fe20000010806 */
[----:B------:R-:W-:Y:S01]  /*8b10*/  F2FP.F16.E4M3.UNPACK_B R9, R15 ;  /* 0x0000000fff09723e */ /* 0x000fe200020006ff */
[----:B------:R-:W-:Y:S01]  /*8b20*/  FFMA.FTZ R43, R13, R12, R14 ;  /* 0x0000000c0d2b7223 */ /* 0x000fe2000001000e */
[----:B------:R-:W-:Y:S01]  /*8b30*/  F2FP.F16.E4M3.UNPACK_B R6, R11 ;  /* 0x0000000bff06723e */ /* 0x000fe200020006ff */
[----:B------:R-:W-:Y:S01]  /*8b40*/  FFMA.FTZ R40, R8, R10, R31 ;  /* 0x0000000a08287223 */ /* 0x000fe2000001001f */
[----:B------:R-:W-:Y:S01]  /*8b50*/  F2FP.F16.E4M3.UNPACK_B R15, R15.H1 ;  /* 0x0000000fff0f723e */ /* 0x000fe200030006ff */
[--C-:B------:R-:W-:Y:S01]  /*8b60*/  HADD2.F32 R35, -RZ, R32.reuse.H0_H0 ;  /* 0x20000020ff237230 */ /* 0x100fe20000004100 */
[----:B------:R-:W-:Y:S01]  /*8b70*/  F2FP.F16.E4M3.UNPACK_B R11, R11.H1 ;  /* 0x0000000bff0b723e */ /* 0x000fe200030006ff */
[----:B------:R-:W-:Y:S01]  /*8b80*/  HADD2.F32 R10, -RZ, R9.H0_H0 ;  /* 0x20000009ff0a7230 */ /* 0x000fe20000004100 */
[----:B------:R-:W-:Y:S01]  /*8b90*/  F2FP.F16.E4M3.UNPACK_B R14, R5 ;  /* 0x00000005ff0e723e */ /* 0x000fe200020006ff */
[----:B------:R-:W-:Y:S01]  /*8ba0*/  HADD2.F32 R32, -RZ, R32.H1_H1 ;  /* 0x30000020ff207230 */ /* 0x000fe20000004100 */
[-C--:B------:R-:W-:Y:S01]  /*8bb0*/  F2FP.F16.E4M3.UNPACK_B R5, R4.reuse ;  /* 0x00000004ff05723e */ /* 0x080fe200020006ff */
        /* <DEDUP_REMOVED lines=8> */
[----:B------:R-:W-:Y:S01]  /*8c40*/  FMUL.FTZ R35, R8, R35 ;  /* 0x0000002308237220 */ /* 0x000fe20000410000 */
[----:B------:R-:W-:Y:S02]  /*8c50*/  HADD2.F32 R15, -RZ, R15.H1_H1 ;  /* 0x3000000fff0f7230 */ /* 0x000fe40000004100 */
[----:B------:R-:W-:Y:S01]  /*8c60*/  FMUL.FTZ R42, R10, R33 ;  /* 0x000000210a2a7220 */ /* 0x000fe20000410000 */
[----:B------:R-:W-:Y:S02]  /*8c70*/  HADD2.F32 R11, -RZ, R11.H1_H1 ;  /* 0x3000000bff0b7230 */ /* 0x000fe40000004100 */
[----:B------:R-:W-:Y:S01]  /*8c80*/  FFMA.FTZ R35, R4, R31, R35 ;  /* 0x0000001f04237223 */ /* 0x000fe20000010023 */
[----:B------:R-:W-:Y:S02]  /*8c90*/  HADD2.F32 R7, -RZ, R6.H0_H0 ;  /* 0x20000006ff077230 */ /* 0x000fe40000004100 */
[----:B------:R-:W-:Y:S01]  /*8ca0*/  FMUL.FTZ R4, R15, R32 ;  /* 0x000000200f047220 */ /* 0x000fe20000410000 */
[----:B------:R-:W-:-:S02]  /*8cb0*/  HADD2.F32 R13, -RZ, R5.H0_H0 ;  /* 0x20000005ff0d7230 */ /* 0x000fc40000004100 */
[----:B------:R-:W-:Y:S01]  /*8cc0*/  FMUL.FTZ R32, R11, R32 ;  /* 0x000000200b207220 */ /* 0x000fe20000410000 */
[----:B------:R-:W-:Y:S02]  /*8cd0*/  HADD2.F32 R9, -RZ, R9.H1_H1 ;  /* 0x30000009ff097230 */ /* 0x000fe40000004100 */
[C---:B------:R-:W-:Y:S01]  /*8ce0*/  FMUL.FTZ R33, R7.reuse, R33 ;  /* 0x0000002107217220 */ /* 0x040fe20000410000 */
[----:B------:R-:W-:Y:S02]  /*8cf0*/  HADD2.F32 R14, -RZ, R14.H1_H1 ;  /* 0x3000000eff0e7230 */ /* 0x000fe40000004100 */
[----:B------:R-:W-:Y:S01]  /*8d00*/  FFMA.FTZ R42, R7, R13, -R42 ;  /* 0x0000000d072a7223 */ /* 0x000fe2000001082a */
[----:B------:R-:W-:Y:S02]  /*8d10*/  HADD2.F32 R6, -RZ, R6.H1_H1 ;  /* 0x30000006ff067230 */ /* 0x000fe40000004100 */
[----:B------:R-:W-:Y:S01]  /*8d20*/  FFMA.FTZ R45, R8, R31, -R45 ;  /* 0x0000001f082d7223 */ /* 0x000fe2000001082d */
[----:B------:R-:W-:-:S02]  /*8d30*/  HADD2.F32 R12, -RZ, R12.H1_H1 ;  /* 0x3000000cff0c7230 */ /* 0x000fc40000004100 */
[-C--:B------:R-:W-:Y:S01]  /*8d40*/  FMUL.FTZ R7, R9, R14.reuse ;  /* 0x0000000e09077220 */ /* 0x080fe20000410000 */
[----:B------:R-:W-:Y:S02]  /*8d50*/  HADD2.F32 R5, -RZ, R5.H1_H1 ;  /* 0x30000005ff057230 */ /* 0x000fe40000004100 */
[----:B------:R-:W-:Y:S01]  /*8d60*/  FMUL.FTZ R14, R6, R14 ;  /* 0x0000000e060e7220 */ /* 0x000fe20000410000 */
[----:B------:R-:W-:Y:S01]  /*8d70*/  FFMA.FTZ R33, R10, R13, R33 ;  /* 0x0000000d0a217223 */ /* 0x000fe20000010021 */
[-C--:B------:R-:W-:Y:S01]  /*8d80*/  FFMA.FTZ R32, R15, R12.reuse, R32 ;  /* 0x0000000c0f207223 */ /* 0x080fe20000010020 */
[----:B------:R-:W-:Y:S01]  /*8d90*/  FFMA.FTZ R4, R11, R12, -R4 ;  /* 0x0000000c0b047223 */ /* 0x000fe20000010804 */
[-C--:B------:R-:W-:Y:S01]  /*8da0*/  FFMA.FTZ R14, R9, R5.reuse, R14 ;  /* 0x00000005090e7223 */ /* 0x080fe2000001000e */
[----:B------:R-:W-:Y:S01]  /*8db0*/  FFMA.FTZ R7, R6, R5, -R7 ;  /* 0x0000000506077223 */ /* 0x000fe20000010807 */
[----:B------:R-:W-:Y:S01]  /*8dc0*/  F2FP.SATFINITE.E4M3.F32.PACK_AB_MERGE_C R9, R34, R37, R38 ;  /* 0x000000252209723e */ /* 0x000fe20004807026 */
[----:B------:R-:W-:Y:S01]  /*8dd0*/  IMAD.MOV.U32 R8, RZ, RZ, R44 ;  /* 0x000000ffff087224 */ /* 0x000fe200078e002c */
[----:B------:R-:W-:Y:S01]  /*8de0*/  F2FP.SATFINITE.E4M3.F32.PACK_AB_MERGE_C R32, R32, R35, RZ ;  /* 0x000000232020723e */ /* 0x000fe200048070ff */
[----:B------:R-:W-:Y:S01]  /*8df0*/  IMAD.MOV.U32 R12, RZ, RZ, R46 ;  /* 0x000000ffff0c7224 */ /* 0x000fe200078e002e */
[----:B------:R-:W-:Y:S01]  /*8e00*/  F2FP.SATFINITE.E4M3.F32.PACK_AB_MERGE_C R4, R4, R45, RZ ;  /* 0x0000002d0404723e */ /* 0x000fe200048070ff */
[----:B------:R-:W-:Y:S01]  /*8e10*/  IMAD.MOV.U32 R10, RZ, RZ, R95 ;  /* 0x000000ffff0a7224 */ /* 0x000fe200078e005f */
[----:B------:R-:W-:Y:S01]  /*8e20*/  F2FP.SATFINITE.E4M3.F32.PACK_AB_MERGE_C R15, R14, R33, R32 ;  /* 0x000000210e0f723e */ /* 0x000fe20004807020 */
[----:B------:R-:W-:Y:S01]  /*8e30*/  IMAD.MOV.U32 R14, RZ, RZ, R105 ;  /* 0x000000ffff0e7224 */ /* 0x000fe200078e0069 */
[----:B------:R-:W-:-:S02]  /*8e40*/  F2FP.SATFINITE.E4M3.F32.PACK_AB_MERGE_C R11, R7, R42, R4 ;  /* 0x0000002a070b723e */ /* 0x000fc40004807004 */
[----:B------:R-:W-:-:S07]  /*8e50*/  F2FP.SATFINITE.E4M3.F32.PACK_AB_MERGE_C R13, R36, R39, R40 ;  /* 0x00000027240d723e */ /* 0x000fce0004807028 */
.L_x_1645:
[----:B------:R-:W-:Y:S05]  /*8e60*/  BSYNC B1 ;  /* 0x0000000000017941 */ /* 0x000fea0003800000 */
.L_x_1644:
[----:B0-----:R0:W-:Y:S01]  /*8e70*/  ST.E.128 desc[UR42][R28.64], R8 ;  /* 0x000000081c007985 */ /* 0x0011e2000c101d2a */
[----:B------:R-:W-:-:S13]  /*8e80*/  ISETP.GE.AND P3, PT, R30, R103, PT ;  /* 0x000000671e00720c */ /* 0x000fda0003f66270 */
[----:B------:R-:W-:Y:S05]  /*8e90*/  @P3 BRA `(.L_x_1607) ;  /* 0x0000000400283947 */ /* 0x000fea0003800000 */
[----:B------:R-:W-:-:S04]  /*8ea0*/  IADD3 R4, P3, R99, R30, RZ ;  /* 0x0000001e63047210 */ /* 0x000fc80007f7e0ff */
[----:B------:R-:W-:-:S05]  /*8eb0*/  LEA.HI.X.SX32 R5, R30, R97, 0x1, P3 ;  /* 0x000000611e057211 */ /* 0x000fca00018f0eff */
[----:B--2---:R2:W-:Y:S01]  /*8ec0*/  ST.E.128 desc[UR42][R4.64], R12 ;  /* 0x0000000c04007985 */ /* 0x0045e2000c101d2a */
[----:B------:R-:W-:Y:S05]  /*8ed0*/  BRA `(.L_x_1607) ;  /* 0x0000000400187947 */ /* 0x000fea0003800000 */
.L_x_1599:
[----:B------:R-:W-:-:S06]  /*8ee0*/  UISETP.NE.AND UP0, UPT, UR40, 0x3, UPT ;  /* 0x000000032800788c */ /* 0x000fcc000bf05270 */
[----:B------:R-:W-:-:S13]  /*8ef0*/  PLOP3.LUT P2, PT, PT, PT, UP0, 0x80, 0x0 ;  /* 0x000000000000781c */ /* 0x000fda0003f4f008 */
[----:B------:R-:W-:Y:S05]  /*8f00*/  @!P2 BRA `(.L_x_1646) ;  /* 0x000000000004a947 */ /* 0x000fea0003800000 */
[----:B------:R-:W-:Y:S01]  /*8f10*/  BPT.TRAP 0x1 ;  /* 0x000000040000795c */ /* 0x000fe20000300000 */
.L_x_1646:
[----:B------:R-:W-:Y:S01]  /*8f20*/  IMAD R82, R200, 0x8, R16 ;  /* 0x00000008c8527824 */ /* 0x000fe200078e0210 */
[----:B------:R-:W-:Y:S01]  /*8f30*/  SHF.L.U32 R93, R210, 0x1f, RZ ;  /* 0x0000001fd25d7819 */ /* 0x000fe200000006ff */
[----:B------:R-:W-:Y:S01]  /*8f40*/  BSSY B1, `(.L_x_1647) ;  /* 0x0000004000017945 */ /* 0x000fe20003800000 */
[----:B------:R-:W-:Y:S02]  /*8f50*/  SHF.R.S32.HI R90, RZ, 0x1f, R89 ;  /* 0x0000001fff5a7819 */ /* 0x000fe40000011459 */
[----:B------:R-:W0:Y:S02]  /*8f60*/  SYNCS.PHASECHK.TRANS64.TRYWAIT P3, [R82+URZ+0x2a890], R93 ;  /* 0x02a8905d520075a7 */ /* 0x000e24000806017f */
[----:B0-----:R-:W-:Y:S05]  /*8f70*/  @!P3 BRA `(.L_x_1648) ;  /* 0x000002080014b947 */ /* 0x001fea0003800000 */
.L_x_1976:
[----:B------:R-:W-:Y:S05]  /*8f80*/  BSYNC B1 ;  /* 0x0000000000017941 */ /* 0x000fea0003800000 */
.L_x_1647:
        /* <DEDUP_REMOVED lines=19> */
[----:B------:R-:W-:-:S04]  /*90c0*/  IADD3 R4, P3, R4, UR6, RZ ;  /* 0x0000000604047c10 */ /* 0x000fc8000ff7e0ff */
[----:B------:R-:W-:Y:S02]  /*90d0*/  IADD3.X R13, R5, UR7, R7, P3, !PT ;  /* 0x00000007050d7c10 */ /* 0x000fe40009ffe407 */
[----:B------:R-:W-:Y:S01]  /*90e0*/  ISETP.GT.AND P3, PT, R92, R211, PT ;  /* 0x000000d35c00720c */ /* 0x000fe20003f64270 */
[----:B------:R-:W-:-:S12]  /*90f0*/  BRA.DIV UR4, `(.L_x_1649) ;  /* 0x0000020604c87947 */ /* 0x000fd8000b800000 */
[----:B------:R1:W2:Y:S04]  /*9100*/  SHFL.IDX PT, R28, R13, RZ, 0x1e1f ;  /* 0x001e1fff0d1c7589 */ /* 0x0002a800000e0000 */
[----:B------:R1:W3:Y:S02]  /*9110*/  SHFL.IDX PT, R14, R4, RZ, 0x1e1f ;  /* 0x001e1fff040e7589 */ /* 0x0002e400000e0000 */
.L_x_1980:
[----:B------:R-:W-:Y:S05]  /*9120*/  @!P3 BRA `(.L_x_1607) ;  /* 0x000000000084b947 */ /* 0x000fea0003800000 */
[----:B------:R-:W-:Y:S02]  /*9130*/  ULDC UR4, c[0x0][0x2f4] ;  /* 0x0000bd0000047ab9 */ /* 0x000fe40000000800 */
[----:B------:R-:W-:-:S13]  /*9140*/  ISETP.GE.AND P5, PT, R18, UR4, PT ;  /* 0x0000000412007c0c */ /* 0x000fda000bfa6270 */
[----:B-1----:R-:W1:Y:S01]  /*9150*/  @!P5 LDS.128 R4, [R86+0x1e400] ;  /* 0x01e400005604d984 */ /* 0x002e620000000c00 */
[----:B---3--:R-:W-:-:S05]  /*9160*/  @!P5 IADD3 R12, P3, R18, R14, RZ ;  /* 0x0000000e120cd210 */ /* 0x008fca0007f7e0ff */
[----:B--2---:R-:W-:Y:S01]  /*9170*/  @!P5 IMAD.X R13, R28, 0x1, R19, P3 ;  /* 0x000000011c0dd824 */ /* 0x004fe200018e0613 */
[----:B------:R-:W-:-:S13]  /*9180*/  ISETP.GE.AND P3, PT, R208, UR4, PT ;  /* 0x00000004d0007c0c */ /* 0x000fda000bf66270 */
[----:B------:R-:W-:-:S05]  /*9190*/  @!P3 IADD3 R10, P4, R208, R14, RZ ;  /* 0x0000000ed00ab210 */ /* 0x000fca0007f9e0ff */
[----:B------:R-:W-:Y:S01]  /*91a0*/  @!P3 IMAD.X R11, R28, 0x1, R221, P4 ;  /* 0x000000011c0bb824 */ /* 0x000fe200020e06dd */
[----:B------:R-:W-:-:S13]  /*91b0*/  ISETP.GE.AND P4, PT, R205, UR4, PT ;  /* 0x00000004cd007c0c */ /* 0x000fda000bf86270 */
[----:B------:R-:W-:Y:S01]  /*91c0*/  @!P4 IADD3 R8, P6, R205, R14, RZ ;  /* 0x0000000ecd08c210 */ /* 0x000fe20007fde0ff */
[----:B-1----:R-:W-:Y:S01]  /*91d0*/  @!P5 ST.E.128 desc[UR42][R12.64], R4 ;  /* 0x000000040c00d985 */ /* 0x002fe2000c101d2a */
[----:B------:R-:W-:-:S03]  /*91e0*/  ISETP.GE.AND P5, PT, R80, UR4, PT ;  /* 0x0000000450007c0c */ /* 0x000fc6000bfa6270 */
[----:B------:R-:W-:-:S10]  /*91f0*/  @!P4 IMAD.X R9, R28, 0x1, R220, P6 ;  /* 0x000000011c09c824 */ /* 0x000fd400030e06dc */
[----:B------:R-:W1:Y:S01]  /*9200*/  @!P5 LDS.128 R4, [R85+0x1e400] ;  /* 0x01e400005504d984 */ /* 0x000e620000000c00 */
[----:B------:R-:W-:-:S05]  /*9210*/  @!P5 IMAD.SHL.U32 R15, R213, 0x10, RZ ;  /* 0x00000010d50fd824 */ /* 0x000fca00078e00ff */
[----:B------:R-:W-:-:S04]  /*9220*/  @!P5 IADD3 R30, P6, R15, R14, RZ ;  /* 0x0000000e0f1ed210 */ /* 0x000fc80007fde0ff */
[----:B------:R-:W-:-:S05]  /*9230*/  @!P5 LEA.HI.X.SX32 R31, R15, R28, 0x1, P6 ;  /* 0x0000001c0f1fd211 */ /* 0x000fca00030f0eff */
[----:B-1----:R-:W-:Y:S01]  /*9240*/  @!P5 ST.E.128 desc[UR42][R30.64], R4 ;  /* 0x000000041e00d985 */ /* 0x002fe2000c101d2a */
[----:B------:R-:W-:-:S13]  /*9250*/  ISETP.GE.AND P5, PT, R79, UR4, PT ;  /* 0x000000044f007c0c */ /* 0x000fda000bfa6270 */
[----:B------:R-:W1:Y:S01]  /*9260*/  @!P5 LDS.128 R4, [R86+0x20400] ;  /* 0x020400005604d984 */ /* 0x000e620000000c00 */
[----:B------:R-:W-:-:S05]  /*9270*/  @!P5 IMAD.SHL.U32 R15, R214, 0x10, RZ ;  /* 0x00000010d60fd824 */ /* 0x000fca00078e00ff */
        /* <DEDUP_REMOVED lines=12> */
.L_x_1607:
[----:B------:R-:W-:Y:S05]  /*9340*/  BSYNC B0 ;  /* 0x0000000000007941 */ /* 0x000fea0003800000 */
.L_x_1598:
[----:B012-4-:R-:W0:Y:S01]  /*9350*/  S2R R4, SR_TID.X ;  /* 0x0000000000047919 */ /* 0x017e220000002100 */
[----:B------:R-:W-:Y:S01]  /*9360*/  @!PT LDS RZ, [RZ] ;  /* 0x00000000fffff984 */ /* 0x000fe20000000800 */
[----:B------:R-:W-:Y:S01]  /*9370*/  @!PT LDS RZ, [RZ] ;  /* 0x00000000fffff984 */ /* 0x000fe20000000800 */
[----:B------:R-:W-:Y:S01]  /*9380*/  @!PT LDS RZ, [RZ] ;  /* 0x00000000fffff984 */ /* 0x000fe20000000800 */
[----:B------:R-:W-:Y:S01]  /*9390*/  @!PT LDS RZ, [RZ] ;  /* 0x00000000fffff984 */ /* 0x000fe20000000800 */
[----:B------:R1:W-:Y:S06]  /*93a0*/  MEMBAR.ALL.CTA ;  /* 0x0000000000007992 */ /* 0x0003ec0000008000 */
[----:B-1----:R-:W1:Y:S01]  /*93b0*/  FENCE.VIEW.ASYNC.S ;  /* 0x00000000000073c6 */ /* 0x002e620000000000 */
[----:B------:R-:W-:Y:S05]  /*93c0*/  WARPSYNC.ALL ;  /* 0x0000000000007948 */ /* 0x000fea0003800000 */
[----:B------:R-:W-:Y:S01]  /*93d0*/  BSSY B0, `(.L_x_1650) ;  /* 0x0000008000007945 */ /* 0x000fe20003800000 */
[----:B-1----:R1:W-:Y:S01]  /*93e0*/  BAR.SYNC.DEFER_BLOCKING R65, 0x80 ;  /* 0x000200410000751d */ /* 0x0023e20000010000 */
[----:B0-----:R-:W-:-:S13]  /*93f0*/  LOP3.LUT P3, RZ, R4, 0x7f, RZ, 0xc0, !PT ;  /* 0x0000007f04ff7812 */ /* 0x001fda000786c0ff */
[----:B------:R-:W-:-:S05]  /*9400*/  @!P3 VIADD R4, R82, 0x2a8a0 ;  /* 0x0002a8a05204b836 */ /* 0x000fca0000000000 */
[----:B------:R-:W-:-:S04]  /*9410*/  @!P3 PRMT R4, RZ, 0x654, R4 ;  /* 0x00000654ff04b816 */ /* 0x000fc80000000004 */
[----:B------:R1:W-:Y:S01]  /*9420*/  @!P3 SYNCS.ARRIVE.TRANS64.RED.A1T0 RZ, [R4+URZ], RZ ;  /* 0x000000ff04ffb9a7 */ /* 0x0003e2000810043f */
[----:B------:R-:W-:Y:S05]  /*9430*/  @!P2 BRA `(.L_x_1651) ;  /* 0x000000000004a947 */ /* 0x000fea0003800000 */
[----:B------:R-:W-:Y:S01]  /*9440*/  BPT.TRAP 0x1 ;  /* 0x000000040000795c */ /* 0x000fe20000300000 */
.L_x_1651:
[----:B------:R-:W-:Y:S05]  /*9450*/  BSYNC B0 ;  /* 0x0000000000007941 */ /* 0x000fea0003800000 */
.L_x_1650:
[----:B------:R-:W0:Y:S01]  /*9460*/  SYNCS.PHASECHK.TRANS64.TRYWAIT P2, [R82+URZ+0x2a8b0], R93 ;  /* 0x02a8b05d520075a7 */ /* 0x000e22000804017f */
[----:B------:R-:W-:Y:S04]  /*9470*/  BSSY B0, `(.L_x_1652) ;  /* 0x0000002000007945 */ /* 0x000fe80003800000 */
[----:B0-----:R-:W-:Y:S05]  /*9480*/  @!P2 BRA `(.L_x_1653) ;  /* 0x000002040028a947 */ /* 0x001fea0003800000 */
.L_x_1981:
[----:B------:R-:W-:Y:S05]  /*9490*/  BSYNC B0 ;  /* 0x0000000000007941 */ /* 0x000fea0003800000 */
.L_x_1652:
[----:B------:R-:W-:Y:S01]  /*94a0*/  ULDC.64 UR4, c[0x0][0x328] ;  /* 0x0000ca0000047ab9 */ /* 0x000fe20000000a00 */
[----:B------:R-:W-:Y:S01]  /*94b0*/  ULDC.64 UR6, c[0x0][0x318] ;  /* 0x0000c60000067ab9 */ /* 0x000fe20000000a00 */
[----:B------:R-:W-:Y:S01]  /*94c0*/  IMAD R90, R90, UR4, RZ ;  /* 0x000000045a5a7c24 */ /* 0x000fe2000f8e02ff */
[----:B------:R-:W-:Y:S01]  /*94d0*/  BSSY B0, `(.L_x_1654) ;  /* 0x0000034000007945 */ /* 0x000fe20003800000 */
[----:B-1----:R-:W-:-:S04]  /*94e0*/  IMAD.WIDE.U32 R4, R89, UR4, RZ ;  /* 0x0000000459047c25 */ /* 0x002fc8000f8e00ff */
[----:B------:R-:W-:Y:S01]  /*94f0*/  IMAD R89, R89, UR5, R90 ;  /* 0x0000000559597c24 */ /* 0x000fe2000f8e025a */
[----:B------:R-:W-:Y:S02]  /*9500*/  ULDC.64 UR4, c[0x0][0x338] ;  /* 0x0000ce0000047ab9 */ /* 0x000fe40000000a00 */
[----:B------:R-:W-:Y:S02]  /*9510*/  IMAD R6, R91, UR4, RZ ;  /* 0x000000045b067c24 */ /* 0x000fe4000f8e02ff */
[----:B------:R-:W-:Y:S02]  /*9520*/  IMAD.IADD R5, R5, 0x1, R89 ;  /* 0x0000000105057824 */ /* 0x000fe400078e0259 */
[C---:B------:R-:W-:Y:S02]  /*9530*/  IMAD R7, R87.reuse, UR5, R6 ;  /* 0x0000000557077c24 */ /* 0x040fe4000f8e0206 */
[----:B------:R-:W-:Y:S01]  /*9540*/  IMAD.WIDE.U32 R4, R87, UR4, R4 ;  /* 0x0000000457047c25 */ /* 0x000fe2000f8e0004 */
[----:B------:R-:W-:-:S03]  /*9550*/  ULDC.64 UR4, c[0x0][0x330] ;  /* 0x0000cc0000047ab9 */ /* 0x000fc60000000a00 */
[----:B------:R-:W-:Y:S02]  /*9560*/  IMAD.IADD R5, R5, 0x1, R7 ;  /* 0x0000000105057824 */ /* 0x000fe400078e0207 */
[----:B------:R-:W-:Y:S02]  /*9570*/  IMAD R7, R67, UR4, RZ ;  /* 0x0000000443077c24 */ /* 0x000fe4000f8e02ff */
[----:B------:R-:W-:-:S04]  /*9580*/  IMAD.WIDE.U32 R4, R22, UR4, R4 ;  /* 0x0000000416047c25 */ /* 0x000fc8000f8e0004 */
[----:B------:R-:W-:Y:S01]  /*9590*/  IMAD R7, R22, UR5, R7 ;  /* 0x0000000516077c24 */ /* 0x000fe2000f8e0207 */
[----:B------:R-:W-:-:S04]  /*95a0*/  IADD3 R4, P2, R4, UR6, RZ ;  /* 0x0000000604047c10 */ /* 0x000fc8000ff5e0ff */
[----:B------:R-:W-:Y:S01]  /*95b0*/  IADD3.X R5, R5, UR7, R7, P2, !PT ;  /* 0x0000000705057c10 */ /* 0x000fe200097fe407 */
[----:B------:R1:W2:Y:S01]  /*95c0*/  SHFL.IDX PT, R31, R4, RZ, 0x1e1f ;  /* 0x001e1fff041f7589 */ /* 0x0002a200000e0000 */
[----:B------:R-:W-:-:S03]  /*95d0*/  ISETP.GT.AND P2, PT, R92, R211, PT ;  /* 0x000000d35c00720c */ /* 0x000fc60003f44270 */
[----:B------:R1:W4:Y:S10]  /*95e0*/  SHFL.IDX PT, R30, R5, RZ, 0x1e1f ;  /* 0x001e1fff051e7589 */ /* 0x00033400000e0000 */
[----:B-1----:R-:W-:Y:S05]  /*95f0*/  @!P2 BRA `(.L_x_1655) ;  /* 0x000000000084a947 */ /* 0x002fea0003800000 */
[----:B------:R-:W-:Y:S02]  /*9600*/  ULDC UR4, c[0x0][0x2f4] ;  /* 0x0000bd0000047ab9 */ /* 0x000fe40000000800 */
[----:B------:R-:W-:-:S13]  /*9610*/  ISETP.GE.AND P5, PT, R18, UR4, PT ;  /* 0x0000000412007c0c */ /* 0x000fda000bfa6270 */
[----:B------:R-:W1:Y:S01]  /*9620*/  @!P5 LDS.128 R4, [R86+0xc400] ;  /* 0x00c400005604d984 */ /* 0x000e620000000c00 */
[----:B--2---:R-:W-:-:S05]  /*9630*/  @!P5 IADD3 R12, P2, R18, R31, RZ ;  /* 0x0000001f120cd210 */ /* 0x004fca0007f5e0ff */
[----:B----4-:R-:W-:Y:S01]  /*9640*/  @!P5 IMAD.X R13, R30, 0x1, R19, P2 ;  /* 0x000000011e0dd824 */ /* 0x010fe200010e0613 */
        /* <DEDUP_REMOVED lines=10> */
[----:B---3--:R-:W-:-:S04]  /*96f0*/  @!P5 IADD3 R14, P6, R15, R31, RZ ;  /* 0x0000001f0f0ed210 */ /* 0x008fc80007fde0ff */
        /* <DEDUP_REMOVED lines=17> */
.L_x_1655:
[----:B------:R-:W-:Y:S05]  /*9810*/  BSYNC B0 ;  /* 0x0000000000007941 */ /* 0x000fea0003800000 */
.L_x_1654:
[----:B------:R-:W-:Y:S01]  /*9820*/  @!PT LDS RZ, [RZ] ;  /* 0x00000000fffff984 */ /* 0x000fe20000000800 */
[----:B------:R-:W-:Y:S01]  /*9830*/  @!PT LDS RZ, [RZ] ;  /* 0x00000000fffff984 */ /* 0x000fe20000000800 */
[----:B------:R-:W-:Y:S01]  /*9840*/  @!PT LDS RZ, [RZ] ;  /* 0x00000000fffff984 */ /* 0x000fe20000000800 */
[----:B------:R-:W-:Y:S01]  /*9850*/  @!PT LDS RZ, [RZ] ;  /* 0x00000000fffff984 */ /* 0x000fe20000000800 */
[----:B------:R5:W-:Y:S06]  /*9860*/  MEMBAR.ALL.CTA ;  /* 0x0000000000007992 */ /* 0x000bec0000008000 */
[----:B-----5:R-:W5:Y:S01]  /*9870*/  FENCE.VIEW.ASYNC.S ;  /* 0x00000000000073c6 */ /* 0x020f620000000000 */
[----:B------:R-:W-:Y:S02]  /*9880*/  VIADD R200, R200, 0x1 ;  /* 0x00000001c8c87836 */ /* 0x000fe40000000000 */
[----:B0-----:R-:W-:Y:S01]  /*9890*/  @!P3 VIADD R82, R82, 0x2a8c0 ;  /* 0x0002a8c05252b836 */ /* 0x001fe20000000000 */
[----:B-----5:R0:W-:Y:S02]  /*98a0*/  BAR.SYNC.DEFER_BLOCKING R65, 0x80 ;  /* 0x000200410000751d */ /* 0x0201e40000010000 */
[----:B------:R-:W-:-:S02]  /*98b0*/  ISETP.NE.AND P2, PT, R200, 0x2, PT ;  /* 0x00000002c800780c */ /* 0x000fc40003f45270 */
[----:B------:R-:W-:Y:S02]  /*98c0*/  @!P3 PRMT R82, RZ, 0x654, R82 ;  /* 0x00000654ff52b816 */ /* 0x000fe40000000052 */
[----:B-1----:R-:W-:Y:S02]  /*98d0*/  SEL R5, RZ, 0x1, P2 ;  /* 0x00000001ff057807 */ /* 0x002fe40001000000 */
[----:B------:R-:W-:Y:S02]  /*98e0*/  SEL R200, R200, RZ, P2 ;  /* 0x000000ffc8c87207 */ /* 0x000fe40001000000 */
[----:B------:R-:W-:Y:S01]  /*98f0*/  LOP3.LUT R210, R210, R5, RZ, 0x3c, !PT ;  /* 0x00000005d2d27212 */ /* 0x000fe200078e3cff */
[----:B------:R0:W-:Y:S01]  /*9900*/  @!P3 SYNCS.ARRIVE.TRANS64.RED.A1T0 RZ, [R82+URZ], RZ ;  /* 0x000000ff52ffb9a7 */ /* 0x0001e2000810043f */
[----:B------:R-:W-:Y:S05]  /*9910*/  @P1 BRA `(.L_x_1656) ;  /* 0xffffff8c00841947 */ /* 0x000fea000383ffff */
[----:B------:R-:W1:Y:S01]  /*9920*/  S2R R4, SR_TID.X ;  /* 0x0000000000047919 */ /* 0x000e620000002100 */
[----:B------:R-:W-:Y:S02]  /*9930*/  PLOP3.LUT P0, PT, PT, PT, PT, 0x8, 0x0 ;  /* 0x000000000000781c */ /* 0x000fe40003f0e170 */
[----:B-1----:R-:W-:-:S04]  /*9940*/  SHF.R.U32.HI R4, RZ, 0x7, R4 ;  /* 0x00000007ff047819 */ /* 0x002fc80000011604 */
[----:B------:R-:W-:-:S13]  /*9950*/  ISETP.NE.AND P4, PT, R4, 0x1, PT ;  /* 0x000000010400780c */ /* 0x000fda0003f85270 */
[----:B------:R-:W-:Y:S06]  /*9960*/  @!P4 BAR.ARV 0x9, 0x100 ;  /* 0x024400000000cb1d */ /* 0x000fec0000002000 */
.L_x_1593:
[----:B------:R-:W-:Y:S05]  /*9970*/  @P0 BRA `(.L_x_1657) ;  /* 0x00000000000c0947 */ /* 0x000fea0003800000 */
[----:B------:R-:W1:Y:S01]  /*9980*/  FENCE.VIEW.ASYNC.G ;  /* 0x00000000000073c6 */ /* 0x000e620000000100 */
[----:B------:R-:W-:Y:S05]  /*9990*/  WARPSYNC.ALL ;  /* 0x0000000000007948 */ /* 0x000fea0003800000 */
[----:B-1----:R-:W-:Y:S06]  /*99a0*/  BAR.ARV 0xc, 0x180 ;  /* 0x0306000000007b1d */ /* 0x002fec0000002000 */
.L_x_1657:
[----:B------:R-:W-:Y:S01]  /*99b0*/  ULDC.64 UR6, c[0x0][0x998] ;  /* 0x0002660000067ab9 */ /* 0x000fe20000000a00 */
[----:B------:R-:W-:Y:S01]  /*99c0*/  ULDC.64 UR4, c[0x0][0x990] ;  /* 0x0002640000047ab9 */ /* 0x000fe20000000a00 */
[----:B------:R-:W-:Y:S02]  /*99d0*/  ISETP.NE.U32.AND P1, PT, RZ, UR6, PT ;  /* 0x00000006ff007c0c */ /* 0x000fe4000bf25070 */
[----:B------:R-:W-:Y:S02]  /*99e0*/  ISETP.NE.U32.AND P0, PT, RZ, UR4, PT ;  /* 0x00000004ff007c0c */ /* 0x000fe4000bf05070 */
[----:B------:R-:W-:Y:S02]  /*99f0*/  ISETP.NE.AND.EX P1, PT, RZ, UR7, PT, P1 ;  /* 0x00000007ff007c0c */ /* 0x000fe4000bf25310 */
[----:B------:R-:W-:-:S11]  /*9a00*/  ISETP.NE.AND.EX P0, PT, RZ, UR5, PT, P0 ;  /* 0x00000005ff007c0c */ /* 0x000fd6000bf05300 */
[----:B------:R-:W1:Y:S01]  /*9a10*/  @P1 LDC.64 R8, c[0x0][0x9b8] ;  /* 0x00026e00ff081b82 */ /* 0x000e620000000a00 */
[--C-:B------:R-:W-:Y:S02]  /*9a20*/  @P1 SHF.R.S32.HI R5, RZ, 0x1f, R23.reuse ;  /* 0x0000001fff051819 */ /* 0x100fe40000011417 */
[----:B------:R-:W-:Y:S02]  /*9a30*/  @P0 SHF.R.S32.HI R3, RZ, 0x1f, R23 ;  /* 0x0000001fff030819 */ /* 0x000fe40000011417 */
[----:B------:R-:W-:-:S03]  /*9a40*/  @P1 SHF.R.S32.HI R15, RZ, 0x1f, R22 ;  /* 0x0000001fff0f1819 */ /* 0x000fc60000011416 */
[----:B------:R-:W0:Y:S08]  /*9a50*/  @P0 LDC.64 R6, c[0x0][0x9a8] ;  /* 0x00026a00ff060b82 */ /* 0x000e300000000a00 */
[----:B------:R-:W2:Y:S08]  /*9a60*/  @P1 LDC.64 R10, c[0x0][0x9c0] ;  /* 0x00027000ff0a1b82 */ /* 0x000eb00000000a00 */
[----:B------:R-:W3:Y:S01]  /*9a70*/  @P0 LDC.64 R12, c[0x0][0x9b0] ;  /* 0x00026c00ff0c0b82 */ /* 0x000ee20000000a00 */
[----:B-1----:R-:W-:-:S02]  /*9a80*/  @P1 IMAD R2, R5, R8, RZ ;  /* 0x0000000805021224 */ /* 0x002fc400078e02ff */
[----:B------:R-:W-:-:S04]  /*9a90*/  @P1 IMAD.WIDE.U32 R4, R23, R8, RZ ;  /* 0x0000000817041225 */ /* 0x000fc800078e00ff */
[----:B------:R-:W-:Y:S02]  /*9aa0*/  @P1 IMAD R9, R23, R9, R2 ;  /* 0x0000000917091224 */ /* 0x000fe400078e0202 */
[-C--:B0-----:R-:W-:Y:S02]  /*9ab0*/  @P0 IMAD R0, R3, R6.reuse, RZ ;  /* 0x0000000603000224 */ /* 0x081fe400078e02ff */
[----:B------:R-:W-:Y:S01]  /*9ac0*/  @P1 IMAD.IADD R5, R5, 0x1, R9 ;  /* 0x0000000105051824 */ /* 0x000fe200078e0209 */
[----:B------:R-:W-:Y:S01]  /*9ad0*/  @P0 SHF.R.S32.HI R9, RZ, 0x1f, R22 ;  /* 0x0000001fff090819 */ /* 0x000fe20000011416 */
[C---:B------:R-:W-:Y:S02]  /*9ae0*/  @P0 IMAD R7, R23.reuse, R7, R0 ;  /* 0x0000000717070224 */ /* 0x040fe400078e0200 */
[----:B------:R-:W-:-:S04]  /*9af0*/  @P0 IMAD.WIDE.U32 R2, R23, R6, RZ ;  /* 0x0000000617020225 */ /* 0x000fc800078e00ff */
[----:B--2---:R-:W-:Y:S02]  /*9b00*/  @P1 IMAD R6, R15, R10, RZ ;  /* 0x0000000a0f061224 */ /* 0x004fe400078e02ff */
[----:B------:R-:W-:Y:S02]  /*9b10*/  @P0 IMAD.IADD R3, R3, 0x1, R7 ;  /* 0x0000000103030824 */ /* 0x000fe400078e0207 */
[C---:B------:R-:W-:Y:S02]  /*9b20*/  @P1 IMAD R11, R22.reuse, R11, R6 ;  /* 0x0000000b160b1224 */ /* 0x040fe400078e0206 */
[----:B---3--:R-:W-:Y:S02]  /*9b30*/  @P0 IMAD R0, R9, R12, RZ ;  /* 0x0000000c09000224 */ /* 0x008fe400078e02ff */
[----:B------:R-:W-:-:S04]  /*9b40*/  @P1 IMAD.WIDE.U32 R6, R22, R10, R4 ;  /* 0x0000000a16061225 */ /* 0x000fc800078e0004 */
[----:B------:R-:W-:Y:S01]  /*9b50*/  @P0 IMAD R9, R22, R13, R0 ;  /* 0x0000000d16090224 */ /* 0x000fe200078e0200 */
[----:B------:R-:W-:Y:S01]  /*9b60*/  @P1 LEA R8, P3, R6, UR6, 0x2 ;  /* 0x0000000606081c11 */ /* 0x000fe2000f8610ff */
[----:B------:R-:W-:-:S04]  /*9b70*/  @P0 IMAD.WIDE.U32 R2, R22, R12, R2 ;  /* 0x0000000c16020225 */ /* 0x000fc800078e0002 */
[----:B------:R-:W-:Y:S01]  /*9b80*/  @P1 IMAD.IADD R5, R7, 0x1, R11 ;  /* 0x0000000107051824 */ /* 0x000fe200078e020b */
[----:B------:R-:W-:Y:S01]  /*9b90*/  @P0 LEA R4, P2, R2, UR4, 0x2 ;  /* 0x0000000402040c11 */ /* 0x000fe2000f8410ff */
[----:B------:R-:W-:Y:S01]  /*9ba0*/  @P0 IMAD.IADD R3, R3, 0x1, R9 ;  /* 0x0000000103030824 */ /* 0x000fe200078e0209 */
[----:B------:R-:W0:Y:S01]  /*9bb0*/  LDC.64 R10, c[0x0][0x9e0] ;  /* 0x00027800ff0a7b82 */ /* 0x000e220000000a00 */
[----:B------:R-:W-:Y:S01]  /*9bc0*/  IMAD.MOV.U32 R0, RZ, RZ, 0x3f800000 ;  /* 0x3f800000ff007424 */ /* 0x000fe200078e00ff */
[----:B------:R-:W-:Y:S01]  /*9bd0*/  @P1 LEA.HI.X R9, R6, UR7, R5, 0x2, P3 ;  /* 0x0000000706091c11 */ /* 0x000fe200098f1405 */
[----:B------:R-:W-:Y:S01]  /*9be0*/  ULDC UR4, c[0x0][0x988] ;  /* 0x0002620000047ab9 */ /* 0x000fe20000000800 */
[----:B------:R-:W-:Y:S01]  /*9bf0*/  @P0 LEA.HI.X R5, R2, UR5, R3, 0x2, P2 ;  /* 0x0000000502050c11 */ /* 0x000fe200090f1403 */
[----:B------:R-:W-:Y:S02]  /*9c00*/  IMAD.MOV.U32 R3, RZ, RZ, 0x3f800000 ;  /* 0x3f800000ff037424 */ /* 0x000fe400078e00ff */
[----:B------:R-:W2:Y:S01]  /*9c10*/  @P1 LDG.E R0, desc[UR42][R8.64] ;  /* 0x0000002a08001981 */ /* 0x000ea2000c1e1900 */
[----:B------:R-:W1:Y:S03]  /*9c20*/  LDC R2, c[0x0][0x448] ;  /* 0x00011200ff027b82 */ /* 0x000e660000000800 */
[----:B------:R3:W2:Y:S01]  /*9c30*/  @P0 LDG.E R3, desc[UR42][R4.64] ;  /* 0x0000002a04030981 */ /* 0x0006a2000c1e1900 */
[----:B0-----:R-:W-:-:S02]  /*9c40*/  ISETP.GE.AND P2, PT, R11, 0x1, PT ;  /* 0x000000010b00780c */ /* 0x001fc40003f46270 */
[----:B-1----:R-:W-:Y:S01]  /*9c50*/  ISETP.NE.AND P1, PT, R2, 0x1, PT ;  /* 0x000000010200780c */ /* 0x002fe20003f25270 */
[----:B------:R-:W-:-:S12]  /*9c60*/  VIADD R2, R212, 0x7f ;  /* 0x0000007fd4027836 */ /* 0x000fd80000000000 */
[----:B------:R-:W0:Y:S08]  /*9c70*/  @P1 LDC R7, c[0x0][0x44c] ;  /* 0x00011300ff071b82 */ /* 0x000e300000000800 */
[----:B------:R-:W1:Y:S01]  /*9c80*/  @P1 LDC R6, c[0x0][0x450] ;  /* 0x00011400ff061b82 */ /* 0x000e620000000800 */
[----:B0-----:R-:W-:-:S05]  /*9c90*/  @P1 IMAD.HI.U32 R7, R2, R7, RZ ;  /* 0x0000000702071227 */ /* 0x001fca00078e00ff */
[----:B-1----:R-:W-:Y:S02]  /*9ca0*/  @P1 SHF.R.U32.HI R2, RZ, R6, R7 ;  /* 0x00000006ff021219 */ /* 0x002fe40000011607 */
[----:B------:R-:W-:-:S05]  /*9cb0*/  IADD3 R7, R203, 0x1, -R202 ;  /* 0x00000001cb077810 */ /* 0x000fca0007ffe8ca */
[----:B---3--:R-:W-:Y:S02]  /*9cc0*/  IMAD.IADD R5, R7, 0x1, R2 ;  /* 0x0000000107057824 */ /* 0x008fe400078e0202 */
[----:B--2---:R-:W-:Y:S02]  /*9cd0*/  FMUL.FTZ R0, R3, R0 ;  /* 0x0000000003007220 */ /* 0x004fe40000410000 */
[----:B------:R-:W-:Y:S02]  /*9ce0*/  IMAD.IADD R3, R5, 0x1, R10 ;  /* 0x0000000105037824 */ /* 0x000fe400078e020a */
[----:B------:R-:W-:Y:S01]  /*9cf0*/  FMUL.FTZ R2, R0, UR4 ;  /* 0x0000000400027c20 */ /* 0x000fe20008410000 */
        /* <DEDUP_REMOVED lines=12> */
.L_x_1660:
[----:B------:R-:W-:-:S13]  /*9dc0*/  ISETP.NE.AND P0, PT, R11, 0x1, PT ;  /* 0x000000010b00780c */ /* 0x000fda0003f05270 */
[----:B------:R-:W0:Y:S02]  /*9dd0*/  @P0 LDC.64 R4, c[0x0][0x9e8] ;  /* 0x00027a00ff040b82 */ /* 0x000e240000000a00 */
[----:B0-----:R-:W-:-:S05]  /*9de0*/  @P0 IMAD.HI.U32 R4, R0, R4, RZ ;  /* 0x0000000400040227 */ /* 0x001fca00078e00ff */
[----:B------:R-:W-:-:S07]  /*9df0*/  @P0 SHF.R.U32.HI R0, RZ, R5, R4 ;  /* 0x00000005ff000219 */ /* 0x000fce0000011604 */
.L_x_1661:
[----:B------:R-:W-:Y:S05]  /*9e00*/  BSYNC B0 ;  /* 0x0000000000007941 */ /* 0x000fea0003800000 */
.L_x_1659:
[----:B------:R-:W-:-:S05]  /*9e10*/  IMAD R0, R0, R11, R11 ;  /* 0x0000000b00007224 */ /* 0x000fca00078e020b */
[----:B------:R-:W-:-:S07]  /*9e20*/  VIMNMX R3, R3, R0, PT ;  /* 0x0000000003037248 */ /* 0x000fce0003fe0100 */
.L_x_1658:
[----:B------:R-:W0:Y:S01]  /*9e30*/  @P1 LDC R5, c[0x0][0x44c] ;  /* 0x00011300ff051b82 */ /* 0x000e220000000800 */
[----:B------:R-:W-:Y:S01]  /*9e40*/  VIADD R3, R3, 0x7f ;  /* 0x0000007f03037836 */ /* 0x000fe20000000000 */
[----:B------:R-:W-:-:S04]  /*9e50*/  ULDC UR4, c[0x0][0x9dc] ;  /* 0x0002770000047ab9 */ /* 0x000fc80000000800 */
[----:B------:R-:W-:Y:S02]  /*9e60*/  SHF.R.S32.HI R0, RZ, 0x1f, R3 ;  /* 0x0000001fff007819 */ /* 0x000fe40000011403 */
[----:B------:R-:W1:Y:S02]  /*9e70*/  @P1 LDC R7, c[0x0][0x450] ;  /* 0x00011400ff071b82 */ /* 0x000e640000000800 */
[----:B------:R-:W-:-:S04]  /*9e80*/  LEA.HI R0, R0, R3, RZ, 0x7 ;  /* 0x0000000300007211 */ /* 0x000fc800078f38ff */
[----:B------:R-:W-:-:S04]  /*9e90*/  SHF.R.S32.HI R0, RZ, 0x7, R0 ;  /* 0x00000007ff007819 */ /* 0x000fc80000011400 */
[----:B------:R-:W-:Y:S01]  /*9ea0*/  VIMNMX R89, R25, R0, PT ;  /* 0x0000000019597248 */ /* 0x000fe20003fe0100 */
        /* <DEDUP_REMOVED lines=16> */
.L_x_1664:
[----:B------:R-:W-:-:S13]  /*9fb0*/  ISETP.NE.AND P0, PT, R11, 0x1, PT ;  /* 0x000000010b00780c */ /* 0x000fda0003f05270 */
[----:B------:R-:W0:Y:S02]  /*9fc0*/  @P0 LDC.64 R4, c[0x0][0x9e8] ;  /* 0x00027a00ff040b82 */ /* 0x000e240000000a00 */
[----:B0-----:R-:W-:-:S05]  /*9fd0*/  @P0 IMAD.HI.U32 R4, R3, R4, RZ ;  /* 0x0000000403040227 */ /* 0x001fca00078e00ff */
[----:B------:R-:W-:-:S07]  /*9fe0*/  @P0 SHF.R.U32.HI R3, RZ, R5, R4 ;  /* 0x00000005ff030219 */ /* 0x000fce0000011604 */
.L_x_1665:
[----:B------:R-:W-:Y:S05]  /*9ff0*/  BSYNC B0 ;  /* 0x0000000000007941 */ /* 0x000fea0003800000 */
.L_x_1663:
[----:B------:R-:W-:-:S05]  /*a000*/  IMAD R3, R3, R11, RZ ;  /* 0x0000000b03037224 */ /* 0x000fca00078e02ff */
[----:B------:R-:W-:-:S07]  /*a010*/  VIMNMX R0, R0, R3, !PT ;  /* 0x0000000300007248 */ /* 0x000fce0007fe0100 */
.L_x_1662:
[----:B------:R-:W-:Y:S02]  /*a020*/  SHF.R.S32.HI R3, RZ, 0x1f, R0 ;  /* 0x0000001fff037819 */ /* 0x000fe40000011400 */
[----:B------:R-:W-:Y:S02]  /*a030*/  CS2R R120, SRZ ;  /* 0x0000000000787805 */ /* 0x000fe4000001ff00 */
[----:B------:R-:W-:Y:S01]  /*a040*/  PLOP3.LUT P0, PT, PT, PT, PT, 0x80, 0x0 ;  /* 0x000000000000781c */ /* 0x000fe20003f0f070 */
[----:B------:R-:W-:Y:S01]  /*a050*/  IMAD.MOV.U32 R95, RZ, RZ, RZ ;  /* 0x000000ffff5f7224 */ /* 0x000fe200078e00ff */
[----:B------:R-:W-:Y:S02]  /*a060*/  LEA.HI R3, R3, R0, RZ, 0x7 ;  /* 0x0000000003037211 */ /* 0x000fe400078f38ff */
[----:B------:R-:W-:Y:S02]  /*a070*/  CS2R R26, SRZ ;  /* 0x00000000001a7805 */ /* 0x000fe4000001ff00 */
[----:B------:R-:W-:-:S02]  /*a080*/  CS2R R76, SRZ ;  /* 0x00000000004c7805 */ /* 0x000fc4000001ff00 */
[----:B------:R-:W-:Y:S02]  /*a090*/  CS2R R112, SRZ ;  /* 0x0000000000707805 */ /* 0x000fe4000001ff00 */
[----:B------:R-:W-:Y:S02]  /*a0a0*/  SHF.R.S32.HI R3, RZ, 0x7, R3 ;  /* 0x00000007ff037819 */ /* 0x000fe40000011403 */
[----:B------:R-:W-:Y:S02]  /*a0b0*/  CS2R R84, SRZ ;  /* 0x0000000000547805 */ /* 0x000fe4000001ff00 */
[----:B------:R-:W-:Y:S01]  /*a0c0*/  CS2R R68, SRZ ;  /* 0x0000000000447805 */ /* 0x000fe2000001ff00 */
[----:B------:R-:W-:Y:S01]  /*a0d0*/  IMAD.MOV.U32 R111, RZ, RZ, RZ ;  /* 0x000000ffff6f7224 */ /* 0x000fe200078e00ff */
[----:B------:R-:W-:Y:S02]  /*a0e0*/  VIMNMX R229, RZ, R3, !PT ;  /* 0x00000003ffe57248 */ /* 0x000fe40007fe0100 */
[----:B----4-:R-:W-:-:S02]  /*a0f0*/  CS2R R30, SRZ ;  /* 0x00000000001e7805 */ /* 0x010fc4000001ff00 */
[----:B------:R-:W-:Y:S02]  /*a100*/  CS2R R52, SRZ ;  /* 0x0000000000347805 */ /* 0x000fe4000001ff00 */
[----:B------:R-:W-:Y:S02]  /*a110*/  CS2R R104, SRZ ;  /* 0x0000000000687805 */ /* 0x000fe4000001ff00 */
[----:B------:R-:W-:Y:S01]  /*a120*/  ISETP.GT.AND P1, PT, R89, R229, PT ;  /* 0x000000e55900720c */ /* 0x000fe20003f24270 */
[----:B------:R-:W-:Y:S01]  /*a130*/  IMAD.MOV.U32 R82, RZ, RZ, RZ ;  /* 0x000000ffff527224 */ /* 0x000fe200078e00ff */
[----:B------:R-:W-:Y:S01]  /*a140*/  CS2R R44, SRZ ;  /* 0x00000000002c7805 */ /* 0x000fe2000001ff00 */
[----:B------:R-:W-:Y:S01]  /*a150*/  IMAD.MOV.U32 R91, RZ, RZ, RZ ;  /* 0x000000ffff5b7224 */ /* 0x000fe200078e00ff */
[----:B------:R-:W-:Y:S02]  /*a160*/  CS2R R42, SRZ ;  /* 0x00000000002a7805 */ /* 0x000fe4000001ff00 */
[----:B------:R-:W-:Y:S01]  /*a170*/  CS2R R96, SRZ ;  /* 0x0000000000607805 */ /* 0x000fe2000001ff00 */
[----:B------:R-:W-:Y:S01]  /*a180*/  IMAD.MOV.U32 R102, RZ, RZ, RZ ;  /* 0x000000ffff667224 */ /* 0x000fe200078e00ff */
[----:B------:R-:W-:-:S02]  /*a190*/  CS2R R60, SRZ ;  /* 0x00000000003c7805 */ /* 0x000fc4000001ff00 */
[----:B------:R-:W-:Y:S01]  /*a1a0*/  CS2R R8, SRZ ;  /* 0x0000000000087805 */ /* 0x000fe2000001ff00 */
[----:B------:R-:W-:Y:S01]  /*a1b0*/  IMAD.MOV.U32 R67, RZ, RZ, RZ ;  /* 0x000000ffff437224 */ /* 0x000fe200078e00ff */
        /* <DEDUP_REMOVED lines=14> */
[----:B------:R-:W-:-:S02]  /*a2a0*/  CS2R R12, SRZ ;  /* 0x00000000000c7805 */ /* 0x000fc4000001ff00 */
[----:B------:R-:W-:Y:S02]  /*a2b0*/  CS2R R58, SRZ ;  /* 0x00000000003a7805 */ /* 0x000fe4000001ff00 */
[----:B------:R-:W-:Y:S01]  /*a2c0*/  CS2R R64, SRZ ;  /* 0x0000000000407805 */ /* 0x000fe2000001ff00 */
        /* <DEDUP_REMOVED lines=18> */
[----:B------:R-:W-:Y:S02]  /*a3f0*/  IMAD.MOV.U32 R25, RZ, RZ, RZ ;  /* 0x000000ffff197224 */ /* 0x000fe400078e00ff */
[----:B------:R-:W-:Y:S01]  /*a400*/  IMAD.MOV.U32 R134, RZ, RZ, RZ ;  /* 0x000000ffff867224 */ /* 0x000fe200078e00ff */
[----:B------:R-:W-:Y:S06]  /*a410*/  @!P1 BRA `(.L_x_1666) ;  /* 0x0000013c00589947 */ /* 0x000fec0003800000 */
[----:B------:R-:W-:-:S03]  /*a420*/  UMOV UR4, 0xffffffff ;  /* 0xffffffff00047882 */ /* 0x000fc60000000000 */
[----:B------:R-:W-:Y:S05]  /*a430*/  BRA.DIV UR4, `(.L_x_1667) ;  /* 0x000001f604507947 */ /* 0x000fea000b800000 */
[----:B------:R-:W0:Y:S02]  /*a440*/  S2R R0, SR_TID.X ;  /* 0x0000000000007919 */ /* 0x000e240000002100 */
[----:B0-----:R-:W-:-:S05]  /*a450*/  VIADD R3, R0, 0xffffff80 ;  /* 0xffffff8000037836 */ /* 0x001fca0000000000 */
[----:B------:R-:W-:-:S04]  /*a460*/  SHF.R.S32.HI R0, RZ, 0x1f, R3 ;  /* 0x0000001fff007819 */ /* 0x000fc80000011403 */
[----:B------:R-:W-:-:S04]  /*a470*/  LEA.HI R0, R0, R3, RZ, 0x7 ;  /* 0x0000000300007211 */ /* 0x000fc800078f38ff */
[----:B------:R-:W-:-:S05]  /*a480*/  SHF.R.S32.HI R0, RZ, 0x7, R0 ;  /* 0x00000007ff007819 */ /* 0x000fca0000011400 */
[----:B------:R0:W1:Y:S02]  /*a490*/  SHFL.IDX PT, R218, R0, RZ, 0x1f ;  /* 0x00001fff00da7589 */ /* 0x00006400000e0000 */
.L_x_1984:
[----:B01----:R-:W-:Y:S01]  /*a4a0*/  LEA.HI R0, R218, R218, RZ, 0x1 ;  /* 0x000000dada007211 */ /* 0x003fe200078f08ff */
        /* <DEDUP_REMOVED lines=24> */
.L_x_1668:
        /* <DEDUP_REMOVED lines=8> */
[----:B------:R0:W1:Y:S03]  /*a6b0*/  SYNCS.PHASECHK.TRANS64.TRYWAIT P0, [R16+URZ+0x2a800], R3 ;  /* 0x02a80003100075a7 */ /* 0x000066000800017f */
[----:B-1----:R-:W-:Y:S05]  /*a6c0*/  @!P0 NANOSLEEP.SYNCS 0x989680 ;  /* 0x009896800000895d */ /* 0x002fea0003900000 */
[----:B------:R-:W1:Y:S01]  /*a6d0*/  @!P0 SYNCS.PHASECHK.TRANS64 P0, [R16+URZ+0x2a800], R3 ;  /* 0x02a80003100085a7 */ /* 0x000e62000800007f */
[----:B------:R-:W-:Y:S04]  /*a6e0*/  BSSY B0, `(.L_x_1670) ;  /* 0x0000006000007945 */ /* 0x000fe80003800000 */
[----:B-1----:R-:W-:Y:S05]  /*a6f0*/  @P0 BRA `(.L_x_1671) ;  /* 0x0000000000100947 */ /* 0x002fea0003800000 */
.L_x_1672:
[----:B-1----:R1:W2:Y:S02]  /*a700*/  SYNCS.PHASECHK.TRANS64.TRYWAIT P0, [R16+URZ+0x2a800], R3 ;  /* 0x02a80003100075a7 */ /* 0x0022a4000800017f */
[----:B--2---:R-:W-:Y:S05]  /*a710*/  @!P0 NANOSLEEP.SYNCS 0x989680 ;  /* 0x009896800000895d */ /* 0x004fea0003900000 */
[----:B------:R-:W2:Y:S02]  /*a720*/  @!P0 SYNCS.PHASECHK.TRANS64 P0, [R16+URZ+0x2a800], R3 ;  /* 0x02a80003100085a7 */ /* 0x000ea4000800007f */
[----:B--2---:R-:W-:Y:S05]  /*a730*/  @!P0 BRA `(.L_x_1672) ;  /* 0xfffffffc00f08947 */ /* 0x004fea000383ffff */
.L_x_1671:
[----:B------:R-:W-:Y:S05]  /*a740*/  BSYNC B0 ;  /* 0x0000000000007941 */ /* 0x000fea0003800000 */
.L_x_1670:
[----:B------:R-:W-:Y:S05]  /*a750*/  BRA `(.L_x_1673) ;  /* 0x0000006c00e07947 */ /* 0x000fea0003800000 */
.L_x_1669:
[----:B------:R-:W-:Y:S01]  /*a760*/  ULOP3.LUT UP0, URZ, UR39, 0x1bf, URZ, 0xc0, !UPT ;  /* 0x000001bf273f7892 */ /* 0x000fe2000f80c03f */
[----:B-----5:R-:W-:Y:S01]  /*a770*/  SHF.R.S32.HI R0, RZ, 0x1f, R24 ;  /* 0x0000001fff007819 */ /* 0x020fe20000011418 */
[----:B------:R-:W-:Y:S01]  /*a780*/  ULDC.64 UR4, c[0x0][0x3f8] ;  /* 0x0000fe0000047ab9 */ /* 0x000fe20000000a00 */
[----:B------:R-:W-:Y:S01]  /*a790*/  ULDC.64 UR6, c[0x0][0x408] ;  /* 0x0001020000067ab9 */ /* 0x000fe20000000a00 */
[----:B------:R-:W-:Y:S02]  /*a7a0*/  IMAD.WIDE.U32 R26, R24, UR4, RZ ;  /* 0x00000004181a7c25 */ /* 0x000fe4000f8e00ff */
[----:B------:R-:W-:Y:S02]  /*a7b0*/  PLOP3.LUT P0, PT, PT, PT, UP0, 0x80, 0x0 ;  /* 0x000000000000781c */ /* 0x000fe40003f0f008 */
[C---:B------:R-:W-:Y:S02]  /*a7c0*/  IMAD R3, R0.reuse, UR4, RZ ;  /* 0x0000000400037c24 */ /* 0x040fe4000f8e02ff */
[----:B------:R-:W-:-:S02]  /*a7d0*/  IMAD R5, R0, UR6, RZ ;  /* 0x0000000600057c24 */ /* 0x000fc4000f8e02ff */
[C---:B------:R-:W-:Y:S02]  /*a7e0*/  IMAD R3, R24.reuse, UR5, R3 ;  /* 0x0000000518037c24 */ /* 0x040fe4000f8e0203 */
[C---:B------:R-:W-:Y:S02]  /*a7f0*/  IMAD R5, R24.reuse, UR7, R5 ;  /* 0x0000000718057c24 */ /* 0x040fe4000f8e0205 */
[----:B------:R-:W-:-:S04]  /*a800*/  IMAD.WIDE.U32 R24, R24, UR6, RZ ;  /* 0x0000000618187c25 */ /* 0x000fc8000f8e00ff */
[----:B------:R-:W-:Y:S02]  /*a810*/  IMAD.IADD R29, R3, 0x1, R27 ;  /* 0x00000001031d7824 */ /* 0x000fe400078e021b */
[----:B------:R-:W-:Y:S01]  /*a820*/  IMAD.IADD R31, R5, 0x1, R25 ;  /* 0x00000001051f7824 */ /* 0x000fe200078e0219 */
        /* <DEDUP_REMOVED lines=17> */
.L_x_1674:
[----:B------:R-:W-:Y:S01]  /*a940*/  ULDC.U8 UR4, c[0x0][0x410] ;  /* 0x0001040000047ab9 */ /* 0x000fe20000000000 */
[----:B------:R-:W-:Y:S01]  /*a950*/  BSSY B0, `(.L_x_1675) ;  /* 0x00006d0000007945 */ /* 0x000fe20003800000 */
[----:B------:R-:W-:Y:S01]  /*a960*/  ISETP.NE.AND P0, PT, RZ, UR4, PT ;  /* 0x00000004ff007c0c */ /* 0x000fe2000bf05270 */
[----:B------:R-:W-:-:S12]  /*a970*/  IMAD.IADD R10, R211, 0x1, R212 ;  /* 0x00000001d30a7824 */ /* 0x000fd800078e02d4 */
[----:B------:R-:W-:Y:S05]  /*a980*/  @!P0 BRA `(.L_x_1676) ;  /* 0x0000003400a08947 */ /* 0x000fea0003800000 */
[----:B------:R-:W0:Y:S01]  /*a990*/  LDC R21, c[0x0][0x448] ;  /* 0x00011200ff157b82 */ /* 0x000e220000000800 */
[----:B------:R-:W-:Y:S01]  /*a9a0*/  IMAD.MOV.U32 R11, RZ, RZ, R10 ;  /* 0x000000ffff0b7224 */ /* 0x000fe200078e000a */
[----:B------:R-:W-:Y:S01]  /*a9b0*/  ULDC.64 UR4, c[0x0][0x3f8] ;  /* 0x0000fe0000047ab9 */ /* 0x000fe20000000a00 */
[----:B------:R-:W-:Y:S01]  /*a9c0*/  IMAD.MOV.U32 R8, RZ, RZ, R24 ;  /* 0x000000ffff087224 */ /* 0x000fe200078e0018 */
[----:B------:R-:W-:Y:S01]  /*a9d0*/  ULDC.64 UR6, c[0x0][0x408] ;  /* 0x0001020000067ab9 */ /* 0x000fe20000000a00 */
[----:B------:R-:W-:Y:S01]  /*a9e0*/  IMAD.MOV.U32 R9, RZ, RZ, R31 ;  /* 0x000000ffff097224 */ /* 0x000fe200078e001f */
[----:B------:R-:W-:Y:S01]  /*a9f0*/  ULDC.64 UR8, c[0x0][0x400] ;  /* 0x0001000000087ab9 */ /* 0x000fe20000000a00 */
[----:B------:R-:W-:Y:S02]  /*aa00*/  IMAD.MOV.U32 R6, RZ, RZ, R26 ;  /* 0x000000ffff067224 */ /* 0x000fe400078e001a */
[----:B------:R-:W-:Y:S01]  /*aa10*/  IMAD.MOV.U32 R7, RZ, RZ, R29 ;  /* 0x000000ffff077224 */ /* 0x000fe200078e001d */
[----:B0-----:R-:W-:-:S13]  /*aa20*/  ISETP.NE.AND P0, PT, R21, 0x1, PT ;  /* 0x000000011500780c */ /* 0x001fda0003f05270 */
[----:B------:R-:W0:Y:S08]  /*aa30*/  @P0 LDC R3, c[0x0][0x44c] ;  /* 0x00011300ff030b82 */ /* 0x000e300000000800 */
[----:B------:R-:W1:Y:S01]  /*aa40*/  @P0 LDC R5, c[0x0][0x450] ;  /* 0x00011400ff050b82 */ /* 0x000e620000000800 */
[----:B0-----:R-:W-:-:S05]  /*aa50*/  @P0 IMAD.HI.U32 R0, R10, R3, RZ ;  /* 0x000000030a000227 */ /* 0x001fca00078e00ff */
[----:B-1----:R-:W-:-:S04]  /*aa60*/  @P0 SHF.R.U32.HI R11, RZ, R5, R0 ;  /* 0x00000005ff0b0219 */ /* 0x002fc80000011600 */
[----:B------:R-:W-:Y:S01]  /*aa70*/  SHF.R.S32.HI R0, RZ, 0x1f, R11 ;  /* 0x0000001fff007819 */ /* 0x000fe2000001140b */
[----:B------:R-:W-:-:S04]  /*aa80*/  IMAD.WIDE.U32 R8, R11, UR6, R8 ;  /* 0x000000060b087c25 */ /* 0x000fc8000f8e0008 */
[----:B------:R-:W-:Y:S01]  /*aa90*/  IMAD R4, R0, UR4, RZ ;  /* 0x0000000400047c24 */ /* 0x000fe2000f8e02ff */
[----:B------:R-:W-:Y:S01]  /*aaa0*/  IADD3 R5, P1, R8, UR8, RZ ;  /* 0x0000000808057c10 */ /* 0x000fe2000ff3e0ff */
[----:B------:R-:W-:-:S04]  /*aab0*/  IMAD.WIDE.U32 R6, R11, UR4, R6 ;  /* 0x000000040b067c25 */ /* 0x000fc8000f8e0006 */
[----:B------:R-:W-:Y:S02]  /*aac0*/  IMAD R0, R0, UR6, RZ ;  /* 0x0000000600007c24 */ /* 0x000fe4000f8e02ff */
[C---:B------:R-:W-:Y:S01]  /*aad0*/  IMAD R13, R11.reuse, UR5, R4 ;  /* 0x000000050b0d7c24 */ /* 0x040fe2000f8e0204 */
[----:B------:R-:W-:Y:S01]  /*aae0*/  ULDC.64 UR4, c[0x0][0x3e8] ;  /* 0x0000fa0000047ab9 */ /* 0x000fe20000000a00 */
[----:B------:R-:W-:Y:S01]  /*aaf0*/  IMAD R8, R11, UR7, R0 ;  /* 0x000000070b087c24 */ /* 0x000fe2000f8e0200 */
[----:B------:R-:W-:Y:S01]  /*ab00*/  IADD3 R3, P0, R6, UR4, RZ ;  /* 0x0000000406037c10 */ /* 0x000fe2000ff1e0ff */
[----:B------:R-:W-:-:S03]  /*ab10*/  UMOV UR4, 0xffffffff ;  /* 0xffffffff00047882 */ /* 0x000fc60000000000 */
[----:B------:R-:W-:Y:S02]  /*ab20*/  IADD3.X R13, R7, UR5, R13, P0, !PT ;  /* 0x00000005070d7c10 */ /* 0x000fe400087fe40d */
[----:B------:R-:W-:Y:S01]  /*ab30*/  IADD3.X R4, R9, UR9, R8, P1, !PT ;  /* 0x0000000909047c10 */ /* 0x000fe20008ffe408 */
[----:B------:R-:W-:Y:S06]  /*ab40*/  BRA.DIV UR4, `(.L_x_1677) ;  /* 0x000001ee04cc7947 */ /* 0x000fec000b800000 */
[----:B------:R0:W1:Y:S04]  /*ab50*/  SHFL.IDX PT, R0, R13, RZ, 0x1e1f ;  /* 0x001e1fff0d007589 */ /* 0x00006800000e0000 */
[----:B------:R-:W2:Y:S04]  /*ab60*/  SHFL.IDX PT, R3, R3, RZ, 0x1e1f ;  /* 0x001e1fff03037589 */ /* 0x000ea800000e0000 */
[----:B------:R-:W3:Y:S04]  /*ab70*/  SHFL.IDX PT, R4, R4, RZ, 0x1e1f ;  /* 0x001e1fff04047589 */ /* 0x000ee800000e0000 */
[----:B------:R0:W4:Y:S02]  /*ab80*/  SHFL.IDX PT, R14, R5, RZ, 0x1e1f ;  /* 0x001e1fff050e7589 */ /* 0x00012400000e0000 */
.L_x_1990:
[----:B0-----:R-:W-:Y:S01]  /*ab90*/  IMAD R5, R202, R21, RZ ;  /* 0x00000015ca057224 */ /* 0x001fe200078e02ff */
[----:B------:R-:W-:Y:S01]  /*aba0*/  BSSY B1, `(.L_x_1678) ;  /* 0x000004c000017945 */ /* 0x000fe20003800000 */
[----:B------:R-:W-:Y:S02]  /*abb0*/  CS2R R8, SRZ ;  /* 0x0000000000087805 */ /* 0x000fe4000001ff00 */
[----:B------:R-:W-:Y:S02]  /*abc0*/  CS2R R12, SRZ ;  /* 0x00000000000c7805 */ /* 0x000fe4000001ff00 */
[----:B------:R-:W-:Y:S02]  /*abd0*/  CS2R R20, SRZ ;  /* 0x0000000000147805 */ /* 0x000fe4000001ff00 */
[----:B------:R-:W-:Y:S02]  /*abe0*/  ISETP.GE.AND P0, PT, R10, R5, PT ;  /* 0x000000050a00720c */ /* 0x000fe40003f06270 */
        /* <DEDUP_REMOVED lines=10> */
[----:B------:R-:W3:Y:S01]  /*ac90*/  LDL R50, [R1+0x30] ;  /* 0x0000300001327983 */ /* 0x000ee20000100800 */
[----:B------:R-:W-:-:S03]  /*aca0*/  ULDC UR4, c[0x0][0x3f4] ;  /* 0x0000fd0000047ab9 */ /* 0x000fc60000000800 */
[----:B------:R-:W3:Y:S01]  /*acb0*/  LDL R45, [R1+0x2c] ;  /* 0x00002c00012d7983 */ /* 0x000ee20000100800 */
[----:B------:R-:W-:Y:S02]  /*acc0*/  ISETP.GE.AND P5, PT, R224, UR4, PT ;  /* 0x00000004e0007c0c */ /* 0x000fe4000bfa6270 */
[----:B------:R-:W-:Y:S02]  /*acd0*/  CS2R R32, SRZ ;  /* 0x0000000000207805 */ /* 0x000fe4000001ff00 */
[----:B------:R-:W-:Y:S02]  /*ace0*/  ISETP.GE.AND P2, PT, R222, UR4, PT ;  /* 0x00000004de007c0c */ /* 0x000fe4000bf46270 */
[----:B------:R-:W-:Y:S02]  /*acf0*/  CS2R R34, SRZ ;  /* 0x0000000000227805 */ /* 0x000fe4000001ff00 */
[----:B------:R-:W-:Y:S02]  /*ad00*/  ISETP.GE.AND P3, PT, R223, UR4, PT ;  /* 0x00000004df007c0c */ /* 0x000fe4000bf66270 */
[----:B------:R-:W-:-:S02]  /*ad10*/  CS2R R26, SRZ ;  /* 0x00000000001a7805 */ /* 0x000fc4000001ff00 */
[----:B------:R-:W-:Y:S02]  /*ad20*/  SHF.R.S32.HI R9, RZ, 0x1f, R224 ;  /* 0x0000001fff097819 */ /* 0x000fe400000114e0 */
[----:B------:R-:W-:Y:S02]  /*ad30*/  SHF.R.S32.HI R13, RZ, 0x1f, R222 ;  /* 0x0000001fff0d7819 */ /* 0x000fe400000114de */
[CC--:B--2---:R-:W-:Y:S02]  /*ad40*/  @!P5 IADD3 R6, P0, R224.reuse, R3.reuse, RZ ;  /* 0x00000003e006d210 */ /* 0x0c4fe40007f1e0ff */
[-C--:B----4-:R-:W-:Y:S02]  /*ad50*/  @!P5 IADD3 R8, P1, R224, R14.reuse, RZ ;  /* 0x0000000ee008d210 */ /* 0x090fe40007f3e0ff */
[----:B------:R-:W-:Y:S01]  /*ad60*/  @!P2 IADD3 R10, P4, R222, R3, RZ ;  /* 0x00000003de0aa210 */ /* 0x000fe20007f9e0ff */
[--C-:B-1----:R-:W-:Y:S02]  /*ad70*/  @!P5 IMAD.X R7, R0, 0x1, R9.reuse, P0 ;  /* 0x000000010007d824 */ /* 0x102fe400000e0609 */
[----:B---3--:R-:W-:Y:S01]  /*ad80*/  @!P5 IMAD.X R9, R4, 0x1, R9, P1 ;  /* 0x000000010409d824 */ /* 0x008fe200008e0609 */
[----:B------:R-:W-:Y:S01]  /*ad90*/  ISETP.GE.AND P1, PT, R206, UR4, PT ;  /* 0x00000004ce007c0c */ /* 0x000fe2000bf26270 */
[----:B------:R-:W-:Y:S01]  /*ada0*/  @!P2 IMAD.X R11, R0, 0x1, R13, P4 ;  /* 0x00000001000ba824 */ /* 0x000fe200020e060d */
[----:B------:R-:W5:Y:S01]  /*adb0*/  @!P5 LD.E.64 R32, desc[UR42][R6.64] ;  /* 0x0000002a0620d980 */ /* 0x000f62000c101b00 */
[----:B------:R-:W-:-:S02]  /*adc0*/  @!P2 IADD3 R12, P0, R222, R14, RZ ;  /* 0x0000000ede0ca210 */ /* 0x000fc40007f1e0ff */
[----:B------:R-:W-:Y:S01]  /*add0*/  SHF.R.S32.HI R15, RZ, 0x1f, R223 ;  /* 0x0000001fff0f7819 */ /* 0x000fe200000114df */
[----:B------:R0:W5:Y:S01]  /*ade0*/  @!P5 LD.E.64 R34, desc[UR42][R8.64] ;  /* 0x0000002a0822d980 */ /* 0x000162000c101b00 */
[C---:B------:R-:W-:Y:S02]  /*adf0*/  @!P3 IADD3 R28, P5, R223.reuse, R3, RZ ;  /* 0x00000003df1cb210 */ /* 0x040fe40007fbe0ff */
[----:B------:R-:W-:Y:S02]  /*ae00*/  @!P3 IADD3 R42, P4, R223, R14, RZ ;  /* 0x0000000edf2ab210 */ /* 0x000fe40007f9e0ff */
[----:B------:R-:W-:Y:S02]  /*ae10*/  CS2R R30, SRZ ;  /* 0x00000000001e7805 */ /* 0x000fe4000001ff00 */
[----:B------:R-:W-:Y:S01]  /*ae20*/  CS2R R20, SRZ ;  /* 0x0000000000147805 */ /* 0x000fe2000001ff00 */
[----:B------:R-:W-:Y:S01]  /*ae30*/  @!P2 IMAD.X R13, R4, 0x1, R13, P0 ;  /* 0x00000001040da824 */ /* 0x000fe200000e060d */
[----:B------:R-:W-:Y:S01]  /*ae40*/  CS2R R24, SRZ ;  /* 0x0000000000187805 */ /* 0x000fe2000001ff00 */
[--C-:B------:R-:W-:Y:S01]  /*ae50*/  @!P3 IMAD.X R29, R0, 0x1, R15.reuse, P5 ;  /* 0x00000001001db824 */ /* 0x100fe200028e060f */
[----:B------:R-:W5:Y:S01]  /*ae60*/  @!P2 LD.E.64 R26, desc[UR42][R10.64] ;  /* 0x0000002a0a1aa980 */ /* 0x000f62000c101b00 */
[----:B------:R-:W-:Y:S01]  /*ae70*/  @!P3 IMAD.X R43, R4, 0x1, R15, P4 ;  /* 0x00000001042bb824 */ /* 0x000fe200020e060f */
[----:B------:R-:W-:-:S02]  /*ae80*/  ISETP.GE.AND P0, PT, R225, UR4, PT ;  /* 0x00000004e1007c0c */ /* 0x000fc4000bf06270 */
[----:B------:R1:W5:Y:S01]  /*ae90*/  @!P2 LD.E.64 R30, desc[UR42][R12.64] ;  /* 0x0000002a0c1ea980 */ /* 0x000362000c101b00 */
[----:B------:R-:W-:Y:S02]  /*aea0*/  ISETP.GE.AND P2, PT, R226, UR4, PT ;  /* 0x00000004e2007c0c */ /* 0x000fe4000bf46270 */
[----:B0-----:R-:W-:Y:S01]  /*aeb0*/  @!P1 SHF.R.S32.HI R9, RZ, 0x1f, R206 ;  /* 0x0000001fff099819 */ /* 0x001fe200000114ce */
[----:B------:R-:W5:Y:S01]  /*aec0*/  @!P3 LD.E.64 R20, desc[UR42][R28.64] ;  /* 0x0000002a1c14b980 */ /* 0x000f62000c101b00 */
[----:B------:R-:W-:-:S03]  /*aed0*/  @!P1 IADD3 R40, P4, R206, R14, RZ ;  /* 0x0000000ece289210 */ /* 0x000fc60007f9e0ff */
[----:B------:R0:W5:Y:S01]  /*aee0*/  @!P3 LD.E.64 R24, desc[UR42][R42.64] ;  /* 0x0000002a2a18b980 */ /* 0x000162000c101b00 */
[-C--:B------:R-:W-:Y:S02]  /*aef0*/  @!P1 IADD3 R6, P3, R206, R3.reuse, RZ ;  /* 0x00000003ce069210 */ /* 0x080fe40007f7e0ff */
[----:B------:R-:W-:Y:S02]  /*af00*/  CS2R R38, SRZ ;  /* 0x0000000000267805 */ /* 0x000fe4000001ff00 */
[----:B------:R-:W-:Y:S01]  /*af10*/  CS2R R36, SRZ ;  /* 0x0000000000247805 */ /* 0x000fe2000001ff00 */
[--C-:B------:R-:W-:Y:S01]  /*af20*/  @!P1 IMAD.X R41, R4, 0x1, R9.reuse, P4 ;  /* 0x0000000104299824 */ /* 0x100fe200020e0609 */
[CC--:B------:R-:W-:Y:S01]  /*af30*/  @!P0 IADD3 R46, P5, R225.reuse, R3.reuse, RZ ;  /* 0x00000003e12e8210 */ /* 0x0c0fe20007fbe0ff */
[----:B------:R-:W-:Y:S01]  /*af40*/  @!P1 IMAD.X R7, R0, 0x1, R9, P3 ;  /* 0x0000000100079824 */ /* 0x000fe200018e0609 */
[----:B------:R-:W-:Y:S02]  /*af50*/  @!P2 IADD3 R48, P3, R226, R3, RZ ;  /* 0x00000003e230a210 */ /* 0x000fe40007f7e0ff */
[----:B-1----:R-:W-:Y:S01]  /*af60*/  CS2R R12, SRZ ;  /* 0x00000000000c7805 */ /* 0x002fe2000001ff00 */
[----:B------:R1:W5:Y:S04]  /*af70*/  @!P1 LD.E.64 R36, desc[UR42][R40.64] ;  /* 0x0000002a28249980 */ /* 0x000368000c101b00 */
[----:B------:R1:W5:Y:S01]  /*af80*/  @!P1 LD.E.64 R38, desc[UR42][R6.64] ;  /* 0x0000002a06269980 */ /* 0x000362000c101b00 */
[----:B0-----:R-:W-:-:S02]  /*af90*/  @!P0 IADD3 R42, P1, R225, R14, RZ ;  /* 0x0000000ee12a8210 */ /* 0x001fc40007f3e0ff */
[----:B------:R-:W-:Y:S02]  /*afa0*/  @!P2 IADD3 R14, P4, R226, R14, RZ ;  /* 0x0000000ee20ea210 */ /* 0x000fe40007f9e0ff */
[----:B------:R-:W-:Y:S02]  /*afb0*/  CS2R R28, SRZ ;  /* 0x00000000001c7805 */ /* 0x000fe4000001ff00 */
[----:B------:R-:W-:Y:S02]  /*afc0*/  CS2R R8, SRZ ;  /* 0x0000000000087805 */ /* 0x000fe4000001ff00 */
[----:B------:R-:W-:Y:S01]  /*afd0*/  CS2R R10, SRZ ;  /* 0x00000000000a7805 */ /* 0x000fe2000001ff00 */
[--C-:B------:R-:W-:Y:S02]  /*afe0*/  @!P0 IMAD.X R47, R0, 0x1, R50.reuse, P5 ;  /* 0x00000001002f8824 */ /* 0x100fe400028e0632 */
[----:B------:R-:W-:Y:S02]  /*aff0*/  @!P0 IMAD.X R43, R4, 0x1, R50, P1 ;  /* 0x00000001042b8824 */ /* 0x000fe400008e0632 */
[--C-:B------:R-:W-:Y:S01]  /*b000*/  @!P2 IMAD.X R49, R0, 0x1, R45.reuse, P3 ;  /* 0x000000010031a824 */ /* 0x100fe200018e062d */
[----:B------:R1:W5:Y:S01]  /*b010*/  @!P0 LD.E.64 R12, desc[UR42][R46.64] ;  /* 0x0000002a2e0c8980 */ /* 0x000362000c101b00 */
[----:B------:R-:W-:-:S03]  /*b020*/  @!P2 IMAD.X R15, R4, 0x1, R45, P4 ;  /* 0x00000001040fa824 */ /* 0x000fc600020e062d */
[----:B------:R1:W5:Y:S04]  /*b030*/  @!P0 LD.E.64 R28, desc[UR42][R42.64] ;  /* 0x0000002a2a1c8980 */ /* 0x000368000c101b00 */
[----:B------:R1:W5:Y:S04]  /*b040*/  @!P2 LD.E.64 R8, desc[UR42][R48.64] ;  /* 0x0000002a3008a980 */ /* 0x000368000c101b00 */
[----:B------:R1:W5:Y:S02]  /*b050*/  @!P2 LD.E.64 R10, desc[UR42][R14.64] ;  /* 0x0000002a0e0aa980 */ /* 0x000364000c101b00 */
.L_x_1679:
[----:B------:R-:W-:Y:S05]  /*b060*/  BSYNC B1 ;  /* 0x0000000000017941 */ /* 0x000fea0003800000 */
.L_x_1678:
[----:B------:R-:W-:Y:S01]  /*b070*/  ULEA.HI UR4, UR37, UR37, URZ, 0x1 ;  /* 0x0000002525047291 */ /* 0x000fe2000f8f083f */
[----:B-1----:R-:W-:Y:S01]  /*b080*/  VIADDMNMX R0, R5, -R212, 0x80, PT ;  /* 0x0000008005007446 */ /* 0x002fe200038009d4 */
[----:B------:R-:W-:Y:S02]  /*b090*/  BSSY B1, `(.L_x_1680) ;  /* 0x0000008000017945 */ /* 0x000fe40003800000 */
[----:B------:R-:W-:Y:S01]  /*b0a0*/  ULOP3.LUT UR4, UR4, 0xfffffffe, URZ, 0xc0, !UPT ;  /* 0xfffffffe04047892 */ /* 0x000fe2000f8ec03f */
[----:B------:R-:W-:-:S03]  /*b0b0*/  ISETP.GE.AND P1, PT, R211, R0, PT ;  /* 0x00000000d300720c */ /* 0x000fc60003f26270 */
[----:B------:R-:W-:-:S06]  /*b0c0*/  UIADD3 UR4, UR37, -UR4, URZ ;  /* 0x8000000425047290 */ /* 0x000fcc000fffe03f */
[----:B--2---:R-:W-:-:S05]  /*b0d0*/  IMAD.U32 R3, RZ, RZ, UR4 ;  /* 0x00000004ff037e24 */ /* 0x004fca000f8e00ff */
[----:B------:R-:W-:-:S04]  /*b0e0*/  SHF.L.U32 R3, R3, 0x1f, RZ ;  /* 0x0000001f03037819 */ /* 0x000fc800000006ff */
[----:B------:R-:W0:Y:S02]  /*b0f0*/  SYNCS.PHASECHK.TRANS64.TRYWAIT P0, [R16+URZ+0x2a800], R3 ;  /* 0x02a80003100075a7 */ /* 0x000e24000800017f */
[----:B0-----:R-:W-:Y:S05]  /*b100*/  @!P0 BRA `(.L_x_1681) ;  /* 0x000001e800c88947 */ /* 0x001fea0003800000 */
.L_x_1991:
[----:B------:R-:W-:Y:S05]  /*b110*/  BSYNC B1 ;  /* 0x0000000000017941 */ /* 0x000fea0003800000 */
.L_x_1680:
[----:B------:R-:W-:Y:S05]  /*b120*/  @P1 BRA `(.L_x_1682) ;  /* 0x0000006400481947 */ /* 0x000fea0003800000 */
[----:B------:R-:W0:Y:S01]  /*b130*/  LDL R0, [R1+0x4] ;  /* 0x0000040001007983 */ /* 0x000e220000100800 */
[----:B------:R-:W1:Y:S03]  /*b140*/  LDC R5, c[0x0][0x3f4] ;  /* 0x0000fd00ff057b82 */ /* 0x000e660000000800 */
[----:B---3--:R-:W2:Y:S01]  /*b150*/  LDL R4, [R1+0x8] ;  /* 0x0000080001047983 */ /* 0x008ea20000100800 */
[----:B------:R-:W-:Y:S01]  /*b160*/  BSSY B1, `(.L_x_1683) ;  /* 0x0000081000017945 */ /* 0x000fe20003800000 */
[-C--:B-1----:R-:W-:Y:S02]  /*b170*/  ISETP.GE.AND P6, PT, R206, R5.reuse, PT ;  /* 0x00000005ce00720c */ /* 0x082fe40003fc6270 */
[-C--:B------:R-:W-:Y:S02]  /*b180*/  ISETP.GE.AND P0, PT, R224, R5.reuse, PT ;  /* 0x00000005e000720c */ /* 0x080fe40003f06270 */
[----:B------:R-:W-:-:S02]  /*b190*/  ISETP.GE.AND P1, PT, R222, R5, PT ;  /* 0x00000005de00720c */ /* 0x000fc40003f26270 */
[-C--:B------:R-:W-:Y:S02]  /*b1a0*/  ISETP.GE.AND P2, PT, R223, R5.reuse, PT ;  /* 0x00000005df00720c */ /* 0x080fe40003f46270 */
[-C--:B------:R-:W-:Y:S02]  /*b1b0*/  ISETP.GE.AND P3, PT, R225, R5.reuse, PT ;  /* 0x00000005e100720c */ /* 0x080fe40003f66270 */
[----:B------:R-:W-:Y:S01]  /*b1c0*/  ISETP.GE.AND P4, PT, R226, R5, PT ;  /* 0x00000005e200720c */ /* 0x000fe20003f86270 */
[----:B0-----:R-:W-:-:S04]  /*b1d0*/  IMAD.IADD R3, R16, 0x1, R0 ;  /* 0x0000000110037824 */ /* 0x001fc800078e0200 */
[----:B------:R-:W-:Y:S01]  /*b1e0*/  VIADD R0, R3, 0x20 ;  /* 0x0000002003007836 */ /* 0x000fe20000000000 */
[----:B--2---:R-:W-:Y:S01]  /*b1f0*/  LOP3.LUT P5, RZ, R4, 0x2, RZ, 0xc0, !PT ;  /* 0x0000000204ff7812 */ /* 0x004fe200078ac0ff */
[----:B------:R-:W-:-:S12]  /*b200*/  @P6 BRA `(.L_x_1684) ;  /* 0x0000000400d86947 */ /* 0x000fd80003800000 */
[----:B------:R-:W0:Y:S01]  /*b210*/  LDS.128 R4, [R3+0x18400] ;  /* 0x0184000003047984 */ /* 0x000e220000000c00 */
        /* <DEDUP_REMOVED lines=15> */
[----:B----4-:R-:W-:-:S02]  /*b310*/  LOP3.LUT R14, R38, 0xff, RZ, 0xc0, !PT ;  /* 0x000000ff260e7812 */ /* 0x010fc400078ec0ff */
        /* <DEDUP_REMOVED lines=19> */
[----:B------:R-:W-:Y:S01]  /*b450*/  HADD2.F32 R46, -RZ, R46.H0_H0 ;  /* 0x2000002eff2e7230 */ /* 0x000fe20000004100 */
[----:B------:R-:W-:Y:S01]  /*b460*/  LOP3.LUT R40, R15, 0xff000000, R38, 0xf8, !PT ;  /* 0xff0000000f287812 */ /* 0x000fe200078ef826 */
[C---:B------:R-:W-:Y:S01]  /*b470*/  FMUL.FTZ R48, R14.reuse, R47 ;  /* 0x0000002f0e307220 */ /* 0x040fe20000410000 */
[----:B------:R-:W-:Y:S01]  /*b480*/  FMUL.FTZ R52, R14, R42 ;  /* 0x0000002a0e347220 */ /* 0x000fe20000410000 */
[-C--:B------:R-:W-:Y:S01]  /*b490*/  F2FP.F16.E4M3.UNPACK_B R14, R5.reuse ;  /* 0x00000005ff0e723e */ /* 0x080fe200020006ff */
[----:B------:R-:W-:Y:S01]  /*b4a0*/  HADD2.F32 R39, -RZ, R39.H0_H0 ;  /* 0x20000027ff277230 */ /* 0x000fe20000004100 */
[----:B------:R-:W-:Y:S01]  /*b4b0*/  F2FP.F16.E4M3.UNPACK_B R15, R5.H1 ;  /* 0x00000005ff0f723e */ /* 0x000fe200030006ff */
[----:B------:R-:W-:-:S02]  /*b4c0*/  HADD2.F32 R5, -RZ, R36.H1_H1 ;  /* 0x30000024ff057230 */ /* 0x000fc40000004100 */
[C---:B------:R-:W-:Y:S01]  /*b4d0*/  FFMA.FTZ R50, R37.reuse, R42, -R48 ;  /* 0x0000002a25327223 */ /* 0x040fe20000010830 */
[----:B------:R-:W-:Y:S01]  /*b4e0*/  FFMA.FTZ R51, R37, R47, R52 ;  /* 0x0000002f25337223 */ /* 0x000fe20000010034 */
[----:B------:R-:W-:Y:S01]  /*b4f0*/  HADD2.F32 R36, -RZ, R36.H0_H0 ;  /* 0x20000024ff247230 */ /* 0x000fe20000004100 */
[----:B------:R-:W-:Y:S01]  /*b500*/  F2FP.F16.E4M3.UNPACK_B R38, R7 ;  /* 0x00000007ff26723e */ /* 0x000fe200020006ff */
[C---:B------:R-:W-:Y:S01]  /*b510*/  FMUL.FTZ R37, R5.reuse, R46 ;  /* 0x0000002e05257220 */ /* 0x040fe20000410000 */
[----:B------:R-:W-:Y:S01]  /*b520*/  F2FP.F16.E4M3.UNPACK_B R45, R45.H1 ;  /* 0x0000002dff2d723e */ /* 0x000fe200030006ff */
[----:B------:R-:W-:Y:S01]  /*b530*/  FMUL.FTZ R49, R5, R39 ;  /* 0x0000002705317220 */ /* 0x000fe20000410000 */
[----:B------:R-:W-:Y:S01]  /*b540*/  F2FP.F16.E4M3.UNPACK_B R41, R41.H1 ;  /* 0x00000029ff29723e */ /* 0x000fe200030006ff */
[----:B------:R-:W-:Y:S01]  /*b550*/  FFMA.FTZ R47, R36, R39, -R37 ;  /* 0x00000027242f7223 */ /* 0x000fe20000010825 */
[----:B------:R-:W-:Y:S01]  /*b560*/  F2FP.F16.E4M3.UNPACK_B R7, R7.H1 ;  /* 0x00000007ff07723e */ /* 0x000fe200030006ff */
        /* <DEDUP_REMOVED lines=64> */
.L_x_1684:
[----:B------:R-:W-:Y:S05]  /*b970*/  BSYNC B1 ;  /* 0x0000000000017941 */ /* 0x000fea0003800000 */
.L_x_1683:
        /* <DEDUP_REMOVED lines=10> */
[----:B----4-:R-:W-:Y:S02]  /*ba20*/  SHF.R.U32.HI R14, RZ, 0x8, R32 ;  /* 0x00000008ff0e7819 */ /* 0x010fe40000011620 */
        /* <DEDUP_REMOVED lines=114> */
.L_x_1686:
[----:B------:R-:W-:Y:S05]  /*c150*/  BSYNC B1 ;  /* 0x0000000000017941 */ /* 0x000fea0003800000 */
.L_x_1685:
        /* <DEDUP_REMOVED lines=120> */
.L_x_1688:
[----:B------:R-:W-:Y:S05]  /*c8e0*/  BSYNC B1 ;  /* 0x0000000000017941 */ /* 0x000fea0003800000 */
.L_x_1687:
        /* <DEDUP_REMOVED lines=124> */
.L_x_1690:
[----:B------:R-:W-:Y:S05]  /*d0b0*/  BSYNC B1 ;  /* 0x0000000000017941 */ /* 0x000fea0003800000 */
.L_x_1689:
[----:B------:R-:W-:Y:S04]  /*d0c0*/  BSSY B1, `(.L_x_1691) ;  /* 0x0000078000017945 */ /* 0x000fe80003800000 */
[----:B------:R-:W-:Y:S05]  /*d0d0*/  @P3 BRA `(.L_x_1692) ;  /* 0x0000000400d83947 */ /* 0x000fea0003800000 */
[----:B0123--:R-:W0:Y:S01]  /*d0e0*/  LDS.128 R4, [R3+0x1c400] ;  /* 0x01c4000003047984 */ /* 0x00fe220000000c00 */
[----:B-----5:R-:W-:Y:S02]  /*d0f0*/  SHF.R.U32.HI R21, RZ, 0x8, R13 ;  /* 0x00000008ff157819 */ /* 0x020fe4000001160d */
[----:B------:R-:W-:Y:S02]  /*d100*/  LOP3.LUT R20, R13, 0xff, RZ, 0xc0, !PT ;  /* 0x000000ff0d147812 */ /* 0x000fe400078ec0ff */
[----:B------:R-:W-:Y:S02]  /*d110*/  LOP3.LUT R21, R21, 0xff, RZ, 0xc0, !PT ;  /* 0x000000ff15157812 */ /* 0x000fe400078ec0ff */
[----:B------:R-:W-:Y:S02]  /*d120*/  SHF.R.U32.HI R15, RZ, 0x8, R12 ;  /* 0x00000008ff0f7819 */ /* 0x000fe4000001160c */
[----:B------:R-:W-:Y:S02]  /*d130*/  SHF.R.U32.HI R27, RZ, 0x8, R29 ;  /* 0x00000008ff1b7819 */ /* 0x000fe4000001161d */
[----:B------:R-:W-:-:S02]  /*d140*/  PRMT R20, R21, 0x7604, R20 ;  /* 0x0000760415147816 */ /* 0x000fc40000000014 */
[----:B----4-:R-:W-:Y:S02]  /*d150*/  LOP3.LUT R14, R12, 0xff, RZ, 0xc0, !PT ;  /* 0x000000ff0c0e7812 */ /* 0x010fe400078ec0ff */
[----:B------:R-:W-:Y:S02]  /*d160*/  LOP3.LUT R15, R15, 0xff, RZ, 0xc0, !PT ;  /* 0x000000ff0f0f7812 */ /* 0x000fe400078ec0ff */
[----:B------:R-:W-:Y:S02]  /*d170*/  SHF.R.U32.HI R26, RZ, 0x10, R13 ;  /* 0x00000010ff1a7819 */ /* 0x000fe4000001160d */
[----:B------:R-:W-:Y:S02]  /*d180*/  SHF.R.U32.HI R21, RZ, 0x8, R28 ;  /* 0x00000008ff157819 */ /* 0x000fe4000001161c */
[----:B------:R-:W-:Y:S02]  /*d190*/  SHF.R.U32.HI R31, RZ, 0x10, R29 ;  /* 0x00000010ff1f7819 */ /* 0x000fe4000001161d */
[----:B------:R-:W-:-:S02]  /*d1a0*/  LOP3.LUT R24, R29, 0xff, RZ, 0xc0, !PT ;  /* 0x000000ff1d187812 */ /* 0x000fc400078ec0ff */
[----:B------:R-:W-:Y:S01]  /*d1b0*/  LOP3.LUT R27, R27, 0xff, RZ, 0xc0, !PT ;  /* 0x000000ff1b1b7812 */ /* 0x000fe200078ec0ff */
[----:B------:R-:W-:Y:S01]  /*d1c0*/  IMAD.U32 R31, R31, 0x10000, RZ ;  /* 0x000100001f1f7824 */ /* 0x000fe200078e00ff */
[----:B------:R-:W-:Y:S02]  /*d1d0*/  PRMT R15, R15, 0x7604, R14 ;  /* 0x000076040f0f7816 */ /* 0x000fe4000000000e */
[----:B------:R-:W-:Y:S01]  /*d1e0*/  LOP3.LUT R25, R21, 0xff, RZ, 0xc0, !PT ;  /* 0x000000ff15197812 */ /* 0x000fe200078ec0ff */
[----:B------:R-:W-:Y:S01]  /*d1f0*/  IMAD.U32 R21, R26, 0x10000, RZ ;  /* 0x000100001a157824 */ /* 0x000fe200078e00ff */
[----:B------:R-:W-:Y:S02]  /*d200*/  LOP3.LUT R14, R28, 0xff, RZ, 0xc0, !PT ;  /* 0x000000ff1c0e7812 */ /* 0x000fe400078ec0ff */
[----:B------:R-:W-:Y:S02]  /*d210*/  PRMT R24, R27, 0x7604, R24 ;  /* 0x000076041b187816 */ /* 0x000fe40000000018 */
[----:B------:R-:W-:-:S02]  /*d220*/  PRMT R27, R25, 0x7604, R14 ;  /* 0x00007604191b7816 */ /* 0x000fc4000000000e */
[----:B------:R-:W-:Y:S02]  /*d230*/  LOP3.LUT R25, R20, 0xff0000, R21, 0xf8, !PT ;  /* 0x00ff000014197812 */ /* 0x000fe400078ef815 */
[----:B------:R-:W-:Y:S02]  /*d240*/  LOP3.LUT R31, R24, 0xff0000, R31, 0xf8, !PT ;  /* 0x00ff0000181f7812 */ /* 0x000fe400078ef81f */
[--C-:B------:R-:W-:Y:S02]  /*d250*/  LOP3.LUT R27, R27, 0xff0000, R28.reuse, 0xf8, !PT ;  /* 0x00ff00001b1b7812 */ /* 0x100fe400078ef81c */
[----:B------:R-:W-:Y:S02]  /*d260*/  LOP3.LUT R31, R31, 0xff000000, R29, 0xf8, !PT ;  /* 0xff0000001f1f7812 */ /* 0x000fe400078ef81d */
[----:B------:R-:W-:Y:S02]  /*d270*/  LOP3.LUT R25, R25, 0xff000000, R13, 0xf8, !PT ;  /* 0xff00000019197812 */ /* 0x000fe400078ef80d */
[----:B------:R-:W-:-:S02]  /*d280*/  LOP3.LUT R27, R27, 0xff000000, R28, 0xf8, !PT ;  /* 0xff0000001b1b7812 */ /* 0x000fc400078ef81c */
[--C-:B------:R-:W-:Y:S02]  /*d290*/  LOP3.LUT R15, R15, 0xff0000, R12.reuse, 0xf8, !PT ;  /* 0x00ff00000f0f7812 */ /* 0x100fe400078ef80c */
[-C--:B0-----:R-:W-:Y:S02]  /*d2a0*/  F2FP.F16.E4M3.UNPACK_B R14, R6.reuse.H1 ;  /* 0x00000006ff0e723e */ /* 0x081fe400030006ff */
[----:B------:R-:W-:Y:S02]  /*d2b0*/  F2FP.F16.E4M3.UNPACK_B R28, R31 ;  /* 0x0000001fff1c723e */ /* 0x000fe400020006ff */
[----:B------:R-:W-:Y:S02]  /*d2c0*/  F2FP.F16.E4M3.UNPACK_B R24, R25 ;  /* 0x00000019ff18723e */ /* 0x000fe400020006ff */
[----:B------:R-:W-:Y:S01]  /*d2d0*/  LOP3.LUT R21, R15, 0xff000000, R12, 0xf8, !PT ;  /* 0xff0000000f157812 */ /* 0x000fe200078ef80c */
[----:B------:R-:W-:Y:S01]  /*d2e0*/  HADD2.F32 R12, -RZ, R14.H1_H1 ;  /* 0x3000000eff0c7230 */ /* 0x000fe20000004100 */
[----:B------:R-:W-:Y:S01]  /*d2f0*/  F2FP.F16.E4M3.UNPACK_B R13, R5.H1 ;  /* 0x00000005ff0d723e */ /* 0x000fe200030006ff */
[----:B------:R-:W-:Y:S01]  /*d300*/  HADD2.F32 R29, -RZ, R28.H1_H1 ;  /* 0x3000001cff1d7230 */ /* 0x000fe20000004100 */
[----:B------:R-:W-:Y:S01]  /*d310*/  F2FP.F16.E4M3.UNPACK_B R20, R7 ;  /* 0x00000007ff14723e */ /* 0x000fe200020006ff */
[----:B------:R-:W-:Y:S01]  /*d320*/  HADD2.F32 R26, -RZ, R24.H1_H1 ;  /* 0x30000018ff1a7230 */ /* 0x000fe20000004100 */
[----:B------:R-:W-:Y:S01]  /*d330*/  F2FP.F16.E4M3.UNPACK_B R31, R31.H1 ;  /* 0x0000001fff1f723e */ /* 0x000fe200030006ff */
[----:B------:R-:W-:Y:S01]  /*d340*/  HADD2.F32 R15, -RZ, R14.H0_H0 ;  /* 0x2000000eff0f7230 */ /* 0x000fe20000004100 */
[----:B------:R-:W-:Y:S01]  /*d350*/  F2FP.F16.E4M3.UNPACK_B R14, R6 ;  /* 0x00000006ff0e723e */ /* 0x000fe200020006ff */
[C---:B------:R-:W-:Y:S01]  /*d360*/  FMUL.FTZ R30, R12.reuse, R29 ;  /* 0x0000001d0c1e7220 */ /* 0x040fe20000410000 */
[----:B------:R-:W-:Y:S01]  /*d370*/  FMUL.FTZ R34, R12, R26 ;  /* 0x0000001a0c227220 */ /* 0x000fe20000410000 */
[----:B------:R-:W-:Y:S01]  /*d380*/  F2FP.F16.E4M3.UNPACK_B R12, R5 ;  /* 0x00000005ff0c723e */ /* 0x000fe200020006ff */
[----:B------:R-:W-:-:S02]  /*d390*/  HADD2.F32 R28, -RZ, R28.H0_H0 ;  /* 0x2000001cff1c7230 */ /* 0x000fc40000004100 */
[C---:B------:R-:W-:Y:S01]  /*d3a0*/  FFMA.FTZ R32, R15.reuse, R26, -R30 ;  /* 0x0000001a0f207223 */ /* 0x040fe2000001081e */
[----:B------:R-:W-:Y:S02]  /*d3b0*/  HADD2.F32 R5, -RZ, R14.H1_H1 ;  /* 0x3000000eff057230 */ /* 0x000fe40000004100 */
[----:B------:R-:W-:Y:S01]  /*d3c0*/  FFMA.FTZ R35, R15, R29, R34 ;  /* 0x0000001d0f237223 */ /* 0x000fe20000010022 */
[----:B------:R-:W-:Y:S01]  /*d3d0*/  HADD2.F32 R24, -RZ, R24.H0_H0 ;  /* 0x20000018ff187230 */ /* 0x000fe20000004100 */
[----:B------:R-:W-:Y:S01]  /*d3e0*/  F2FP.F16.E4M3.UNPACK_B R25, R25.H1 ;  /* 0x00000019ff19723e */ /* 0x000fe200030006ff */
[----:B------:R-:W-:Y:S02]  /*d3f0*/  HADD2.F32 R14, -RZ, R14.H0_H0 ;  /* 0x2000000eff0e7230 */ /* 0x000fe40000004100 */
        /* <DEDUP_REMOVED lines=19> */
[----:B------:R-:W-:Y:S01]  /*d530*/  F2FP.F16.E4M3.UNPACK_B R4, R4.H1 ;  /* 0x00000004ff04723e */ /* 0x000fe200030006ff */
[----:B------:R-:W-:Y:S01]  /*d540*/  FMUL.FTZ R20, R14, R25 ;  /* 0x000000190e147220 */ /* 0x000fe20000410000 */
[----:B------:R-:W-:Y:S01]  /*d550*/  F2FP.F16.E4M3.UNPACK_B R15, R27 ;  /* 0x0000001bff0f723e */ /* 0x000fe200020006ff */
[C---:B------:R-:W-:Y:S01]  /*d560*/  FFMA.FTZ R34, R5.reuse, R25, -R24 ;  /* 0x0000001905227223 */ /* 0x040fe20000010818 */
[----:B------:R-:W-:Y:S01]  /*d570*/  F2FP.F16.E4M3.UNPACK_B R14, R21 ;  /* 0x00000015ff0e723e */ /* 0x000fe200020006ff */
[----:B------:R-:W-:Y:S01]  /*d580*/  FFMA.FTZ R31, R5, R31, R20 ;  /* 0x0000001f051f7223 */ /* 0x000fe20000010014 */
[----:B------:R-:W-:Y:S01]  /*d590*/  HADD2.F32 R7, -RZ, R4.H1_H1 ;  /* 0x30000004ff077230 */ /* 0x000fe20000004100 */
[----:B------:R-:W-:Y:S01]  /*d5a0*/  F2FP.F16.E4M3.UNPACK_B R21, R21.H1 ;  /* 0x00000015ff15723e */ /* 0x000fe200030006ff */
[----:B------:R-:W-:Y:S01]  /*d5b0*/  HADD2.F32 R24, -RZ, R15.H1_H1 ;  /* 0x3000000fff187230 */ /* 0x000fe20000004100 */
[----:B------:R-:W-:Y:S01]  /*d5c0*/  F2FP.F16.E4M3.UNPACK_B R27, R27.H1 ;  /* 0x0000001bff1b723e */ /* 0x000fe200030006ff */
[----:B------:R-:W-:Y:S01]  /*d5d0*/  HADD2.F32 R20, -RZ, R14.H1_H1 ;  /* 0x3000000eff147230 */ /* 0x000fe20000004100 */
[----:B------:R-:W-:Y:S01]  /*d5e0*/  F2FP.SATFINITE.E4M3.F32.PACK_AB_MERGE_C R31, R31, R34, RZ ;  /* 0x000000221f1f723e */ /* 0x000fe200048070ff */
[----:B------:R-:W-:-:S02]  /*d5f0*/  HADD2.F32 R5, -RZ, R4.H0_H0 ;  /* 0x20000004ff057230 */ /* 0x000fc40000004100 */
[----:B------:R-:W-:Y:S01]  /*d600*/  FMUL.FTZ R26, R7, R24 ;  /* 0x00000018071a7220 */ /* 0x000fe20000410000 */
[----:B------:R-:W-:Y:S02]  /*d610*/  HADD2.F32 R25, -RZ, R15.H0_H0 ;  /* 0x2000000fff197230 */ /* 0x000fe40000004100 */
[----:B------:R-:W-:Y:S02]  /*d620*/  HADD2.F32 R4, -RZ, R6.H1_H1 ;  /* 0x30000006ff047230 */ /* 0x000fe40000004100 */
[-C--:B------:R-:W-:Y:S01]  /*d630*/  FFMA.FTZ R26, R5, R20.reuse, -R26 ;  /* 0x00000014051a7223 */ /* 0x080fe2000001081a */
[----:B------:R-:W-:Y:S02]  /*d640*/  HADD2.F32 R15, -RZ, R14.H0_H0 ;  /* 0x2000000eff0f7230 */ /* 0x000fe40000004100 */
[----:B------:R-:W-:Y:S01]  /*d650*/  FMUL.FTZ R14, R7, R20 ;  /* 0x00000014070e7220 */ /* 0x000fe20000410000 */
[----:B------:R-:W-:Y:S02]  /*d660*/  HADD2.F32 R6, -RZ, R6.H0_H0 ;  /* 0x20000006ff067230 */ /* 0x000fe40000004100 */
[C---:B------:R-:W-:Y:S01]  /*d670*/  FMUL.FTZ R7, R4.reuse, R25 ;  /* 0x0000001904077220 */ /* 0x040fe20000410000 */
[----:B------:R-:W-:Y:S01]  /*d680*/  FMUL.FTZ R4, R4, R15 ;  /* 0x0000000f04047220 */ /* 0x000fe20000410000 */
[----:B------:R-:W-:-:S02]  /*d690*/  FFMA.FTZ R29, R5, R24, R14 ;  /* 0x00000018051d7223 */ /* 0x000fc4000001000e */
[C---:B------:R-:W-:Y:S01]  /*d6a0*/  FFMA.FTZ R15, R6.reuse, R15, -R7 ;  /* 0x0000000f060f7223 */ /* 0x040fe20000010807 */
[----:B------:R-:W-:Y:S02]  /*d6b0*/  HADD2.F32 R5, -RZ, R13.H1_H1 ;  /* 0x3000000dff057230 */ /* 0x000fe40000004100 */
[----:B------:R-:W-:Y:S01]  /*d6c0*/  FFMA.FTZ R20, R6, R25, R4 ;  /* 0x0000001906147223 */ /* 0x000fe20000010004 */
[----:B------:R-:W-:Y:S02]  /*d6d0*/  HADD2.F32 R6, -RZ, R21.H1_H1 ;  /* 0x30000015ff067230 */ /* 0x000fe40000004100 */
[--C-:B------:R-:W-:Y:S02]  /*d6e0*/  HADD2.F32 R14, -RZ, R27.reuse.H1_H1 ;  /* 0x3000001bff0e7230 */ /* 0x100fe40000004100 */
[----:B------:R-:W-:Y:S02]  /*d6f0*/  HADD2.F32 R27, -RZ, R27.H0_H0 ;  /* 0x2000001bff1b7230 */ /* 0x000fe40000004100 */
[----:B------:R-:W-:Y:S01]  /*d700*/  FMUL.FTZ R7, R5, R6 ;  /* 0x0000000605077220 */ /* 0x000fe20000410000 */
[----:B------:R-:W-:-:S02]  /*d710*/  HADD2.F32 R4, -RZ, R12.H1_H1 ;  /* 0x3000000cff047230 */ /* 0x000fc40000004100 */
[----:B------:R-:W-:Y:S01]  /*d720*/  FMUL.FTZ R24, R5, R14 ;  /* 0x0000000e05187220 */ /* 0x000fe20000410000 */
[----:B------:R-:W-:Y:S02]  /*d730*/  HADD2.F32 R21, -RZ, R21.H0_H0 ;  /* 0x20000015ff157230 */ /* 0x000fe40000004100 */
        /* <DEDUP_REMOVED lines=11> */
[----:B------:R-:W-:Y:S02]  /*d7f0*/  F2FP.SATFINITE.E4M3.F32.PACK_AB_MERGE_C R6, R33, R30, R6 ;  /* 0x0000001e2106723e */ /* 0x000fe40004807006 */
[----:B------:R-:W-:Y:S02]  /*d800*/  F2FP.SATFINITE.E4M3.F32.PACK_AB_MERGE_C R7, R37, R28, R31 ;  /* 0x0000001c2507723e */ /* 0x000fe4000480701f */
[----:B------:R-:W-:Y:S02]  /*d810*/  F2FP.SATFINITE.E4M3.F32.PACK_AB_MERGE_C R4, R20, R15, R4 ;  /* 0x0000000f1404723e */ /* 0x000fe40004807004 */
[----:B------:R-:W-:-:S05]  /*d820*/  F2FP.SATFINITE.E4M3.F32.PACK_AB_MERGE_C R5, R12, R5, R24 ;  /* 0x000000050c05723e */ /* 0x000fca0004807018 */
[----:B------:R0:W-:Y:S02]  /*d830*/  STS.128 [R3+0x1c400], R4 ;  /* 0x01c4000403007388 */ /* 0x0001e40000000c00 */
.L_x_1692:
[----:B------:R-:W-:Y:S05]  /*d840*/  BSYNC B1 ;  /* 0x0000000000017941 */ /* 0x000fea0003800000 */
.L_x_1691:
[----:B------:R-:W-:Y:S05]  /*d850*/  @P4 BRA `(.L_x_1682) ;  /* 0x0000003c007c4947 */ /* 0x000fea0003800000 */
[----:B0123--:R-:W0:Y:S01]  /*d860*/  LDS.128 R4, [R0+0x1c400] ;  /* 0x01c4000000047984 */ /* 0x00fe220000000c00 */
[----:B-----5:R-:W-:Y:S02]  /*d870*/  SHF.R.U32.HI R13, RZ, 0x8, R9 ;  /* 0x00000008ff0d7819 */ /* 0x020fe40000011609 */
[----:B------:R-:W-:Y:S02]  /*d880*/  SHF.R.U32.HI R24, RZ, 0x8, R11 ;  /* 0x00000008ff187819 */ /* 0x000fe4000001160b */
[----:B------:R-:W-:Y:S02]  /*d890*/  SHF.R.U32.HI R15, RZ, 0x8, R10 ;  /* 0x00000008ff0f7819 */ /* 0x000fe4000001160a */
[----:B----4-:R-:W-:Y:S02]  /*d8a0*/  LOP3.LUT R14, R9, 0xff, RZ, 0xc0, !PT ;  /* 0x000000ff090e7812 */ /* 0x010fe400078ec0ff */
        /* <DEDUP_REMOVED lines=12> */
[----:B------:R-:W-:Y:S02]  /*d970*/  LOP3.LUT R24, R24, 0xff, RZ, 0xc0, !PT ;  /* 0x000000ff18187812 */ /* 0x000fe400078ec0ff */
[----:B------:R-:W-:-:S02]  /*d980*/  LOP3.LUT R21, R10, 0xff, RZ, 0xc0, !PT ;  /* 0x000000ff0a157812 */ /* 0x000fc400078ec0ff */
[----:B------:R-:W-:Y:S02]  /*d990*/  PRMT R12, R3, 0x7604, R12 ;  /* 0x00007604030c7816 */ /* 0x000fe4000000000c */
[----:B------:R-:W-:Y:S02]  /*d9a0*/  SHF.R.U32.HI R3, RZ, 0x10, R8 ;  /* 0x00000010ff037819 */ /* 0x000fe40000011608 */
[----:B------:R-:W-:Y:S02]  /*d9b0*/  SHF.R.U32.HI R13, RZ, 0x10, R10 ;  /* 0x00000010ff0d7819 */ /* 0x000fe4000001160a */
[----:B------:R-:W-:Y:S02]  /*d9c0*/  PRMT R15, R14, 0x7054, R15 ;  /* 0x000070540e0f7816 */ /* 0x000fe4000000000f */
[----:B------:R-:W-:Y:S02]  /*d9d0*/  PRMT R25, R24, 0x7054, R25 ;  /* 0x0000705418197816 */ /* 0x000fe40000000019 */
[----:B------:R-:W-:-:S02]  /*d9e0*/  PRMT R21, R20, 0x7604, R21 ;  /* 0x0000760414157816 */ /* 0x000fc40000000015 */
[----:B------:R-:W-:Y:S02]  /*d9f0*/  LOP3.LUT R3, R3, 0xff, RZ, 0xc0, !PT ;  /* 0x000000ff03037812 */ /* 0x000fe400078ec0ff */
[----:B------:R-:W-:Y:S02]  /*da00*/  LOP3.LUT R20, R13, 0xff, RZ, 0xc0, !PT ;  /* 0x000000ff0d147812 */ /* 0x000fe400078ec0ff */
[----:B------:R-:W-:Y:S02]  /*da10*/  LOP3.LUT R25, R25, 0xff000000, R11, 0xf8, !PT ;  /* 0xff00000019197812 */ /* 0x000fe400078ef80b */
[----:B------:R-:W-:Y:S02]  /*da20*/  LOP3.LUT R15, R15, 0xff000000, R9, 0xf8, !PT ;  /* 0xff0000000f0f7812 */ /* 0x000fe400078ef809 */
[----:B------:R-:W-:Y:S02]  /*da30*/  PRMT R13, R3, 0x7054, R12 ;  /* 0x00007054030d7816 */ /* 0x000fe4000000000c */
[----:B------:R-:W-:-:S02]  /*da40*/  PRMT R21, R20, 0x7054, R21 ;  /* 0x0000705414157816 */ /* 0x000fc40000000015 */
        /* <DEDUP_REMOVED lines=8> */
[----:B------:R-:W-:Y:S01]  /*dad0*/  LOP3.LUT R21, R21, 0xff000000, R10, 0xf8, !PT ;  /* 0xff00000015157812 */ /* 0x000fe200078ef80a */
[----:B------:R-:W-:Y:S01]  /*dae0*/  HADD2.F32 R14, -RZ, R12.H1_H1 ;  /* 0x3000000cff0e7230 */ /* 0x000fe20000004100 */
[-C--:B------:R-:W-:Y:S01]  /*daf0*/  F2FP.F16.E4M3.UNPACK_B R10, R7.reuse ;  /* 0x00000007ff0a723e */ /* 0x080fe200020006ff */
[----:B------:R-:W-:Y:S01]  /*db00*/  HADD2.F32 R20, -RZ, R20.H0_H0 ;  /* 0x20000014ff147230 */ /* 0x000fe20000004100 */
[----:B------:R-:W-:Y:S01]  /*db10*/  F2FP.F16.E4M3.UNPACK_B R11, R7.H1 ;  /* 0x00000007ff0b723e */ /* 0x000fe200030006ff */
        /* <DEDUP_REMOVED lines=9> */
[----:B------:R-:W-:Y:S01]  /*dbb0*/  F2FP.F16.E4M3.UNPACK_B R25, R25.H1 ;  /* 0x00000019ff19723e */ /* 0x000fe200030006ff */
[C---:B------:R-:W-:Y:S01]  /*dbc0*/  FMUL.FTZ R9, R5.reuse, R20 ;  /* 0x0000001405097220 */ /* 0x040fe20000410000 */
[----:B------:R-:W-:Y:S01]  /*dbd0*/  F2FP.F16.E4M3.UNPACK_B R15, R15.H1 ;  /* 0x0000000fff0f723e */ /* 0x000fe200030006ff */
[-C--:B------:R-:W-:Y:S01]  /*dbe0*/  FMUL.FTZ R27, R5, R12.reuse ;  /* 0x0000000c051b7220 */ /* 0x080fe20000410000 */
        /* <DEDUP_REMOVED lines=16> */
[----:B------:R-:W-:Y:S01]  /*dcf0*/  F2FP.F16.E4M3.UNPACK_B R5, R21 ;  /* 0x00000015ff05723e */ /* 0x000fe200020006ff */
[-C--:B------:R-:W-:Y:S01]  /*dd00*/  FMUL.FTZ R10, R6, R15.reuse ;  /* 0x0000000f060a7220 */ /* 0x080fe20000410000 */
[----:B------:R-:W-:Y:S01]  /*dd10*/  F2FP.F16.E4M3.UNPACK_B R4, R4.H1 ;  /* 0x00000004ff04723e */ /* 0x000fe200030006ff */
[C---:B------:R-:W-:Y:S01]  /*dd20*/  FFMA.FTZ R30, R11.reuse, R15, -R12 ;  /* 0x0000000f0b1e7223 */ /* 0x040fe2000001080c */
[----:B------:R-:W-:Y:S01]  /*dd30*/  F2FP.F16.E4M3.UNPACK_B R9, R13 ;  /* 0x0000000dff09723e */ /* 0x000fe200020006ff */
        /* <DEDUP_REMOVED lines=23> */
[----:B------:R-:W-:Y:S02]  /*deb0*/  HADD2.F32 R3, -RZ, R7.H1_H1 ;  /* 0x30000007ff037230 */ /* 0x000fe40000004100 */
[C---:B------:R-:W-:Y:S01]  /*dec0*/  FMUL.FTZ R20, R4.reuse, R5 ;  /* 0x0000000504147220 */ /* 0x040fe20000410000 */
[----:B------:R-:W-:Y:S02]  /*ded0*/  HADD2.F32 R6, -RZ, R13.H0_H0 ;  /* 0x2000000dff067230 */ /* 0x000fe40000004100 */
        /* <DEDUP_REMOVED lines=19> */
.L_x_1676:
[----:B------:R-:W0:Y:S01]  /*e010*/  LDC R9, c[0x0][0x448] ;  /* 0x00011200ff097b82 */ /* 0x000e220000000800 */
[----:B------:R-:W-:Y:S01]  /*e020*/  IMAD.MOV.U32 R4, RZ, RZ, R26 ;  /* 0x000000ffff047224 */ /* 0x000fe200078e001a */
[----:B------:R-:W-:Y:S01]  /*e030*/  ULDC.64 UR4, c[0x0][0x3f8] ;  /* 0x0000fe0000047ab9 */ /* 0x000fe20000000a00 */
[----:B------:R-:W-:Y:S01]  /*e040*/  IMAD.MOV.U32 R6, RZ, RZ, R24 ;  /* 0x000000ffff067224 */ /* 0x000fe200078e0018 */
[----:B------:R-:W-:Y:S01]  /*e050*/  ULDC.64 UR6, c[0x0][0x408] ;  /* 0x0001020000067ab9 */ /* 0x000fe20000000a00 */
[----:B------:R-:W-:Y:S01]  /*e060*/  IMAD.MOV.U32 R7, RZ, RZ, R31 ;  /* 0x000000ffff077224 */ /* 0x000fe200078e001f */
[----:B------:R-:W-:Y:S01]  /*e070*/  ULDC.64 UR8, c[0x0][0x400] ;  /* 0x0001000000087ab9 */ /* 0x000fe20000000a00 */
[----:B0-----:R-:W-:-:S13]  /*e080*/  ISETP.NE.AND P0, PT, R9, 0x1, PT ;  /* 0x000000010900780c */ /* 0x001fda0003f05270 */
[----:B------:R-:W0:Y:S08]  /*e090*/  @P0 LDC R3, c[0x0][0x44c] ;  /* 0x00011300ff030b82 */ /* 0x000e300000000800 */
[----:B------:R-:W1:Y:S01]  /*e0a0*/  @P0 LDC R5, c[0x0][0x450] ;  /* 0x00011400ff050b82 */ /* 0x000e620000000800 */
[----:B0-----:R-:W-:-:S04]  /*e0b0*/  @P0 IMAD.HI.U32 R0, R10, R3, RZ ;  /* 0x000000030a000227 */ /* 0x001fc800078e00ff */
[----:B------:R-:W-:Y:S01]  /*e0c0*/  IMAD.MOV.U32 R3, RZ, RZ, R10 ;  /* 0x000000ffff037224 */ /* 0x000fe200078e000a */
[----:B-1----:R-:W-:Y:S01]  /*e0d0*/  @P0 SHF.R.U32.HI R3, RZ, R5, R0 ;  /* 0x00000005ff030219 */ /* 0x002fe20000011600 */
[----:B------:R-:W-:-:S03]  /*e0e0*/  IMAD.MOV.U32 R5, RZ, RZ, R29 ;  /* 0x000000ffff057224 */ /* 0x000fc600078e001d */
[----:B------:R-:W-:Y:S01]  /*e0f0*/  SHF.R.S32.HI R0, RZ, 0x1f, R3 ;  /* 0x0000001fff007819 */ /* 0x000fe20000011403 */
[----:B------:R-:W-:-:S04]  /*e100*/  IMAD.WIDE.U32 R4, R3, UR4, R4 ;  /* 0x0000000403047c25 */ /* 0x000fc8000f8e0004 */
[----:B------:R-:W-:Y:S02]  /*e110*/  IMAD R8, R0, UR4, RZ ;  /* 0x0000000400087c24 */ /* 0x000fe4000f8e02ff */
[----:B------:R-:W-:-:S04]  /*e120*/  IMAD.WIDE.U32 R6, R3, UR6, R6 ;  /* 0x0000000603067c25 */ /* 0x000fc8000f8e0006 */
[----:B------:R-:W-:Y:S01]  /*e130*/  IMAD R0, R0, UR6, RZ ;  /* 0x0000000600007c24 */ /* 0x000fe2000f8e02ff */
[----:B------:R-:W-:Y:S01]  /*e140*/  IADD3 R39, P1, R6, UR8, RZ ;  /* 0x0000000806277c10 */ /* 0x000fe2000ff3e0ff */
        /* <DEDUP_REMOVED lines=11> */
[----:B0-----:R-:W4:Y:S02]  /*e200*/  SHFL.IDX PT, R39, R39, RZ, 0x1e1f ;  /* 0x001e1fff27277589 */ /* 0x001f2400000e0000 */
.L_x_1997:
[----:B------:R-:W-:Y:S01]  /*e210*/  IMAD R45, R202, R9, RZ ;  /* 0x00000009ca2d7224 */ /* 0x000fe200078e02ff */
        /* <DEDUP_REMOVED lines=15> */
[C---:B------:R-:W-:Y:S01]  /*e310*/  VIADD R0, R18.reuse, 0x20 ;  /* 0x0000002012007836 */ /* 0x040fe20000000000 */
[----:B------:R-:W-:Y:S01]  /*e320*/  ULDC UR4, c[0x0][0x3f4] ;  /* 0x0000fd0000047ab9 */ /* 0x000fe20000000800 */
[C---:B------:R-:W-:Y:S01]  /*e330*/  VIADD R4, R18.reuse, 0x40 ;  /* 0x0000004012047836 */ /* 0x040fe20000000000 */
[----:B------:R-:W-:Y:S02]  /*e340*/  ISETP.GE.AND P2, PT, R18, UR4, PT ;  /* 0x0000000412007c0c */ /* 0x000fe4000bf46270 */
[----:B------:R-:W-:Y:S02]  /*e350*/  CS2R R24, SRZ ;  /* 0x0000000000187805 */ /* 0x000fe4000001ff00 */
[----:B------:R-:W-:Y:S02]  /*e360*/  ISETP.GE.AND P1, PT, R0, UR4, PT ;  /* 0x0000000400007c0c */ /* 0x000fe4000bf26270 */
[----:B------:R-:W-:Y:S02]  /*e370*/  CS2R R26, SRZ ;  /* 0x00000000001a7805 */ /* 0x000fe4000001ff00 */
[----:B------:R-:W-:-:S02]  /*e380*/  ISETP.GE.AND P0, PT, R4, UR4, PT ;  /* 0x0000000404007c0c */ /* 0x000fc4000bf06270 */
[----:B------:R-:W-:Y:S02]  /*e390*/  CS2R R4, SRZ ;  /* 0x0000000000047805 */ /* 0x000fe4000001ff00 */
[----:B------:R-:W-:Y:S02]  /*e3a0*/  CS2R R6, SRZ ;  /* 0x0000000000067805 */ /* 0x000fe4000001ff00 */
[----:B------:R-:W-:Y:S02]  /*e3b0*/  CS2R R28, SRZ ;  /* 0x00000000001c7805 */ /* 0x000fe4000001ff00 */
[----:B------:R-:W-:Y:S02]  /*e3c0*/  CS2R R30, SRZ ;  /* 0x00000000001e7805 */ /* 0x000fe4000001ff00 */
[----:B--2---:R-:W-:Y:S01]  /*e3d0*/  @!P2 IADD3 R40, P3, R18, R21, RZ ;  /* 0x000000151228a210 */ /* 0x004fe20007f7e0ff */
[----:B------:R-:W-:Y:S02]  /*e3e0*/  @!P1 IMAD.SHL.U32 R46, R213, 0x10, RZ ;  /* 0x00000010d52e9824 */ /* 0x000fe400078e00ff */
[----:B------:R-:W-:-:S02]  /*e3f0*/  @!P0 IMAD.SHL.U32 R48, R214, 0x10, RZ ;  /* 0x00000010d6308824 */ /* 0x000fc400078e00ff */
[C---:B-1----:R-:W-:Y:S01]  /*e400*/  @!P2 IMAD.X R41, R3.reuse, 0x1, R19, P3 ;  /* 0x000000010329a824 */ /* 0x042fe200018e0613 */
[----:B------:R-:W-:Y:S02]  /*e410*/  @!P1 SHF.R.S32.HI R0, RZ, 0x1f, R46 ;  /* 0x0000001fff009819 */ /* 0x000fe4000001142e */
[C---:B------:R-:W-:Y:S02]  /*e420*/  @!P1 IADD3 R42, P5, R46.reuse, R21, RZ ;  /* 0x000000152e2a9210 */ /* 0x040fe40007fbe0ff */
[----:B----4-:R-:W-:Y:S02]  /*e430*/  @!P1 IADD3 R46, P4, R46, R39, RZ ;  /* 0x000000272e2e9210 */ /* 0x010fe40007f9e0ff */
[----:B------:R-:W-:Y:S02]  /*e440*/  CS2R R10, SRZ ;  /* 0x00000000000a7805 */ /* 0x000fe4000001ff00 */
[C---:B------:R-:W-:Y:S01]  /*e450*/  @!P0 IADD3 R38, P3, R48.reuse, R21, RZ ;  /* 0x0000001530268210 */ /* 0x040fe20007f7e0ff */
[----:B------:R-:W-:Y:S01]  /*e460*/  @!P1 IMAD.X R43, R3, 0x1, R0, P5 ;  /* 0x00000001032b9824 */ /* 0x000fe200028e0600 */
[----:B------:R-:W-:Y:S01]  /*e470*/  @!P0 SHF.R.S32.HI R8, RZ, 0x1f, R48 ;  /* 0x0000001fff088819 */ /* 0x000fe20000011430 */
[----:B---3--:R-:W-:Y:S01]  /*e480*/  @!P1 IMAD.X R47, R37, 0x1, R0, P4 ;  /* 0x00000001252f9824 */ /* 0x008fe200020e0600 */
[----:B------:R-:W-:-:S02]  /*e490*/  @!P0 IADD3 R48, P5, R48, R39, RZ ;  /* 0x0000002730308210 */ /* 0x000fc40007fbe0ff */
[----:B------:R-:W-:Y:S02]  /*e4a0*/  CS2R R32, SRZ ;  /* 0x0000000000207805 */ /* 0x000fe4000001ff00 */
[----:B------:R-:W-:Y:S01]  /*e4b0*/  @!P2 IADD3 R20, P4, R18, R39, RZ ;  /* 0x000000271214a210 */ /* 0x000fe20007f9e0ff */
[--C-:B------:R-:W-:Y:S01]  /*e4c0*/  @!P0 IMAD.X R39, R3, 0x1, R8.reuse, P3 ;  /* 0x0000000103278824 */ /* 0x100fe200018e0608 */
[----:B------:R-:W-:Y:S01]  /*e4d0*/  CS2R R34, SRZ ;  /* 0x0000000000227805 */ /* 0x000fe2000001ff00 */
[C---:B------:R-:W-:Y:S01]  /*e4e0*/  @!P0 IMAD.X R49, R37.reuse, 0x1, R8, P5 ;  /* 0x0000000125318824 */ /* 0x040fe200028e0608 */
[----:B------:R-:W-:Y:S02]  /*e4f0*/  CS2R R8, SRZ ;  /* 0x0000000000087805 */ /* 0x000fe4000001ff00 */
[----:B------:R-:W-:Y:S02]  /*e500*/  CS2R R12, SRZ ;  /* 0x00000000000c7805 */ /* 0x000fe4000001ff00 */
[----:B------:R-:W-:Y:S01]  /*e510*/  CS2R R14, SRZ ;  /* 0x00000000000e7805 */ /* 0x000fe2000001ff00 */
[----:B------:R-:W-:Y:S01]  /*e520*/  @!P2 IMAD.X R21, R37, 0x1, R19, P4 ;  /* 0x000000012515a824 */ /* 0x000fe200020e0613 */
[----:B------:R0:W5:Y:S04]  /*e530*/  @!P2 LD.E.128 R24, desc[UR42][R40.64] ;  /* 0x0000002a2818a980 */ /* 0x000168000c101d00 */
[----:B------:R0:W5:Y:S04]  /*e540*/  @!P2 LD.E.128 R4, desc[UR42][R20.64] ;  /* 0x0000002a1404a980 */ /* 0x000168000c101d00 */
[----:B------:R0:W5:Y:S04]  /*e550*/  @!P1 LD.E.128 R28, desc[UR42][R42.64] ;  /* 0x0000002a2a1c9980 */ /* 0x000168000c101d00 */
[----:B------:R0:W5:Y:S04]  /*e560*/  @!P1 LD.E.128 R8, desc[UR42][R46.64] ;  /* 0x0000002a2e089980 */ /* 0x000168000c101d00 */
[----:B------:R0:W5:Y:S04]  /*e570*/  @!P0 LD.E.128 R32, desc[UR42][R38.64] ;  /* 0x0000002a26208980 */ /* 0x000168000c101d00 */
[----:B------:R0:W5:Y:S02]  /*e580*/  @!P0 LD.E.128 R12, desc[UR42][R48.64] ;  /* 0x0000002a300c8980 */ /* 0x000164000c101d00 */
.L_x_1695:
[----:B------:R-:W-:Y:S05]  /*e590*/  BSYNC B1 ;  /* 0x0000000000017941 */ /* 0x000fea0003800000 */
.L_x_1694:
[----:B------:R-:W-:Y:S01]  /*e5a0*/  ULEA.HI UR4, UR37, UR37, URZ, 0x1 ;  /* 0x0000002525047291 */ /* 0x000fe2000f8f083f */
[----:B------:R-:W-:Y:S01]  /*e5b0*/  VIADDMNMX R0, R45, -R212, 0x80, PT ;  /* 0x000000802d007446 */ /* 0x000fe200038009d4 */
[----:B------:R-:W-:Y:S02]  /*e5c0*/  BSSY B1, `(.L_x_1696) ;  /* 0x0000008000017945 */ /* 0x000fe40003800000 */
[----:B------:R-:W-:Y:S01]  /*e5d0*/  ULOP3.LUT UR4, UR4, 0xfffffffe, URZ, 0xc0, !UPT ;  /* 0xfffffffe04047892 */ /* 0x000fe2000f8ec03f */
[----:B------:R-:W-:-:S03]  /*e5e0*/  ISETP.GE.AND P1, PT, R211, R0, PT ;  /* 0x00000000d300720c */ /* 0x000fc60003f26270 */
[----:B------:R-:W-:-:S06]  /*e5f0*/  UIADD3 UR4, UR37, -UR4, URZ ;  /* 0x8000000425047290 */ /* 0x000fcc000fffe03f */
[----:B-1----:R-:W-:-:S05]  /*e600*/  IMAD.U32 R3, RZ, RZ, UR4 ;  /* 0x00000004ff037e24 */ /* 0x002fca000f8e00ff */
[----:B------:R-:W-:-:S04]  /*e610*/  SHF.L.U32 R3, R3, 0x1f, RZ ;  /* 0x0000001f03037819 */ /* 0x000fc800000006ff */
[----:B------:R-:W1:Y:S02]  /*e620*/  SYNCS.PHASECHK.TRANS64.TRYWAIT P0, [R16+URZ+0x2a800], R3 ;  /* 0x02a80003100075a7 */ /* 0x000e64000800017f */
[----:B-1----:R-:W-:Y:S05]  /*e630*/  @!P0 BRA `(.L_x_1697) ;  /* 0x000001b800008947 */ /* 0x002fea0003800000 */
.L_x_1998:
[----:B------:R-:W-:Y:S05]  /*e640*/  BSYNC B1 ;  /* 0x0000000000017941 */ /* 0x000fea0003800000 */
.L_x_1696:
[----:B------:R-:W-:Y:S05]  /*e650*/  @P1 BRA `(.L_x_1682) ;  /* 0x0000002c00fc1947 */ /* 0x000fea0003800000 */
[----:B-1----:R-:W1:Y:S01]  /*e660*/  LDC R3, c[0x0][0x3f4] ;  /* 0x0000fd00ff037b82 */ /* 0x002e620000000800 */
[C---:B------:R-:W-:Y:S01]  /*e670*/  VIADD R0, R18.reuse, 0x20 ;  /* 0x0000002012007836 */ /* 0x040fe20000000000 */
[----:B------:R-:W-:Y:S01]  /*e680*/  BSSY B1, `(.L_x_1698) ;  /* 0x0000102000017945 */ /* 0x000fe20003800000 */
[C---:B0-----:R-:W-:Y:S01]  /*e690*/  VIADD R20, R18.reuse, 0x40 ;  /* 0x0000004012147836 */ /* 0x041fe20000000000 */
[-C--:B-1----:R-:W-:Y:S02]  /*e6a0*/  ISETP.GE.AND P0, PT, R18, R3.reuse, PT ;  /* 0x000000031200720c */ /* 0x082fe40003f06270 */
[-C--:B------:R-:W-:Y:S02]  /*e6b0*/  ISETP.GE.AND P1, PT, R0, R3.reuse, PT ;  /* 0x000000030000720c */ /* 0x080fe40003f26270 */
[----:B------:R-:W-:-:S09]  /*e6c0*/  ISETP.GE.AND P2, PT, R20, R3, PT ;  /* 0x000000031400720c */ /* 0x000fd20003f46270 */
[----:B------:R-:W-:Y:S05]  /*e6d0*/  @P0 BRA `(.L_x_1699) ;  /* 0x0000000c00f00947 */ /* 0x000fea0003800000 */
[----:B------:R-:W4:Y:S01]  /*e6e0*/  LDL R68, [R1+0x3c] ;  /* 0x00003c0001447983 */ /* 0x000f220000100800 */
[----:B--2---:R-:W0:Y:S01]  /*e6f0*/  S2R R21, SR_TID.X ;  /* 0x0000000000157919 */ /* 0x004e220000002100 */
[----:B-----5:R-:W-:Y:S02]  /*e700*/  SHF.R.U32.HI R0, RZ, 0x8, R24 ;  /* 0x00000008ff007819 */ /* 0x020fe40000011618 */
[----:B------:R-:W-:Y:S01]  /*e710*/  LOP3.LUT R20, R24, 0xff, RZ, 0xc0, !PT ;  /* 0x000000ff18147812 */ /* 0x000fe200078ec0ff */
[----:B0-----:R-:W-:-:S05]  /*e720*/  VIADD R21, R21, 0xffffff80 ;  /* 0xffffff8015157836 */ /* 0x001fca0000000000 */
[----:B------:R-:W-:-:S04]  /*e730*/  LEA.HI R40, R21, R21, RZ, 0x1 ;  /* 0x0000001515287211 */ /* 0x000fc800078f08ff */
[----:B------:R-:W-:-:S05]  /*e740*/  LOP3.LUT R40, R40, 0xfffffffe, RZ, 0xc0, !PT ;  /* 0xfffffffe28287812 */ /* 0x000fca00078ec0ff */
[----:B------:R-:W-:Y:S01]  /*e750*/  IMAD.IADD R40, R21, 0x1, -R40 ;  /* 0x0000000115287824 */ /* 0x000fe200078e0a28 */
[----:B------:R-:W-:-:S04]  /*e760*/  LOP3.LUT R21, R0, 0xff, RZ, 0xc0, !PT ;  /* 0x000000ff00157812 */ /* 0x000fc800078ec0ff */
[----:B------:R-:W-:Y:S02]  /*e770*/  LEA.HI R0, R3, R40, RZ, 0x1c ;  /* 0x0000002803007211 */ /* 0x000fe400078fe0ff */
[----:B------:R-:W-:Y:S02]  /*e780*/  PRMT R45, R21, 0x7604, R20 ;  /* 0x00007604152d7816 */ /* 0x000fe40000000014 */
[----:B------:R-:W-:-:S04]  /*e790*/  SHF.R.S32.HI R21, RZ, 0x1f, R0 ;  /* 0x0000001fff157819 */ /* 0x000fc80000011400 */
[----:B------:R-:W-:Y:S01]  /*e7a0*/  LEA.HI R20, R21, R0, RZ, 0x2 ;  /* 0x0000000015147211 */ /* 0x000fe200078f10ff */
[----:B------:R-:W-:Y:S01]  /*e7b0*/  IMAD.SHL.U32 R0, R0, 0x10, RZ ;  /* 0x0000001000007824 */ /* 0x000fe200078e00ff */
[----:B---3--:R-:W-:Y:S02]  /*e7c0*/  SHF.R.U32.HI R37, RZ, 0x8, R25 ;  /* 0x00000008ff257819 */ /* 0x008fe40000011619 */
[----:B----4-:R-:W-:Y:S01]  /*e7d0*/  SHF.R.U32.HI R39, RZ, 0x8, R26 ;  /* 0x00000008ff277819 */ /* 0x010fe2000001161a */
[----:B------:R-:W-:Y:S01]  /*e7e0*/  IMAD.SHL.U32 R20, R20, 0x800, RZ ;  /* 0x0000080014147824 */ /* 0x000fe200078e00ff */
[----:B------:R-:W-:Y:S02]  /*e7f0*/  LOP3.LUT R21, R215, 0x30, R0, 0xf8, !PT ;  /* 0x00000030d7157812 */ /* 0x000fe400078ef800 */
[----:B------:R-:W-:Y:S02]  /*e800*/  LOP3.LUT R36, R25, 0xff, RZ, 0xc0, !PT ;  /* 0x000000ff19247812 */ /* 0x000fe400078ec0ff */
[----:B------:R-:W-:-:S02]  /*e810*/  LOP3.LUT R38, R26, 0xff, RZ, 0xc0, !PT ;  /* 0x000000ff1a267812 */ /* 0x000fc400078ec0ff */
[----:B------:R-:W-:Y:S02]  /*e820*/  LOP3.LUT R37, R37, 0xff, RZ, 0xc0, !PT ;  /* 0x000000ff25257812 */ /* 0x000fe400078ec0ff */
[----:B------:R-:W-:Y:S02]  /*e830*/  LOP3.LUT R39, R39, 0xff, RZ, 0xc0, !PT ;  /* 0x000000ff27277812 */ /* 0x000fe400078ec0ff */
[----:B------:R-:W-:Y:S02]  /*e840*/  LOP3.LUT R21, R21, R216, RZ, 0x3c, !PT ;  /* 0x000000d815157212 */ /* 0x000fe400078e3cff */
[----:B------:R-:W-:Y:S02]  /*e850*/  LOP3.LUT R20, R20, 0xffffe000, RZ, 0xc0, !PT ;  /* 0xffffe00014147812 */ /* 0x000fe400078ec0ff */
[----:B------:R-:W-:Y:S02]  /*e860*/  PRMT R46, R37, 0x7604, R36 ;  /* 0x00007604252e7816 */ /* 0x000fe40000000024 */
[----:B------:R-:W-:-:S02]  /*e870*/  PRMT R47, R39, 0x7604, R38 ;  /* 0x00007604272f7816 */ /* 0x000fc40000000026 */
[----:B------:R-:W-:Y:S02]  /*e880*/  SHF.R.U32.HI R37, RZ, 0x8, R27 ;  /* 0x00000008ff257819 */ /* 0x000fe4000001161b */
[----:B------:R-:W-:Y:S02]  /*e890*/  SHF.R.U32.HI R39, RZ, 0x8, R4 ;  /* 0x00000008ff277819 */ /* 0x000fe40000011604 */
[----:B------:R-:W-:Y:S02]  /*e8a0*/  IADD3 R21, R21, R217, R20 ;  /* 0x000000d915157210 */ /* 0x000fe40007ffe014 */
[----:B------:R-:W-:Y:S02]  /*e8b0*/  LOP3.LUT R36, R27, 0xff, RZ, 0xc0, !PT ;  /* 0x000000ff1b247812 */ /* 0x000fe400078ec0ff */
[----:B------:R-:W-:Y:S02]  /*e8c0*/  LOP3.LUT R38, R4, 0xff, RZ, 0xc0, !PT ;  /* 0x000000ff04267812 */ /* 0x000fe400078ec0ff */
[----:B------:R-:W-:-:S02]  /*e8d0*/  LOP3.LUT R37, R37, 0xff, RZ, 0xc0, !PT ;  /* 0x000000ff25257812 */ /* 0x000fc400078ec0ff */
[----:B------:R-:W-:Y:S01]  /*e8e0*/  LOP3.LUT R39, R39, 0xff, RZ, 0xc0, !PT ;  /* 0x000000ff27277812 */ /* 0x000fe200078ec0ff */
[----:B------:R-:W-:Y:S01]  /*e8f0*/  IMAD.IADD R0, R16, 0x1, R21 ;  /* 0x0000000110007824 */ /* 0x000fe200078e0215 */
[----:B------:R-:W-:Y:S02]  /*e900*/  SHF.R.U32.HI R40, RZ, 0x8, R5 ;  /* 0x00000008ff287819 */ /* 0x000fe40000011605 */
[----:B------:R-:W-:Y:S02]  /*e910*/  PRMT R48, R37, 0x7604, R36 ;  /* 0x0000760425307816 */ /* 0x000fe40000000024 */
[----:B------:R-:W-:Y:S02]  /*e920*/  PRMT R53, R39, 0x7604, R38 ;  /* 0x0000760427357816 */ /* 0x000fe40000000026 */
[----:B------:R-:W-:Y:S02]  /*e930*/  LOP3.LUT R21, R40, 0xff, RZ, 0xc0, !PT ;  /* 0x000000ff28157812 */ /* 0x000fe400078ec0ff */
[----:B------:R-:W0:Y:S01]  /*e940*/  LDS.128 R40, [R0+0x18400] ;  /* 0x0184000000287984 */ /* 0x000e220000000c00 */
[----:B------:R-:W-:-:S02]  /*e950*/  SHF.R.U32.HI R50, RZ, 0x8, R6 ;  /* 0x00000008ff327819 */ /* 0x000fc40000011606 */
[----:B------:R-:W-:Y:S02]  /*e960*/  LOP3.LUT R20, R5, 0xff, RZ, 0xc0, !PT ;  /* 0x000000ff05147812 */ /* 0x000fe400078ec0ff */
[----:B------:R-:W-:Y:S02]  /*e970*/  LOP3.LUT R49, R6, 0xff, RZ, 0xc0, !PT ;  /* 0x000000ff06317812 */ /* 0x000fe400078ec0ff */
[----:B------:R-:W-:Y:S02]  /*e980*/  LOP3.LUT R50, R50, 0xff, RZ, 0xc0, !PT ;  /* 0x000000ff32327812 */ /* 0x000fe400078ec0ff */
[----:B------:R-:W-:Y:S02]  /*e990*/  PRMT R20, R21, 0x7604, R20 ;  /* 0x0000760415147816 */ /* 0x000fe40000000014 */
[----:B------:R-:W-:Y:S02]  /*e9a0*/  SHF.R.U32.HI R55, RZ, 0x10, R5 ;  /* 0x00000010ff377819 */ /* 0x000fe40000011605 */
[----:B------:R-:W-:-:S02]  /*e9b0*/  SHF.R.U32.HI R21, RZ, 0x10, R25 ;  /* 0x00000010ff157819 */ /* 0x000fc40000011619 */
[----:B------:R-:W-:Y:S01]  /*e9c0*/  PRMT R59, R50, 0x7604, R49 ;  /* 0x00007604323b7816 */ /* 0x000fe20000000031 */
[----:B------:R-:W-:Y:S01]  /*e9d0*/  IMAD.U32 R55, R55, 0x10000, RZ ;  /* 0x0001000037377824 */ /* 0x000fe200078e00ff */
[----:B------:R-:W-:Y:S01]  /*e9e0*/  SHF.R.U32.HI R49, RZ, 0x10, R27 ;  /* 0x00000010ff317819 */ /* 0x000fe2000001161b */
[----:B------:R-:W-:Y:S01]  /*e9f0*/  IMAD.U32 R21, R21, 0x10000, RZ ;  /* 0x0001000015157824 */ /* 0x000fe200078e00ff */
[----:B------:R-:W-:Y:S02]  /*ea00*/  SHF.R.U32.HI R52, RZ, 0x8, R7 ;  /* 0x00000008ff347819 */ /* 0x000fe40000011607 */
[----:B------:R-:W-:Y:S01]  /*ea10*/  LOP3.LUT R51, R7, 0xff, RZ, 0xc0, !PT ;  /* 0x000000ff07337812 */ /* 0x000fe200078ec0ff */
[----:B------:R-:W-:Y:S01]  /*ea20*/  IMAD.U32 R49, R49, 0x10000, RZ ;  /* 0x0001000031317824 */ /* 0x000fe200078e00ff */
[----:B------:R-:W-:Y:S02]  /*ea30*/  LOP3.LUT R52, R52, 0xff, RZ, 0xc0, !PT ;  /* 0x000000ff34347812 */ /* 0x000fe400078ec0ff */
[----:B------:R-:W-:-:S02]  /*ea40*/  LOP3.LUT R57, R20, 0xff0000, R55, 0xf8, !PT ;  /* 0x00ff000014397812 */ /* 0x000fc400078ef837 */
[----:B------:R-:W-:Y:S02]  /*ea50*/  LOP3.LUT R21, R46, 0xff0000, R21, 0xf8, !PT ;  /* 0x00ff00002e157812 */ /* 0x000fe400078ef815 */
[----:B------:R-:W-:Y:S02]  /*ea60*/  LOP3.LUT R45, R45, 0xff0000, R24, 0xf8, !PT ;  /* 0x00ff00002d2d7812 */ /* 0x000fe400078ef818 */
[----:B------:R-:W-:Y:S02]  /*ea70*/  PRMT R52, R52, 0x7604, R51 ;  /* 0x0000760434347816 */ /* 0x000fe40000000033 */
[----:B------:R-:W-:Y:S02]  /*ea80*/  SHF.R.U32.HI R61, RZ, 0x10, R7 ;  /* 0x00000010ff3d7819 */ /* 0x000fe40000011607 */
[----:B------:R-:W-:Y:S02]  /*ea90*/  LOP3.LUT R51, R48, 0xff0000, R49, 0xf8, !PT ;  /* 0x00ff000030337812 */ /* 0x000fe400078ef831 */
[----:B------:R-:W-:-:S02]  /*eaa0*/  LOP3.LUT R47, R47, 0xff0000, R26, 0xf8, !PT ;  /* 0x00ff00002f2f7812 */ /* 0x000fc400078ef81a */
[----:B------:R-:W-:Y:S02]  /*eab0*/  LOP3.LUT R57, R57, 0xff000000, R5, 0xf8, !PT ;  /* 0xff00000039397812 */ /* 0x000fe400078ef805 */
[----:B------:R-:W-:Y:S02]  /*eac0*/  LOP3.LUT R49, R21, 0xff000000, R25, 0xf8, !PT ;  /* 0xff00000015317812 */ /* 0x000fe400078ef819 */
[----:B------:R-:W-:Y:S01]  /*ead0*/  LOP3.LUT R50, R45, 0xff000000, R24, 0xf8, !PT ;  /* 0xff0000002d327812 */ /* 0x000fe200078ef818 */
[----:B------:R-:W-:Y:S01]  /*eae0*/  IMAD.U32 R61, R61, 0x10000, RZ ;  /* 0x000100003d3d7824 */ /* 0x000fe200078e00ff */
[----:B------:R-:W-:Y:S02]  /*eaf0*/  LOP3.LUT R21, R53, 0xff0000, R4, 0xf8, !PT ;  /* 0x00ff000035157812 */ /* 0x000fe400078ef804 */
[----:B------:R-:W-:Y:S02]  /*eb00*/  LOP3.LUT R20, R47, 0xff000000, R26, 0xf8, !PT ;  /* 0xff0000002f147812 */ /* 0x000fe400078ef81a */
[----:B0-----:R-:W-:-:S02]  /*eb10*/  F2FP.F16.E4M3.UNPACK_B R24, R41 ;  /* 0x00000029ff18723e */ /* 0x001fc400020006ff */
[----:B------:R-:W-:Y:S02]  /*eb20*/  F2FP.F16.E4M3.UNPACK_B R26, R49 ;  /* 0x00000031ff1a723e */ /* 0x000fe400020006ff */
[----:B------:R-:W-:Y:S01]  /*eb30*/  LOP3.LUT R55, R21, 0xff000000, R4, 0xf8, !PT ;  /* 0xff00000015377812 */ /* 0x000fe200078ef804 */
[----:B------:R-:W-:Y:S01]  /*eb40*/  HADD2.F32 R5, -RZ, R24.H0_H0 ;  /* 0x20000018ff057230 */ /* 0x000fe20000004100 */
[----:B------:R-:W-:Y:S01]  /*eb50*/  LOP3.LUT R61, R52, 0xff0000, R61, 0xf8, !PT ;  /* 0x00ff0000343d7812 */ /* 0x000fe200078ef83d */
[----:B------:R-:W-:Y:S01]  /*eb60*/  HADD2.F32 R52, -RZ, R26.H0_H0 ;  /* 0x2000001aff347230 */ /* 0x000fe20000004100 */
[----:B------:R-:W-:-:S04]  /*eb70*/  LOP3.LUT R53, R51, 0xff000000, R27, 0xf8, !PT ;  /* 0xff00000033357812 */ /* 0x000fc800078ef81b */
[----:B------:R-:W-:Y:S01]  /*eb80*/  FMUL.FTZ R51, R5, R52 ;  /* 0x0000003405337220 */ /* 0x000fe20000410000 */
[----:B------:R-:W-:Y:S01]  /*eb90*/  F2FP.F16.E4M3.UNPACK_B R47, R41.H1 ;  /* 0x00000029ff2f723e */ /* 0x000fe200030006ff */
[----:B------:R-:W-:Y:S01]  /*eba0*/  HADD2.F32 R24, -RZ, R24.H1_H1 ;  /* 0x30000018ff187230 */ /* 0x000fe20000004100 */
[----:B------:R-:W-:Y:S02]  /*ebb0*/  F2FP.F16.E4M3.UNPACK_B R49, R49.H1 ;  /* 0x00000031ff31723e */ /* 0x000fe400030006ff */
[--C-:B------:R-:W-:Y:S02]  /*ebc0*/  LOP3.LUT R59, R59, 0xff0000, R6.reuse, 0xf8, !PT ;  /* 0x00ff00003b3b7812 */ /* 0x100fe400078ef806 */
[----:B------:R-:W-:Y:S02]  /*ebd0*/  LOP3.LUT R61, R61, 0xff000000, R7, 0xf8, !PT ;  /* 0xff0000003d3d7812 */ /* 0x000fe400078ef807 */
[----:B------:R-:W-:Y:S02]  /*ebe0*/  LOP3.LUT R6, R59, 0xff000000, R6, 0xf8, !PT ;  /* 0xff0000003b067812 */ /* 0x000fe400078ef806 */
[----:B------:R-:W-:-:S02]  /*ebf0*/  F2FP.F16.E4M3.UNPACK_B R48, R43 ;  /* 0x0000002bff30723e */ /* 0x000fc400020006ff */
[----:B------:R-:W-:Y:S02]  /*ec00*/  F2FP.F16.E4M3.UNPACK_B R43, R43.H1 ;  /* 0x0000002bff2b723e */ /* 0x000fe400030006ff */
[-C--:B------:R-:W-:Y:S02]  /*ec10*/  F2FP.F16.E4M3.UNPACK_B R41, R40.reuse ;  /* 0x00000028ff29723e */ /* 0x080fe400020006ff */
[----:B------:R-:W-:Y:S01]  /*ec20*/  F2FP.F16.E4M3.UNPACK_B R40, R40.H1 ;  /* 0x00000028ff28723e */ /* 0x000fe200030006ff */
[----:B------:R-:W0:Y:S02]  /*ec30*/  LDS.128 R36, [R68+0x18400] ;  /* 0x0184000044247984 */ /* 0x000e240000000c00 */
[-C--:B0-----:R-:W-:Y:S02]  /*ec40*/  F2FP.F16.E4M3.UNPACK_B R45, R39.reuse ;  /* 0x00000027ff2d723e */ /* 0x081fe400020006ff */
[----:B------:R-:W-:Y:S02]  /*ec50*/  F2FP.F16.E4M3.UNPACK_B R46, R39.H1 ;  /* 0x00000027ff2e723e */ /* 0x000fe400030006ff */
[----:B------:R-:W-:-:S02]  /*ec60*/  F2FP.F16.E4M3.UNPACK_B R39, R57 ;  /* 0x00000039ff27723e */ /* 0x000fc400020006ff */
[----:B------:R-:W-:-:S03]  /*ec70*/  F2FP.F16.E4M3.UNPACK_B R21, R37 ;  /* 0x00000025ff15723e */ /* 0x000fc600020006ff */
[----:B------:R-:W-:Y:S02]  /*ec80*/  HADD2.F32 R54, -RZ, R39.H0_H0 ;  /* 0x20000027ff367230 */ /* 0x000fe40000004100 */
[----:B------:R-:W-:-:S03]  /*ec90*/  HADD2.F32 R25, -RZ, R21.H0_H0 ;  /* 0x20000015ff197230 */ /* 0x000fc60000004100 */
[----:B------:R-:W-:Y:S01]  /*eca0*/  FMUL.FTZ R56, R5, R54 ;  /* 0x0000003605387220 */ /* 0x000fe20000410000 */
[----:B------:R-:W-:-:S03]  /*ecb0*/  F2FP.F16.E4M3.UNPACK_B R57, R57.H1 ;  /* 0x00000039ff39723e */ /* 0x000fc600030006ff */
[C---:B------:R-:W-:Y:S01]  /*ecc0*/  FFMA.FTZ R5, R25.reuse, R52, -R56 ;  /* 0x0000003419057223 */ /* 0x040fe20000010838 */
[----:B------:R-:W-:Y:S01]  /*ecd0*/  FFMA.FTZ R25, R25, R54, R51 ;  /* 0x0000003619197223 */ /* 0x000fe20000010033 */
[----:B------:R-:W-:Y:S01]  /*ece0*/  HADD2.F32 R54, -RZ, R39.H1_H1 ;  /* 0x30000027ff367230 */ /* 0x000fe20000004100 */
[----:B------:R-:W-:Y:S01]  /*ecf0*/  F2FP.F16.E4M3.UNPACK_B R37, R37.H1 ;  /* 0x00000025ff25723e */ /* 0x000fe200030006ff */
[----:B------:R-:W-:Y:S02]  /*ed00*/  HADD2.F32 R51, -RZ, R26.H1_H1 ;  /* 0x3000001aff337230 */ /* 0x000fe40000004100 */
[----:B------:R-:W-:Y:S02]  /*ed10*/  HADD2.F32 R21, -RZ, R21.H1_H1 ;  /* 0x30000015ff157230 */ /* 0x000fe40000004100 */
[----:B------:R-:W-:Y:S01]  /*ed20*/  FMUL.FTZ R58, R24, R54 ;  /* 0x00000036183a7220 */ /* 0x000fe20000410000 */
[----:B------:R-:W-:Y:S02]  /*ed30*/  HADD2.F32 R56, -RZ, R57.H0_H0 ;  /* 0x20000039ff387230 */ /* 0x000fe40000004100 */
[----:B------:R-:W-:-:S02]  /*ed40*/  HADD2.F32 R26, -RZ, R47.H0_H0 ;  /* 0x2000002fff1a7230 */ /* 0x000fc40000004100 */
[----:B------:R-:W-:Y:S02]  /*ed50*/  HADD2.F32 R52, -RZ, R49.H0_H0 ;  /* 0x20000031ff347230 */ /* 0x000fe40000004100 */
[-C--:B------:R-:W-:Y:S01]  /*ed60*/  FMUL.FTZ R59, R24, R51.reuse ;  /* 0x00000033183b7220 */ /* 0x080fe20000410000 */
[----:B------:R-:W-:Y:S02]  /*ed70*/  HADD2.F32 R39, -RZ, R37.H0_H0 ;  /* 0x20000025ff277230 */ /* 0x000fe40000004100 */
[C---:B------:R-:W-:Y:S01]  /*ed80*/  FMUL.FTZ R60, R26.reuse, R56 ;  /* 0x000000381a3c7220 */ /* 0x040fe20000410000 */
[C---:B------:R-:W-:Y:S01]  /*ed90*/  FFMA.FTZ R24, R21.reuse, R51, -R58 ;  /* 0x0000003315187223 */ /* 0x040fe2000001083a */
[----:B------:R-:W-:Y:S01]  /*eda0*/  F2FP.F16.E4M3.UNPACK_B R58, R61 ;  /* 0x0000003dff3a723e */ /* 0x000fe200020006ff */
[----:B------:R-:W-:Y:S01]  /*edb0*/  FMUL.FTZ R63, R26, R52 ;  /* 0x000000341a3f7220 */ /* 0x000fe20000410000 */
[----:B------:R-:W-:Y:S01]  /*edc0*/  F2FP.F16.E4M3.UNPACK_B R51, R53 ;  /* 0x00000035ff33723e */ /* 0x000fe200020006ff */
[----:B------:R-:W-:Y:S01]  /*edd0*/  FFMA.FTZ R26, R21, R54, R59 ;  /* 0x00000036151a7223 */ /* 0x000fe2000001003b */
[----:B------:R-:W-:Y:S01]  /*ede0*/  FFMA.FTZ R21, R39, R52, -R60 ;  /* 0x0000003427157223 */ /* 0x000fe2000001083c */
[----:B------:R-:W-:-:S02]  /*edf0*/  HADD2.F32 R52, -RZ, R49.H1_H1 ;  /* 0x30000031ff347230 */ /* 0x000fc40000004100 */
[----:B------:R-:W-:Y:S01]  /*ee00*/  FFMA.FTZ R63, R39, R56, R63 ;  /* 0x00000038273f7223 */ /* 0x000fe2000001003f */
[----:B------:R-:W-:Y:S02]  /*ee10*/  HADD2.F32 R60, -RZ, R58.H0_H0 ;  /* 0x2000003aff3c7230 */ /* 0x000fe40000004100 */
[----:B------:R-:W-:Y:S02]  /*ee20*/  HADD2.F32 R49, -RZ, R48.H0_H0 ;  /* 0x20000030ff317230 */ /* 0x000fe40000004100 */
[----:B------:R-:W-:Y:S02]  /*ee30*/  HADD2.F32 R56, -RZ, R57.H1_H1 ;  /* 0x30000039ff387230 */ /* 0x000fe40000004100 */
[----:B------:R-:W-:Y:S02]  /*ee40*/  HADD2.F32 R47, -RZ, R47.H1_H1 ;  /* 0x3000002fff2f7230 */ /* 0x000fe40000004100 */
[----:B------:R-:W-:Y:S02]  /*ee50*/  HADD2.F32 R54, -RZ, R51.H0_H0 ;  /* 0x20000033ff367230 */ /* 0x000fe40000004100 */
[----:B------:R-:W-:Y:S01]  /*ee60*/  FMUL.FTZ R64, R49, R60 ;  /* 0x0000003c31407220 */ /* 0x000fe20000410000 */
[----:B------:R-:W-:-:S02]  /*ee70*/  HADD2.F32 R39, -RZ, R45.H0_H0 ;  /* 0x2000002dff277230 */ /* 0x000fc40000004100 */
[----:B------:R-:W-:Y:S01]  /*ee80*/  FMUL.FTZ R62, R47, R56 ;  /* 0x000000382f3e7220 */ /* 0x000fe20000410000 */
[----:B------:R-:W-:Y:S02]  /*ee90*/  HADD2.F32 R37, -RZ, R37.H1_H1 ;  /* 0x30000025ff257230 */ /* 0x000fe40000004100 */
[----:B------:R-:W-:Y:S01]  /*eea0*/  FMUL.FTZ R49, R49, R54 ;  /* 0x0000003631317220 */ /* 0x000fe20000410000 */
[----:B------:R-:W-:Y:S01]  /*eeb0*/  F2FP.F16.E4M3.UNPACK_B R61, R61.H1 ;  /* 0x0000003dff3d723e */ /* 0x000fe200030006ff */
[----:B------:R-:W-:Y:S01]  /*eec0*/  FMUL.FTZ R47, R47, R52 ;  /* 0x000000342f2f7220 */ /* 0x000fe20000410000 */
[----:B------:R-:W-:Y:S01]  /*eed0*/  HADD2.F32 R51, -RZ, R51.H1_H1 ;  /* 0x30000033ff337230 */ /* 0x000fe20000004100 */
[----:B------:R-:W-:Y:S01]  /*eee0*/  F2FP.F16.E4M3.UNPACK_B R53, R53.H1 ;  /* 0x00000035ff35723e */ /* 0x000fe200030006ff */
[----:B------:R-:W-:Y:S02]  /*eef0*/  HADD2.F32 R48, -RZ, R48.H1_H1 ;  /* 0x30000030ff307230 */ /* 0x000fe40000004100 */
[----:B------:R-:W-:-:S02]  /*ef00*/  HADD2.F32 R58, -RZ, R58.H1_H1 ;  /* 0x3000003aff3a7230 */ /* 0x000fc40000004100 */
[C---:B------:R-:W-:Y:S01]  /*ef10*/  FFMA.FTZ R64, R39.reuse, R54, -R64 ;  /* 0x0000003627407223 */ /* 0x040fe20000010840 */
[----:B------:R-:W-:Y:S01]  /*ef20*/  FFMA.FTZ R60, R39, R60, R49 ;  /* 0x0000003c273c7223 */ /* 0x000fe20000010031 */
[C---:B------:R-:W-:Y:S01]  /*ef30*/  FFMA.FTZ R62, R37.reuse, R52, -R62 ;  /* 0x00000034253e7223 */ /* 0x040fe2000001083e */
[----:B------:R-:W-:Y:S01]  /*ef40*/  FFMA.FTZ R56, R37, R56, R47 ;  /* 0x0000003825387223 */ /* 0x000fe2000001002f */
[----:B------:R-:W-:Y:S02]  /*ef50*/  HADD2.F32 R45, -RZ, R45.H1_H1 ;  /* 0x3000002dff2d7230 */ /* 0x000fe40000004100 */
[C---:B------:R-:W-:Y:S01]  /*ef60*/  FMUL.FTZ R47, R48.reuse, R51 ;  /* 0x00000033302f7220 */ /* 0x040fe20000410000 */
[----:B------:R-:W-:Y:S02]  /*ef70*/  HADD2.F32 R54, -RZ, R61.H0_H0 ;  /* 0x2000003dff367230 */ /* 0x000fe40000004100 */
[----:B------:R-:W-:Y:S02]  /*ef80*/  HADD2.F32 R39, -RZ, R43.H0_H0 ;  /* 0x2000002bff277230 */ /* 0x000fe40000004100 */
[----:B------:R-:W-:Y:S01]  /*ef90*/  FMUL.FTZ R66, R48, R58 ;  /* 0x0000003a30427220 */ /* 0x000fe20000410000 */
[----:B------:R-:W-:-:S02]  /*efa0*/  HADD2.F32 R52, -RZ, R53.H0_H0 ;  /* 0x20000035ff347230 */ /* 0x000fc40000004100 */
[----:B------:R-:W-:Y:S01]  /*efb0*/  FFMA.FTZ R59, R45, R58, R47 ;  /* 0x0000003a2d3b7223 */ /* 0x000fe2000001002f */
[----:B------:R-:W-:Y:S02]  /*efc0*/  HADD2.F32 R37, -RZ, R46.H0_H0 ;  /* 0x2000002eff257230 */ /* 0x000fe40000004100 */
[----:B------:R-:W-:Y:S01]  /*efd0*/  FMUL.FTZ R48, R39, R54 ;  /* 0x0000003627307220 */ /* 0x000fe20000410000 */
[----:B------:R-:W-:Y:S01]  /*efe0*/  FFMA.FTZ R57, R45, R51, -R66 ;  /* 0x000000332d397223 */ /* 0x000fe20000010842 */
[----:B------:R-:W-:Y:S01]  /*eff0*/  FMUL.FTZ R39, R39, R52 ;  /* 0x0000003427277220 */ /* 0x000fe20000410000 */
[----:B------:R-:W-:Y:S02]  /*f000*/  F2FP.F16.E4M3.UNPACK_B R47, R55.H1 ;  /* 0x00000037ff2f723e */ /* 0x000fe400030006ff */
[----:B------:R-:W-:Y:S01]  /*f010*/  F2FP.F16.E4M3.UNPACK_B R45, R50.H1 ;  /* 0x00000032ff2d723e */ /* 0x000fe200030006ff */
[C---:B------:R-:W-:Y:S01]  /*f020*/  FFMA.FTZ R58, R37.reuse, R52, -R48 ;  /* 0x00000034253a7223 */ /* 0x040fe20000010830 */
[----:B------:R-:W-:Y:S01]  /*f030*/  F2FP.F16.E4M3.UNPACK_B R27, R36 ;  /* 0x00000024ff1b723e */ /* 0x000fe200020006ff */
[----:B------:R-:W-:Y:S01]  /*f040*/  FFMA.FTZ R65, R37, R54, R39 ;  /* 0x0000003625417223 */ /* 0x000fe20000010027 */
[----:B------:R-:W-:Y:S01]  /*f050*/  F2FP.F16.E4M3.UNPACK_B R36, R36.H1 ;  /* 0x00000024ff24723e */ /* 0x000fe200030006ff */
[----:B------:R-:W-:-:S02]  /*f060*/  HADD2.F32 R52, -RZ, R47.H0_H0 ;  /* 0x2000002fff347230 */ /* 0x000fc40000004100 */
[----:B------:R-:W-:Y:S02]  /*f070*/  HADD2.F32 R39, -RZ, R40.H0_H0 ;  /* 0x20000028ff277230 */ /* 0x000fe40000004100 */
[----:B------:R-:W-:Y:S02]  /*f080*/  HADD2.F32 R53, -RZ, R53.H1_H1 ;  /* 0x30000035ff357230 */ /* 0x000fe40000004100 */
[----:B------:R-:W-:Y:S02]  /*f090*/  HADD2.F32 R61, -RZ, R61.H1_H1 ;  /* 0x3000003dff3d7230 */ /* 0x000fe40000004100 */
[----:B------:R-:W-:Y:S02]  /*f0a0*/  HADD2.F32 R43, -RZ, R43.H1_H1 ;  /* 0x3000002bff2b7230 */ /* 0x000fe40000004100 */
[----:B------:R-:W-:Y:S02]  /*f0b0*/  HADD2.F32 R48, -RZ, R45.H0_H0 ;  /* 0x2000002dff307230 */ /* 0x000fe40000004100 */
[----:B------:R-:W-:Y:S01]  /*f0c0*/  FMUL.FTZ R54, R39, R52 ;  /* 0x0000003427367220 */ /* 0x000fe20000410000 */
[----:B------:R-:W-:-:S02]  /*f0d0*/  HADD2.F32 R46, -RZ, R46.H1_H1 ;  /* 0x3000002eff2e7230 */ /* 0x000fc40000004100 */
[C---:B------:R-:W-:Y:S01]  /*f0e0*/  FMUL.FTZ R49, R43.reuse, R61 ;  /* 0x0000003d2b317220 */ /* 0x040fe20000410000 */
[----:B------:R-:W-:Y:S02]  /*f0f0*/  HADD2.F32 R37, -RZ, R36.H0_H0 ;  /* 0x20000024ff257230 */ /* 0x000fe40000004100 */
[----:B------:R-:W-:Y:S01]  /*f100*/  FMUL.FTZ R66, R43, R53 ;  /* 0x000000352b427220 */ /* 0x000fe20000410000 */
[----:B------:R-:W-:Y:S01]  /*f110*/  FMUL.FTZ R39, R39, R48 ;  /* 0x0000003027277220 */ /* 0x000fe20000410000 */
[----:B------:R-:W-:Y:S01]  /*f120*/  HADD2.F32 R47, -RZ, R47.H1_H1 ;  /* 0x3000002fff2f7230 */ /* 0x000fe20000004100 */
[----:B------:R-:W-:Y:S01]  /*f130*/  F2FP.F16.E4M3.UNPACK_B R55, R55 ;  /* 0x00000037ff37723e */ /* 0x000fe200020006ff */
[----:B------:R-:W-:Y:S02]  /*f140*/  HADD2.F32 R40, -RZ, R40.H1_H1 ;  /* 0x30000028ff287230 */ /* 0x000fe40000004100 */
[----:B------:R-:W-:Y:S02]  /*f150*/  HADD2.F32 R45, -RZ, R45.H1_H1 ;  /* 0x3000002dff2d7230 */ /* 0x000fe40000004100 */
[C---:B------:R-:W-:Y:S01]  /*f160*/  FFMA.FTZ R67, R46.reuse, R53, -R49 ;  /* 0x000000352e437223 */ /* 0x040fe20000010831 */
[----:B------:R-:W-:Y:S01]  /*f170*/  FFMA.FTZ R66, R46, R61, R66 ;  /* 0x0000003d2e427223 */ /* 0x000fe20000010042 */
[----:B------:R-:W-:Y:S01]  /*f180*/  FFMA.FTZ R52, R37, R52, R39 ;  /* 0x0000003425347223 */ /* 0x000fe20000010027 */
[----:B------:R-:W-:-:S02]  /*f190*/  HADD2.F32 R36, -RZ, R36.H1_H1 ;  /* 0x30000024ff247230 */ /* 0x000fc40000004100 */
[----:B------:R-:W-:Y:S01]  /*f1a0*/  FFMA.FTZ R54, R37, R48, -R54 ;  /* 0x0000003025367223 */ /* 0x000fe20000010836 */
[----:B------:R-:W-:Y:S01]  /*f1b0*/  F2FP.F16.E4M3.UNPACK_B R50, R50 ;  /* 0x00000032ff32723e */ /* 0x000fe200020006ff */
[C---:B------:R-:W-:Y:S01]  /*f1c0*/  FMUL.FTZ R39, R40.reuse, R47 ;  /* 0x0000002f28277220 */ /* 0x040fe20000410000 */
[-C--:B------:R-:W-:Y:S01]  /*f1d0*/  FMUL.FTZ R46, R40, R45.reuse ;  /* 0x0000002d282e7220 */ /* 0x080fe20000410000 */
[----:B------:R-:W-:Y:S02]  /*f1e0*/  HADD2.F32 R40, -RZ, R55.H0_H0 ;  /* 0x20000037ff287230 */ /* 0x000fe40000004100 */
[----:B------:R-:W-:Y:S02]  /*f1f0*/  HADD2.F32 R37, -RZ, R41.H0_H0 ;  /* 0x20000029ff257230 */ /* 0x000fe40000004100 */
[C---:B------:R-:W-:Y:S01]  /*f200*/  FFMA.FTZ R49, R36.reuse, R45, -R39 ;  /* 0x0000002d24317223 */ /* 0x040fe20000010827 */
[----:B------:R-:W-:Y:S01]  /*f210*/  FFMA.FTZ R51, R36, R47, R46 ;  /* 0x0000002f24337223 */ /* 0x000fe2000001002e */
[----:B------:R-:W-:-:S02]  /*f220*/  HADD2.F32 R39, -RZ, R50.H0_H0 ;  /* 0x20000032ff277230 */ /* 0x000fc40000004100 */
[----:B------:R-:W-:Y:S02]  /*f230*/  HADD2.F32 R36, -RZ, R27.H0_H0 ;  /* 0x2000001bff247230 */ /* 0x000fe40000004100 */
[C---:B------:R-:W-:Y:S01]  /*f240*/  FMUL.FTZ R43, R37.reuse, R40 ;  /* 0x00000028252b7220 */ /* 0x040fe20000410000 */
[----:B------:R-:W-:Y:S01]  /*f250*/  HADD2.F32 R46, -RZ, R55.H1_H1 ;  /* 0x30000037ff2e7230 */ /* 0x000fe20000004100 */
[-C--:B------:R-:W-:Y:S01]  /*f260*/  F2FP.F16.E4M3.UNPACK_B R7, R42.reuse ;  /* 0x0000002aff07723e */ /* 0x080fe200020006ff */
[----:B------:R-:W-:Y:S02]  /*f270*/  HADD2.F32 R41, -RZ, R41.H1_H1 ;  /* 0x30000029ff297230 */ /* 0x000fe40000004100 */
[-C--:B------:R-:W-:Y:S01]  /*f280*/  FMUL.FTZ R37, R37, R39.reuse ;  /* 0x0000002725257220 */ /* 0x080fe20000410000 */
[----:B------:R-:W-:Y:S01]  /*f290*/  FFMA.FTZ R45, R36, R39, -R43 ;  /* 0x00000027242d7223 */ /* 0x000fe2000001082b */
[----:B------:R-:W-:Y:S01]  /*f2a0*/  HADD2.F32 R50, -RZ, R50.H1_H1 ;  /* 0x30000032ff327230 */ /* 0x000fe20000004100 */
[----:B------:R-:W-:-:S02]  /*f2b0*/  F2FP.F16.E4M3.UNPACK_B R42, R42.H1 ;  /* 0x0000002aff2a723e */ /* 0x000fc400030006ff */
[----:B------:R-:W-:Y:S01]  /*f2c0*/  F2FP.F16.E4M3.UNPACK_B R43, R6.H1 ;  /* 0x00000006ff2b723e */ /* 0x000fe200030006ff */
[----:B------:R-:W-:Y:S01]  /*f2d0*/  HADD2.F32 R27, -RZ, R27.H1_H1 ;  /* 0x3000001bff1b7230 */ /* 0x000fe20000004100 */
[----:B------:R-:W-:Y:S01]  /*f2e0*/  F2FP.F16.E4M3.UNPACK_B R4, R38 ;  /* 0x00000026ff04723e */ /* 0x000fe200020006ff */
[C---:B------:R-:W-:Y:S01]  /*f2f0*/  FMUL.FTZ R48, R41.reuse, R46 ;  /* 0x0000002e29307220 */ /* 0x040fe20000410000 */
[----:B------:R-:W-:Y:S01]  /*f300*/  FFMA.FTZ R47, R36, R40, R37 ;  /* 0x00000028242f7223 */ /* 0x000fe20000010025 */
[----:B------:R-:W-:Y:S01]  /*f310*/  F2FP.F16.E4M3.UNPACK_B R38, R38.H1 ;  /* 0x00000026ff26723e */ /* 0x000fe200030006ff */
[----:B------:R-:W-:Y:S01]  /*f320*/  FMUL.FTZ R41, R41, R50 ;  /* 0x0000003229297220 */ /* 0x000fe20000410000 */
[----:B------:R-:W-:Y:S01]  /*f330*/  F2FP.F16.E4M3.UNPACK_B R37, R20.H1 ;  /* 0x00000014ff25723e */ /* 0x000fe200030006ff */
[----:B------:R-:W-:Y:S02]  /*f340*/  HADD2.F32 R40, -RZ, R43.H0_H0 ;  /* 0x2000002bff287230 */ /* 0x000fe40000004100 */
[----:B------:R-:W-:-:S02]  /*f350*/  HADD2.F32 R36, -RZ, R42.H0_H0 ;  /* 0x2000002aff247230 */ /* 0x000fc40000004100 */
[C---:B------:R-:W-:Y:S01]  /*f360*/  FFMA.FTZ R48, R27.reuse, R50, -R48 ;  /* 0x000000321b307223 */ /* 0x040fe20000010830 */
[----:B------:R-:W-:Y:S01]  /*f370*/  FFMA.FTZ R46, R27, R46, R41 ;  /* 0x0000002e1b2e7223 */ /* 0x000fe20000010029 */
[----:B------:R-:W-:Y:S02]  /*f380*/  HADD2.F32 R39, -RZ, R37.H0_H0 ;  /* 0x20000025ff277230 */ /* 0x000fe40000004100 */
[----:B------:R-:W-:Y:S02]  /*f390*/  HADD2.F32 R27, -RZ, R38.H0_H0 ;  /* 0x20000026ff1b7230 */ /* 0x000fe40000004100 */
[----:B------:R-:W-:Y:S01]  /*f3a0*/  FMUL.FTZ R50, R36, R40 ;  /* 0x0000002824327220 */ /* 0x000fe20000410000 */
[----:B------:R-:W-:Y:S02]  /*f3b0*/  HADD2.F32 R43, -RZ, R43.H1_H1 ;  /* 0x3000002bff2b7230 */ /* 0x000fe40000004100 */
[----:B------:R-:W-:Y:S02]  /*f3c0*/  HADD2.F32 R42, -RZ, R42.H1_H1 ;  /* 0x3000002aff2a7230 */ /* 0x000fe40000004100 */
[----:B------:R-:W-:-:S02]  /*f3d0*/  HADD2.F32 R37, -RZ, R37.H1_H1 ;  /* 0x30000025ff257230 */ /* 0x000fc40000004100 */
[-C--:B------:R-:W-:Y:S01]  /*f3e0*/  FMUL.FTZ R36, R36, R39.reuse ;  /* 0x0000002724247220 */ /* 0x080fe20000410000 */
[C---:B------:R-:W-:Y:S01]  /*f3f0*/  FFMA.FTZ R50, R27.reuse, R39, -R50 ;  /* 0x000000271b327223 */ /* 0x040fe20000010832 */
[----:B------:R-:W-:Y:S01]  /*f400*/  HADD2.F32 R38, -RZ, R38.H1_H1 ;  /* 0x30000026ff267230 */ /* 0x000fe20000004100 */
[----:B------:R-:W-:Y:S01]  /*f410*/  F2FP.F16.E4M3.UNPACK_B R20, R20 ;  /* 0x00000014ff14723e */ /* 0x000fe200020006ff */
[C---:B------:R-:W-:Y:S01]  /*f420*/  FMUL.FTZ R39, R42.reuse, R43 ;  /* 0x0000002b2a277220 */ /* 0x040fe20000410000 */
[----:B------:R-:W-:Y:S01]  /*f430*/  F2FP.F16.E4M3.UNPACK_B R6, R6 ;  /* 0x00000006ff06723e */ /* 0x000fe200020006ff */
[-C--:B------:R-:W-:Y:S01]  /*f440*/  FMUL.FTZ R42, R42, R37.reuse ;  /* 0x000000252a2a7220 */ /* 0x080fe20000410000 */
[----:B------:R-:W-:Y:S01]  /*f450*/  FFMA.FTZ R40, R27, R40, R36 ;  /* 0x000000281b287223 */ /* 0x000fe20000010024 */
[C---:B------:R-:W-:Y:S01]  /*f460*/  FFMA.FTZ R53, R38.reuse, R37, -R39 ;  /* 0x0000002526357223 */ /* 0x040fe20000010827 */
[--C-:B------:R-:W-:Y:S02]  /*f470*/  HADD2.F32 R27, -RZ, R20.reuse.H0_H0 ;  /* 0x20000014ff1b7230 */ /* 0x100fe40000004100 */
[----:B------:R-:W-:Y:S01]  /*f480*/  FFMA.FTZ R43, R38, R43, R42 ;  /* 0x0000002b262b7223 */ /* 0x000fe2000001002a */
[----:B------:R-:W-:-:S02]  /*f490*/  HADD2.F32 R36, -RZ, R20.H1_H1 ;  /* 0x30000014ff247230 */ /* 0x000fc40000004100 */
[--C-:B------:R-:W-:Y:S02]  /*f4a0*/  HADD2.F32 R37, -RZ, R6.reuse.H0_H0 ;  /* 0x20000006ff257230 */ /* 0x100fe40000004100 */
[--C-:B------:R-:W-:Y:S02]  /*f4b0*/  HADD2.F32 R20, -RZ, R7.reuse.H0_H0 ;  /* 0x20000007ff147230 */ /* 0x100fe40000004100 */
[----:B------:R-:W-:Y:S02]  /*f4c0*/  HADD2.F32 R38, -RZ, R6.H1_H1 ;  /* 0x30000006ff267230 */ /* 0x000fe40000004100 */
[----:B------:R-:W-:Y:S02]  /*f4d0*/  HADD2.F32 R7, -RZ, R7.H1_H1 ;  /* 0x30000007ff077230 */ /* 0x000fe40000004100 */
[C---:B------:R-:W-:Y:S01]  /*f4e0*/  FMUL.FTZ R39, R20.reuse, R37 ;  /* 0x0000002514277220 */ /* 0x040fe20000410000 */
[--C-:B------:R-:W-:Y:S02]  /*f4f0*/  HADD2.F32 R6, -RZ, R4.reuse.H0_H0 ;  /* 0x20000004ff067230 */ /* 0x100fe40000004100 */
[----:B------:R-:W-:Y:S01]  /*f500*/  FMUL.FTZ R20, R20, R27 ;  /* 0x0000001b14147220 */ /* 0x000fe20000410000 */
[----:B------:R-:W-:-:S02]  /*f510*/  HADD2.F32 R4, -RZ, R4.H1_H1 ;  /* 0x30000004ff047230 */ /* 0x000fc40000004100 */
[C---:B------:R-:W-:Y:S01]  /*f520*/  FMUL.FTZ R41, R7.reuse, R38 ;  /* 0x0000002607297220 */ /* 0x040fe20000410000 */
[-C--:B------:R-:W-:Y:S01]  /*f530*/  FMUL.FTZ R7, R7, R36.reuse ;  /* 0x0000002407077220 */ /* 0x080fe20000410000 */
[C---:B------:R-:W-:Y:S01]  /*f540*/  FFMA.FTZ R39, R6.reuse, R27, -R39 ;  /* 0x0000001b06277223 */ /* 0x040fe20000010827 */
[----:B------:R-:W-:Y:S01]  /*f550*/  FFMA.FTZ R20, R6, R37, R20 ;  /* 0x0000002506147223 */ /* 0x000fe20000010014 */
[C---:B------:R-:W-:Y:S01]  /*f560*/  FFMA.FTZ R6, R4.reuse, R36, -R41 ;  /* 0x0000002404067223 */ /* 0x040fe20000010829 */
[----:B------:R-:W-:Y:S01]  /*f570*/  FFMA.FTZ R37, R4, R38, R7 ;  /* 0x0000002604257223 */ /* 0x000fe20000010007 */
[----:B------:R-:W-:Y:S02]  /*f580*/  F2FP.SATFINITE.E4M3.F32.PACK_AB_MERGE_C R21, R62, R21, RZ ;  /* 0x000000153e15723e */ /* 0x000fe400048070ff */
[----:B------:R-:W-:Y:S02]  /*f590*/  F2FP.SATFINITE.E4M3.F32.PACK_AB_MERGE_C R7, R67, R58, RZ ;  /* 0x0000003a4307723e */ /* 0x000fe400048070ff */
[----:B------:R-:W-:-:S02]  /*f5a0*/  F2FP.SATFINITE.E4M3.F32.PACK_AB_MERGE_C R56, R56, R63, RZ ;  /* 0x0000003f3838723e */ /* 0x000fc400048070ff */
[----:B------:R-:W-:Y:S02]  /*f5b0*/  F2FP.SATFINITE.E4M3.F32.PACK_AB_MERGE_C R4, R49, R54, RZ ;  /* 0x000000363104723e */ /* 0x000fe400048070ff */
[----:B------:R-:W-:Y:S02]  /*f5c0*/  F2FP.SATFINITE.E4M3.F32.PACK_AB_MERGE_C R50, R53, R50, RZ ;  /* 0x000000323532723e */ /* 0x000fe400048070ff */
[----:B------:R-:W-:Y:S02]  /*f5d0*/  F2FP.SATFINITE.E4M3.F32.PACK_AB_MERGE_C R27, R66, R65, RZ ;  /* 0x00000041421b723e */ /* 0x000fe400048070ff */
[----:B------:R-:W-:Y:S02]  /*f5e0*/  F2FP.SATFINITE.E4M3.F32.PACK_AB_MERGE_C R51, R51, R52, RZ ;  /* 0x000000343333723e */ /* 0x000fe400048070ff */
[----:B------:R-:W-:Y:S02]  /*f5f0*/  F2FP.SATFINITE.E4M3.F32.PACK_AB_MERGE_C R40, R43, R40, RZ ;  /* 0x000000282b28723e */ /* 0x000fe400048070ff */
[----:B------:R-:W-:-:S02]  /*f600*/  F2FP.SATFINITE.E4M3.F32.PACK_AB_MERGE_C R5, R24, R5, R21 ;  /* 0x000000051805723e */ /* 0x000fc40004807015 */
[----:B------:R-:W-:Y:S02]  /*f610*/  F2FP.SATFINITE.E4M3.F32.PACK_AB_MERGE_C R7, R57, R64, R7 ;  /* 0x000000403907723e */ /* 0x000fe40004807007 */
[----:B------:R-:W-:Y:S02]  /*f620*/  F2FP.SATFINITE.E4M3.F32.PACK_AB_MERGE_C R25, R26, R25, R56 ;  /* 0x000000191a19723e */ /* 0x000fe40004807038 */
[----:B------:R-:W-:Y:S02]  /*f630*/  F2FP.SATFINITE.E4M3.F32.PACK_AB_MERGE_C R4, R48, R45, R4 ;  /* 0x0000002d3004723e */ /* 0x000fe40004807004 */
[----:B------:R-:W-:Y:S02]  /*f640*/  F2FP.SATFINITE.E4M3.F32.PACK_AB_MERGE_C R6, R6, R39, R50 ;  /* 0x000000270606723e */ /* 0x000fe40004807032 */
[----:B------:R-:W-:Y:S02]  /*f650*/  F2FP.SATFINITE.E4M3.F32.PACK_AB_MERGE_C R27, R59, R60, R27 ;  /* 0x0000003c3b1b723e */ /* 0x000fe4000480701b */
[----:B------:R-:W-:-:S02]  /*f660*/  F2FP.SATFINITE.E4M3.F32.PACK_AB_MERGE_C R24, R46, R47, R51 ;  /* 0x0000002f2e18723e */ /* 0x000fc40004807033 */
[----:B------:R-:W-:Y:S01]  /*f670*/  F2FP.SATFINITE.E4M3.F32.PACK_AB_MERGE_C R26, R37, R20, R40 ;  /* 0x00000014251a723e */ /* 0x000fe20004807028 */
[----:B------:R0:W-:Y:S04]  /*f680*/  STS.128 [R68+0x18400], R4 ;  /* 0x0184000444007388 */ /* 0x0001e80000000c00 */
[----:B------:R0:W-:Y:S02]  /*f690*/  STS.128 [R0+0x18400], R24 ;  /* 0x0184001800007388 */ /* 0x0001e40000000c00 */
.L_x_1699:
[----:B------:R-:W-:Y:S05]  /*f6a0*/  BSYNC B1 ;  /* 0x0000000000017941 */ /* 0x000fea0003800000 */
.L_x_1698:
[----:B------:R-:W-:Y:S04]  /*f6b0*/  BSSY B1, `(.L_x_1700) ;  /* 0x0000101000017945 */ /* 0x000fe80003800000 */
[----:B------:R-:W-:Y:S05]  /*f6c0*/  @P1 BRA `(.L_x_1701) ;  /* 0x0000000c00fc1947 */ /* 0x000fea0003800000 */
[----:B------:R-:W4:Y:S01]  /*f6d0*/  LDL R61, [R1+0x38] ;  /* 0x00003800013d7983 */ /* 0x000f220000100800 */
[----:B0----5:R-:W-:Y:S02]  /*f6e0*/  SHF.R.U32.HI R0, RZ, 0x8, R28 ;  /* 0x00000008ff007819 */ /* 0x021fe4000001161c */
[----:B------:R-:W-:Y:S02]  /*f6f0*/  LOP3.LUT R5, R28, 0xff, RZ, 0xc0, !PT ;  /* 0x000000ff1c057812 */ /* 0x000fe400078ec0ff */
[----:B------:R-:W-:Y:S02]  /*f700*/  LOP3.LUT R4, R0, 0xff, RZ, 0xc0, !PT ;  /* 0x000000ff00047812 */ /* 0x000fe400078ec0ff */
[----:B------:R-:W-:Y:S02]  /*f710*/  LEA.HI R0, R3, R213, RZ, 0x1c ;  /* 0x000000d503007211 */ /* 0x000fe400078fe0ff */
[----:B---3--:R-:W-:Y:S02]  /*f720*/  PRMT R37, R4, 0x7604, R5 ;  /* 0x0000760404257816 */ /* 0x008fe40000000005 */
[----:B------:R-:W-:-:S02]  /*f730*/  SHF.R.S32.HI R5, RZ, 0x1f, R0 ;  /* 0x0000001fff057819 */ /* 0x000fc40000011400 */
[----:B------:R-:W-:Y:S02]  /*f740*/  SHF.R.U32.HI R24, RZ, 0x8, R31 ;  /* 0x00000008ff187819 */ /* 0x000fe4000001161f */
[----:B------:R-:W-:Y:S01]  /*f750*/  LEA.HI R4, R5, R0, RZ, 0x2 ;  /* 0x0000000005047211 */ /* 0x000fe200078f10ff */
[----:B------:R-:W-:Y:S01]  /*f760*/  IMAD.SHL.U32 R0, R0, 0x10, RZ ;  /* 0x0000001000007824 */ /* 0x000fe200078e00ff */
[----:B--2---:R-:W-:Y:S02]  /*f770*/  LOP3.LUT R21, R31, 0xff, RZ, 0xc0, !PT ;  /* 0x000000ff1f157812 */ /* 0x004fe400078ec0ff */
[----:B------:R-:W-:Y:S01]  /*f780*/  SHF.R.U32.HI R20, RZ, 0x8, R8 ;  /* 0x00000008ff147819 */ /* 0x000fe20000011608 */
[----:B------:R-:W-:Y:S01]  /*f790*/  IMAD.SHL.U32 R4, R4, 0x800, RZ ;  /* 0x0000080004047824 */ /* 0x000fe200078e00ff */
[----:B------:R-:W-:Y:S02]  /*f7a0*/  LOP3.LUT R5, R215, 0x30, R0, 0xf8, !PT ;  /* 0x00000030d7057812 */ /* 0x000fe400078ef800 */
[----:B------:R-:W-:-:S02]  /*f7b0*/  LOP3.LUT R0, R24, 0xff, RZ, 0xc0, !PT ;  /* 0x000000ff18007812 */ /* 0x000fc400078ec0ff */
[----:B------:R-:W-:Y:S02]  /*f7c0*/  SHF.R.U32.HI R6, RZ, 0x8, R29 ;  /* 0x00000008ff067819 */ /* 0x000fe4000001161d */
[----:B------:R-:W-:Y:S02]  /*f7d0*/  LOP3.LUT R25, R8, 0xff, RZ, 0xc0, !PT ;  /* 0x000000ff08197812 */ /* 0x000fe400078ec0ff */
[----:B------:R-:W-:Y:S02]  /*f7e0*/  LOP3.LUT R20, R20, 0xff, RZ, 0xc0, !PT ;  /* 0x000000ff14147812 */ /* 0x000fe400078ec0ff */
[----:B------:R-:W-:Y:S02]  /*f7f0*/  PRMT R41, R0, 0x7604, R21 ;  /* 0x0000760400297816 */ /* 0x000fe40000000015 */
[----:B------:R-:W-:Y:S02]  /*f800*/  LOP3.LUT R5, R5, R216, RZ, 0x3c, !PT ;  /* 0x000000d805057212 */ /* 0x000fe400078e3cff */
[----:B------:R-:W-:-:S02]  /*f810*/  LOP3.LUT R4, R4, 0xffffe000, RZ, 0xc0, !PT ;  /* 0xffffe00004047812 */ /* 0x000fc400078ec0ff */
[----:B------:R-:W-:Y:S02]  /*f820*/  SHF.R.U32.HI R0, RZ, 0x8, R9 ;  /* 0x00000008ff007819 */ /* 0x000fe40000011609 */
[----:B------:R-:W-:Y:S02]  /*f830*/  LOP3.LUT R7, R29, 0xff, RZ, 0xc0, !PT ;  /* 0x000000ff1d077812 */ /* 0x000fe400078ec0ff */
[----:B------:R-:W-:Y:S02]  /*f840*/  LOP3.LUT R6, R6, 0xff, RZ, 0xc0, !PT ;  /* 0x000000ff06067812 */ /* 0x000fe400078ec0ff */
[----:B------:R-:W-:Y:S02]  /*f850*/  PRMT R45, R20, 0x7604, R25 ;  /* 0x00007604142d7816 */ /* 0x000fe40000000019 */
[----:B------:R-:W-:Y:S02]  /*f860*/  IADD3 R21, R5, R217, R4 ;  /* 0x000000d905157210 */ /* 0x000fe40007ffe004 */
[----:B------:R-:W-:-:S02]  /*f870*/  LOP3.LUT R25, R9, 0xff, RZ, 0xc0, !PT ;  /* 0x000000ff09197812 */ /* 0x000fc400078ec0ff */
[----:B------:R-:W-:Y:S02]  /*f880*/  SHF.R.U32.HI R24, RZ, 0x8, R11 ;  /* 0x00000008ff187819 */ /* 0x000fe4000001160b */
[----:B------:R-:W-:Y:S02]  /*f890*/  LOP3.LUT R0, R0, 0xff, RZ, 0xc0, !PT ;  /* 0x000000ff00007812 */ /* 0x000fe400078ec0ff */
[----:B------:R-:W-:Y:S02]  /*f8a0*/  SHF.R.U32.HI R20, RZ, 0x8, R10 ;  /* 0x00000008ff147819 */ /* 0x000fe4000001160a */
[----:B------:R-:W-:Y:S02]  /*f8b0*/  PRMT R36, R6, 0x7604, R7 ;  /* 0x0000760406247816 */ /* 0x000fe40000000007 */
[----:B------:R-:W-:Y:S02]  /*f8c0*/  SHF.R.U32.HI R6, RZ, 0x8, R30 ;  /* 0x00000008ff067819 */ /* 0x000fe4000001161e */
[----:B------:R-:W-:-:S02]  /*f8d0*/  LOP3.LUT R27, R10, 0xff, RZ, 0xc0, !PT ;  /* 0x000000ff0a1b7812 */ /* 0x000fc400078ec0ff */
[----:B------:R-:W-:Y:S02]  /*f8e0*/  LOP3.LUT R24, R24, 0xff, RZ, 0xc0, !PT ;  /* 0x000000ff18187812 */ /* 0x000fe400078ec0ff */
[----:B------:R-:W-:Y:S01]  /*f8f0*/  PRMT R49, R0, 0x7604, R25 ;  /* 0x0000760400317816 */ /* 0x000fe20000000019 */
[----:B------:R-:W-:Y:S01]  /*f900*/  IMAD.IADD R0, R16, 0x1, R21 ;  /* 0x0000000110007824 */ /* 0x000fe200078e0215 */
[----:B------:R-:W-:Y:S02]  /*f910*/  LOP3.LUT R20, R20, 0xff, RZ, 0xc0, !PT ;  /* 0x000000ff14147812 */ /* 0x000fe400078ec0ff */
[----:B------:R-:W-:Y:S02]  /*f920*/  LOP3.LUT R43, R11, 0xff, RZ, 0xc0, !PT ;  /* 0x000000ff0b2b7812 */ /* 0x000fe400078ec0ff */
[----:B------:R-:W-:Y:S02]  /*f930*/  LOP3.LUT R7, R30, 0xff, RZ, 0xc0, !PT ;  /* 0x000000ff1e077812 */ /* 0x000fe400078ec0ff */
[----:B------:R-:W-:-:S02]  /*f940*/  LOP3.LUT R6, R6, 0xff, RZ, 0xc0, !PT ;  /* 0x000000ff06067812 */ /* 0x000fc400078ec0ff */
[----:B------:R-:W-:Y:S02]  /*f950*/  PRMT R51, R20, 0x7604, R27 ;  /* 0x0000760414337816 */ /* 0x000fe4000000001b */
[----:B------:R-:W-:Y:S02]  /*f960*/  PRMT R53, R24, 0x7604, R43 ;  /* 0x0000760418357816 */ /* 0x000fe4000000002b */
[----:B------:R-:W0:Y:S01]  /*f970*/  LDS.128 R24, [R0+0x18400] ;  /* 0x0184000000187984 */ /* 0x000e220000000c00 */
[----:B----4-:R-:W-:Y:S02]  /*f980*/  PRMT R39, R6, 0x7604, R7 ;  /* 0x0000760406277816 */ /* 0x010fe40000000007 */
[----:B------:R-:W-:Y:S02]  /*f990*/  SHF.R.U32.HI R21, RZ, 0x10, R29 ;  /* 0x00000010ff157819 */ /* 0x000fe4000001161d */
[----:B------:R-:W-:Y:S02]  /*f9a0*/  SHF.R.U32.HI R20, RZ, 0x10, R28 ;  /* 0x00000010ff147819 */ /* 0x000fe4000001161c */
[----:B------:R-:W-:-:S02]  /*f9b0*/  LOP3.LUT R21, R21, 0xff, RZ, 0xc0, !PT ;  /* 0x000000ff15157812 */ /* 0x000fc400078ec0ff */
[----:B------:R-:W-:Y:S02]  /*f9c0*/  SHF.R.U32.HI R38, RZ, 0x10, R30 ;  /* 0x00000010ff267819 */ /* 0x000fe4000001161e */
[----:B------:R-:W-:Y:S02]  /*f9d0*/  PRMT R21, R21, 0x7054, R36 ;  /* 0x0000705415157816 */ /* 0x000fe40000000024 */
[----:B------:R-:W-:Y:S02]  /*f9e0*/  SHF.R.U32.HI R36, RZ, 0x10, R9 ;  /* 0x00000010ff247819 */ /* 0x000fe40000011609 */
[----:B------:R-:W-:Y:S02]  /*f9f0*/  LOP3.LUT R20, R20, 0xff, RZ, 0xc0, !PT ;  /* 0x000000ff14147812 */ /* 0x000fe400078ec0ff */
[----:B------:R-:W-:Y:S02]  /*fa00*/  LOP3.LUT R38, R38, 0xff, RZ, 0xc0, !PT ;  /* 0x000000ff26267812 */ /* 0x000fe400078ec0ff */
[----:B------:R-:W-:-:S02]  /*fa10*/  LOP3.LUT R36, R36, 0xff, RZ, 0xc0, !PT ;  /* 0x000000ff24247812 */ /* 0x000fc400078ec0ff */
[----:B------:R-:W-:Y:S02]  /*fa20*/  PRMT R37, R20, 0x7054, R37 ;  /* 0x0000705414257816 */ /* 0x000fe40000000025 */
[----:B------:R-:W-:Y:S02]  /*fa30*/  SHF.R.U32.HI R40, RZ, 0x10, R31 ;  /* 0x00000010ff287819 */ /* 0x000fe4000001161f */
[----:B------:R-:W-:Y:S02]  /*fa40*/  PRMT R39, R38, 0x7054, R39 ;  /* 0x0000705426277816 */ /* 0x000fe40000000027 */
[----:B------:R-:W-:Y:S02]  /*fa50*/  SHF.R.U32.HI R20, RZ, 0x10, R8 ;  /* 0x00000010ff147819 */ /* 0x000fe40000011608 */
[----:B------:R-:W-:Y:S02]  /*fa60*/  SHF.R.U32.HI R38, RZ, 0x10, R10 ;  /* 0x00000010ff267819 */ /* 0x000fe4000001160a */
[----:B------:R-:W-:-:S02]  /*fa70*/  PRMT R49, R36, 0x7054, R49 ;  /* 0x0000705424317816 */ /* 0x000fc40000000031 */
[----:B------:R-:W-:Y:S02]  /*fa80*/  LOP3.LUT R40, R40, 0xff, RZ, 0xc0, !PT ;  /* 0x000000ff28287812 */ /* 0x000fe400078ec0ff */
[----:B------:R-:W-:Y:S02]  /*fa90*/  LOP3.LUT R20, R20, 0xff, RZ, 0xc0, !PT ;  /* 0x000000ff14147812 */ /* 0x000fe400078ec0ff */
[----:B------:R-:W-:Y:S02]  /*faa0*/  LOP3.LUT R38, R38, 0xff, RZ, 0xc0, !PT ;  /* 0x000000ff26267812 */ /* 0x000fe400078ec0ff */
[----:B------:R-:W-:Y:S02]  /*fab0*/  LOP3.LUT R49, R49, 0xff000000, R9, 0xf8, !PT ;  /* 0xff00000031317812 */ /* 0x000fe400078ef809 */
[----:B------:R-:W-:Y:S02]  /*fac0*/  PRMT R43, R40, 0x7054, R41 ;  /* 0x00007054282b7816 */ /* 0x000fe40000000029 */
[----:B------:R-:W-:-:S02]  /*fad0*/  PRMT R47, R20, 0x7054, R45 ;  /* 0x00007054142f7816 */ /* 0x000fc4000000002d */
[----:B------:R-:W-:Y:S02]  /*fae0*/  PRMT R51, R38, 0x7054, R51 ;  /* 0x0000705426337816 */ /* 0x000fe40000000033 */
[----:B------:R-:W-:Y:S02]  /*faf0*/  LOP3.LUT R41, R21, 0xff000000, R29, 0xf8, !PT ;  /* 0xff00000015297812 */ /* 0x000fe400078ef81d */
[----:B------:R-:W-:Y:S02]  /*fb00*/  F2FP.F16.E4M3.UNPACK_B R48, R49 ;  /* 0x00000031ff30723e */ /* 0x000fe400020006ff */
[----:B0-----:R-:W-:Y:S02]  /*fb10*/  F2FP.F16.E4M3.UNPACK_B R36, R25 ;  /* 0x00000019ff24723e */ /* 0x001fe400020006ff */
[----:B------:R-:W-:Y:S01]  /*fb20*/  SHF.R.U32.HI R40, RZ, 0x10, R11 ;  /* 0x00000010ff287819 */ /* 0x000fe2000001160b */
[----:B------:R-:W-:Y:S01]  /*fb30*/  HADD2.F32 R50, -RZ, R48.H0_H0 ;  /* 0x20000030ff327230 */ /* 0x000fe20000004100 */
[----:B------:R-:W-:-:S02]  /*fb40*/  LOP3.LUT R47, R47, 0xff000000, R8, 0xf8, !PT ;  /* 0xff0000002f2f7812 */ /* 0x000fc400078ef808 */
[----:B------:R-:W-:Y:S01]  /*fb50*/  LOP3.LUT R8, R51, 0xff000000, R10, 0xf8, !PT ;  /* 0xff00000033087812 */ /* 0x000fe200078ef80a */
[----:B------:R-:W-:Y:S01]  /*fb60*/  HADD2.F32 R51, -RZ, R48.H1_H1 ;  /* 0x30000030ff337230 */ /* 0x000fe20000004100 */
[----:B------:R-:W-:Y:S02]  /*fb70*/  F2FP.F16.E4M3.UNPACK_B R42, R41 ;  /* 0x00000029ff2a723e */ /* 0x000fe400020006ff */
[----:B------:R-:W-:Y:S02]  /*fb80*/  LOP3.LUT R40, R40, 0xff, RZ, 0xc0, !PT ;  /* 0x000000ff28287812 */ /* 0x000fe400078ec0ff */
[----:B------:R-:W-:Y:S01]  /*fb90*/  LOP3.LUT R20, R39, 0xff000000, R30, 0xf8, !PT ;  /* 0xff00000027147812 */ /* 0x000fe200078ef81e */
[--C-:B------:R-:W-:Y:S01]  /*fba0*/  HADD2.F32 R46, -RZ, R42.reuse.H0_H0 ;  /* 0x2000002aff2e7230 */ /* 0x100fe20000004100 */
[----:B------:R-:W-:Y:S01]  /*fbb0*/  LOP3.LUT R45, R43, 0xff000000, R31, 0xf8, !PT ;  /* 0xff0000002b2d7812 */ /* 0x000fe200078ef81f */
[----:B------:R-:W-:Y:S01]  /*fbc0*/  HADD2.F32 R43, -RZ, R42.H1_H1 ;  /* 0x3000002aff2b7230 */ /* 0x000fe20000004100 */
[----:B------:R-:W-:-:S02]  /*fbd0*/  F2FP.F16.E4M3.UNPACK_B R38, R27 ;  /* 0x0000001bff26723e */ /* 0x000fc400020006ff */
[----:B------:R-:W-:Y:S02]  /*fbe0*/  F2FP.F16.E4M3.UNPACK_B R39, R27.H1 ;  /* 0x0000001bff27723e */ /* 0x000fe400030006ff */
[----:B------:R-:W-:Y:S02]  /*fbf0*/  PRMT R53, R40, 0x7054, R53 ;  /* 0x0000705428357816 */ /* 0x000fe40000000035 */
[-C--:B------:R-:W-:Y:S02]  /*fc00*/  F2FP.F16.E4M3.UNPACK_B R27, R24.reuse ;  /* 0x00000018ff1b723e */ /* 0x080fe400020006ff */
[----:B------:R-:W-:Y:S02]  /*fc10*/  F2FP.F16.E4M3.UNPACK_B R31, R24.H1 ;  /* 0x00000018ff1f723e */ /* 0x000fe400030006ff */
[----:B------:R-:W-:Y:S02]  /*fc20*/  LOP3.LUT R40, R37, 0xff000000, R28, 0xf8, !PT ;  /* 0xff00000025287812 */ /* 0x000fe400078ef81c */
[----:B------:R-:W-:-:S02]  /*fc30*/  F2FP.F16.E4M3.UNPACK_B R37, R25.H1 ;  /* 0x00000019ff25723e */ /* 0x000fc400030006ff */
[----:B------:R-:W-:Y:S02]  /*fc40*/  F2FP.F16.E4M3.UNPACK_B R49, R49.H1 ;  /* 0x00000031ff31723e */ /* 0x000fe400030006ff */
[----:B------:R-:W-:Y:S02]  /*fc50*/  F2FP.F16.E4M3.UNPACK_B R41, R41.H1 ;  /* 0x00000029ff29723e */ /* 0x000fe400030006ff */
[----:B------:R-:W-:-:S03]  /*fc60*/  LOP3.LUT R53, R53, 0xff000000, R11, 0xf8, !PT ;  /* 0xff00000035357812 */ /* 0x000fc600078ef80b */
[----:B------:R-:W-:Y:S01]  /*fc70*/  HADD2.F32 R42, -RZ, R41.H0_H0 ;  /* 0x20000029ff2a7230 */ /* 0x000fe20000004100 */
[----:B------:R-:W0:Y:S02]  /*fc80*/  LDS.128 R4, [R61+0x18400] ;  /* 0x018400003d047984 */ /* 0x000e240000000c00 */
[-C--:B0-----:R-:W-:Y:S02]  /*fc90*/  F2FP.F16.E4M3.UNPACK_B R10, R5.reuse ;  /* 0x00000005ff0a723e */ /* 0x081fe400020006ff */
[----:B------:R-:W-:Y:S01]  /*fca0*/  F2FP.F16.E4M3.UNPACK_B R21, R5.H1 ;  /* 0x00000005ff15723e */ /* 0x000fe200030006ff */
[----:B------:R-:W-:Y:S01]  /*fcb0*/  HADD2.F32 R5, -RZ, R36.H0_H0 ;  /* 0x20000024ff057230 */ /* 0x000fe20000004100 */
[-C--:B------:R-:W-:Y:S01]  /*fcc0*/  F2FP.F16.E4M3.UNPACK_B R29, R7.reuse ;  /* 0x00000007ff1d723e */ /* 0x080fe200020006ff */
[----:B------:R-:W-:Y:S01]  /*fcd0*/  HADD2.F32 R9, -RZ, R10.H0_H0 ;  /* 0x2000000aff097230 */ /* 0x000fe20000004100 */
[----:B------:R-:W-:Y:S01]  /*fce0*/  F2FP.F16.E4M3.UNPACK_B R30, R7.H1 ;  /* 0x00000007ff1e723e */ /* 0x000fe200030006ff */
[----:B------:R-:W-:-:S02]  /*fcf0*/  HADD2.F32 R36, -RZ, R36.H1_H1 ;  /* 0x30000024ff247230 */ /* 0x000fc40000004100 */
[C---:B------:R-:W-:Y:S01]  /*fd00*/  FMUL.FTZ R24, R5.reuse, R50 ;  /* 0x0000003205187220 */ /* 0x040fe20000410000 */
[----:B------:R-:W-:Y:S01]  /*fd10*/  FMUL.FTZ R25, R5, R46 ;  /* 0x0000002e05197220 */ /* 0x000fe20000410000 */
[----:B------:R-:W-:Y:S02]  /*fd20*/  F2FP.F16.E4M3.UNPACK_B R11, R4.H1 ;  /* 0x00000004ff0b723e */ /* 0x000fe400030006ff */
[C---:B------:R-:W-:Y:S01]  /*fd30*/  FFMA.FTZ R5, R9.reuse, R46, -R24 ;  /* 0x0000002e09057223 */ /* 0x040fe20000010818 */
[----:B------:R-:W-:Y:S02]  /*fd40*/  HADD2.F32 R24, -RZ, R10.H1_H1 ;  /* 0x3000000aff187230 */ /* 0x000fe40000004100 */
[----:B------:R-:W-:Y:S01]  /*fd50*/  FFMA.FTZ R9, R9, R50, R25 ;  /* 0x0000003209097223 */ /* 0x000fe20000010019 */
[----:B------:R-:W-:Y:S02]  /*fd60*/  HADD2.F32 R46, -RZ, R49.H0_H0 ;  /* 0x20000031ff2e7230 */ /* 0x000fe40000004100 */
[----:B------:R-:W-:Y:S01]  /*fd70*/  FMUL.FTZ R55, R36, R51 ;  /* 0x0000003324377220 */ /* 0x000fe20000410000 */
[----:B------:R-:W-:-:S02]  /*fd80*/  HADD2.F32 R10, -RZ, R37.H0_H0 ;  /* 0x20000025ff0a7230 */ /* 0x000fc40000004100 */
[-C--:B------:R-:W-:Y:S01]  /*fd90*/  FMUL.FTZ R36, R36, R43.reuse ;  /* 0x0000002b24247220 */ /* 0x080fe20000410000 */
[----:B------:R-:W-:Y:S01]  /*fda0*/  HADD2.F32 R25, -RZ, R21.H0_H0 ;  /* 0x20000015ff197230 */ /* 0x000fe20000004100 */
[----:B------:R-:W-:Y:S01]  /*fdb0*/  F2FP.F16.E4M3.UNPACK_B R7, R4 ;  /* 0x00000004ff07723e */ /* 0x000fe200020006ff */
[----:B------:R-:W-:Y:S02]  /*fdc0*/  HADD2.F32 R37, -RZ, R37.H1_H1 ;  /* 0x30000025ff257230 */ /* 0x000fe40000004100 */
[C---:B------:R-:W-:Y:S01]  /*fdd0*/  FMUL.FTZ R48, R10.reuse, R46 ;  /* 0x0000002e0a307220 */ /* 0x040fe20000410000 */
[-C--:B------:R-:W-:Y:S01]  /*fde0*/  FMUL.FTZ R57, R10, R42.reuse ;  /* 0x0000002a0a397220 */ /* 0x080fe20000410000 */
[C---:B------:R-:W-:Y:S01]  /*fdf0*/  FFMA.FTZ R10, R24.reuse, R43, -R55 ;  /* 0x0000002b180a7223 */ /* 0x040fe20000010837 */
[----:B------:R-:W-:Y:S01]  /*fe00*/  FFMA.FTZ R24, R24, R51, R36 ;  /* 0x0000003318187223 */ /* 0x000fe20000010024 */
[C---:B------:R-:W-:Y:S01]  /*fe10*/  FFMA.FTZ R51, R25.reuse, R42, -R48 ;  /* 0x0000002a19337223 */ /* 0x040fe20000010830 */
[----:B------:R-:W-:Y:S01]  /*fe20*/  HADD2.F32 R42, -RZ, R41.H1_H1 ;  /* 0x30000029ff2a7230 */ /* 0x000fe20000004100 */
[----:B------:R-:W-:Y:S01]  /*fe30*/  F2FP.F16.E4M3.UNPACK_B R48, R53 ;  /* 0x00000035ff30723e */ /* 0x000fe200020006ff */
[----:B------:R-:W-:Y:S01]  /*fe40*/  FFMA.FTZ R57, R25, R46, R57 ;  /* 0x0000002e19397223 */ /* 0x000fe20000010039 */
[----:B------:R-:W-:Y:S01]  /*fe50*/  F2FP.F16.E4M3.UNPACK_B R41, R45 ;  /* 0x0000002dff29723e */ /* 0x000fe200020006ff */
[----:B------:R-:W-:Y:S01]  /*fe60*/  HADD2.F32 R46, -RZ, R49.H1_H1 ;  /* 0x30000031ff2e7230 */ /* 0x000fe20000004100 */
[----:B------:R-:W-:Y:S01]  /*fe70*/  F2FP.F16.E4M3.UNPACK_B R53, R53.H1 ;  /* 0x00000035ff35723e */ /* 0x000fe200030006ff */
[----:B------:R-:W-:Y:S01]  /*fe80*/  HADD2.F32 R49, -RZ, R48.H0_H0 ;  /* 0x20000030ff317230 */ /* 0x000fe20000004100 */
[----:B------:R-:W-:Y:S01]  /*fe90*/  F2FP.F16.E4M3.UNPACK_B R45, R45.H1 ;  /* 0x0000002dff2d723e */ /* 0x000fe200030006ff */
[----:B------:R-:W-:-:S02]  /*fea0*/  HADD2.F32 R36, -RZ, R38.H0_H0 ;  /* 0x20000026ff247230 */ /* 0x000fc40000004100 */
[C---:B------:R-:W-:Y:S01]  /*feb0*/  FMUL.FTZ R50, R37.reuse, R46 ;  /* 0x0000002e25327220 */ /* 0x040fe20000410000 */
[----:B------:R-:W-:Y:S02]  /*fec0*/  HADD2.F32 R43, -RZ, R41.H0_H0 ;  /* 0x20000029ff2b7230 */ /* 0x000fe40000004100 */
[----:B------:R-:W-:Y:S01]  /*fed0*/  FMUL.FTZ R37, R37, R42 ;  /* 0x0000002a25257220 */ /* 0x000fe20000410000 */
[----:B------:R-:W-:Y:S02]  /*fee0*/  HADD2.F32 R21, -RZ, R21.H1_H1 ;  /* 0x30000015ff157230 */ /* 0x000fe40000004100 */
[C---:B------:R-:W-:Y:S01]  /*fef0*/  FMUL.FTZ R56, R36.reuse, R49 ;  /* 0x0000003124387220 */ /* 0x040fe20000410000 */
[----:B------:R-:W-:Y:S02]  /*ff00*/  HADD2.F32 R25, -RZ, R29.H0_H0 ;  /* 0x2000001dff197230 */ /* 0x000fe40000004100 */
[----:B------:R-:W-:Y:S01]  /*ff10*/  FMUL.FTZ R36, R36, R43 ;  /* 0x0000002b24247220 */ /* 0x000fe20000410000 */
[----:B------:R-:W-:-:S02]  /*ff20*/  HADD2.F32 R41, -RZ, R41.H1_H1 ;  /* 0x30000029ff297230 */ /* 0x000fc40000004100 */
[----:B------:R-:W-:Y:S01]  /*ff30*/  FFMA.FTZ R52, R21, R42, -R50 ;  /* 0x0000002a15347223 */ /* 0x000fe20000010832 */
[----:B------:R-:W-:Y:S02]  /*ff40*/  HADD2.F32 R38, -RZ, R38.H1_H1 ;  /* 0x30000026ff267230 */ /* 0x000fe40000004100 */
[C---:B------:R-:W-:Y:S01]  /*ff50*/  FFMA.FTZ R56, R25.reuse, R43, -R56 ;  /* 0x0000002b19387223 */ /* 0x040fe20000010838 */
[----:B------:R-:W-:Y:S02]  /*ff60*/  HADD2.F32 R48, -RZ, R48.H1_H1 ;  /* 0x30000030ff307230 */ /* 0x000fe40000004100 */
[----:B------:R-:W-:Y:S01]  /*ff70*/  FFMA.FTZ R49, R25, R49, R36 ;  /* 0x0000003119317223 */ /* 0x000fe20000010024 */
[----:B------:R-:W-:Y:S01]  /*ff80*/  FFMA.FTZ R54, R21, R46, R37 ;  /* 0x0000002e15367223 */ /* 0x000fe20000010025 */
[----:B------:R-:W-:Y:S02]  /*ff90*/  HADD2.F32 R29, -RZ, R29.H1_H1 ;  /* 0x3000001dff1d7230 */ /* 0x000fe40000004100 */
[----:B------:R-:W-:Y:S01]  /*ffa0*/  FMUL.FTZ R37, R38, R41 ;  /* 0x0000002926257220 */ /* 0x000fe20000410000 */
[----:B------:R-:W-:-:S02]  /*ffb0*/  HADD2.F32 R42, -RZ, R53.H0_H0 ;  /* 0x20000035ff2a7230 */ /* 0x000fc40000004100 */
[-C--:B------:R-:W-:Y:S01]  /*ffc0*/  FMUL.FTZ R46, R38, R48.reuse ;  /* 0x00000030262e7220 */ /* 0x080fe20000410000 */
[----:B------:R-:W-:Y:S02]  /*ffd0*/  HADD2.F32 R25, -RZ, R39.H0_H0 ;  /* 0x20000027ff197230 */ /* 0x000fe40000004100 */
[C---:B------:R-:W-:Y:S01]  /*ffe0*/  FFMA.FTZ R58, R29.reuse, R48, R37 ;  /* 0x000000301d3a7223 */ /* 0x040fe20000010025 */
[----:B------:R-:W-:Y:S02]  /*fff0*/  HADD2.F32 R36, -RZ, R45.H0_H0 ;  /* 0x2000002dff247230 */ /* 0x000fe40000004100 */
[----:B------:R-:W-:Y:S01]  /*10000*/  FFMA.FTZ R55, R29, R41, -R46 ;  /* 0x000000291d377223 */ /* 0x000fe2000001082e */
[----:B------:R-:W-:Y:S02]  /*10010*/  HADD2.F32 R21, -RZ, R30.H0_H0 ;  /* 0x2000001eff157230 */ /* 0x000fe40000004100 */
[C---:B------:R-:W-:Y:S01]  /*10020*/  FMUL.FTZ R38, R25.reuse, R42 ;  /* 0x0000002a19267220 */ /* 0x040fe20000410000 */
[----:B------:R-:W-:Y:S01]  /*10030*/  F2FP.F16.E4M3.UNPACK_B R37, R47.H1 ;  /* 0x0000002fff25723e */ /* 0x000fe200030006ff */
[----:B------:R-:W-:Y:S01]  /*10040*/  FMUL.FTZ R25, R25, R36 ;  /* 0x0000002419197220 */ /* 0x000fe20000410000 */
[----:B------:R-:W-:Y:S01]  /*10050*/  F2FP.F16.E4M3.UNPACK_B R29, R40.H1 ;  /* 0x00000028ff1d723e */ /* 0x000fe200030006ff */
[----:B------:R-:W-:Y:S01]  /*10060*/  FFMA.FTZ R59, R21, R36, -R38 ;  /* 0x00000024153b7223 */ /* 0x000fe20000010826 */
[----:B------:R-:W-:-:S02]  /*10070*/  HADD2.F32 R53, -RZ, R53.H1_H1 ;  /* 0x30000035ff357230 */ /* 0x000fc40000004100 */
[----:B------:R-:W-:Y:S01]  /*10080*/  FFMA.FTZ R60, R21, R42, R25 ;  /* 0x0000002a153c7223 */ /* 0x000fe20000010019 */
[----:B------:R-:W-:Y:S01]  /*10090*/  HADD2.F32 R39, -RZ, R39.H1_H1 ;  /* 0x30000027ff277230 */ /* 0x000fe20000004100 */
[----:B------:R-:W-:Y:S01]  /*100a0*/  F2FP.F16.E4M3.UNPACK_B R47, R47 ;  /* 0x0000002fff2f723e */ /* 0x000fe200020006ff */
[----:B------:R-:W-:Y:S01]  /*100b0*/  HADD2.F32 R38, -RZ, R37.H0_H0 ;  /* 0x20000025ff267230 */ /* 0x000fe20000004100 */
[----:B------:R-:W-:Y:S01]  /*100c0*/  F2FP.F16.E4M3.UNPACK_B R40, R40 ;  /* 0x00000028ff28723e */ /* 0x000fe200020006ff */
[----:B------:R-:W-:Y:S02]  /*100d0*/  HADD2.F32 R25, -RZ, R31.H0_H0 ;  /* 0x2000001fff197230 */ /* 0x000fe40000004100 */
[----:B------:R-:W-:Y:S01]  /*100e0*/  FMUL.FTZ R41, R39, R53 ;  /* 0x0000003527297220 */ /* 0x000fe20000410000 */
[----:B------:R-:W-:Y:S01]  /*100f0*/  HADD2.F32 R36, -RZ, R29.H0_H0 ;  /* 0x2000001dff247230 */ /* 0x000fe20000004100 */
[----:B------:R-:W-:Y:S01]  /*10100*/  F2FP.F16.E4M3.UNPACK_B R4, R6 ;  /* 0x00000006ff04723e */ /* 0x000fe200020006ff */
[----:B------:R-:W-:-:S02]  /*10110*/  HADD2.F32 R45, -RZ, R45.H1_H1 ;  /* 0x3000002dff2d7230 */ /* 0x000fc40000004100 */
[C---:B------:R-:W-:Y:S01]  /*10120*/  FMUL.FTZ R42, R25.reuse, R38 ;  /* 0x00000026192a7220 */ /* 0x040fe20000410000 */
[----:B------:R-:W-:Y:S02]  /*10130*/  HADD2.F32 R30, -RZ, R30.H1_H1 ;  /* 0x3000001eff1e7230 */ /* 0x000fe40000004100 */
[----:B------:R-:W-:Y:S01]  /*10140*/  FMUL.FTZ R25, R25, R36 ;  /* 0x0000002419197220 */ /* 0x000fe20000410000 */
[----:B------:R-:W-:Y:S02]  /*10150*/  HADD2.F32 R21, -RZ, R11.H0_H0 ;  /* 0x2000000bff157230 */ /* 0x000fe40000004100 */
[-C--:B------:R-:W-:Y:S01]  /*10160*/  FMUL.FTZ R46, R39, R45.reuse ;  /* 0x0000002d272e7220 */ /* 0x080fe20000410000 */
[----:B------:R-:W-:Y:S02]  /*10170*/  HADD2.F32 R31, -RZ, R31.H1_H1 ;  /* 0x3000001fff1f7230 */ /* 0x000fe40000004100 */
[----:B------:R-:W-:Y:S01]  /*10180*/  FFMA.FTZ R62, R30, R45, -R41 ;  /* 0x0000002d1e3e7223 */ /* 0x000fe20000010829 */
[----:B------:R-:W-:-:S02]  /*10190*/  HADD2.F32 R11, -RZ, R11.H1_H1 ;  /* 0x3000000bff0b7230 */ /* 0x000fc40000004100 */
[C---:B------:R-:W-:Y:S01]  /*101a0*/  FFMA.FTZ R41, R21.reuse, R38, R25 ;  /* 0x0000002615297223 */ /* 0x040fe20000010019 */
[----:B------:R-:W-:Y:S01]  /*101b0*/  FFMA.FTZ R53, R30, R53, R46 ;  /* 0x000000351e357223 */ /* 0x000fe2000001002e */
[----:B------:R-:W-:Y:S02]  /*101c0*/  HADD2.F32 R38, -RZ, R37.H1_H1 ;  /* 0x30000025ff267230 */ /* 0x000fe40000004100 */
[----:B------:R-:W-:Y:S01]  /*101d0*/  FFMA.FTZ R39, R21, R36, -R42 ;  /* 0x0000002415277223 */ /* 0x000fe2000001082a */
[----:B------:R-:W-:Y:S01]  /*101e0*/  HADD2.F32 R30, -RZ, R29.H1_H1 ;  /* 0x3000001dff1e7230 */ /* 0x000fe20000004100 */
[----:B------:R-:W-:Y:S01]  /*101f0*/  F2FP.F16.E4M3.UNPACK_B R28, R6.H1 ;  /* 0x00000006ff1c723e */ /* 0x000fe200030006ff */
[----:B------:R-:W-:Y:S02]  /*10200*/  HADD2.F32 R36, -RZ, R47.H0_H0 ;  /* 0x2000002fff247230 */ /* 0x000fe40000004100 */
[----:B------:R-:W-:Y:S01]  /*10210*/  FMUL.FTZ R42, R31, R38 ;  /* 0x000000261f2a7220 */ /* 0x000fe20000410000 */
[----:B------:R-:W-:-:S02]  /*10220*/  HADD2.F32 R21, -RZ, R27.H0_H0 ;  /* 0x2000001bff157230 */ /* 0x000fc40000004100 */
[-C--:B------:R-:W-:Y:S01]  /*10230*/  FMUL.FTZ R31, R31, R30.reuse ;  /* 0x0000001e1f1f7220 */ /* 0x080fe20000410000 */
[----:B------:R-:W-:Y:S02]  /*10240*/  HADD2.F32 R27, -RZ, R27.H1_H1 ;  /* 0x3000001bff1b7230 */ /* 0x000fe40000004100 */
[C---:B------:R-:W-:Y:S01]  /*10250*/  FFMA.FTZ R48, R11.reuse, R30, -R42 ;  /* 0x0000001e0b307223 */ /* 0x040fe2000001082a */
[--C-:B------:R-:W-:Y:S02]  /*10260*/  HADD2.F32 R30, -RZ, R40.reuse.H0_H0 ;  /* 0x20000028ff1e7230 */ /* 0x100fe40000004100 */
[----:B------:R-:W-:Y:S01]  /*10270*/  FFMA.FTZ R50, R11, R38, R31 ;  /* 0x000000260b327223 */ /* 0x000fe2000001001f */
[----:B------:R-:W-:Y:S02]  /*10280*/  HADD2.F32 R11, -RZ, R7.H0_H0 ;  /* 0x20000007ff0b7230 */ /* 0x000fe40000004100 */
[----:B------:R-:W-:Y:S01]  /*10290*/  FMUL.FTZ R42, R21, R36 ;  /* 0x00000024152a7220 */ /* 0x000fe20000410000 */
[----:B------:R-:W-:Y:S01]  /*102a0*/  HADD2.F32 R38, -RZ, R47.H1_H1 ;  /* 0x3000002fff267230 */ /* 0x000fe20000004100 */
[----:B------:R-:W-:Y:S01]  /*102b0*/  F2FP.F16.E4M3.UNPACK_B R6, R26 ;  /* 0x0000001aff06723e */ /* 0x000fe200020006ff */
[----:B------:R-:W-:-:S02]  /*102c0*/  HADD2.F32 R40, -RZ, R40.H1_H1 ;  /* 0x30000028ff287230 */ /* 0x000fc40000004100 */
[-C--:B------:R-:W-:Y:S01]  /*102d0*/  FMUL.FTZ R46, R21, R30.reuse ;  /* 0x0000001e152e7220 */ /* 0x080fe20000410000 */
[----:B------:R-:W-:Y:S01]  /*102e0*/  FFMA.FTZ R42, R11, R30, -R42 ;  /* 0x0000001e0b2a7223 */ /* 0x000fe2000001082a */
[----:B------:R-:W-:Y:S01]  /*102f0*/  HADD2.F32 R7, -RZ, R7.H1_H1 ;  /* 0x30000007ff077230 */ /* 0x000fe20000004100 */
[----:B------:R-:W-:Y:S01]  /*10300*/  F2FP.F16.E4M3.UNPACK_B R26, R26.H1 ;  /* 0x0000001aff1a723e */ /* 0x000fe200030006ff */
[C---:B------:R-:W-:Y:S01]  /*10310*/  FMUL.FTZ R30, R27.reuse, R38 ;  /* 0x000000261b1e7220 */ /* 0x040fe20000410000 */
[----:B------:R-:W-:Y:S01]  /*10320*/  F2FP.F16.E4M3.UNPACK_B R25, R8.H1 ;  /* 0x00000008ff19723e */ /* 0x000fe200030006ff */
[----:B------:R-:W-:Y:S01]  /*10330*/  FMUL.FTZ R29, R27, R40 ;  /* 0x000000281b1d7220 */ /* 0x000fe20000410000 */
[----:B------:R-:W-:Y:S01]  /*10340*/  F2FP.F16.E4M3.UNPACK_B R21, R20.H1 ;  /* 0x00000014ff15723e */ /* 0x000fe200030006ff */
[----:B------:R-:W-:Y:S01]  /*10350*/  FFMA.FTZ R46, R11, R36, R46 ;  /* 0x000000240b2e7223 */ /* 0x000fe2000001002e */
[----:B------:R-:W-:Y:S01]  /*10360*/  FFMA.FTZ R27, R7, R40, -R30 ;  /* 0x00000028071b7223 */ /* 0x000fe2000001081e */
[----:B------:R-:W-:-:S02]  /*10370*/  HADD2.F32 R36, -RZ, R25.H0_H0 ;  /* 0x20000019ff247230 */ /* 0x000fc40000004100 */
[----:B------:R-:W-:Y:S01]  /*10380*/  FFMA.FTZ R29, R7, R38, R29 ;  /* 0x00000026071d7223 */ /* 0x000fe2000001001d */
[--C-:B------:R-:W-:Y:S01]  /*10390*/  HADD2.F32 R11, -RZ, R26.reuse.H0_H0 ;  /* 0x2000001aff0b7230 */ /* 0x100fe20000004100 */
[----:B------:R-:W-:Y:S01]  /*103a0*/  F2FP.F16.E4M3.UNPACK_B R20, R20 ;  /* 0x00000014ff14723e */ /* 0x000fe200020006ff */
[----:B------:R-:W-:Y:S01]  /*103b0*/  HADD2.F32 R30, -RZ, R21.H0_H0 ;  /* 0x20000015ff1e7230 */ /* 0x000fe20000004100 */
[----:B------:R-:W-:Y:S01]  /*103c0*/  F2FP.F16.E4M3.UNPACK_B R8, R8 ;  /* 0x00000008ff08723e */ /* 0x000fe200020006ff */
[----:B------:R-:W-:Y:S02]  /*103d0*/  HADD2.F32 R25, -RZ, R25.H1_H1 ;  /* 0x30000019ff197230 */ /* 0x000fe40000004100 */
[C---:B------:R-:W-:Y:S01]  /*103e0*/  FMUL.FTZ R38, R11.reuse, R36 ;  /* 0x000000240b267220 */ /* 0x040fe20000410000 */
[----:B------:R-:W-:Y:S02]  /*103f0*/  HADD2.F32 R26, -RZ, R26.H1_H1 ;  /* 0x3000001aff1a7230 */ /* 0x000fe40000004100 */
[----:B------:R-:W-:Y:S01]  /*10400*/  FMUL.FTZ R40, R11, R30 ;  /* 0x0000001e0b287220 */ /* 0x000fe20000410000 */
[----:B------:R-:W-:Y:S01]  /*10410*/  HADD2.F32 R21, -RZ, R21.H1_H1 ;  /* 0x30000015ff157230 */ /* 0x000fe20000004100 */
[----:B------:R-:W-:Y:S01]  /*10420*/  F2FP.SATFINITE.E4M3.F32.PACK_AB_MERGE_C R51, R52, R51, RZ ;  /* 0x000000333433723e */ /* 0x000fe200048070ff */
[----:B------:R-:W-:-:S02]  /*10430*/  HADD2.F32 R7, -RZ, R28.H0_H0 ;  /* 0x2000001cff077230 */ /* 0x000fc40000004100 */
[C---:B------:R-:W-:Y:S01]  /*10440*/  FMUL.FTZ R11, R26.reuse, R25 ;  /* 0x000000191a0b7220 */ /* 0x040fe20000410000 */
[----:B------:R-:W-:Y:S02]  /*10450*/  HADD2.F32 R28, -RZ, R28.H1_H1 ;  /* 0x3000001cff1c7230 */ /* 0x000fe40000004100 */
[----:B------:R-:W-:Y:S01]  /*10460*/  FMUL.FTZ R26, R26, R21 ;  /* 0x000000151a1a7220 */ /* 0x000fe20000410000 */
[----:B------:R-:W-:Y:S01]  /*10470*/  F2FP.SATFINITE.E4M3.F32.PACK_AB_MERGE_C R54, R54, R57, RZ ;  /* 0x000000393636723e */ /* 0x000fe200048070ff */
[C---:B------:R-:W-:Y:S01]  /*10480*/  FFMA.FTZ R38, R7.reuse, R30, -R38 ;  /* 0x0000001e07267223 */ /* 0x040fe20000010826 */
[----:B------:R-:W-:Y:S01]  /*10490*/  FFMA.FTZ R40, R7, R36, R40 ;  /* 0x0000002407287223 */ /* 0x000fe20000010028 */
[C---:B------:R-:W-:Y:S01]  /*104a0*/  FFMA.FTZ R43, R28.reuse, R21, -R11 ;  /* 0x000000151c2b7223 */ /* 0x040fe2000001080b */
[----:B------:R-:W-:Y:S01]  /*104b0*/  FFMA.FTZ R45, R28, R25, R26 ;  /* 0x000000191c2d7223 */ /* 0x000fe2000001001a */
[--C-:B------:R-:W-:Y:S01]  /*104c0*/  HADD2.F32 R11, -RZ, R20.reuse.H0_H0 ;  /* 0x20000014ff0b7230 */ /* 0x100fe20000004100 */
[----:B------:R-:W-:Y:S01]  /*104d0*/  F2FP.SATFINITE.E4M3.F32.PACK_AB_MERGE_C R5, R10, R5, R51 ;  /* 0x000000050a05723e */ /* 0x000fe20004807033 */
[----:B------:R-:W-:Y:S01]  /*104e0*/  HADD2.F32 R21, -RZ, R20.H1_H1 ;  /* 0x30000014ff157230 */ /* 0x000fe20000004100 */
[----:B------:R-:W-:Y:S01]  /*104f0*/  F2FP.SATFINITE.E4M3.F32.PACK_AB_MERGE_C R38, R43, R38, RZ ;  /* 0x000000262b26723e */ /* 0x000fe200048070ff */
[----:B------:R-:W-:Y:S01]  /*10500*/  HADD2.F32 R20, -RZ, R8.H0_H0 ;  /* 0x20000008ff147230 */ /* 0x000fe20000004100 */
[----:B------:R-:W-:Y:S01]  /*10510*/  F2FP.SATFINITE.E4M3.F32.PACK_AB_MERGE_C R40, R45, R40, RZ ;  /* 0x000000282d28723e */ /* 0x000fe200048070ff */
[----:B------:R-:W-:Y:S01]  /*10520*/  HADD2.F32 R7, -RZ, R6.H0_H0 ;  /* 0x20000006ff077230 */ /* 0x000fe20000004100 */
[----:B------:R-:W-:Y:S01]  /*10530*/  F2FP.SATFINITE.E4M3.F32.PACK_AB_MERGE_C R9, R24, R9, R54 ;  /* 0x000000091809723e */ /* 0x000fe20004807036 */
[----:B------:R-:W-:-:S02]  /*10540*/  HADD2.F32 R25, -RZ, R8.H1_H1 ;  /* 0x30000008ff197230 */ /* 0x000fc40000004100 */
[----:B------:R-:W-:Y:S02]  /*10550*/  HADD2.F32 R8, -RZ, R6.H1_H1 ;  /* 0x30000006ff087230 */ /* 0x000fe40000004100 */
[CC--:B------:R-:W-:Y:S01]  /*10560*/  FMUL.FTZ R31, R7.reuse, R20.reuse ;  /* 0x00000014071f7220 */ /* 0x0c0fe20000410000 */
[--C-:B------:R-:W-:Y:S02]  /*10570*/  HADD2.F32 R6, -RZ, R4.reuse.H0_H0 ;  /* 0x20000004ff067230 */ /* 0x100fe40000004100 */
[----:B------:R-:W-:Y:S01]  /*10580*/  FMUL.FTZ R7, R7, R11 ;  /* 0x0000000b07077220 */ /* 0x000fe20000410000 */
[----:B------:R-:W-:Y:S02]  /*10590*/  HADD2.F32 R4, -RZ, R4.H1_H1 ;  /* 0x30000004ff047230 */ /* 0x000fe40000004100 */
[C---:B------:R-:W-:Y:S01]  /*105a0*/  FMUL.FTZ R37, R8.reuse, R25 ;  /* 0x0000001908257220 */ /* 0x040fe20000410000 */
        /* <DEDUP_REMOVED lines=15> */
[----:B------:R-:W-:-:S05]  /*106a0*/  F2FP.SATFINITE.E4M3.F32.PACK_AB_MERGE_C R10, R25, R20, R40 ;  /* 0x00000014190a723e */ /* 0x000fca0004807028 */
[----:B------:R1:W-:Y:S02]  /*106b0*/  STS.128 [R0+0x18400], R8 ;  /* 0x0184000800007388 */ /* 0x0003e40000000c00 */
.L_x_1701:
[----:B------:R-:W-:Y:S05]  /*106c0*/  BSYNC B1 ;  /* 0x0000000000017941 */ /* 0x000fea0003800000 */
.L_x_1700:
[----:B------:R-:W-:Y:S05]  /*106d0*/  @P2 BRA `(.L_x_1682) ;  /* 0x0000000c00dc2947 */ /* 0x000fea0003800000 */
[----:B------:R-:W3:Y:S01]  /*106e0*/  LDL R51, [R1+0x34] ;  /* 0x0000340001337983 */ /* 0x000ee20000100800 */
[----:B01---5:R-:W-:Y:S02]  /*106f0*/  SHF.R.U32.HI R4, RZ, 0x8, R32 ;  /* 0x00000008ff047819 */ /* 0x023fe40000011620 */
[----:B------:R-:W-:Y:S02]  /*10700*/  LOP3.LUT R0, R32, 0xff, RZ, 0xc0, !PT ;  /* 0x000000ff20007812 */ /* 0x000fe400078ec0ff */
[----:B------:R-:W-:Y:S02]  /*10710*/  SHF.R.U32.HI R8, RZ, 0x8, R34 ;  /* 0x00000008ff087819 */ /* 0x000fe40000011622 */
[----:B------:R-:W-:Y:S02]  /*10720*/  LOP3.LUT R5, R4, 0xff, RZ, 0xc0, !PT ;  /* 0x000000ff04057812 */ /* 0x000fe400078ec0ff */
[----:B------:R-:W-:Y:S02]  /*10730*/  LEA.HI R3, R3, R214, RZ, 0x1c ;  /* 0x000000d603037211 */ /* 0x000fe400078fe0ff */
[----:B------:R-:W-:-:S02]  /*10740*/  LOP3.LUT R4, R34, 0xff, RZ, 0xc0, !PT ;  /* 0x000000ff22047812 */ /* 0x000fc400078ec0ff */
[----:B------:R-:W-:Y:S02]  /*10750*/  LOP3.LUT R9, R8, 0xff, RZ, 0xc0, !PT ;  /* 0x000000ff08097812 */ /* 0x000fe400078ec0ff */
[----:B--2---:R-:W-:Y:S02]  /*10760*/  PRMT R21, R5, 0x7604, R0 ;  /* 0x0000760405157816 */ /* 0x004fe40000000000 */
[----:B------:R-:W-:Y:S02]  /*10770*/  SHF.R.S32.HI R0, RZ, 0x1f, R3 ;  /* 0x0000001fff007819 */ /* 0x000fe40000011403 */
[----:B------:R-:W-:Y:S02]  /*10780*/  PRMT R25, R9, 0x7604, R4 ;  /* 0x0000760409197816 */ /* 0x000fe40000000004 */
[----:B------:R-:W-:Y:S01]  /*10790*/  LEA.HI R4, R0, R3, RZ, 0x2 ;  /* 0x0000000300047211 */ /* 0x000fe200078f10ff */
[----:B------:R-:W-:Y:S01]  /*107a0*/  IMAD.SHL.U32 R0, R3, 0x10, RZ ;  /* 0x0000001003007824 */ /* 0x000fe200078e00ff */
[----:B------:R-:W-:-:S02]  /*107b0*/  SHF.R.U32.HI R7, RZ, 0x8, R33 ;  /* 0x00000008ff077819 */ /* 0x000fc40000011621 */
[----:B------:R-:W-:Y:S01]  /*107c0*/  LOP3.LUT R6, R33, 0xff, RZ, 0xc0, !PT ;  /* 0x000000ff21067812 */ /* 0x000fe200078ec0ff */
[----:B------:R-:W-:Y:S01]  /*107d0*/  IMAD.SHL.U32 R4, R4, 0x800, RZ ;  /* 0x0000080004047824 */ /* 0x000fe200078e00ff */
[----:B------:R-:W-:Y:S02]  /*107e0*/  LOP3.LUT R3, R215, 0x30, R0, 0xf8, !PT ;  /* 0x00000030d7037812 */ /* 0x000fe400078ef800 */
[----:B------:R-:W-:Y:S02]  /*107f0*/  LOP3.LUT R7, R7, 0xff, RZ, 0xc0, !PT ;  /* 0x000000ff07077812 */ /* 0x000fe400078ec0ff */
[----:B------:R-:W-:Y:S02]  /*10800*/  SHF.R.U32.HI R8, RZ, 0x8, R12 ;  /* 0x00000008ff087819 */ /* 0x000fe4000001160c */
[----:B------:R-:W-:Y:S02]  /*10810*/  LOP3.LUT R3, R3, R216, RZ, 0x3c, !PT ;  /* 0x000000d803037212 */ /* 0x000fe400078e3cff */
[----:B------:R-:W-:-:S02]  /*10820*/  LOP3.LUT R0, R4, 0xffffe000, RZ, 0xc0, !PT ;  /* 0xffffe00004007812 */ /* 0x000fc400078ec0ff */
[----:B------:R-:W-:Y:S02]  /*10830*/  PRMT R20, R7, 0x7604, R6 ;  /* 0x0000760407147816 */ /* 0x000fe40000000006 */
[----:B------:R-:W-:Y:S02]  /*10840*/  LOP3.LUT R7, R12, 0xff, RZ, 0xc0, !PT ;  /* 0x000000ff0c077812 */ /* 0x000fe400078ec0ff */
[----:B------:R-:W-:Y:S02]  /*10850*/  LOP3.LUT R8, R8, 0xff, RZ, 0xc0, !PT ;  /* 0x000000ff08087812 */ /* 0x000fe400078ec0ff */
[----:B------:R-:W-:Y:S02]  /*10860*/  IADD3 R3, R3, R217, R0 ;  /* 0x000000d903037210 */ /* 0x000fe40007ffe000 */
[----:B------:R-:W-:Y:S02]  /*10870*/  PRMT R29, R8, 0x7604, R7 ;  /* 0x00007604081d7816 */ /* 0x000fe40000000007 */
[----:B------:R-:W-:Y:S01]  /*10880*/  SHF.R.U32.HI R6, RZ, 0x8, R35 ;  /* 0x00000008ff067819 */ /* 0x000fe20000011623 */
[----:B------:R-:W-:Y:S01]  /*10890*/  IMAD.IADD R0, R16, 0x1, R3 ;  /* 0x0000000110007824 */ /* 0x000fe200078e0203 */
[----:B------:R-:W-:-:S02]  /*108a0*/  SHF.R.U32.HI R8, RZ, 0x8, R13 ;  /* 0x00000008ff087819 */ /* 0x000fc4000001160d */
[----:B------:R-:W-:Y:S02]  /*108b0*/  LOP3.LUT R5, R35, 0xff, RZ, 0xc0, !PT ;  /* 0x000000ff23057812 */ /* 0x000fe400078ec0ff */
[----:B------:R-:W-:Y:S02]  /*108c0*/  LOP3.LUT R6, R6, 0xff, RZ, 0xc0, !PT ;  /* 0x000000ff06067812 */ /* 0x000fe400078ec0ff */
[----:B------:R-:W-:Y:S02]  /*108d0*/  LOP3.LUT R3, R8, 0xff, RZ, 0xc0, !PT ;  /* 0x000000ff08037812 */ /* 0x000fe400078ec0ff */
[----:B------:R-:W0:Y:S01]  /*108e0*/  LDS.128 R8, [R0+0x18400] ;  /* 0x0184000000087984 */ /* 0x000e220000000c00 */
[----:B------:R-:W-:Y:S02]  /*108f0*/  PRMT R24, R6, 0x7604, R5 ;  /* 0x0000760406187816 */ /* 0x000fe40000000005 */
[----:B------:R-:W-:Y:S02]  /*10900*/  SHF.R.U32.HI R31, RZ, 0x8, R15 ;  /* 0x00000008ff1f7819 */ /* 0x000fe4000001160f */
[----:B------:R-:W-:-:S02]  /*10910*/  LOP3.LUT R30, R15, 0xff, RZ, 0xc0, !PT ;  /* 0x000000ff0f1e7812 */ /* 0x000fc400078ec0ff */
[----:B------:R-:W-:Y:S02]  /*10920*/  LOP3.LUT R31, R31, 0xff, RZ, 0xc0, !PT ;  /* 0x000000ff1f1f7812 */ /* 0x000fe400078ec0ff */
[----:B------:R-:W-:Y:S02]  /*10930*/  LOP3.LUT R26, R13, 0xff, RZ, 0xc0, !PT ;  /* 0x000000ff0d1a7812 */ /* 0x000fe400078ec0ff */
[----:B------:R-:W-:Y:S02]  /*10940*/  SHF.R.U32.HI R28, RZ, 0x8, R14 ;  /* 0x00000008ff1c7819 */ /* 0x000fe4000001160e */
[----:B------:R-:W-:Y:S02]  /*10950*/  PRMT R30, R31, 0x7604, R30 ;  /* 0x000076041f1e7816 */ /* 0x000fe4000000001e */
[----:B------:R-:W-:Y:S02]  /*10960*/  PRMT R26, R3, 0x7604, R26 ;  /* 0x00007604031a7816 */ /* 0x000fe4000000001a */
[----:B------:R-:W-:-:S02]  /*10970*/  SHF.R.U32.HI R31, RZ, 0x10, R13 ;  /* 0x00000010ff1f7819 */ /* 0x000fc4000001160d */
[----:B------:R-:W-:Y:S02]  /*10980*/  LOP3.LUT R27, R14, 0xff, RZ, 0xc0, !PT ;  /* 0x000000ff0e1b7812 */ /* 0x000fe400078ec0ff */
[----:B------:R-:W-:Y:S01]  /*10990*/  LOP3.LUT R28, R28, 0xff, RZ, 0xc0, !PT ;  /* 0x000000ff1c1c7812 */ /* 0x000fe200078ec0ff */
[----:B------:R-:W-:Y:S01]  /*109a0*/  IMAD.U32 R31, R31, 0x10000, RZ ;  /* 0x000100001f1f7824 */ /* 0x000fe200078e00ff */
[----:B------:R-:W-:Y:S02]  /*109b0*/  SHF.R.U32.HI R3, RZ, 0x10, R33 ;  /* 0x00000010ff037819 */ /* 0x000fe40000011621 */
[----:B----4-:R-:W-:Y:S02]  /*109c0*/  SHF.R.U32.HI R39, RZ, 0x10, R15 ;  /* 0x00000010ff277819 */ /* 0x010fe4000001160f */
[----:B---3--:R-:W-:Y:S01]  /*109d0*/  PRMT R37, R28, 0x7604, R27 ;  /* 0x000076041c257816 */ /* 0x008fe2000000001b */
[----:B------:R-:W-:Y:S01]  /*109e0*/  IMAD.U32 R3, R3, 0x10000, RZ ;  /* 0x0001000003037824 */ /* 0x000fe200078e00ff */
[----:B------:R-:W-:Y:S01]  /*109f0*/  SHF.R.U32.HI R27, RZ, 0x10, R35 ;  /* 0x00000010ff1b7819 */ /* 0x000fe20000011623 */
[----:B------:R-:W-:Y:S01]  /*10a00*/  IMAD.U32 R39, R39, 0x10000, RZ ;  /* 0x0001000027277824 */ /* 0x000fe200078e00ff */
[----:B------:R-:W-:-:S02]  /*10a10*/  LOP3.LUT R21, R21, 0xff0000, R32, 0xf8, !PT ;  /* 0x00ff000015157812 */ /* 0x000fc400078ef820 */
[----:B------:R-:W-:Y:S01]  /*10a20*/  LOP3.LUT R31, R26, 0xff0000, R31, 0xf8, !PT ;  /* 0x00ff00001a1f7812 */ /* 0x000fe200078ef81f */
[----:B------:R-:W-:Y:S01]  /*10a30*/  IMAD.U32 R27, R27, 0x10000, RZ ;  /* 0x000100001b1b7824 */ /* 0x000fe200078e00ff */
[----:B------:R-:W-:Y:S02]  /*10a40*/  LOP3.LUT R3, R20, 0xff0000, R3, 0xf8, !PT ;  /* 0x00ff000014037812 */ /* 0x000fe400078ef803 */
[----:B------:R-:W-:Y:S02]  /*10a50*/  LOP3.LUT R39, R30, 0xff0000, R39, 0xf8, !PT ;  /* 0x00ff00001e277812 */ /* 0x000fe400078ef827 */
[----:B------:R-:W-:Y:S02]  /*10a60*/  LOP3.LUT R37, R37, 0xff0000, R14, 0xf8, !PT ;  /* 0x00ff000025257812 */ /* 0x000fe400078ef80e */
[----:B------:R-:W-:Y:S02]  /*10a70*/  LOP3.LUT R30, R21, 0xff000000, R32, 0xf8, !PT ;  /* 0xff000000151e7812 */ /* 0x000fe400078ef820 */
[----:B------:R-:W-:-:S02]  /*10a80*/  LOP3.LUT R36, R31, 0xff000000, R13, 0xf8, !PT ;  /* 0xff0000001f247812 */ /* 0x000fc400078ef80d */
[----:B------:R-:W-:Y:S02]  /*10a90*/  LOP3.LUT R25, R25, 0xff0000, R34, 0xf8, !PT ;  /* 0x00ff000019197812 */ /* 0x000fe400078ef822 */
[----:B------:R-:W-:Y:S02]  /*10aa0*/  LOP3.LUT R32, R3, 0xff000000, R33, 0xf8, !PT ;  /* 0xff00000003207812 */ /* 0x000fe400078ef821 */
[----:B------:R-:W-:Y:S02]  /*10ab0*/  LOP3.LUT R27, R24, 0xff0000, R27, 0xf8, !PT ;  /* 0x00ff0000181b7812 */ /* 0x000fe400078ef81b */
[----:B------:R-:W-:Y:S02]  /*10ac0*/  LOP3.LUT R29, R29, 0xff0000, R12, 0xf8, !PT ;  /* 0x00ff00001d1d7812 */ /* 0x000fe400078ef80c */
[----:B------:R-:W-:Y:S02]  /*10ad0*/  LOP3.LUT R40, R37, 0xff000000, R14, 0xf8, !PT ;  /* 0xff00000025287812 */ /* 0x000fe400078ef80e */
[----:B------:R-:W-:-:S02]  /*10ae0*/  F2FP.F16.E4M3.UNPACK_B R37, R36 ;  /* 0x00000024ff25723e */ /* 0x000fc400020006ff */
[-C--:B0-----:R-:W-:Y:S02]  /*10af0*/  F2FP.F16.E4M3.UNPACK_B R24, R9.reuse ;  /* 0x00000009ff18723e */ /* 0x081fe400020006ff */
[----:B------:R-:W-:Y:S01]  /*10b00*/  LOP3.LUT R20, R25, 0xff000000, R34, 0xf8, !PT ;  /* 0xff00000019147812 */ /* 0x000fe200078ef822 */
[--C-:B------:R-:W-:Y:S01]  /*10b10*/  HADD2.F32 R38, -RZ, R37.reuse.H0_H0 ;  /* 0x20000025ff267230 */ /* 0x100fe20000004100 */
[----:B------:R-:W-:Y:S01]  /*10b20*/  F2FP.F16.E4M3.UNPACK_B R31, R32 ;  /* 0x00000020ff1f723e */ /* 0x000fe200020006ff */
[----:B------:R-:W-:Y:S01]  /*10b30*/  HADD2.F32 R37, -RZ, R37.H1_H1 ;  /* 0x30000025ff257230 */ /* 0x000fe20000004100 */
[----:B------:R-:W-:Y:S02]  /*10b40*/  LOP3.LUT R34, R27, 0xff000000, R35, 0xf8, !PT ;  /* 0xff0000001b227812 */ /* 0x000fe400078ef823 */
[----:B------:R-:W-:Y:S01]  /*10b50*/  LOP3.LUT R35, R29, 0xff000000, R12, 0xf8, !PT ;  /* 0xff0000001d237812 */ /* 0x000fe200078ef80c */
[--C-:B------:R-:W-:Y:S01]  /*10b60*/  HADD2.F32 R33, -RZ, R31.reuse.H0_H0 ;  /* 0x2000001fff217230 */ /* 0x100fe20000004100 */
[----:B------:R-:W-:Y:S01]  /*10b70*/  F2FP.F16.E4M3.UNPACK_B R25, R9.H1 ;  /* 0x00000009ff19723e */ /* 0x000fe200030006ff */
[----:B------:R-:W-:Y:S01]  /*10b80*/  HADD2.F32 R31, -RZ, R31.H1_H1 ;  /* 0x3000001fff1f7230 */ /* 0x000fe20000004100 */
[----:B------:R-:W-:-:S02]  /*10b90*/  LOP3.LUT R41, R39, 0xff000000, R15, 0xf8, !PT ;  /* 0xff00000027297812 */ /* 0x000fc400078ef80f */
        /* <DEDUP_REMOVED lines=10> */
[----:B------:R-:W0:Y:S02]  /*10c40*/  LDS.128 R4, [R51+0x18400] ;  /* 0x0184000033047984 */ /* 0x000e240000000c00 */
[-C--:B0-----:R-:W-:Y:S02]  /*10c50*/  F2FP.F16.E4M3.UNPACK_B R12, R5.reuse ;  /* 0x00000005ff0c723e */ /* 0x081fe400020006ff */
[----:B------:R-:W-:Y:S01]  /*10c60*/  F2FP.F16.E4M3.UNPACK_B R13, R5.H1 ;  /* 0x00000005ff0d723e */ /* 0x000fe200030006ff */
[--C-:B------:R-:W-:Y:S01]  /*10c70*/  HADD2.F32 R5, -RZ, R24.reuse.H0_H0 ;  /* 0x20000018ff057230 */ /* 0x100fe20000004100 */
[-C--:B------:R-:W-:Y:S01]  /*10c80*/  F2FP.F16.E4M3.UNPACK_B R3, R6.reuse ;  /* 0x00000006ff03723e */ /* 0x080fe200020006ff */
[----:B------:R-:W-:Y:S01]  /*10c90*/  HADD2.F32 R24, -RZ, R24.H1_H1 ;  /* 0x30000018ff187230 */ /* 0x000fe20000004100 */
[----:B------:R-:W-:Y:S01]  /*10ca0*/  F2FP.F16.E4M3.UNPACK_B R14, R6.H1 ;  /* 0x00000006ff0e723e */ /* 0x000fe200030006ff */
[----:B------:R-:W-:-:S02]  /*10cb0*/  HADD2.F32 R6, -RZ, R12.H0_H0 ;  /* 0x2000000cff067230 */ /* 0x000fc40000004100 */
[CC--:B------:R-:W-:Y:S01]  /*10cc0*/  FMUL.FTZ R9, R5.reuse, R38.reuse ;  /* 0x0000002605097220 */ /* 0x0c0fe20000410000 */
[----:B------:R-:W-:Y:S01]  /*10cd0*/  FMUL.FTZ R39, R5, R33 ;  /* 0x0000002105277220 */ /* 0x000fe20000410000 */
[----:B------:R-:W-:Y:S02]  /*10ce0*/  HADD2.F32 R12, -RZ, R12.H1_H1 ;  /* 0x3000000cff0c7230 */ /* 0x000fe40000004100 */
[----:B------:R-:W-:Y:S01]  /*10cf0*/  FMUL.FTZ R43, R24, R37 ;  /* 0x00000025182b7220 */ /* 0x000fe20000410000 */
[C---:B------:R-:W-:Y:S01]  /*10d00*/  FFMA.FTZ R5, R6.reuse, R33, -R9 ;  /* 0x0000002106057223 */ /* 0x040fe20000010809 */
[----:B------:R-:W-:Y:S01]  /*10d10*/  FFMA.FTZ R9, R6, R38, R39 ;  /* 0x0000002606097223 */ /* 0x000fe20000010027 */
[----:B------:R-:W-:Y:S02]  /*10d20*/  HADD2.F32 R39, -RZ, R36.H0_H0 ;  /* 0x20000024ff277230 */ /* 0x000fe40000004100 */
[----:B------:R-:W-:Y:S01]  /*10d30*/  FMUL.FTZ R24, R24, R31 ;  /* 0x0000001f18187220 */ /* 0x000fe20000410000 */
[----:B------:R-:W-:-:S02]  /*10d40*/  HADD2.F32 R33, -RZ, R32.H0_H0 ;  /* 0x20000020ff217230 */ /* 0x000fc40000004100 */
[----:B------:R-:W-:Y:S01]  /*10d50*/  FFMA.FTZ R38, R12, R31, -R43 ;  /* 0x0000001f0c267223 */ /* 0x000fe2000001082b */
[----:B------:R-:W-:Y:S02]  /*10d60*/  HADD2.F32 R6, -RZ, R13.H0_H0 ;  /* 0x2000000dff067230 */ /* 0x000fe40000004100 */
[----:B------:R-:W-:Y:S01]  /*10d70*/  FMUL.FTZ R45, R10, R39 ;  /* 0x000000270a2d7220 */ /* 0x000fe20000410000 */
[----:B------:R-:W-:Y:S01]  /*10d80*/  FFMA.FTZ R42, R12, R37, R24 ;  /* 0x000000250c2a7223 */ /* 0x000fe20000010018 */
[----:B------:R-:W-:Y:S01]  /*10d90*/  FMUL.FTZ R10, R10, R33 ;  /* 0x000000210a0a7220 */ /* 0x000fe20000410000 */
[----:B------:R-:W-:Y:S01]  /*10da0*/  F2FP.F16.E4M3.UNPACK_B R24, R41 ;  /* 0x00000029ff18723e */ /* 0x000fe200020006ff */
[C---:B------:R-:W-:Y:S01]  /*10db0*/  FFMA.FTZ R45, R6.reuse, R33, -R45 ;  /* 0x00000021062d7223 */ /* 0x040fe2000001082d */
[-C--:B------:R-:W-:Y:S01]  /*10dc0*/  F2FP.F16.E4M3.UNPACK_B R12, R34.reuse ;  /* 0x00000022ff0c723e */ /* 0x080fe200020006ff */
        /* <DEDUP_REMOVED lines=8> */
[----:B------:R-:W-:Y:S01]  /*10e50*/  HADD2.F32 R32, -RZ, R32.H1_H1 ;  /* 0x30000020ff207230 */ /* 0x000fe20000004100 */
[----:B------:R-:W-:Y:S01]  /*10e60*/  F2FP.F16.E4M3.UNPACK_B R21, R7.H1 ;  /* 0x00000007ff15723e */ /* 0x000fe200030006ff */
[--C-:B------:R-:W-:Y:S02]  /*10e70*/  HADD2.F32 R31, -RZ, R12.reuse.H0_H0 ;  /* 0x2000000cff1f7230 */ /* 0x100fe40000004100 */
[C---:B------:R-:W-:Y:S01]  /*10e80*/  FMUL.FTZ R37, R10.reuse, R33 ;  /* 0x000000210a257220 */ /* 0x040fe20000410000 */
[----:B------:R-:W-:Y:S02]  /*10e90*/  HADD2.F32 R13, -RZ, R13.H1_H1 ;  /* 0x3000000dff0d7230 */ /* 0x000fe40000004100 */
[----:B------:R-:W-:Y:S01]  /*10ea0*/  FMUL.FTZ R25, R25, R32 ;  /* 0x0000002019197220 */ /* 0x000fe20000410000 */
[----:B------:R-:W-:Y:S02]  /*10eb0*/  HADD2.F32 R6, -RZ, R15.H0_H0 ;  /* 0x2000000fff067230 */ /* 0x000fe40000004100 */
[----:B------:R-:W-:Y:S01]  /*10ec0*/  FMUL.FTZ R10, R10, R31 ;  /* 0x0000001f0a0a7220 */ /* 0x000fe20000410000 */
[----:B------:R-:W-:-:S02]  /*10ed0*/  HADD2.F32 R12, -RZ, R12.H1_H1 ;  /* 0x3000000cff0c7230 */ /* 0x000fc40000004100 */
[C---:B------:R-:W-:Y:S01]  /*10ee0*/  FFMA.FTZ R36, R13.reuse, R36, R25 ;  /* 0x000000240d247223 */ /* 0x040fe20000010019 */
[----:B------:R-:W-:Y:S02]  /*10ef0*/  HADD2.F32 R24, -RZ, R24.H1_H1 ;  /* 0x30000018ff187230 */ /* 0x000fe40000004100 */
[C---:B------:R-:W-:Y:S01]  /*10f00*/  FFMA.FTZ R43, R6.reuse, R33, R10 ;  /* 0x00000021062b7223 */ /* 0x040fe2000001000a */
[----:B------:R-:W-:Y:S02]  /*10f10*/  HADD2.F32 R28, -RZ, R28.H1_H1 ;  /* 0x3000001cff1c7230 */ /* 0x000fe40000004100 */
[----:B------:R-:W-:Y:S01]  /*10f20*/  FFMA.FTZ R46, R13, R32, -R46 ;  /* 0x000000200d2e7223 */ /* 0x000fe2000001082e */
[----:B------:R-:W-:Y:S01]  /*10f30*/  FFMA.FTZ R37, R6, R31, -R37 ;  /* 0x0000001f06257223 */ /* 0x000fe20000010825 */
[----:B------:R-:W-:Y:S01]  /*10f40*/  HADD2.F32 R15, -RZ, R15.H1_H1 ;  /* 0x3000000fff0f7230 */ /* 0x000fe20000004100 */
[----:B------:R-:W-:Y:S01]  /*10f50*/  F2FP.F16.E4M3.UNPACK_B R7, R4 ;  /* 0x00000004ff07723e */ /* 0x000fe200020006ff */
[----:B------:R-:W-:-:S02]  /*10f60*/  HADD2.F32 R25, -RZ, R41.H0_H0 ;  /* 0x20000029ff197230 */ /* 0x000fc40000004100 */
[C---:B------:R-:W-:Y:S01]  /*10f70*/  FMUL.FTZ R32, R28.reuse, R24 ;  /* 0x000000181c207220 */ /* 0x040fe20000410000 */
[----:B------:R-:W-:Y:S02]  /*10f80*/  HADD2.F32 R10, -RZ, R29.H0_H0 ;  /* 0x2000001dff0a7230 */ /* 0x000fe40000004100 */
[-C--:B------:R-:W-:Y:S01]  /*10f90*/  FMUL.FTZ R31, R28, R12.reuse ;  /* 0x0000000c1c1f7220 */ /* 0x080fe20000410000 */
[--C-:B------:R-:W-:Y:S02]  /*10fa0*/  HADD2.F32 R13, -RZ, R34.reuse.H0_H0 ;  /* 0x20000022ff0d7230 */ /* 0x100fe40000004100 */
        /* <DEDUP_REMOVED lines=8> */
[----:B------:R-:W-:Y:S01]  /*11030*/  HADD2.F32 R24, -RZ, R41.H1_H1 ;  /* 0x30000029ff187230 */ /* 0x000fe20000004100 */
[----:B------:R-:W-:Y:S01]  /*11040*/  F2FP.F16.E4M3.UNPACK_B R4, R4.H1 ;  /* 0x00000004ff04723e */ /* 0x000fe200030006ff */
[----:B------:R-:W-:-:S02]  /*11050*/  HADD2.F32 R29, -RZ, R29.H1_H1 ;  /* 0x3000001dff1d7230 */ /* 0x000fc40000004100 */
[C---:B------:R-:W-:Y:S01]  /*11060*/  FFMA.FTZ R49, R6.reuse, R25, R10 ;  /* 0x0000001906317223 */ /* 0x040fe2000001000a */
[----:B------:R-:W-:Y:S02]  /*11070*/  HADD2.F32 R25, -RZ, R15.H0_H0 ;  /* 0x2000000fff197230 */ /* 0x000fe40000004100 */
[----:B------:R-:W-:Y:S01]  /*11080*/  FFMA.FTZ R47, R6, R13, -R33 ;  /* 0x0000000d062f7223 */ /* 0x000fe20000010821 */
        /* <DEDUP_REMOVED lines=9> */
[-C--:B------:R-:W-:Y:S01]  /*11120*/  FMUL.FTZ R10, R10, R13.reuse ;  /* 0x0000000d0a0a7220 */ /* 0x080fe20000410000 */
[----:B------:R-:W-:Y:S02]  /*11130*/  HADD2.F32 R21, -RZ, R15.H1_H1 ;  /* 0x3000000fff157230 */ /* 0x000fe40000004100 */
[C---:B------:R-:W-:Y:S01]  /*11140*/  FFMA.FTZ R29, R6.reuse, R13, -R29 ;  /* 0x0000000d061d7223 */ /* 0x040fe2000001081d */
[----:B------:R-:W-:Y:S02]  /*11150*/  HADD2.F32 R8, -RZ, R8.H1_H1 ;  /* 0x30000008ff087230 */ /* 0x000fe40000004100 */
[----:B------:R-:W-:Y:S01]  /*11160*/  FFMA.FTZ R24, R6, R25, R10 ;  /* 0x0000001906187223 */ /* 0x000fe2000001000a */
[----:B------:R-:W-:Y:S01]  /*11170*/  HADD2.F32 R13, -RZ, R12.H1_H1 ;  /* 0x3000000cff0d7230 */ /* 0x000fe20000004100 */
[----:B------:R-:W-:Y:S01]  /*11180*/  F2FP.F16.E4M3.UNPACK_B R35, R35 ;  /* 0x00000023ff23723e */ /* 0x000fe200020006ff */
[----:B------:R-:W-:Y:S01]  /*11190*/  HADD2.F32 R4, -RZ, R4.H1_H1 ;  /* 0x30000004ff047230 */ /* 0x000fe20000004100 */
[----:B------:R-:W-:Y:S01]  /*111a0*/  F2FP.F16.E4M3.UNPACK_B R30, R30 ;  /* 0x0000001eff1e723e */ /* 0x000fe200020006ff */
[C---:B------:R-:W-:Y:S01]  /*111b0*/  FMUL.FTZ R25, R8.reuse, R21 ;  /* 0x0000001508197220 */ /* 0x040fe20000410000 */
[-C--:B------:R-:W-:Y:S01]  /*111c0*/  FMUL.FTZ R8, R8, R13.reuse ;  /* 0x0000000d08087220 */ /* 0x080fe20000410000 */
[----:B------:R-:W-:Y:S01]  /*111d0*/  HADD2.F32 R15, -RZ, R35.H0_H0 ;  /* 0x20000023ff0f7230 */ /* 0x000fe20000004100 */
[----:B------:R-:W-:Y:S01]  /*111e0*/  F2FP.F16.E4M3.UNPACK_B R10, R40.H1 ;  /* 0x00000028ff0a723e */ /* 0x000fe200030006ff */
[----:B------:R-:W-:Y:S01]  /*111f0*/  FFMA.FTZ R28, R4, R13, -R25 ;  /* 0x0000000d041c7223 */ /* 0x000fe20000010819 */
[----:B------:R-:W-:-:S02]  /*11200*/  HADD2.F32 R6, -RZ, R11.H0_H0 ;  /* 0x2000000bff067230 */ /* 0x000fc40000004100 */
[----:B------:R-:W-:Y:S01]  /*11210*/  FFMA.FTZ R31, R4, R21, R8 ;  /* 0x00000015041f7223 */ /* 0x000fe20000010008 */
[--C-:B------:R-:W-:Y:S01]  /*11220*/  HADD2.F32 R13, -RZ, R30.reuse.H0_H0 ;  /* 0x2000001eff0d7230 */ /* 0x100fe20000004100 */
[----:B------:R-:W-:Y:S01]  /*11230*/  F2FP.F16.E4M3.UNPACK_B R40, R40 ;  /* 0x00000028ff28723e */ /* 0x000fe200020006ff */
[----:B------:R-:W-:Y:S02]  /*11240*/  HADD2.F32 R8, -RZ, R35.H1_H1 ;  /* 0x30000023ff087230 */ /* 0x000fe40000004100 */
[C---:B------:R-:W-:Y:S01]  /*11250*/  FMUL.FTZ R21, R6.reuse, R15 ;  /* 0x0000000f06157220 */ /* 0x040fe20000410000 */
[----:B------:R-:W-:Y:S02]  /*11260*/  HADD2.F32 R11, -RZ, R11.H1_H1 ;  /* 0x3000000bff0b7230 */ /* 0x000fe40000004100 */
[----:B------:R-:W-:Y:S01]  /*11270*/  FMUL.FTZ R25, R6, R13 ;  /* 0x0000000d06197220 */ /* 0x000fe20000410000 */
[----:B------:R-:W-:Y:S01]  /*11280*/  HADD2.F32 R4, -RZ, R7.H0_H0 ;  /* 0x20000007ff047230 */ /* 0x000fe20000004100 */
[----:B------:R-:W-:Y:S01]  /*11290*/  F2FP.SATFINITE.E4M3.F32.PACK_AB_MERGE_C R45, R46, R45, RZ ;  /* 0x0000002d2e2d723e */ /* 0x000fe200048070ff */
[----:B------:R-:W-:-:S02]  /*112a0*/  HADD2.F32 R30, -RZ, R30.H1_H1 ;  /* 0x3000001eff1e7230 */ /* 0x000fc40000004100 */
[C---:B------:R-:W-:Y:S01]  /*112b0*/  FMUL.FTZ R6, R11.reuse, R8 ;  /* 0x000000080b067220 */ /* 0x040fe20000410000 */
[----:B------:R-:W-:Y:S02]  /*112c0*/  HADD2.F32 R7, -RZ, R7.H1_H1 ;  /* 0x30000007ff077230 */ /* 0x000fe40000004100 */
[C---:B------:R-:W-:Y:S01]  /*112d0*/  FFMA.FTZ R21, R4.reuse, R13, -R21 ;  /* 0x0000000d04157223 */ /* 0x040fe20000010815 */
        /* <DEDUP_REMOVED lines=9> */
[----:B------:R-:W-:Y:S01]  /*11370*/  F2FP.SATFINITE.E4M3.F32.PACK_AB_MERGE_C R36, R36, R39, RZ ;  /* 0x000000272424723e */ /* 0x000fe200048070ff */
[----:B------:R-:W-:Y:S02]  /*11380*/  HADD2.F32 R8, -RZ, R4.H1_H1 ;  /* 0x30000004ff087230 */ /* 0x000fe40000004100 */
[C---:B------:R-:W-:Y:S01]  /*11390*/  FMUL.FTZ R13, R6.reuse, R11 ;  /* 0x0000000b060d7220 */ /* 0x040fe20000410000 */
[----:B------:R-:W-:Y:S02]  /*113a0*/  HADD2.F32 R4, -RZ, R14.H0_H0 ;  /* 0x2000000eff047230 */ /* 0x000fe40000004100 */
[----:B------:R-:W-:Y:S01]  /*113b0*/  FMUL.FTZ R15, R6, R7 ;  /* 0x00000007060f7220 */ /* 0x000fe20000410000 */
[----:B------:R-:W-:Y:S01]  /*113c0*/  HADD2.F32 R10, -RZ, R10.H1_H1 ;  /* 0x3000000aff0a7230 */ /* 0x000fe20000004100 */
[----:B------:R-:W-:Y:S01]  /*113d0*/  F2FP.SATFINITE.E4M3.F32.PACK_AB_MERGE_C R5, R38, R5, R45 ;  /* 0x000000052605723e */ /* 0x000fe2000480702d */
[----:B------:R-:W-:-:S02]  /*113e0*/  HADD2.F32 R27, -RZ, R27.H1_H1 ;  /* 0x3000001bff1b7230 */ /* 0x000fc40000004100 */
[----:B------:R-:W-:Y:S01]  /*113f0*/  FFMA.FTZ R32, R4, R7, -R13 ;  /* 0x0000000704207223 */ /* 0x000fe2000001080d */
[----:B------:R-:W-:Y:S01]  /*11400*/  HADD2.F32 R14, -RZ, R14.H1_H1 ;  /* 0x3000000eff0e7230 */ /* 0x000fe20000004100 */
[----:B------:R-:W-:Y:S01]  /*11410*/  F2FP.SATFINITE.E4M3.F32.PACK_AB_MERGE_C R9, R42, R9, R36 ;  /* 0x000000092a09723e */ /* 0x000fe20004807024 */
[----:B------:R-:W-:Y:S02]  /*11420*/  HADD2.F32 R6, -RZ, R26.H0_H0 ;  /* 0x2000001aff067230 */ /* 0x000fe40000004100 */
[C---:B------:R-:W-:Y:S01]  /*11430*/  FMUL.FTZ R7, R27.reuse, R10 ;  /* 0x0000000a1b077220 */ /* 0x040fe20000410000 */
[-C--:B------:R-:W-:Y:S01]  /*11440*/  FMUL.FTZ R13, R27, R8.reuse ;  /* 0x000000081b0d7220 */ /* 0x080fe20000410000 */
[----:B------:R-:W-:Y:S01]  /*11450*/  FFMA.FTZ R27, R4, R11, R15 ;  /* 0x0000000b041b7223 */ /* 0x000fe2000001000f */
        /* <DEDUP_REMOVED lines=8> */
[----:B------:R-:W-:Y:S01]  /*114e0*/  HADD2.F32 R20, -RZ, R20.H1_H1 ;  /* 0x30000014ff147230 */ /* 0x000fe20000004100 */
[----:B------:R-:W-:Y:S01]  /*114f0*/  F2FP.SATFINITE.E4M3.F32.PACK_AB_MERGE_C R32, R33, R32, RZ ;  /* 0x000000202120723e */ /* 0x000fe200048070ff */
[--C-:B------:R-:W-:Y:S02]  /*11500*/  HADD2.F32 R4, -RZ, R3.reuse.H0_H0 ;  /* 0x20000003ff047230 */ /* 0x100fe40000004100 */
[----:B------:R-:W-:Y:S01]  /*11510*/  FMUL.FTZ R14, R26, R40 ;  /* 0x000000281a0e7220 */ /* 0x000fe20000410000 */
[----:B------:R-:W-:-:S02]  /*11520*/  HADD2.F32 R3, -RZ, R3.H1_H1 ;  /* 0x30000003ff037230 */ /* 0x000fc40000004100 */
[-C--:B------:R-:W-:Y:S01]  /*11530*/  FMUL.FTZ R15, R26, R20.reuse ;  /* 0x000000141a0f7220 */ /* 0x080fe20000410000 */
[----:B------:R-:W-:Y:S01]  /*11540*/  F2FP.SATFINITE.E4M3.F32.PACK_AB_MERGE_C R27, R34, R27, RZ ;  /* 0x0000001b221b723e */ /* 0x000fe200048070ff */
        /* <DEDUP_REMOVED lines=8> */
[----:B------:R-:W-:Y:S02]  /*115d0*/  F2FP.SATFINITE.E4M3.F32.PACK_AB_MERGE_C R7, R48, R37, R7 ;  /* 0x000000253007723e */ /* 0x000fe40004807007 */
[----:B------:R-:W-:Y:S02]  /*115e0*/  F2FP.SATFINITE.E4M3.F32.PACK_AB_MERGE_C R4, R30, R21, R4 ;  /* 0x000000151e04723e */ /* 0x000fe40004807004 */
[----:B------:R-:W-:Y:S02]  /*115f0*/  F2FP.SATFINITE.E4M3.F32.PACK_AB_MERGE_C R6, R13, R6, R32 ;  /* 0x000000060d06723e */ /* 0x000fe40004807020 */
[----:B------:R-:W-:Y:S02]  /*11600*/  F2FP.SATFINITE.E4M3.F32.PACK_AB_MERGE_C R11, R50, R43, R11 ;  /* 0x0000002b320b723e */ /* 0x000fe4000480700b */
[----:B------:R-:W-:Y:S01]  /*11610*/  F2FP.SATFINITE.E4M3.F32.PACK_AB_MERGE_C R8, R12, R25, R8 ;  /* 0x000000190c08723e */ /* 0x000fe20004807008 */
[----:B------:R0:W-:Y:S01]  /*11620*/  STS.128 [R51+0x18400], R4 ;  /* 0x0184000433007388 */ /* 0x0001e20000000c00 */
[----:B------:R-:W-:-:S05]  /*11630*/  F2FP.SATFINITE.E4M3.F32.PACK_AB_MERGE_C R10, R15, R10, R27 ;  /* 0x0000000a0f0a723e */ /* 0x000fca000480701b */
[----:B------:R0:W-:Y:S02]  /*11640*/  STS.128 [R0+0x18400], R8 ;  /* 0x0184000800007388 */ /* 0x0001e40000000c00 */
.L_x_1682:
[----:B------:R-:W-:Y:S05]  /*11650*/  BSYNC B0 ;  /* 0x0000000000007941 */ /* 0x000fea0003800000 */
.L_x_1675:
        /* <DEDUP_REMOVED lines=8> */
.L_x_1673:
[----:B0--3--:R-:W-:-:S05]  /*116e0*/  IMAD.U32 R0, RZ, RZ, UR40 ;  /* 0x00000028ff007e24 */ /* 0x009fca000f8e00ff */
[----:B------:R-:W-:-:S13]  /*116f0*/  ISETP.NE.AND P0, PT, R0, 0x3, PT ;  /* 0x000000030000780c */ /* 0x000fda0003f05270 */
[----:B------:R-:W-:Y:S05]  /*11700*/  @!P0 BRA `(.L_x_1702) ;  /* 0x0000000000048947 */ /* 0x000fea0003800000 */
[----:B------:R-:W-:Y:S01]  /*11710*/  BPT.TRAP 0x1 ;  /* 0x000000040000795c */ /* 0x000fe20000300000 */
.L_x_1702:
[----:B-----5:R-:W-:Y:S01]  /*11720*/  IMAD R11, R17, 0x8, R16 ;  /* 0x00000008110b7824 */ /* 0x020fe200078e0210 */
[----:B------:R-:W-:-:S04]  /*11730*/  SHF.L.U32 R0, R201, 0x1f, RZ ;  /* 0x0000001fc9007819 */ /* 0x000fc800000006ff */
[----:B------:R0:W3:Y:S01]  /*11740*/  SYNCS.PHASECHK.TRANS64.TRYWAIT P1, [R11+URZ+0x2a830], R0 ;  /* 0x02a830000b0075a7 */ /* 0x0000e2000802017f */
[----:B------:R-:W-:Y:S05]  /*11750*/  @!P0 BRA `(.L_x_1703) ;  /* 0x0000000000048947 */ /* 0x000fea0003800000 */
[----:B------:R-:W-:Y:S01]  /*11760*/  BPT.TRAP 0x1 ;  /* 0x000000040000795c */ /* 0x000fe20000300000 */
.L_x_1703:
[----:B---3--:R-:W-:Y:S05]  /*11770*/  @P1 BRA `(.L_x_1704) ;  /* 0x0000000000081947 */ /* 0x008fea0003800000 */
[----:B------:R-:W3:Y:S02]  /*11780*/  SYNCS.PHASECHK.TRANS64.TRYWAIT P1, [R11+URZ+0x2a830], R0 ;  /* 0x02a830000b0075a7 */ /* 0x000ee4000802017f */
[----:B---3--:R-:W-:Y:S05]  /*11790*/  @!P1 BRA `(.L_x_1705) ;  /* 0x0000018400bc9947 */ /* 0x008fea0003800000 */
.L_x_1704:
[----:B------:R-:W-:Y:S05]  /*117a0*/  WARPSYNC.ALL ;  /* 0x0000000000007948 */ /* 0x000fea0003800000 */
[----:B0--3--:R-:W-:Y:S01]  /*117b0*/  VIADD R0, R16, 0x1e400 ;  /* 0x0001e40010007836 */ /* 0x009fe20000000000 */
[----:B------:R-:W-:Y:S01]  /*117c0*/  R2UR UR24, R44 ;  /* 0x000000002c1872ca */ /* 0x000fe200000e0000 */
[----:B--2---:R-:W-:Y:S01]  /*117d0*/  IMAD.MOV.U32 R5, RZ, RZ, -0x7fffffe0 ;  /* 0x80000020ff057424 */ /* 0x004fe200078e00ff */
[----:B----4-:R-:W-:Y:S01]  /*117e0*/  WARPGROUP.ARRIVE ;  /* 0x00000000000079c5 */ /* 0x010fe20000000000 */
[----:B------:R-:W-:Y:S01]  /*117f0*/  UMOV UR25, 0x80000020 ;  /* 0x8000002000197882 */ /* 0x000fe20000000000 */
[----:B------:R-:W-:Y:S01]  /*11800*/  SHF.R.U32.HI R0, RZ, 0x4, R0 ;  /* 0x00000004ff007819 */ /* 0x000fe20000011600 */
[----:B------:R-:W-:Y:S01]  /*11810*/  IMAD.MOV.U32 R9, RZ, RZ, -0x7fffffe0 ;  /* 0x80000020ff097424 */ /* 0x000fe200078e00ff */
[----:B------:R-:W-:Y:S01]  /*11820*/  R2UR UR27, R5 ;  /* 0x00000000051b72ca */ /* 0x000fe200000e0000 */
[----:B------:R-:W-:Y:S01]  /*11830*/  UMOV UR5, 0x80000020 ;  /* 0x8000002000057882 */ /* 0x000fe20000000000 */
[----:B------:R-:W-:Y:S01]  /*11840*/  LOP3.LUT R0, R0, 0x3fff, RZ, 0xc0, !PT ;  /* 0x00003fff00007812 */ /* 0x000fe200078ec0ff */
[----:B------:R-:W-:Y:S01]  /*11850*/  UMOV UR9, 0x80000020 ;  /* 0x8000002000097882 */ /* 0x000fe20000000000 */
[----:B------:R-:W-:Y:S01]  /*11860*/  R2UR UR7, R9 ;  /* 0x00000000090772ca */ /* 0x000fe200000e0000 */
[----:B------:R-:W-:Y:S01]  /*11870*/  IMAD.MOV.U32 R9, RZ, RZ, -0x7fffffe0 ;  /* 0x80000020ff097424 */ /* 0x000fe200078e00ff */
[----:B------:R-:W-:Y:S01]  /*11880*/  LOP3.LUT R7, R0, 0x10000, RZ, 0xfc, !PT ;  /* 0x0001000000077812 */ /* 0x000fe200078efcff */
[----:B------:R-:W-:Y:S01]  /*11890*/  ULOP3.LUT UR24, UR24, 0x10000, URZ, 0xfc, !UPT ;  /* 0x0001000018187892 */ /* 0x000fe2000f8efc3f */
[----:B------:R-:W-:Y:S01]  /*118a0*/  IMAD.MOV.U32 R5, RZ, RZ, -0x7fffffe0 ;  /* 0x80000020ff057424 */ /* 0x000fe200078e00ff */
[----:B------:R-:W-:Y:S01]  /*118b0*/  UMOV UR13, 0x80000020 ;  /* 0x80000020000d7882 */ /* 0x000fe20000000000 */
[----:B------:R-:W-:Y:S01]  /*118c0*/  R2UR UR11, R9 ;  /* 0x00000000090b72ca */ /* 0x000fe200000e0000 */
[----:B------:R-:W-:Y:S01]  /*118d0*/  IMAD R4, R17, 0x600, R7 ;  /* 0x0000060011047824 */ /* 0x000fe200078e0207 */
[----:B------:R-:W-:Y:S01]  /*118e0*/  UIADD3 UR4, UR24, 0x2, URZ ;  /* 0x0000000218047890 */ /* 0x000fe2000fffe03f */
[----:B------:R-:W-:Y:S01]  /*118f0*/  IMAD.MOV.U32 R9, RZ, RZ, -0x7fffffe0 ;  /* 0x80000020ff097424 */ /* 0x000fe200078e00ff */
[----:B------:R-:W-:Y:S01]  /*11900*/  UIADD3 UR8, UR24, 0x200, URZ ;  /* 0x0000020018087890 */ /* 0x000fe2000fffe03f */
[C---:B------:R-:W-:Y:S01]  /*11910*/  VIADD R8, R4.reuse, 0x2 ;  /* 0x0000000204087836 */ /* 0x040fe20000000000 */
[----:B------:R-:W-:Y:S01]  /*11920*/  R2UR UR26, R4 ;  /* 0x00000000041a72ca */ /* 0x000fe200000e0000 */
[----:B------:R-:W-:Y:S01]  /*11930*/  UIADD3 UR12, UR24, 0x202, URZ ;  /* 0x00000202180c7890 */ /* 0x000fe2000fffe03f */
[----:B------:R-:W-:Y:S01]  /*11940*/  R2UR UR15, R9 ;  /* 0x00000000090f72ca */ /* 0x000fe200000e0000 */
[----:B------:R-:W-:Y:S01]  /*11950*/  IMAD.MOV.U32 R9, RZ, RZ, -0x7fffffe0 ;  /* 0x80000020ff097424 */ /* 0x000fe200078e00ff */
[----:B------:R-:W-:Y:S01]  /*11960*/  R2UR UR6, R8 ;  /* 0x00000000080672ca */ /* 0x000fe200000e0000 */
[----:B------:R-:W-:Y:S01]  /*11970*/  VIADD R8, R4, 0x200 ;  /* 0x0000020004087836 */ /* 0x000fe20000000000 */
[----:B------:R-:W-:Y:S01]  /*11980*/  UIADD3 UR16, UR24, 0x400, URZ ;  /* 0x0000040018107890 */ /* 0x000fe2000fffe03f */
[----:B------:R-:W-:Y:S01]  /*11990*/  R2UR UR23, R5 ;  /* 0x00000000051772ca */ /* 0x000fe200000e0000 */
[----:B------:R-:W-:Y:S01]  /*119a0*/  UMOV UR17, 0x80000020 ;  /* 0x8000002000117882 */ /* 0x000fe20000000000 */
[----:B------:R-:W-:Y:S01]  /*119b0*/  R2UR UR19, R9 ;  /* 0x00000000091372ca */ /* 0x000fe200000e0000 */
[----:B------:R-:W-:Y:S01]  /*119c0*/  UIADD3 UR20, UR24, 0x402, URZ ;  /* 0x0000040218147890 */ /* 0x000fe2000fffe03f */
[----:B------:R-:W-:Y:S01]  /*119d0*/  R2UR UR10, R8 ;  /* 0x00000000080a72ca */ /* 0x000fe200000e0000 */
[----:B------:R-:W-:Y:S01]  /*119e0*/  VIADD R8, R4, 0x202 ;  /* 0x0000020204087836 */ /* 0x000fe20000000000 */
[----:B------:R-:W-:Y:S01]  /*119f0*/  QGMMA.64x128x32.F32.E4M3.E4M3 R24, gdesc[UR24], RZ, !UPT, gsb0 ;  /* 0x01e00000181879f3 */ /* 0x000fe2000c0008ff */
[----:B------:R-:W-:-:S03]  /*11a00*/  UMOV UR21, 0x80000020 ;  /* 0x8000002000157882 */ /* 0x000fc60000000000 */
[----:B------:R-:W-:Y:S01]  /*11a10*/  R2UR UR14, R8 ;  /* 0x00000000080e72ca */ /* 0x000fe200000e0000 */
[C---:B------:R-:W-:Y:S02]  /*11a20*/  VIADD R8, R4.reuse, 0x400 ;  /* 0x0000040004087836 */ /* 0x040fe40000000000 */
[----:B------:R-:W-:-:S03]  /*11a30*/  VIADD R4, R4, 0x402 ;  /* 0x0000040204047836 */ /* 0x000fc60000000000 */
[----:B------:R-:W-:Y:S02]  /*11a40*/  R2UR UR18, R8 ;  /* 0x00000000081272ca */ /* 0x000fe400000e0000 */
[----:B------:R-:W-:Y:S01]  /*11a50*/  R2UR UR22, R4 ;  /* 0x00000000041672ca */ /* 0x000fe200000e0000 */
        /* <DEDUP_REMOVED lines=18> */
.L_x_1706:
[----:B------:R-:W2:Y:S01]  /*11b80*/  LDL.LU R10, [R1] ;  /* 0x00000000010a7983 */ /* 0x000ea20000300800 */
[----:B------:R-:W0:Y:S01]  /*11b90*/  LDC R116, c[0x0][0x448] ;  /* 0x00011200ff747b82 */ /* 0x000e220000000800 */
[----:B------:R-:W-:Y:S01]  /*11ba0*/  IMAD.IADD R0, R227, 0x1, R212 ;  /* 0x00000001e3007824 */ /* 0x000fe200078e02d4 */
[----:B------:R-:W-:Y:S02]  /*11bb0*/  ULDC UR34, c[0x0][0x9dc] ;  /* 0x0002770000227ab9 */ /* 0x000fe40000000800 */
[----:B------:R-:W-:Y:S01]  /*11bc0*/  ULOP3.LUT UR6, URZ, UR34, URZ, 0x33, !UPT ;  /* 0x000000223f067292 */ /* 0x000fe2000f8e333f */
[----:B------:R-:W-:-:S03]  /*11bd0*/  IMAD.MOV.U32 R4, RZ, RZ, R0 ;  /* 0x000000ffff047224 */ /* 0x000fc600078e0000 */
[----:B------:R-:W3:Y:S01]  /*11be0*/  LDC.64 R8, c[0x0][0x9e0] ;  /* 0x00027800ff087b82 */ /* 0x000ee20000000a00 */
[----:B0-----:R-:W-:-:S13]  /*11bf0*/  ISETP.NE.AND P1, PT, R116, 0x1, PT ;  /* 0x000000017400780c */ /* 0x001fda0003f25270 */
[----:B-1----:R-:W0:Y:S08]  /*11c00*/  @P1 LDC R3, c[0x0][0x44c] ;  /* 0x00011300ff031b82 */ /* 0x002e300000000800 */
[----:B------:R-:W1:Y:S01]  /*11c10*/  @P1 LDC R6, c[0x0][0x450] ;  /* 0x00011400ff061b82 */ /* 0x000e620000000800 */
[----:B0-----:R-:W-:-:S04]  /*11c20*/  @P1 IMAD.HI.U32 R3, R0, R3, RZ ;  /* 0x0000000300031227 */ /* 0x001fc800078e00ff */
[----:B------:R-:W-:Y:S01]  /*11c30*/  VIADD R0, R11, 0x2a840 ;  /* 0x0002a8400b007836 */ /* 0x000fe20000000000 */
[----:B-1----:R-:W-:Y:S01]  /*11c40*/  @P1 SHF.R.U32.HI R4, RZ, R6, R3 ;  /* 0x00000006ff041219 */ /* 0x002fe20000011603 */
[----:B------:R-:W-:Y:S02]  /*11c50*/  IMAD.MOV.U32 R6, RZ, RZ, -0x80 ;  /* 0xffffff80ff067424 */ /* 0x000fe400078e00ff */
[----:B------:R-:W-:Y:S02]  /*11c60*/  IMAD.U32 R3, RZ, RZ, UR38 ;  /* 0x00000026ff037e24 */ /* 0x000fe4000f8e00ff */
[----:B------:R-:W0:Y:S01]  /*11c70*/  SHFL.IDX PT, R11, R4, RZ, 0x1c1f ;  /* 0x001c1fff040b7589 */ /* 0x000e2200000e0000 */
[----:B------:R-:W-:Y:S02]  /*11c80*/  IMAD R12, R89, R6, 0x80 ;  /* 0x00000080590c7424 */ /* 0x000fe400078e0206 */
[----:B------:R-:W-:Y:S02]  /*11c90*/  PRMT R0, R3, 0x654, R0 ;  /* 0x0000065403007816 */ /* 0x000fe40000000000 */
[----:B------:R-:W-:-:S02]  /*11ca0*/  VIADD R3, R12, 0x1 ;  /* 0x000000010c037836 */ /* 0x000fc40000000000 */
[----:B------:R1:W-:Y:S02]  /*11cb0*/  SYNCS.ARRIVE.TRANS64.RED.A1T0 RZ, [R0+URZ], RZ ;  /* 0x000000ff00ff79a7 */ /* 0x0003e4000810043f */
[----:B-1----:R-:W-:Y:S02]  /*11cc0*/  IMAD R0, R204, -0x2, R3 ;  /* 0xfffffffecc007824 */ /* 0x002fe400078e0203 */
[----:B------:R-:W-:-:S03]  /*11cd0*/  IMAD.IADD R3, R203, 0x1, R12 ;  /* 0x00000001cb037824 */ /* 0x000fc600078e020c */
[----:B------:R-:W-:Y:S01]  /*11ce0*/  IADD3 R5, -R202, R0, R203 ;  /* 0x00000000ca057210 */ /* 0x000fe20007ffe1cb */
[----:B------:R-:W-:-:S04]  /*11cf0*/  IMAD R14, R204, -0x2, R3 ;  /* 0xfffffffecc0e7824 */ /* 0x000fc800078e0203 */
[C---:B---3--:R-:W-:Y:S02]  /*11d00*/  IMAD.IADD R103, R5.reuse, 0x1, R8 ;  /* 0x0000000105677824 */ /* 0x048fe400078e0208 */
[----:B------:R-:W-:-:S03]  /*11d10*/  VIADD R20, R5, UR6 ;  /* 0x0000000605147c36 */ /* 0x000fc60008000000 */
[----:B0-----:R-:W-:Y:S01]  /*11d20*/  VIADDMNMX R0, R11, R103, R14, PT ;  /* 0x000000670b007246 */ /* 0x001fe2000380010e */
[----:B------:R-:W-:Y:S01]  /*11d30*/  IMAD.IADD R3, R20, 0x1, R11 ;  /* 0x0000000114037824 */ /* 0x000fe200078e020b */
[----:B--2---:R-:W-:-:S04]  /*11d40*/  LOP3.LUT R10, R10, 0xfffffff7, RZ, 0xc0, !PT ;  /* 0xfffffff70a0a7812 */ /* 0x004fc800078ec0ff */
[----:B------:R-:W-:Y:S02]  /*11d50*/  @P1 LOP3.LUT R10, R10, 0x8, RZ, 0xfc, !PT ;  /* 0x000000080a0a1812 */ /* 0x000fe400078efcff */
[----:B------:R-:W-:Y:S02]  /*11d60*/  ISETP.GE.AND P1, PT, R9, 0x1, PT ;  /* 0x000000010900780c */ /* 0x000fe40003f26270 */
[----:B------:R-:W-:-:S11]  /*11d70*/  LOP3.LUT R10, R10, 0xfffffffb, RZ, 0xc0, !PT ;  /* 0xfffffffb0a0a7812 */ /* 0x000fd600078ec0ff */
[----:B------:R-:W-:-:S05]  /*11d80*/  @P1 LOP3.LUT R10, R10, 0x4, RZ, 0xfc, !PT ;  /* 0x000000040a0a1812 */ /* 0x000fca00078efcff */
[----:B------:R0:W-:Y:S02]  /*11d90*/  STL [R1], R10 ;  /* 0x0000000a01007387 */ /* 0x0001e40000100800 */
[----:B0-----:R-:W-:Y:S01]  /*11da0*/  LEA R10, R89, 0xffffff80, 0x7 ;  /* 0xffffff80590a7811 */ /* 0x001fe200078e38ff */
[----:B------:R-:W-:Y:S06]  /*11db0*/  @!P1 BRA `(.L_x_1707) ;  /* 0x0000000000509947 */ /* 0x000fec0003800000 */
[----:B------:R-:W-:Y:S01]  /*11dc0*/  IADD3 R5, -R202, R203, R11 ;  /* 0x000000cbca057210 */ /* 0x000fe20007ffe10b */
[----:B------:R-:W-:Y:S03]  /*11dd0*/  BSSY B0, `(.L_x_1708) ;  /* 0x000000e000007945 */ /* 0x000fe60003800000 */
[----:B------:R-:W-:-:S13]  /*11de0*/  ISETP.GT.AND P1, PT, R5, -0x1, PT ;  /* 0xffffffff0500780c */ /* 0x000fda0003f24270 */
        /* <DEDUP_REMOVED lines=8> */
.L_x_1709:
[----:B------:R-:W-:-:S13]  /*11e70*/  ISETP.NE.AND P1, PT, R9, 0x1, PT ;  /* 0x000000010900780c */ /* 0x000fda0003f25270 */
[----:B------:R-:W0:Y:S02]  /*11e80*/  @P1 LDC.64 R90, c[0x0][0x9e8] ;  /* 0x00027a00ff5a1b82 */ /* 0x000e240000000a00 */
[----:B0-----:R-:W-:-:S05]  /*11e90*/  @P1 IMAD.HI.U32 R6, R5, R90, RZ ;  /* 0x0000005a05061227 */ /* 0x001fca00078e00ff */
[----:B------:R-:W-:-:S07]  /*11ea0*/  @P1 SHF.R.U32.HI R5, RZ, R91, R6 ;  /* 0x0000005bff051219 */ /* 0x000fce0000011606 */
.L_x_1710:
[----:B------:R-:W-:Y:S05]  /*11eb0*/  BSYNC B0 ;  /* 0x0000000000007941 */ /* 0x000fea0003800000 */
.L_x_1708:
[----:B------:R-:W-:-:S04]  /*11ec0*/  IMAD R5, R5, R9, -R10 ;  /* 0x0000000905057224 */ /* 0x000fc800078e0a0a */
[----:B------:R-:W-:-:S05]  /*11ed0*/  IMAD R6, R204, -0x2, R5 ;  /* 0xfffffffecc067824 */ /* 0x000fca00078e0205 */
[----:B------:R-:W-:Y:S02]  /*11ee0*/  VIMNMX R3, R3, R6, !PT ;  /* 0x0000000603037248 */ /* 0x000fe40007fe0100 */
[----:B------:R-:W-:-:S07]  /*11ef0*/  VIADDMNMX R0, R6, R9, R0, PT ;  /* 0x0000000906007246 */ /* 0x000fce0003800100 */
.L_x_1707:
[C---:B------:R-:W-:Y:S02]  /*11f00*/  ISETP.GE.AND P1, PT, R12.reuse, 0x2, PT ;  /* 0x000000020c00780c */ /* 0x040fe40003f26270 */
[C---:B------:R-:W-:Y:S02]  /*11f10*/  ISETP.GE.AND P6, PT, R12.reuse, 0x9, PT ;  /* 0x000000090c00780c */ /* 0x040fe40003fc6270 */
[----:B------:R-:W-:Y:S02]  /*11f20*/  ISETP.GT.AND P2, PT, R3, 0x1, !P1 ;  /* 0x000000010300780c */ /* 0x000fe40004f44270 */
[----:B------:R-:W-:Y:S02]  /*11f30*/  ISETP.GE.AND P3, PT, R12, 0xa, PT ;  /* 0x0000000a0c00780c */ /* 0x000fe40003f66270 */
[----:B------:R-:W-:Y:S02]  /*11f40*/  ISETP.LT.OR P2, PT, R0, 0x2, P2 ;  /* 0x000000020000780c */ /* 0x000fe40001741670 */
[----:B------:R-:W-:-:S02]  /*11f50*/  ISETP.GE.AND P5, PT, R12, 0x1, PT ;  /* 0x000000010c00780c */ /* 0x000fc40003fa6270 */
[----:B------:R-:W-:Y:S02]  /*11f60*/  FSEL R133, R25, -INF , !P2 ;  /* 0xff80000019857808 */ /* 0x000fe40005000000 */
[----:B------:R-:W-:-:S04]  /*11f70*/  ISETP.GT.AND P2, PT, R3, 0x8, !P6 ;  /* 0x000000080300780c */ /* 0x000fc80007744270 */
[----:B------:R-:W-:-:S04]  /*11f80*/  ISETP.LT.OR P2, PT, R0, 0x9, P2 ;  /* 0x000000090000780c */ /* 0x000fc80001741670 */
[----:B------:R-:W-:Y:S02]  /*11f90*/  FSEL R131, R28, -INF , !P2 ;  /* 0xff8000001c837808 */ /* 0x000fe40005000000 */
[----:B------:R-:W-:Y:S02]  /*11fa0*/  ISETP.GT.AND P2, PT, R3, 0x9, !P3 ;  /* 0x000000090300780c */ /* 0x000fe40005f44270 */
[----:B------:R-:W-:Y:S02]  /*11fb0*/  P2R R28, PR, RZ, 0x8 ;  /* 0x00000008ff1c7803 */ /* 0x000fe40000000000 */
[----:B------:R-:W-:Y:S02]  /*11fc0*/  ISETP.LT.OR P2, PT, R0, 0xa, P2 ;  /* 0x0000000a0000780c */ /* 0x000fe40001741670 */
[----:B------:R-:W-:Y:S02]  /*11fd0*/  ISETP.GE.AND P3, PT, R12, 0x11, PT ;  /* 0x000000110c00780c */ /* 0x000fe40003f66270 */
[----:B------:R-:W-:-:S02]  /*11fe0*/  FSEL R129, R29, -INF , !P2 ;  /* 0xff8000001d817808 */ /* 0x000fc40005000000 */
[C---:B------:R-:W-:Y:S02]  /*11ff0*/  ISETP.GT.AND P2, PT, R3.reuse, 0x10, !P3 ;  /* 0x000000100300780c */ /* 0x040fe40005f44270 */
        /* <DEDUP_REMOVED lines=140> */
[----:B------:R-:W-:Y:S02]  /*128c0*/  ISETP.GE.AND P4, PT, R9, 0x1, PT ;  /* 0x000000010900780c */ /* 0x000fe40003f86270 */
[----:B0-----:R-:W-:Y:S01]  /*128d0*/  VIADDMNMX R0, R3, R103, R14, PT ;  /* 0x0000006703007246 */ /* 0x001fe2000380010e */
[----:B------:R-:W-:-:S10]  /*128e0*/  IMAD.IADD R6, R20, 0x1, R3 ;  /* 0x0000000114067824 */ /* 0x000fd400078e0203 */
[----:B------:R-:W-:Y:S05]  /*128f0*/  @!P4 BRA `(.L_x_1711) ;  /* 0x000000000050c947 */ /* 0x000fea0003800000 */
        /* <DEDUP_REMOVED lines=11> */
.L_x_1713:
[----:B------:R-:W-:-:S13]  /*129b0*/  ISETP.NE.AND P4, PT, R9, 0x1, PT ;  /* 0x000000010900780c */ /* 0x000fda0003f85270 */
[----:B------:R-:W0:Y:S02]  /*129c0*/  @P4 LDC.64 R4, c[0x0][0x9e8] ;  /* 0x00027a00ff044b82 */ /* 0x000e240000000a00 */
[----:B0-----:R-:W-:-:S05]  /*129d0*/  @P4 IMAD.HI.U32 R4, R3, R4, RZ ;  /* 0x0000000403044227 */ /* 0x001fca00078e00ff */
[----:B------:R-:W-:-:S07]  /*129e0*/  @P4 SHF.R.U32.HI R3, RZ, R5, R4 ;  /* 0x00000005ff034219 */ /* 0x000fce0000011604 */
.L_x_1714:
[----:B------:R-:W-:Y:S05]  /*129f0*/  BSYNC B0 ;  /* 0x0000000000007941 */ /* 0x000fea0003800000 */
.L_x_1712:
[----:B------:R-:W-:-:S04]  /*12a00*/  IMAD R3, R3, R9, -R10 ;  /* 0x0000000903037224 */ /* 0x000fc800078e0a0a */
[----:B------:R-:W-:-:S05]  /*12a10*/  IMAD R3, R204, -0x2, R3 ;  /* 0xfffffffecc037824 */ /* 0x000fca00078e0203 */
[----:B------:R-:W-:Y:S02]  /*12a20*/  VIMNMX R6, R6, R3, !PT ;  /* 0x0000000306067248 */ /* 0x000fe40007fe0100 */
[----:B------:R-:W-:-:S07]  /*12a30*/  VIADDMNMX R0, R3, R9, R0, PT ;  /* 0x0000000903007246 */ /* 0x000fce0003800100 */
.L_x_1711:
[C---:B------:R-:W-:Y:S02]  /*12a40*/  ISETP.GT.AND P1, PT, R6.reuse, 0x1, !P1 ;  /* 0x000000010600780c */ /* 0x040fe40004f24270 */
[----:B------:R-:W-:Y:S02]  /*12a50*/  ISETP.GT.AND P6, PT, R6, 0x8, !P6 ;  /* 0x000000080600780c */ /* 0x000fe400077c4270 */
[C---:B------:R-:W-:Y:S02]  /*12a60*/  ISETP.LT.OR P1, PT, R0.reuse, 0x2, P1 ;  /* 0x000000020000780c */ /* 0x040fe40000f21670 */
[----:B------:R-:W-:Y:S02]  /*12a70*/  ISETP.LT.OR P6, PT, R0, 0x9, P6 ;  /* 0x000000090000780c */ /* 0x000fe400037c1670 */
[----:B------:R-:W-:Y:S02]  /*12a80*/  FSEL R27, R27, -INF , !P1 ;  /* 0xff8000001b1b7808 */ /* 0x000fe40004800000 */
[----:B------:R-:W-:-:S02]  /*12a90*/  ISETP.NE.AND P1, PT, R28, RZ, PT ;  /* 0x000000ff1c00720c */ /* 0x000fc40003f25270 */
[----:B------:R-:W-:Y:S02]  /*12aa0*/  FSEL R5, R30, -INF , !P6 ;  /* 0xff8000001e057808 */ /* 0x000fe40007000000 */
[----:B------:R-:W-:Y:S02]  /*12ab0*/  ISETP.GT.AND P1, PT, R6, 0x9, !P1 ;  /* 0x000000090600780c */ /* 0x000fe40004f24270 */
[----:B------:R-:W-:Y:S02]  /*12ac0*/  ISETP.NE.AND P6, PT, R32, RZ, PT ;  /* 0x000000ff2000720c */ /* 0x000fe40003fc5270 */
[----:B------:R-:W-:Y:S02]  /*12ad0*/  ISETP.LT.OR P1, PT, R0, 0xa, P1 ;  /* 0x0000000a0000780c */ /* 0x000fe40000f21670 */
[----:B------:R-:W-:Y:S02]  /*12ae0*/  ISETP.NE.AND P4, PT, R92, RZ, PT ;  /* 0x000000ff5c00720c */ /* 0x000fe40003f85270 */
        /* <DEDUP_REMOVED lines=9> */
[----:B------:R-:W-:Y:S02]  /*12b80*/  ISETP.NE.AND P6, PT, R102, RZ, PT ;  /* 0x000000ff6600720c */ /* 0x000fe40003fc5270 */
        /* <DEDUP_REMOVED lines=9> */
[----:B------:R-:W-:Y:S02]  /*12c20*/  ISETP.NE.AND P4, PT, R56, RZ, PT ;  /* 0x000000ff3800720c */ /* 0x000fe40003f85270 */
        /* <DEDUP_REMOVED lines=12> */
[----:B------:R-:W-:Y:S02]  /*12cf0*/  ISETP.NE.AND P1, PT, R40, RZ, PT ;  /* 0x000000ff2800720c */ /* 0x000fe40003f25270 */
[----:B------:R-:W-:Y:S02]  /*12d00*/  FMNMX.FTZ R4, R41, R4, !PT ;  /* 0x0000000429047209 */ /* 0x000fe40007810000 */
[----:B------:R-:W-:Y:S02]  /*12d10*/  ISETP.GT.AND P1, PT, R6, 0x21, !P1 ;  /* 0x000000210600780c */ /* 0x000fe40004f24270 */
[----:B------:R-:W-:Y:S02]  /*12d20*/  FMNMX.FTZ R4, R49, R4, !PT ;  /* 0x0000000431047209 */ /* 0x000fe40007810000 */
        /* <DEDUP_REMOVED lines=43> */
[C---:B------:R-:W-:Y:S01]  /*12fe0*/  ISETP.GT.AND P5, PT, R6.reuse, RZ, !P5 ;  /* 0x000000ff0600720c */ /* 0x040fe20006fa4270 */
[----:B------:R-:W0:Y:S01]  /*12ff0*/  SHFL.BFLY PT, R3, R4, 0x2, 0x1f ;  /* 0x0c401f0004037f89 */ /* 0x000e2200000e0000 */
[----:B------:R-:W-:Y:S02]  /*13000*/  FSEL R55, R55, -INF , !P1 ;  /* 0xff80000037377808 */ /* 0x000fe40004800000 */
[----:B------:R-:W-:Y:S02]  /*13010*/  ISETP.GT.AND P1, PT, R6, 0x40, !P6 ;  /* 0x000000400600780c */ /* 0x000fe40007724270 */
[----:B------:R-:W-:Y:S02]  /*13020*/  ISETP.NE.AND P6, PT, R76, RZ, PT ;  /* 0x000000ff4c00720c */ /* 0x000fe40003fc5270 */
[C---:B------:R-:W-:Y:S02]  /*13030*/  ISETP.LT.OR P1, PT, R0.reuse, 0x41, P1 ;  /* 0x000000410000780c */ /* 0x040fe40000f21670 */
[----:B------:R-:W-:-:S02]  /*13040*/  ISETP.LT.OR P5, PT, R0, 0x1, P5 ;  /* 0x000000010000780c */ /* 0x000fc40002fa1670 */
[----:B------:R-:W-:Y:S02]  /*13050*/  FSEL R119, R58, -INF , !P1 ;  /* 0xff8000003a777808 */ /* 0x000fe40004800000 */
[----:B------:R-:W-:Y:S02]  /*13060*/  ISETP.GT.AND P1, PT, R6, 0x41, !P4 ;  /* 0x000000410600780c */ /* 0x000fe40006724270 */
[----:B------:R-:W-:Y:S02]  /*13070*/  ISETP.NE.AND P4, PT, R114, RZ, PT ;  /* 0x000000ff7200720c */ /* 0x000fe40003f85270 */
[----:B------:R-:W-:Y:S02]  /*13080*/  ISETP.LT.OR P1, PT, R0, 0x42, P1 ;  /* 0x000000420000780c */ /* 0x000fe40000f21670 */
[----:B------:R-:W-:Y:S02]  /*13090*/  FSEL R26, R26, -INF , !P5 ;  /* 0xff8000001a1a7808 */ /* 0x000fe40006800000 */
[----:B------:R-:W-:-:S02]  /*130a0*/  FSEL R117, R59, -INF , !P1 ;  /* 0xff8000003b757808 */ /* 0x000fc40004800000 */
[----:B------:R-:W-:Y:S02]  /*130b0*/  ISETP.NE.AND P1, PT, R104, RZ, PT ;  /* 0x000000ff6800720c */ /* 0x000fe40003f25270 */
[----:B0-----:R-:W-:Y:S02]  /*130c0*/  FMNMX.FTZ R10, R4, R3, !PT ;  /* 0x00000003040a7209 */ /* 0x001fe40007810000 */
[C---:B------:R-:W-:Y:S02]  /*130d0*/  ISETP.GT.AND P1, PT, R6.reuse, 0x48, !P1 ;  /* 0x000000480600780c */ /* 0x040fe40004f24270 */
[----:B------:R-:W-:Y:S01]  /*130e0*/  ISETP.GT.AND P2, PT, R6, 0x71, !P2 ;  /* 0x000000710600780c */ /* 0x000fe20005744270 */
[----:B------:R-:W0:Y:S01]  /*130f0*/  SHFL.BFLY PT, R3, R10, 0x1, 0x1f ;  /* 0x0c201f000a037f89 */ /* 0x000e2200000e0000 */
[----:B------:R-:W-:Y:S02]  /*13100*/  ISETP.LT.OR P1, PT, R0, 0x49, P1 ;  /* 0x000000490000780c */ /* 0x000fe40000f21670 */
[----:B------:R-:W-:-:S02]  /*13110*/  ISETP.GT.AND P3, PT, R6, 0x78, !P3 ;  /* 0x000000780600780c */ /* 0x000fc40005f64270 */
[----:B------:R-:W-:Y:S02]  /*13120*/  FSEL R59, R62, -INF , !P1 ;  /* 0xff8000003e3b7808 */ /* 0x000fe40004800000 */
[----:B------:R-:W-:Y:S02]  /*13130*/  ISETP.NE.AND P1, PT, R60, RZ, PT ;  /* 0x000000ff3c00720c */ /* 0x000fe40003f25270 */
[----:B------:R-:W-:Y:S02]  /*13140*/  ISETP.LT.OR P2, PT, R0, 0x72, P2 ;  /* 0x000000720000780c */ /* 0x000fe40001741670 */
[----:B------:R-:W-:Y:S02]  /*13150*/  ISETP.GT.AND P1, PT, R6, 0x49, !P1 ;  /* 0x000000490600780c */ /* 0x000fe40004f24270 */
[C---:B------:R-:W-:Y:S02]  /*13160*/  ISETP.LT.OR P3, PT, R0.reuse, 0x79, P3 ;  /* 0x000000790000780c */ /* 0x040fe40001f61670 */
[----:B------:R-:W-:-:S02]  /*13170*/  ISETP.LT.OR P1, PT, R0, 0x4a, P1 ;  /* 0x0000004a0000780c */ /* 0x000fc40000f21670 */
[----:B------:R-:W-:Y:S02]  /*13180*/  FSEL R83, R83, -INF , !P2 ;  /* 0xff80000053537808 */ /* 0x000fe40005000000 */
[----:B------:R-:W-:Y:S02]  /*13190*/  FSEL R63, R63, -INF , !P1 ;  /* 0xff8000003f3f7808 */ /* 0x000fe40004800000 */
[----:B------:R-:W-:Y:S02]  /*131a0*/  ISETP.NE.AND P1, PT, R106, RZ, PT ;  /* 0x000000ff6a00720c */ /* 0x000fe40003f25270 */
[----:B0-----:R-:W-:Y:S02]  /*131b0*/  FMNMX.FTZ R3, R10, R3, !PT ;  /* 0x000000030a037209 */ /* 0x001fe40007810000 */
[----:B------:R-:W-:-:S03]  /*131c0*/  ISETP.GT.AND P1, PT, R6, 0x50, !P1 ;  /* 0x000000500600780c */ /* 0x000fc60004f24270 */
[----:B------:R-:W-:Y:S01]  /*131d0*/  FFMA.FTZ R139, R2, R3, -8 ;  /* 0xc1000000028b7423 */ /* 0x000fe20000010003 */
        /* <DEDUP_REMOVED lines=26> */
[----:B------:R-:W-:-:S04]  /*13380*/  ISETP.GT.AND P1, PT, R6, 0x69, !P6 ;  /* 0x000000690600780c */ /* 0x000fc80007724270 */
[----:B------:R-:W-:-:S04]  /*13390*/  ISETP.LT.OR P1, PT, R0, 0x6a, P1 ;  /* 0x0000006a0000780c */ /* 0x000fc80000f21670 */
[----:B------:R-:W-:Y:S02]  /*133a0*/  FSEL R79, R79, -INF , !P1 ;  /* 0xff8000004f4f7808 */ /* 0x000fe40004800000 */
[----:B------:R-:W-:Y:S02]  /*133b0*/  ISETP.GT.AND P1, PT, R6, 0x70, !P4 ;  /* 0x000000700600780c */ /* 0x000fe40006724270 */
[----:B------:R-:W-:Y:S02]  /*133c0*/  ISETP.NE.AND P4, PT, R12, RZ, PT ;  /* 0x000000ff0c00720c */ /* 0x000fe40003f85270 */
[----:B------:R-:W-:Y:S02]  /*133d0*/  FMNMX.FTZ R12, R26, R27, !PT ;  /* 0x0000001b1a0c7209 */ /* 0x000fe40007810000 */
[----:B------:R-:W-:Y:S02]  /*133e0*/  ISETP.LT.OR P1, PT, R0, 0x71, P1 ;  /* 0x000000710000780c */ /* 0x000fe40000f21670 */
[----:B------:R-:W-:-:S02]  /*133f0*/  FMNMX.FTZ R14, R5, R12, !PT ;  /* 0x0000000c050e7209 */ /* 0x000fc40007810000 */
[----:B------:R-:W-:Y:S02]  /*13400*/  FSEL R137, R82, -INF , !P1 ;  /* 0xff80000052897808 */ /* 0x000fe40004800000 */
[----:B------:R-:W-:Y:S02]  /*13410*/  FMNMX.FTZ R14, R31, R14, !PT ;  /* 0x0000000e1f0e7209 */ /* 0x000fe40007810000 */
[----:B------:R-:W-:Y:S02]  /*13420*/  FSETP.NEU.FTZ.AND P1, PT, R3, -INF , PT ;  /* 0xff8000000300780b */ /* 0x000fe40003f3d000 */
[----:B------:R-:W-:Y:S02]  /*13430*/  FMNMX.FTZ R14, R105, R14, !PT ;  /* 0x0000000e690e7209 */ /* 0x000fe40007810000 */
[----:B------:R-:W-:Y:S02]  /*13440*/  FSEL R139, R139, RZ, P1 ;  /* 0x000000ff8b8b7208 */ /* 0x000fe40000800000 */
[----:B------:R-:W-:-:S02]  /*13450*/  FMNMX.FTZ R14, R103, R14, !PT ;  /* 0x0000000e670e7209 */ /* 0x000fc40007810000 */
[----:B------:R-:W-:Y:S01]  /*13460*/  ISETP.GT.AND P1, PT, R6, 0x79, !P4 ;  /* 0x000000790600780c */ /* 0x000fe20006724270 */
[----:B------:R-:W-:-:S01]  /*13470*/  FFMA.FTZ R24, R2, R24, -R139 ;  /* 0x0000001802187223 */ /* 0x000fc2000001088b */
[----:B------:R-:W-:Y:S01]  /*13480*/  FMNMX.FTZ R20, R35, R14, !PT ;  /* 0x0000000e23147209 */ /* 0x000fe20007810000 */
[----:B------:R-:W-:-:S01]  /*13490*/  FFMA.FTZ R32, R2, R37, -R139 ;  /* 0x0000002502207223 */ /* 0x000fc2000001088b */
[C-C-:B------:R-:W-:Y:S01]  /*134a0*/  FFMA.FTZ R34, R2.reuse, R41, -R139.reuse ;  /* 0x0000002902227223 */ /* 0x140fe2000001088b */
[----:B------:R0:W-:Y:S01]  /*134b0*/  MUFU.EX2 R4, R24 ;  /* 0x0000001800047308 */ /* 0x0001e20000000800 */
[----:B------:R-:W-:Y:S01]  /*134c0*/  FMNMX.FTZ R20, R39, R20, !PT ;  /* 0x0000001427147209 */ /* 0x000fe20007810000 */
[--C-:B------:R-:W-:Y:S01]  /*134d0*/  FFMA.FTZ R41, R2, R49, -R139.reuse ;  /* 0x0000003102297223 */ /* 0x100fe2000001088b */
[----:B------:R-:W-:Y:S01]  /*134e0*/  ISETP.LT.OR P1, PT, R0, 0x7a, P1 ;  /* 0x0000007a0000780c */ /* 0x000fe20000f21670 */
[C-C-:B------:R-:W-:Y:S01]  /*134f0*/  FFMA.FTZ R36, R2.reuse, R45, -R139.reuse ;  /* 0x0000002d02247223 */ /* 0x140fe2000001088b */
[----:B------:R-:W-:Y:S01]  /*13500*/  FMNMX.FTZ R20, R109, R20, !PT ;  /* 0x000000146d147209 */ /* 0x000fe20007810000 */
[--C-:B------:R-:W-:Y:S01]  /*13510*/  FFMA.FTZ R45, R2, R53, -R139.reuse ;  /* 0x00000035022d7223 */ /* 0x100fe2000001088b */
[----:B------:R-:W-:Y:S01]  /*13520*/  FSEL R49, R86, -INF , !P3 ;  /* 0xff80000056317808 */ /* 0x000fe20005800000 */
[C-C-:B------:R-:W-:Y:S01]  /*13530*/  FFMA.FTZ R53, R2.reuse, R57, -R139.reuse ;  /* 0x0000003902357223 */ /* 0x140fe2000001088b */
[----:B------:R-:W-:Y:S01]  /*13540*/  FMNMX.FTZ R20, R43, R20, !PT ;  /* 0x000000142b147209 */ /* 0x000fe20007810000 */
[C-C-:B------:R-:W-:Y:S01]  /*13550*/  FFMA.FTZ R133, R2.reuse, R133, -R139.reuse ;  /* 0x0000008502857223 */ /* 0x140fe2000001088b */
[----:B------:R-:W-:Y:S01]  /*13560*/  FSEL R87, R87, -INF , !P1 ;  /* 0xff80000057577808 */ /* 0x000fe20004800000 */
[C-C-:B------:R-:W-:Y:S01]  /*13570*/  FFMA.FTZ R10, R2.reuse, R131, -R139.reuse ;  /* 0x00000083020a7223 */ /* 0x140fe2000001088b */
[----:B0-----:R-:W-:Y:S01]  /*13580*/  FMNMX.FTZ R24, R107, R20, !PT ;  /* 0x000000146b187209 */ /* 0x001fe20007810000 */
[C-C-:B------:R-:W-:Y:S01]  /*13590*/  FFMA.FTZ R129, R2.reuse, R129, -R139.reuse ;  /* 0x0000008102817223 */ /* 0x140fe2000001088b */
[----:B------:R-:W-:-:S01]  /*135a0*/  FFMA.FTZ R123, R2, R123, -R139 ;  /* 0x0000007b027b7223 */ /* 0x000fc2000001088b */
[----:B------:R-:W-:Y:S01]  /*135b0*/  MUFU.EX2 R133, R133 ;  /* 0x0000008500857308 */ /* 0x000fe20000000800 */
[----:B------:R-:W-:Y:S01]  /*135c0*/  FMNMX.FTZ R24, R47, R24, !PT ;  /* 0x000000182f187209 */ /* 0x000fe20007810000 */
[C-C-:B------:R-:W-:Y:S01]  /*135d0*/  FFMA.FTZ R115, R2.reuse, R115, -R139.reuse ;  /* 0x0000007302737223 */ /* 0x140fe2000001088b */
[----:B------:R-:W-:-:S01]  /*135e0*/  FFMA.FTZ R101, R2, R101, -R139 ;  /* 0x0000006502657223 */ /* 0x000fc2000001088b */
[C-C-:B------:R-:W-:Y:S01]  /*135f0*/  FFMA.FTZ R99, R2.reuse, R99, -R139.reuse ;  /* 0x0000006302637223 */ /* 0x140fe2000001088b */
[----:B------:R-:W-:Y:S01]  /*13600*/  FMNMX.FTZ R24, R113, R24, !PT ;  /* 0x0000001871187209 */ /* 0x000fe20007810000 */
        /* <DEDUP_REMOVED lines=8> */
[--C-:B------:R-:W-:Y:S01]  /*13690*/  FFMA.FTZ R13, R2, R13, -R139.reuse ;  /* 0x0000000d020d7223 */ /* 0x100fe2000001088b */
[----:B------:R-:W-:Y:S01]  /*136a0*/  ISETP.NE.AND P4, PT, R116, 0x1, PT ;  /* 0x000000017400780c */ /* 0x000fe20003f85270 */
        /* <DEDUP_REMOVED lines=8> */
[----:B------:R-:W0:Y:S01]  /*13730*/  MUFU.EX2 R129, R129 ;  /* 0x0000008100817308 */ /* 0x000e220000000800 */
[----:B------:R-:W-:Y:S01]  /*13740*/  FMNMX.FTZ R28, R117, R28, !PT ;  /* 0x0000001c751c7209 */ /* 0x000fe20007810000 */
[C-C-:B------:R-:W-:Y:S01]  /*13750*/  FFMA.FTZ R44, R2.reuse, R85, -R139.reuse ;  /* 0x00000055022c7223 */ /* 0x140fe2000001088b */
[----:B------:R-:W-:-:S01]  /*13760*/  FFMA.FTZ R15, R2, R15, -R139 ;  /* 0x0000000f020f7223 */ /* 0x000fc2000001088b */
[----:B------:R-:W-:Y:S01]  /*13770*/  FFMA.FTZ R42, R2, R81, -R139 ;  /* 0x00000051022a7223 */ /* 0x000fe2000001088b */
[----:B------:R-:W-:-:S03]  /*13780*/  FMNMX.FTZ R30, R59, R28, !PT ;  /* 0x0000001c3b1e7209 */ /* 0x000fc60007810000 */
[----:B------:R-:W-:Y:S01]  /*13790*/  MUFU.EX2 R12, R123 ;  /* 0x0000007b000c7308 */ /* 0x000fe20000000800 */
[----:B------:R-:W-:-:S04]  /*137a0*/  FMNMX.FTZ R30, R63, R30, !PT ;  /* 0x0000001e3f1e7209 */ /* 0x000fc80007810000 */
[----:B------:R-:W-:-:S03]  /*137b0*/  FMNMX.FTZ R30, R121, R30, !PT ;  /* 0x0000001e791e7209 */ /* 0x000fc60007810000 */
[----:B------:R-:W-:Y:S01]  /*137c0*/  MUFU.EX2 R115, R115 ;  /* 0x0000007300737308 */ /* 0x000fe20000000800 */
[----:B------:R-:W-:Y:S02]  /*137d0*/  FMNMX.FTZ R30, R67, R30, !PT ;  /* 0x0000001e431e7209 */ /* 0x000fe40007810000 */
[----:B0-----:R-:W-:Y:S02]  /*137e0*/  F2FP.SATFINITE.E4M3.F32.PACK_AB_MERGE_C R196, R129, R10, RZ ;  /* 0x0000000a81c4723e */ /* 0x001fe400048070ff */
[----:B------:R-:W-:Y:S02]  /*137f0*/  FMNMX.FTZ R32, R125, R30, !PT ;  /* 0x0000001e7d207209 */ /* 0x000fe40007810000 */
[----:B------:R-:W-:Y:S01]  /*13800*/  F2FP.SATFINITE.E4M3.F32.PACK_AB_MERGE_C R196, R133, R4, R196 ;  /* 0x0000000485c4723e */ /* 0x000fe200048070c4 */
[----:B------:R-:W-:Y:S01]  /*13810*/  MUFU.EX2 R14, R101 ;  /* 0x00000065000e7308 */ /* 0x000fe20000000800 */
[----:B------:R-:W-:-:S04]  /*13820*/  FMNMX.FTZ R32, R71, R32, !PT ;  /* 0x0000002047207209 */ /* 0x000fc80007810000 */
[----:B------:R-:W-:-:S03]  /*13830*/  FMNMX.FTZ R32, R127, R32, !PT ;  /* 0x000000207f207209 */ /* 0x000fc60007810000 */
[----:B------:R-:W0:Y:S01]  /*13840*/  MUFU.EX2 R99, R99 ;  /* 0x0000006300637308 */ /* 0x000e220000000800 */
[----:B------:R-:W-:-:S04]  /*13850*/  FMNMX.FTZ R32, R75, R32, !PT ;  /* 0x000000204b207209 */ /* 0x000fc80007810000 */
        /* <DEDUP_REMOVED lines=9> */
[----:B------:R0:W-:Y:S01]  /*138f0*/  MUFU.EX2 R30, R36 ;  /* 0x00000024001e7308 */ /* 0x0001e20000000800 */
[----:B------:R-:W-:-:S05]  /*13900*/  FMNMX.FTZ R0, R87, R0, !PT ;  /* 0x0000000057007209 */ /* 0x000fca0007810000 */
[----:B------:R-:W1:Y:S02]  /*13910*/  SHFL.BFLY PT, R57, R0, 0x2, 0x1f ;  /* 0x0c401f0000397f89 */ /* 0x000e6400000e0000 */
[----:B------:R-:W-:Y:S01]  /*13920*/  MUFU.EX2 R37, R37 ;  /* 0x0000002500257308 */ /* 0x000fe20000000800 */
[----:B0-----:R-:W-:-:S01]  /*13930*/  FFMA.FTZ R36, R2, R33, -R139 ;  /* 0x0000002102247223 */ /* 0x001fc2000001088b */
[----:B------:R-:W-:-:S06]  /*13940*/  FFMA.FTZ R33, R2, R61, -R139 ;  /* 0x0000003d02217223 */ /* 0x000fcc000001088b */
[----:B------:R0:W-:Y:S08]  /*13950*/  MUFU.EX2 R28, R34 ;  /* 0x00000022001c7308 */ /* 0x0001f00000000800 */
[----:B------:R-:W-:Y:S01]  /*13960*/  MUFU.EX2 R41, R41 ;  /* 0x0000002900297308 */ /* 0x000fe20000000800 */
[----:B0-----:R-:W-:-:S01]  /*13970*/  FFMA.FTZ R34, R2, R65, -R139 ;  /* 0x0000004102227223 */ /* 0x001fc2000001088b */
[----:B-1----:R-:W-:-:S06]  /*13980*/  FMNMX.FTZ R57, R0, R57, !PT ;  /* 0x0000003900397209 */ /* 0x002fcc0007810000 */
[----:B------:R-:W-:Y:S01]  /*13990*/  MUFU.EX2 R45, R45 ;  /* 0x0000002d002d7308 */ /* 0x000fe20000000800 */
[----:B------:R-:W0:Y:S07]  /*139a0*/  SHFL.BFLY PT, R0, R57, 0x1, 0x1f ;  /* 0x0c201f0039007f89 */ /* 0x000e2e00000e0000 */
[----:B------:R1:W-:Y:S08]  /*139b0*/  MUFU.EX2 R32, R36 ;  /* 0x0000002400207308 */ /* 0x0003f00000000800 */
[----:B------:R-:W-:Y:S01]  /*139c0*/  MUFU.EX2 R33, R33 ;  /* 0x0000002100217308 */ /* 0x000fe20000000800 */
[----:B-1----:R-:W-:-:S07]  /*139d0*/  FFMA.FTZ R36, R2, R69, -R139 ;  /* 0x0000004502247223 */ /* 0x002fce000001088b */
[----:B------:R-:W-:Y:S01]  /*139e0*/  MUFU.EX2 R6, R95 ;  /* 0x0000005f00067308 */ /* 0x000fe20000000800 */
[----:B0-----:R-:W-:-:S04]  /*139f0*/  FMNMX.FTZ R0, R57, R0, !PT ;  /* 0x0000000039007209 */ /* 0x001fc80007810000 */
[----:B------:R-:W-:Y:S01]  /*13a00*/  FSETP.NEU.FTZ.AND P1, PT, R0, -INF , PT ;  /* 0xff8000000000780b */ /* 0x000fe20003f3d000 */
[----:B------:R-:W-:-:S02]  /*13a10*/  FFMA.FTZ R50, R2, R0, -8 ;  /* 0xc100000002327423 */ /* 0x000fc40000010000 */
[----:B------:R-:W-:Y:S03]  /*13a20*/  MUFU.EX2 R53, R53 ;  /* 0x0000003500357308 */ /* 0x000fe60000000800 */
[----:B------:R-:W-:-:S05]  /*13a30*/  FSEL R50, R50, RZ, P1 ;  /* 0x000000ff32327208 */ /* 0x000fca0000800000 */
[----:B------:R-:W-:Y:S01]  /*13a40*/  MUFU.EX2 R29, R29 ;  /* 0x0000001d001d7308 */ /* 0x000fe20000000800 */
[----:B------:R-:W-:-:S01]  /*13a50*/  FFMA.FTZ R26, R2, R26, -R50 ;  /* 0x0000001a021a7223 */ /* 0x000fc20000010832 */
        /* <DEDUP_REMOVED lines=14> */
[----:B------:R-:W0:Y:S01]  /*13b40*/  MUFU.EX2 R27, R27 ;  /* 0x0000001b001b7308 */ /* 0x000e220000000800 */
[----:B------:R-:W-:-:S01]  /*13b50*/  FFMA.FTZ R56, R2, R117, -R50 ;  /* 0x0000007502387223 */ /* 0x000fc20000010832 */
[C-C-:B------:R-:W-:Y:S01]  /*13b60*/  FFMA.FTZ R59, R2.reuse, R59, -R50.reuse ;  /* 0x0000003b023b7223 */ /* 0x140fe20000010832 */
[----:B------:R-:W-:-:S01]  /*13b70*/  FFMA.FTZ R63, R2, R63, -R50 ;  /* 0x0000003f023f7223 */ /* 0x000fc20000010832 */
[C-C-:B------:R-:W-:Y:S01]  /*13b80*/  FFMA.FTZ R121, R2.reuse, R121, -R50.reuse ;  /* 0x0000007902797223 */ /* 0x140fe20000010832 */
[----:B------:R-:W-:-:S01]  /*13b90*/  FFMA.FTZ R67, R2, R67, -R50 ;  /* 0x0000004302437223 */ /* 0x000fc20000010832 */
[C-C-:B------:R-:W-:Y:S01]  /*13ba0*/  FFMA.FTZ R125, R2.reuse, R125, -R50.reuse ;  /* 0x0000007d027d7223 */ /* 0x140fe20000010832 */
[----:B------:R-:W-:-:S01]  /*13bb0*/  FFMA.FTZ R71, R2, R71, -R50 ;  /* 0x0000004702477223 */ /* 0x000fc20000010832 */
[----:B------:R1:W-:Y:S01]  /*13bc0*/  MUFU.EX2 R57, R48 ;  /* 0x0000003000397308 */ /* 0x0003e20000000800 */
[----:B------:R-:W-:-:S01]  /*13bd0*/  FFMA.FTZ R127, R2, R127, -R50 ;  /* 0x0000007f027f7223 */ /* 0x000fc20000010832 */
[C-C-:B------:R-:W-:Y:S01]  /*13be0*/  FFMA.FTZ R75, R2.reuse, R75, -R50.reuse ;  /* 0x0000004b024b7223 */ /* 0x140fe20000010832 */
[----:B------:R-:W-:-:S01]  /*13bf0*/  FFMA.FTZ R135, R2, R135, -R50 ;  /* 0x0000008702877223 */ /* 0x000fc20000010832 */
[C-C-:B------:R-:W-:Y:S01]  /*13c00*/  FFMA.FTZ R79, R2.reuse, R79, -R50.reuse ;  /* 0x0000004f024f7223 */ /* 0x140fe20000010832 */
[----:B------:R-:W-:-:S01]  /*13c10*/  FFMA.FTZ R137, R2, R137, -R50 ;  /* 0x0000008902897223 */ /* 0x000fc20000010832 */
[C-C-:B------:R-:W-:Y:S01]  /*13c20*/  FFMA.FTZ R83, R2.reuse, R83, -R50.reuse ;  /* 0x0000005302537223 */ /* 0x140fe20000010832 */
[----:B------:R-:W-:-:S01]  /*13c30*/  FFMA.FTZ R49, R2, R49, -R50 ;  /* 0x0000003102317223 */ /* 0x000fc20000010832 */
[----:B------:R-:W2:Y:S01]  /*13c40*/  MUFU.EX2 R54, R54 ;  /* 0x0000003600367308 */ /* 0x000ea20000000800 */
[----:B-1----:R-:W-:-:S01]  /*13c50*/  FFMA.FTZ R48, R2, R43, -R50 ;  /* 0x0000002b02307223 */ /* 0x002fc20000010832 */
[----:B------:R-:W-:-:S04]  /*13c60*/  FADD.FTZ R43, R4, R133 ;  /* 0x00000085042b7221 */ /* 0x000fc80000010000 */
[----:B------:R-:W-:Y:S02]  /*13c70*/  FADD.FTZ R64, R10, R43 ;  /* 0x0000002b0a407221 */ /* 0x000fe40000010000 */
[----:B------:R-:W1:Y:S02]  /*13c80*/  MUFU.EX2 R5, R5 ;  /* 0x0000000500057308 */ /* 0x000e640000000800 */
[----:B------:R-:W-:-:S04]  /*13c90*/  FADD.FTZ R43, R129, R64 ;  /* 0x00000040812b7221 */ /* 0x000fc80000010000 */
[----:B------:R-:W-:Y:S01]  /*13ca0*/  FADD.FTZ R66, R12, R43 ;  /* 0x0000002b0c427221 */ /* 0x000fe20000010000 */
[----:B0-----:R-:W-:-:S01]  /*13cb0*/  FADD.FTZ R43, R26, R27 ;  /* 0x0000001b1a2b7221 */ /* 0x001fc20000010000 */
[----:B------:R-:W0:Y:S08]  /*13cc0*/  MUFU.EX2 R46, R46 ;  /* 0x0000002e002e7308 */ /* 0x000e300000000800 */
[----:B------:R3:W-:Y:S08]  /*13cd0*/  MUFU.EX2 R60, R47 ;  /* 0x0000002f003c7308 */ /* 0x0007f00000000800 */
[----:B------:R4:W5:Y:S01]  /*13ce0*/  MUFU.EX2 R58, R35 ;  /* 0x00000023003a7308 */ /* 0x0009620000000800 */
[----:B---3--:R-:W-:-:S01]  /*13cf0*/  FADD.FTZ R47, R115, R66 ;  /* 0x00000042732f7221 */ /* 0x008fc20000010000 */
[----:B--2---:R-:W-:Y:S01]  /*13d00*/  FADD.FTZ R66, R54, R43 ;  /* 0x0000002b36427221 */ /* 0x004fe20000010000 */
[----:B------:R-:W-:-:S02]  /*13d10*/  F2FP.SATFINITE.E4M3.F32.PACK_AB_MERGE_C R54, R57, R54, RZ ;  /* 0x000000363936723e */ /* 0x000fc400048070ff */
[----:B------:R-:W-:Y:S01]  /*13d20*/  FADD.FTZ R68, R14, R47 ;  /* 0x0000002f0e447221 */ /* 0x000fe20000010000 */
[----:B------:R-:W-:-:S01]  /*13d30*/  FADD.FTZ R66, R57, R66 ;  /* 0x0000004239427221 */ /* 0x000fc20000010000 */
[----:B------:R-:W-:Y:S01]  /*13d40*/  F2FP.SATFINITE.E4M3.F32.PACK_AB_MERGE_C R197, R27, R26, R54 ;  /* 0x0000001a1bc5723e */ /* 0x000fe20004807036 */
[----:B------:R2:W3:Y:S01]  /*13d50*/  MUFU.EX2 R61, R39 ;  /* 0x00000027003d7308 */ /* 0x0004e20000000800 */
[----:B------:R-:W-:-:S01]  /*13d60*/  FADD.FTZ R47, R99, R68 ;  /* 0x00000044632f7221 */ /* 0x000fc20000010000 */
[----:B-1----:R-:W-:Y:S01]  /*13d70*/  FADD.FTZ R43, R5, R66 ;  /* 0x00000042052b7221 */ /* 0x002fe20000010000 */
[----:B----4-:R-:W-:-:S01]  /*13d80*/  FFMA.FTZ R35, R2, R113, -R50 ;  /* 0x0000007102237223 */ /* 0x010fc20000010832 */
[----:B------:R-:W1:Y:S01]  /*13d90*/  @P4 LDC R27, c[0x0][0x44c] ;  /* 0x00011300ff1b4b82 */ /* 0x000e620000000800 */
[----:B------:R-:W-:-:S01]  /*13da0*/  FADD.FTZ R14, R20, R47 ;  /* 0x0000002f140e7221 */ /* 0x000fc20000010000 */
[----:B0-----:R-:W-:Y:S02]  /*13db0*/  FADD.FTZ R43, R46, R43 ;  /* 0x0000002b2e2b7221 */ /* 0x001fe40000010000 */
[----:B------:R-:W0:Y:S01]  /*13dc0*/  MUFU.EX2 R31, R31 ;  /* 0x0000001f001f7308 */ /* 0x000e220000000800 */
[----:B------:R-:W-:-:S01]  /*13dd0*/  FADD.FTZ R47, R91, R14 ;  /* 0x0000000e5b2f7221 */ /* 0x000fc20000010000 */
[----:B-----5:R-:W-:Y:S01]  /*13de0*/  FADD.FTZ R4, R58, R43 ;  /* 0x0000002b3a047221 */ /* 0x020fe20000010000 */
[----:B--2---:R-:W-:-:S01]  /*13df0*/  FFMA.FTZ R39, R2, R119, -R50 ;  /* 0x0000007702277223 */ /* 0x004fc20000010832 */
[----:B------:R-:W-:Y:S01]  /*13e00*/  FFMA.FTZ R50, R2, R87, -R50 ;  /* 0x0000005702327223 */ /* 0x000fe20000010832 */
[----:B------:R-:W-:-:S01]  /*13e10*/  FADD.FTZ R12, R24, R47 ;  /* 0x0000002f180c7221 */ /* 0x000fc20000010000 */
[----:B------:R-:W-:-:S02]  /*13e20*/  F2FP.SATFINITE.E4M3.F32.PACK_AB_MERGE_C R24, R37, R24, RZ ;  /* 0x000000182518723e */ /* 0x000fc400048070ff */
[----:B------:R-:W2:Y:S01]  /*13e30*/  MUFU.EX2 R48, R48 ;  /* 0x0000003000307308 */ /* 0x000ea20000000800 */
[----:B---3--:R-:W-:-:S01]  /*13e40*/  FADD.FTZ R4, R61, R4 ;  /* 0x000000043d047221 */ /* 0x008fc20000010000 */
[----:B------:R-:W-:Y:S01]  /*13e50*/  FADD.FTZ R43, R37, R12 ;  /* 0x0000000c252b7221 */ /* 0x000fe20000010000 */
[----:B------:R-:W-:Y:S02]  /*13e60*/  F2FP.SATFINITE.E4M3.F32.PACK_AB_MERGE_C R192, R91, R20, R24 ;  /* 0x000000145bc0723e */ /* 0x000fe40004807018 */
[----:B------:R-:W-:Y:S01]  /*13e70*/  F2FP.SATFINITE.E4M3.F32.PACK_AB_MERGE_C R20, R45, R30, RZ ;  /* 0x0000001e2d14723e */ /* 0x000fe200048070ff */
[----:B------:R-:W-:-:S01]  /*13e80*/  FADD.FTZ R14, R28, R43 ;  /* 0x0000002b1c0e7221 */ /* 0x000fc20000010000 */
[----:B------:R-:W-:Y:S01]  /*13e90*/  F2FP.SATFINITE.E4M3.F32.PACK_AB_MERGE_C R58, R61, R58, RZ ;  /* 0x0000003a3d3a723e */ /* 0x000fe200048070ff */
[----:B------:R-:W3:Y:S01]  /*13ea0*/  MUFU.EX2 R107, R107 ;  /* 0x0000006b006b7308 */ /* 0x000ee20000000800 */
[----:B0-----:R-:W-:-:S01]  /*13eb0*/  FADD.FTZ R37, R31, R4 ;  /* 0x000000041f257221 */ /* 0x001fc20000010000 */
[----:B------:R-:W-:Y:S01]  /*13ec0*/  FADD.FTZ R43, R41, R14 ;  /* 0x0000000e292b7221 */ /* 0x000fe20000010000 */
[----:B------:R-:W-:Y:S01]  /*13ed0*/  F2FP.SATFINITE.E4M3.F32.PACK_AB_MERGE_C R14, R33, R32, RZ ;  /* 0x00000020210e723e */ /* 0x000fe200048070ff */
[----:B-1----:R-:W-:Y:S01]  /*13ee0*/  @P4 IMAD.HI.U32 R27, R212, R27, RZ ;  /* 0x0000001bd41b4227 */ /* 0x002fe200078e00ff */
[----:B------:R-:W-:-:S03]  /*13ef0*/  F2FP.SATFINITE.E4M3.F32.PACK_AB_MERGE_C R194, R41, R28, R20 ;  /* 0x0000001c29c2723e */ /* 0x000fc60004807014 */
[----:B------:R-:W-:Y:S01]  /*13f00*/  FADD.FTZ R30, R30, R43 ;  /* 0x0000002b1e1e7221 */ /* 0x000fe20000010000 */
[----:B------:R-:W-:Y:S01]  /*13f10*/  F2FP.SATFINITE.E4M3.F32.PACK_AB_MERGE_C R188, R53, R6, R14 ;  /* 0x0000000635bc723e */ /* 0x000fe2000480700e */
[----:B------:R-:W0:Y:S01]  /*13f20*/  MUFU.EX2 R35, R35 ;  /* 0x0000002300237308 */ /* 0x000e220000000800 */
[----:B--2---:R-:W-:-:S01]  /*13f30*/  FADD.FTZ R12, R48, R37 ;  /* 0x00000025300c7221 */ /* 0x004fc20000010000 */
[----:B------:R-:W-:Y:S01]  /*13f40*/  FADD.FTZ R45, R45, R30 ;  /* 0x0000001e2d2d7221 */ /* 0x000fe20000010000 */
[----:B------:R-:W-:-:S03]  /*13f50*/  F2FP.SATFINITE.E4M3.F32.PACK_AB_MERGE_C R199, R46, R5, R58 ;  /* 0x000000052ec7723e */ /* 0x000fc6000480703a */
[----:B------:R-:W-:Y:S02]  /*13f60*/  FADD.FTZ R14, R6, R45 ;  /* 0x0000002d060e7221 */ /* 0x000fe40000010000 */
[----:B------:R-:W1:Y:S01]  /*13f70*/  MUFU.EX2 R52, R52 ;  /* 0x0000003400347308 */ /* 0x000e620000000800 */
[----:B---3--:R-:W-:-:S01]  /*13f80*/  FADD.FTZ R37, R107, R12 ;  /* 0x0000000c6b257221 */ /* 0x008fc20000010000 */
[----:B------:R-:W-:-:S03]  /*13f90*/  FADD.FTZ R53, R53, R14 ;  /* 0x0000000e35357221 */ /* 0x000fc60000010000 */
[----:B------:R-:W-:Y:S01]  /*13fa0*/  FADD.FTZ R12, R60, R37 ;  /* 0x000000253c0c7221 */ /* 0x000fe20000010000 */
[----:B------:R-:W-:-:S01]  /*13fb0*/  FADD.FTZ R32, R32, R53 ;  /* 0x0000003520207221 */ /* 0x000fc20000010000 */
[----:B------:R-:W-:Y:S01]  /*13fc0*/  F2FP.SATFINITE.E4M3.F32.PACK_AB_MERGE_C R60, R60, R107, RZ ;  /* 0x0000006b3c3c723e */ /* 0x000fe200048070ff */
[----:B------:R-:W2:Y:S01]  /*13fd0*/  MUFU.EX2 R51, R51 ;  /* 0x0000003300337308 */ /* 0x000ea20000000800 */
[----:B0-----:R-:W-:-:S01]  /*13fe0*/  FADD.FTZ R37, R35, R12 ;  /* 0x0000000c23257221 */ /* 0x001fc20000010000 */
[----:B------:R-:W-:Y:S01]  /*13ff0*/  FADD.FTZ R32, R33, R32 ;  /* 0x0000002021207221 */ /* 0x000fe20000010000 */
[----:B------:R-:W-:-:S05]  /*14000*/  F2FP.SATFINITE.E4M3.F32.PACK_AB_MERGE_C R193, R48, R31, R60 ;  /* 0x0000001f30c1723e */ /* 0x000fca000480703c */
        /* <DEDUP_REMOVED lines=12> */
[----:B------:R-:W-:Y:S01]  /*140d0*/  MUFU.EX2 R13, R13 ;  /* 0x0000000d000d7308 */ /* 0x000fe20000000800 */
[----:B0-----:R-:W-:-:S07]  /*140e0*/  F2FP.SATFINITE.E4M3.F32.PACK_AB_MERGE_C R20, R36, R29, RZ ;  /* 0x0000001d2414723e */ /* 0x001fce00048070ff */
[----:B------:R-:W0:Y:S01]  /*140f0*/  MUFU.EX2 R34, R34 ;  /* 0x0000002200227308 */ /* 0x000e220000000800 */
[----:B-1----:R-:W-:-:S07]  /*14100*/  FADD.FTZ R33, R59, R14 ;  /* 0x0000000e3b217221 */ /* 0x002fce0000010000 */
[----:B------:R-:W1:Y:S08]  /*14110*/  MUFU.EX2 R64, R63 ;  /* 0x0000003f00407308 */ /* 0x000e700000000800 */
[----:B------:R-:W2:Y:S01]  /*14120*/  MUFU.EX2 R121, R121 ;  /* 0x0000007900797308 */ /* 0x000ea20000000800 */
[----:B0-----:R-:W-:Y:S01]  /*14130*/  F2FP.SATFINITE.E4M3.F32.PACK_AB_MERGE_C R190, R34, R13, R20 ;  /* 0x0000000d22be723e */ /* 0x001fe20004807014 */
        /* <DEDUP_REMOVED lines=10> */
[----:B------:R-:W-:Y:S01]  /*141e0*/  MUFU.EX2 R21, R21 ;  /* 0x0000001500157308 */ /* 0x000fe20000000800 */
[----:B0-----:R-:W-:-:S07]  /*141f0*/  FADD.FTZ R20, R10, R13 ;  /* 0x0000000d0a147221 */ /* 0x001fce0000010000 */
[----:B------:R-:W0:Y:S01]  /*14200*/  MUFU.EX2 R40, R40 ;  /* 0x0000002800287308 */ /* 0x000e220000000800 */
[----:B-1----:R-:W-:-:S02]  /*14210*/  FADD.FTZ R5, R125, R20 ;  /* 0x000000147d057221 */ /* 0x002fc40000010000 */
[----:B------:R-:W1:Y:S05]  /*14220*/  @P4 LDC R20, c[0x0][0x450] ;  /* 0x00011400ff144b82 */ /* 0x000e6a0000000800 */
[----:B------:R-:W2:Y:S08]  /*14230*/  MUFU.EX2 R4, R71 ;  /* 0x0000004700047308 */ /* 0x000eb00000000800 */
[----:B------:R-:W-:Y:S01]  /*14240*/  MUFU.EX2 R25, R25 ;  /* 0x0000001900197308 */ /* 0x000fe20000000800 */
[----:B0-----:R-:W-:-:S07]  /*14250*/  F2FP.SATFINITE.E4M3.F32.PACK_AB_MERGE_C R13, R40, R21, RZ ;  /* 0x00000015280d723e */ /* 0x001fce00048070ff */
[----:B------:R-:W0:Y:S01]  /*14260*/  MUFU.EX2 R38, R38 ;  /* 0x0000002600267308 */ /* 0x000e220000000800 */
[C---:B--2---:R-:W-:Y:S01]  /*14270*/  F2FP.SATFINITE.E4M3.F32.PACK_AB_MERGE_C R125, R4.reuse, R125, RZ ;  /* 0x0000007d047d723e */ /* 0x044fe200048070ff */
[----:B------:R-:W-:-:S03]  /*14280*/  FADD.FTZ R4, R4, R5 ;  /* 0x0000000504047221 */ /* 0x000fc60000010000 */
[----:B------:R-:W-:-:S03]  /*14290*/  F2FP.SATFINITE.E4M3.F32.PACK_AB_MERGE_C R191, R10, R121, R125 ;  /* 0x000000790abf723e */ /* 0x000fc6000480707d */
[----:B------:R-:W2:Y:S08]  /*142a0*/  MUFU.EX2 R127, R127 ;  /* 0x0000007f007f7308 */ /* 0x000eb00000000800 */
[----:B------:R-:W3:Y:S01]  /*142b0*/  MUFU.EX2 R6, R75 ;  /* 0x0000004b00067308 */ /* 0x000ee20000000800 */
[----:B0-----:R-:W-:Y:S01]  /*142c0*/  F2FP.SATFINITE.E4M3.F32.PACK_AB_MERGE_C R184, R38, R25, R13 ;  /* 0x0000001926b8723e */ /* 0x001fe2000480700d */
[----:B------:R-:W-:Y:S01]  /*142d0*/  FADD.FTZ R25, R25, R36 ;  /* 0x0000002419197221 */ /* 0x000fe20000010000 */
[----:B------:R-:W-:Y:S01]  /*142e0*/  IMAD.MOV.U32 R13, RZ, RZ, R212 ;  /* 0x000000ffff0d7224 */ /* 0x000fe200078e00d4 */
[----:B-1----:R-:W-:-:S02]  /*142f0*/  @P4 SHF.R.U32.HI R13, RZ, R20, R27 ;  /* 0x00000014ff0d4219 */ /* 0x002fc4000001161b */
[----:B------:R-:W-:-:S01]  /*14300*/  FADD.FTZ R38, R38, R25 ;  /* 0x0000001926267221 */ /* 0x000fc20000010000 */
[----:B------:R-:W-:Y:S01]  /*14310*/  ISETP.GE.AND P4, PT, R9, 0x1, PT ;  /* 0x000000010900780c */ /* 0x000fe20003f86270 */
[----:B------:R-:W0:Y:S01]  /*14320*/  MUFU.EX2 R135, R135 ;  /* 0x0000008700877308 */ /* 0x000e220000000800 */
[----:B--2---:R-:W-:-:S01]  /*14330*/  FADD.FTZ R5, R127, R4 ;  /* 0x000000047f057221 */ /* 0x004fc20000010000 */
[----:B------:R-:W-:Y:S01]  /*14340*/  FADD.FTZ R21, R21, R38 ;  /* 0x0000002615157221 */ /* 0x000fe20000010000 */
[----:B------:R-:W-:-:S03]  /*14350*/  IMAD.IADD R13, R88, 0x1, R13 ;  /* 0x00000001580d7824 */ /* 0x000fc600078e020d */
[----:B------:R-:W-:Y:S01]  /*14360*/  FADD.FTZ R40, R40, R21 ;  /* 0x0000001528287221 */ /* 0x000fe20000010000 */
[----:B------:R-:W-:Y:S01]  /*14370*/  IMAD.IADD R8, R13, 0x1, R8 ;  /* 0x000000010d087824 */ /* 0x000fe200078e0208 */
[----:B------:R-:W-:Y:S01]  /*14380*/  MUFU.EX2 R11, R11 ;  /* 0x0000000b000b7308 */ /* 0x000fe20000000800 */
[----:B---3--:R-:W-:-:S07]  /*14390*/  FADD.FTZ R4, R6, R5 ;  /* 0x0000000506047221 */ /* 0x008fce0000010000 */
        /* <DEDUP_REMOVED lines=20> */
[----:B------:R-:W-:Y:S01]  /*144e0*/  VIADD R4, R89, 0xfffffffe ;  /* 0xfffffffe59047836 */ /* 0x000fe20000000000 */
[C---:B0-----:R-:W-:Y:S02]  /*144f0*/  F2FP.SATFINITE.E4M3.F32.PACK_AB_MERGE_C R6, R50.reuse, R49, RZ ;  /* 0x000000313206723e */ /* 0x041fe400048070ff */
[----:B------:R-:W-:-:S02]  /*14500*/  FADD.FTZ R5, R50, R5 ;  /* 0x0000000532057221 */ /* 0x000fc40000010000 */
[----:B------:R-:W-:Y:S01]  /*14510*/  F2FP.SATFINITE.E4M3.F32.PACK_AB_MERGE_C R187, R14, R137, R6 ;  /* 0x000000890ebb723e */ /* 0x000fe20004807006 */
[----:B------:R-:W-:-:S01]  /*14520*/  FADD.FTZ R6, R44, R11 ;  /* 0x0000000b2c067221 */ /* 0x000fc20000010000 */
        /* <DEDUP_REMOVED lines=12> */
.L_x_1717:
[----:B------:R-:W-:-:S13]  /*145f0*/  ISETP.NE.AND P1, PT, R9, 0x1, PT ;  /* 0x000000010900780c */ /* 0x000fda0003f25270 */
[----:B------:R-:W0:Y:S02]  /*14600*/  @P1 LDC.64 R12, c[0x0][0x9e8] ;  /* 0x00027a00ff0c1b82 */ /* 0x000e240000000a00 */
[----:B0-----:R-:W-:-:S05]  /*14610*/  @P1 IMAD.HI.U32 R12, R10, R12, RZ ;  /* 0x0000000c0a0c1227 */ /* 0x001fca00078e00ff */
[----:B------:R-:W-:-:S07]  /*14620*/  @P1 SHF.R.U32.HI R10, RZ, R13, R12 ;  /* 0x0000000dff0a1219 */ /* 0x000fce000001160c */
.L_x_1718:
[----:B------:R-:W-:Y:S05]  /*14630*/  BSYNC B0 ;  /* 0x0000000000007941 */ /* 0x000fea0003800000 */
.L_x_1716:
[----:B------:R-:W-:-:S05]  /*14640*/  IMAD R9, R10, R9, R9 ;  /* 0x000000090a097224 */ /* 0x000fca00078e0209 */
[----:B------:R-:W-:-:S07]  /*14650*/  VIMNMX R8, R8, R9, PT ;  /* 0x0000000908087248 */ /* 0x000fce0003fe0100 */
.L_x_1715:
[----:B------:R-:W-:Y:S01]  /*14660*/  SHF.R.S32.HI R9, RZ, 0x1f, R8 ;  /* 0x0000001fff097819 */ /* 0x000fe20000011408 */
[----:B------:R-:W-:Y:S01]  /*14670*/  ULDC UR29, c[0x0][0x9e4] ;  /* 0x00027900001d7ab9 */ /* 0x000fe20000000800 */
[----:B------:R-:W-:Y:S01]  /*14680*/  ULDC UR28, c[0x0][0x9e4] ;  /* 0x00027900001c7ab9 */ /* 0x000fe20000000800 */
[----:B------:R-:W-:Y:S01]  /*14690*/  ULDC UR30, c[0x0][0x9dc] ;  /* 0x00027700001e7ab9 */ /* 0x000fe20000000800 */
[----:B------:R-:W-:Y:S01]  /*146a0*/  LEA.HI R9, R9, R8, RZ, 0x7 ;  /* 0x0000000809097211 */ /* 0x000fe200078f38ff */
[----:B------:R-:W-:Y:S01]  /*146b0*/  ULDC UR32, c[0x0][0x9dc] ;  /* 0x0002770000207ab9 */ /* 0x000fe20000000800 */
[----:B------:R-:W-:Y:S01]  /*146c0*/  ULDC UR33, c[0x0][0x9e0] ;  /* 0x0002780000217ab9 */ /* 0x000fe20000000800 */
[----:B------:R-:W-:Y:S01]  /*146d0*/  ULDC UR31, c[0x0][0x9e0] ;  /* 0x00027800001f7ab9 */ /* 0x000fe20000000800 */
[----:B------:R-:W-:Y:S02]  /*146e0*/  SHF.R.S32.HI R14, RZ, 0x7, R9 ;  /* 0x00000007ff0e7819 */ /* 0x000fe40000011409 */
[----:B------:R-:W-:-:S02]  /*146f0*/  CS2R R118, SRZ ;  /* 0x0000000000767805 */ /* 0x000fc4000001ff00 */
[----:B------:R-:W-:Y:S02]  /*14700*/  CS2R R116, SRZ ;  /* 0x0000000000747805 */ /* 0x000fe4000001ff00 */
[----:B------:R-:W-:Y:S02]  /*14710*/  CS2R R114, SRZ ;  /* 0x0000000000727805 */ /* 0x000fe4000001ff00 */
[----:B------:R-:W-:Y:S02]  /*14720*/  VIMNMX R14, R229, R14, !PT ;  /* 0x0000000ee50e7248 */ /* 0x000fe40007fe0100 */
[----:B------:R-:W-:Y:S02]  /*14730*/  CS2R R112, SRZ ;  /* 0x0000000000707805 */ /* 0x000fe4000001ff00 */
[----:B------:R-:W-:Y:S02]  /*14740*/  CS2R R110, SRZ ;  /* 0x00000000006e7805 */ /* 0x000fe4000001ff00 */
[----:B------:R-:W-:-:S02]  /*14750*/  CS2R R108, SRZ ;  /* 0x00000000006c7805 */ /* 0x000fc4000001ff00 */
        /* <DEDUP_REMOVED lines=43> */
[----:B------:R-:W-:Y:S06]  /*14a10*/  @!P1 BRA `(.L_x_1719) ;  /* 0x0000003000b89947 */ /* 0x000fec0003800000 */
[----:B------:R-:W-:-:S07]  /*14a20*/  IMAD.MOV.U32 R119, RZ, RZ, RZ ;  /* 0x000000ffff777224 */ /* 0x000fce00078e00ff */
.L_x_1739:
[----:B------:R-:W-:Y:S01]  /*14a30*/  ISETP.NE.AND P1, PT, R218, RZ, PT ;  /* 0x000000ffda00720c */ /* 0x000fe20003f25270 */
[----:B------:R-:W-:Y:S01]  /*14a40*/  VIADD R12, R17, 0x1 ;  /* 0x00000001110c7836 */ /* 0x000fe20000000000 */
[----:B------:R-:W-:Y:S05]  /*14a50*/  YIELD ;  /* 0x0000000000007946 */ /* 0x000fea0003800000 */
[----:B------:R-:W-:-:S04]  /*14a60*/  ISETP.NE.AND P2, PT, R12, 0x2, PT ;  /* 0x000000020c00780c */ /* 0x000fc80003f45270 */
[----:B------:R-:W-:Y:S02]  /*14a70*/  SEL R8, RZ, 0x1, P2 ;  /* 0x00000001ff087807 */ /* 0x000fe40001000000 */
[----:B------:R-:W-:Y:S02]  /*14a80*/  SEL R12, R12, RZ, P2 ;  /* 0x000000ff0c0c7207 */ /* 0x000fe40001000000 */
[----:B------:R-:W-:Y:S01]  /*14a90*/  LOP3.LUT R13, R201, R8, RZ, 0x3c, !PT ;  /* 0x00000008c90d7212 */ /* 0x000fe200078e3cff */
[----:B------:R-:W-:Y:S06]  /*14aa0*/  @P1 BRA `(.L_x_1720) ;  /* 0x0000000000301947 */ /* 0x000fec0003800000 */
[----:B------:R-:W-:Y:S05]  /*14ab0*/  @!P0 BRA `(.L_x_1721) ;  /* 0x0000000000048947 */ /* 0x000fea0003800000 */
[----:B------:R-:W-:Y:S01]  /*14ac0*/  BPT.TRAP 0x1 ;  /* 0x000000040000795c */ /* 0x000fe20000300000 */
.L_x_1721:
[----:B------:R-:W-:Y:S01]  /*14ad0*/  IMAD R9, R12, 0x8, R16 ;  /* 0x000000080c097824 */ /* 0x000fe200078e0210 */
[----:B------:R-:W-:-:S04]  /*14ae0*/  SHF.L.U32 R8, R13, 0x1f, RZ ;  /* 0x0000001f0d087819 */ /* 0x000fc800000006ff */
[----:B------:R0:W1:Y:S01]  /*14af0*/  SYNCS.PHASECHK.TRANS64.TRYWAIT P2, [R9+URZ+0x2a830], R8 ;  /* 0x02a83008090075a7 */ /* 0x000062000804017f */
[----:B------:R-:W-:Y:S05]  /*14b00*/  @!P0 BRA `(.L_x_1722) ;  /* 0x0000000000048947 */ /* 0x000fea0003800000 */
[----:B------:R-:W-:Y:S01]  /*14b10*/  BPT.TRAP 0x1 ;  /* 0x000000040000795c */ /* 0x000fe20000300000 */
.L_x_1722:
[----:B------:R-:W-:Y:S04]  /*14b20*/  BSSY B0, `(.L_x_1720) ;  /* 0x0000004000007945 */ /* 0x000fe80003800000 */
[----:B-1----:R-:W-:Y:S05]  /*14b30*/  @P2 BRA `(.L_x_1723) ;  /* 0x0000000000082947 */ /* 0x002fea0003800000 */
[----:B------:R-:W1:Y:S02]  /*14b40*/  SYNCS.PHASECHK.TRANS64.TRYWAIT P2, [R9+URZ+0x2a830], R8 ;  /* 0x02a83008090075a7 */ /* 0x000e64000804017f */
[----:B-1----:R-:W-:Y:S05]  /*14b50*/  @!P2 BRA `(.L_x_1724) ;  /* 0x0000015000e0a947 */ /* 0x002fea0003800000 */
.L_x_1723:
[----:B------:R-:W-:Y:S05]  /*14b60*/  BSYNC B0 ;  /* 0x0000000000007941 */ /* 0x000fea0003800000 */
.L_x_1720:
[----:B01----:R-:W0:Y:S01]  /*14b70*/  S2R R8, SR_TID.X ;  /* 0x0000000000087919 */ /* 0x003e220000002100 */
[----:B------:R-:W-:Y:S05]  /*14b80*/  WARPSYNC.ALL ;  /* 0x0000000000007948 */ /* 0x000fea0003800000 */
[----:B------:R-:W-:Y:S02]  /*14b90*/  IMAD.MOV.U32 R9, RZ, RZ, -0x7fffffe0 ;  /* 0x80000020ff097424 */ /* 0x000fe400078e00ff */
[----:B------:R-:W-:Y:S02]  /*14ba0*/  IMAD.MOV.U32 R121, RZ, RZ, -0x7fffffe0 ;  /* 0x80000020ff797424 */ /* 0x000fe400078e00ff */
[----:B------:R-:W-:Y:S01]  /*14bb0*/  IMAD.MOV.U32 R21, RZ, RZ, -0x7fffffe0 ;  /* 0x80000020ff157424 */ /* 0x000fe200078e00ff */
[----:B------:R-:W-:Y:S01]  /*14bc0*/  R2UR UR27, R9 ;  /* 0x00000000091b72ca */ /* 0x000fe200000e0000 */
[----:B------:R-:W-:Y:S01]  /*14bd0*/  IMAD.MOV.U32 R11, RZ, RZ, -0x7fffffe0 ;  /* 0x80000020ff0b7424 */ /* 0x000fe200078e00ff */
[----:B------:R-:W-:-:S02]  /*14be0*/  R2UR UR19, R121 ;  /* 0x00000000791372ca */ /* 0x000fc400000e0000 */
[----:B------:R-:W-:Y:S02]  /*14bf0*/  R2UR UR7, R21 ;  /* 0x00000000150772ca */ /* 0x000fe400000e0000 */
[----:B------:R-:W-:Y:S02]  /*14c00*/  R2UR UR11, R11 ;  /* 0x000000000b0b72ca */ /* 0x000fe400000e0000 */
[----:B------:R-:W-:Y:S02]  /*14c10*/  R2UR UR15, R21 ;  /* 0x00000000150f72ca */ /* 0x000fe400000e0000 */
[----:B------:R-:W-:Y:S02]  /*14c20*/  R2UR UR23, R9 ;  /* 0x00000000091772ca */ /* 0x000fe400000e0000 */
[----:B0-----:R-:W-:Y:S01]  /*14c30*/  SHF.R.U32.HI R10, RZ, 0x7, R8 ;  /* 0x00000007ff0a7819 */ /* 0x001fe20000011608 */
[----:B------:R-:W-:-:S04]  /*14c40*/  IMAD R8, R12, 0x600, R7 ;  /* 0x000006000c087824 */ /* 0x000fc800078e0207 */
[----:B------:R-:W-:Y:S01]  /*14c50*/  VIADD R15, R10, 0x8 ;  /* 0x000000080a0f7836 */ /* 0x000fe20000000000 */
[C---:B------:R-:W-:Y:S01]  /*14c60*/  R2UR UR26, R8.reuse ;  /* 0x00000000081a72ca */ /* 0x040fe200000e0000 */
[C---:B------:R-:W-:Y:S02]  /*14c70*/  VIADD R120, R8.reuse, 0x400 ;  /* 0x0000040008787836 */ /* 0x040fe40000000000 */
[C---:B------:R-:W-:Y:S01]  /*14c80*/  VIADD R20, R8.reuse, 0x2 ;  /* 0x0000000208147836 */ /* 0x040fe20000000000 */
[----:B------:R0:W-:Y:S01]  /*14c90*/  BAR.SYNC.DEFER_BLOCKING R15, 0x100 ;  /* 0x0004000f0000751d */ /* 0x0001e20000010000 */
[----:B------:R-:W-:Y:S01]  /*14ca0*/  VIADD R10, R8, 0x200 ;  /* 0x00000200080a7836 */ /* 0x000fe20000000000 */
[----:B------:R-:W-:Y:S02]  /*14cb0*/  R2UR UR18, R120 ;  /* 0x00000000781272ca */ /* 0x000fe400000e0000 */
[----:B------:R-:W-:Y:S01]  /*14cc0*/  R2UR UR6, R20 ;  /* 0x00000000140672ca */ /* 0x000fe200000e0000 */
[----:B------:R-:W-:Y:S01]  /*14cd0*/  VIADD R20, R8, 0x202 ;  /* 0x0000020208147836 */ /* 0x000fe20000000000 */
[----:B------:R-:W-:Y:S01]  /*14ce0*/  R2UR UR10, R10 ;  /* 0x000000000a0a72ca */ /* 0x000fe200000e0000 */
[----:B------:R-:W-:-:S03]  /*14cf0*/  VIADD R8, R8, 0x402 ;  /* 0x0000040208087836 */ /* 0x000fc60000000000 */
[----:B------:R-:W-:Y:S02]  /*14d00*/  R2UR UR14, R20 ;  /* 0x00000000140e72ca */ /* 0x000fe400000e0000 */
[----:B------:R-:W-:Y:S01]  /*14d10*/  R2UR UR22, R8 ;  /* 0x00000000081672ca */ /* 0x000fe200000e0000 */
        /* <DEDUP_REMOVED lines=21> */
.L_x_1726:
[----:B------:R-:W-:Y:S01]  /*14e70*/  SHF.L.U32 R8, R201, 0x1f, RZ ;  /* 0x0000001fc9087819 */ /* 0x000fe200000006ff */
[----:B------:R-:W-:-:S04]  /*14e80*/  IMAD R9, R17, 0x8, R16 ;  /* 0x0000000811097824 */ /* 0x000fc800078e0210 */
[----:B------:R0:W1:Y:S01]  /*14e90*/  SYNCS.PHASECHK.TRANS64.TRYWAIT P1, [R9+URZ+0x2a850], R8 ;  /* 0x02a85008090075a7 */ /* 0x000062000802017f */
[----:B------:R-:W-:Y:S05]  /*14ea0*/  @!P0 BRA `(.L_x_1727) ;  /* 0x0000000000048947 */ /* 0x000fea0003800000 */
[----:B------:R-:W-:Y:S01]  /*14eb0*/  BPT.TRAP 0x1 ;  /* 0x000000040000795c */ /* 0x000fe20000300000 */
.L_x_1727:
[----:B-1----:R-:W-:Y:S05]  /*14ec0*/  @P1 BRA `(.L_x_1725) ;  /* 0x0000000000081947 */ /* 0x002fea0003800000 */
[----:B------:R-:W1:Y:S02]  /*14ed0*/  SYNCS.PHASECHK.TRANS64.TRYWAIT P1, [R9+URZ+0x2a850], R8 ;  /* 0x02a85008090075a7 */ /* 0x000e64000802017f */
[----:B-1----:R-:W-:Y:S05]  /*14ee0*/  @!P1 BRA `(.L_x_1728) ;  /* 0x0000015000109947 */ /* 0x002fea0003800000 */
.L_x_1725:
[----:B01----:R-:W-:Y:S01]  /*14ef0*/  VIADD R8, R16, 0x400 ;  /* 0x0000040010087836 */ /* 0x003fe20000000000 */
[----:B------:R-:W-:Y:S05]  /*14f00*/  WARPSYNC.ALL ;  /* 0x0000000000007948 */ /* 0x000fea0003800000 */
[----:B------:R-:W-:Y:S01]  /*14f10*/  SHF.R.U32.HI R8, RZ, 0x4, R8 ;  /* 0x00000004ff087819 */ /* 0x000fe20000011608 */
[----:B------:R-:W-:Y:S01]  /*14f20*/  IMAD.MOV.U32 R9, RZ, RZ, 0x40000040 ;  /* 0x40000040ff097424 */ /* 0x000fe200078e00ff */
[----:B------:R-:W-:Y:S01]  /*14f30*/  WARPGROUP.ARRIVE ;  /* 0x00000000000079c5 */ /* 0x000fe20000000000 */
[----:B------:R-:W-:Y:S01]  /*14f40*/  IMAD.MOV.U32 R11, RZ, RZ, 0x40000040 ;  /* 0x40000040ff0b7424 */ /* 0x000fe200078e00ff */
[----:B------:R-:W-:-:S04]  /*14f50*/  LOP3.LUT R8, R8, 0x3fff, RZ, 0xc0, !PT ;  /* 0x00003fff08087812 */ /* 0x000fc800078ec0ff */
[----:B------:R-:W0:Y:S01]  /*14f60*/  S2R R15, SR_TID.X ;  /* 0x00000000000f7919 */ /* 0x000e220000002100 */
[----:B------:R-:W-:Y:S01]  /*14f70*/  R2UR UR7, R9 ;  /* 0x00000000090772ca */ /* 0x000fe200000e0000 */
[----:B------:R-:W-:Y:S01]  /*14f80*/  IMAD.MOV.U32 R9, RZ, RZ, 0x40000040 ;  /* 0x40000040ff097424 */ /* 0x000fe200078e00ff */
[----:B------:R-:W-:-:S05]  /*14f90*/  LOP3.LUT R8, R8, 0x10000, RZ, 0xfc, !PT ;  /* 0x0001000008087812 */ /* 0x000fca00078efcff */
[----:B------:R-:W-:-:S04]  /*14fa0*/  IMAD R8, R17, 0x600, R8 ;  /* 0x0000060011087824 */ /* 0x000fc800078e0208 */
[C---:B------:R-:W-:Y:S01]  /*14fb0*/  VIADD R10, R8.reuse, 0x2 ;  /* 0x00000002080a7836 */ /* 0x040fe20000000000 */
[----:B------:R-:W-:-:S13]  /*14fc0*/  R2UR UR6, R8 ;  /* 0x00000000080672ca */ /* 0x000fda00000e0000 */
[----:B------:R-:W-:Y:S01]  /*14fd0*/  QGMMA.64x192x32.F32.E4M3.E4M3 R24, R196, gdesc[UR4], R24, gsb0 ;  /* 0x02e00004c4187df3 */ /* 0x000fe20008000818 */
[----:B------:R-:W-:Y:S01]  /*14fe0*/  R2UR UR6, R10 ;  /* 0x000000000a0672ca */ /* 0x000fe200000e0000 */
[C---:B------:R-:W-:Y:S01]  /*14ff0*/  VIADD R10, R8.reuse, 0x4 ;  /* 0x00000004080a7836 */ /* 0x040fe20000000000 */
[----:B------:R-:W-:Y:S01]  /*15000*/  R2UR UR7, R11 ;  /* 0x000000000b0772ca */ /* 0x000fe200000e0000 */
[----:B------:R-:W-:Y:S02]  /*15010*/  IMAD.MOV.U32 R11, RZ, RZ, 0x40000040 ;  /* 0x40000040ff0b7424 */ /* 0x000fe400078e00ff */
[----:B------:R-:W-:Y:S01]  /*15020*/  VIADD R8, R8, 0x6 ;  /* 0x0000000608087836 */ /* 0x000fe20000000000 */
[----:B0-----:R-:W-:Y:S01]  /*15030*/  SHF.R.U32.HI R15, RZ, 0x7, R15 ;  /* 0x00000007ff0f7819 */ /* 0x001fe2000001160f */
[----:B------:R-:W-:Y:S02]  /*15040*/  WARPGROUP.DEPBAR.LE gsb0, 0x0 ;  /* 0x00008000000079c5 */ /* 0x000fe40000010000 */
[----:B------:R-:W-:-:S10]  /*15050*/  WARPGROUP.ARRIVE ;  /* 0x00000000000079c5 */ /* 0x000fd40000000000 */
[----:B------:R-:W-:Y:S01]  /*15060*/  QGMMA.64x192x32.F32.E4M3.E4M3 R24, R192, gdesc[UR4], R24, gsb0 ;  /* 0x02e00004c0187df3 */ /* 0x000fe20008000818 */
[----:B------:R-:W-:Y:S02]  /*15070*/  R2UR UR6, R10 ;  /* 0x000000000a0672ca */ /* 0x000fe400000e0000 */
[----:B------:R-:W-:Y:S01]  /*15080*/  R2UR UR7, R11 ;  /* 0x000000000b0772ca */ /* 0x000fe200000e0000 */
[----:B------:R-:W-:Y:S02]  /*15090*/  WARPGROUP.DEPBAR.LE gsb0, 0x0 ;  /* 0x00008000000079c5 */ /* 0x000fe40000010000 */
[----:B------:R-:W-:-:S14]  /*150a0*/  WARPGROUP.ARRIVE ;  /* 0x00000000000079c5 */ /* 0x000fdc0000000000 */
[----:B------:R-:W-:Y:S01]  /*150b0*/  QGMMA.64x192x32.F32.E4M3.E4M3 R24, R188, gdesc[UR4], R24, gsb0 ;  /* 0x02e00004bc187df3 */ /* 0x000fe20008000818 */
[----:B------:R-:W-:Y:S02]  /*150c0*/  R2UR UR6, R8 ;  /* 0x00000000080672ca */ /* 0x000fe400000e0000 */
[----:B------:R-:W-:Y:S02]  /*150d0*/  R2UR UR7, R9 ;  /* 0x00000000090772ca */ /* 0x000fe400000e0000 */
[----:B------:R-:W-:Y:S01]  /*150e0*/  IADD3 R8, -R15, 0xb, RZ ;  /* 0x0000000b0f087810 */ /* 0x000fe20007ffe1ff */
[----:B------:R-:W-:Y:S02]  /*150f0*/  WARPGROUP.DEPBAR.LE gsb0, 0x0 ;  /* 0x00008000000079c5 */ /* 0x000fe40000010000 */
[----:B------:R-:W-:-:S12]  /*15100*/  WARPGROUP.ARRIVE ;  /* 0x00000000000079c5 */ /* 0x000fd80000000000 */
[----:B------:R-:W-:Y:S03]  /*15110*/  QGMMA.64x192x32.F32.E4M3.E4M3 R24, R184, gdesc[UR4], R24, gsb0 ;  /* 0x02e00004b8187df3 */ /* 0x000fe60008000818 */
[----:B------:R-:W-:Y:S02]  /*15120*/  WARPGROUP.DEPBAR.LE gsb0, 0x0 ;  /* 0x00008000000079c5 */ /* 0x000fe40000010000 */
[----:B------:R0:W-:Y:S06]  /*15130*/  BAR.ARV R8, 0x100 ;  /* 0x000400080000751d */ /* 0x0001ec0000002000 */
[----:B------:R-:W-:Y:S05]  /*15140*/  @!P0 BRA `(.L_x_1729) ;  /* 0x0000000000048947 */ /* 0x000fea0003800000 */
[----:B------:R-:W-:Y:S01]  /*15150*/  BPT.TRAP 0x1 ;  /* 0x000000040000795c */ /* 0x000fe20000300000 */
.L_x_1729:
[----:B------:R-:W2:Y:S01]  /*15160*/  LDL R187, [R1] ;  /* 0x0000000001bb7983 */ /* 0x000ea20000100800 */
[----:B0-----:R-:W0:Y:S02]  /*15170*/  LDC R8, c[0x0][0x448] ;  /* 0x00011200ff087b82 */ /* 0x001e240000000800 */
[----:B0-----:R-:W-:-:S13]  /*15180*/  ISETP.NE.AND P1, PT, R8, 0x1, PT ;  /* 0x000000010800780c */ /* 0x001fda0003f25270 */
[----:B------:R-:W0:Y:S08]  /*15190*/  @P1 LDC R9, c[0x0][0x44c] ;  /* 0x00011300ff091b82 */ /* 0x000e300000000800 */
[----:B------:R-:W1:Y:S01]  /*151a0*/  @P1 LDC R8, c[0x0][0x450] ;  /* 0x00011400ff081b82 */ /* 0x000e620000000800 */
[----:B------:R-:W-:-:S04]  /*151b0*/  IMAD.IADD R11, R227, 0x1, R212 ;  /* 0x00000001e30b7824 */ /* 0x000fc800078e02d4 */
[----:B0-----:R-:W-:-:S05]  /*151c0*/  @P1 IMAD.HI.U32 R9, R11, R9, RZ ;  /* 0x000000090b091227 */ /* 0x001fca00078e00ff */
[----:B-1----:R-:W-:Y:S01]  /*151d0*/  @P1 SHF.R.U32.HI R11, RZ, R8, R9 ;  /* 0x00000008ff0b1219 */ /* 0x002fe20000011609 */
[----:B------:R-:W-:Y:S02]  /*151e0*/  IMAD R8, R12, 0x8, R16 ;  /* 0x000000080c087824 */ /* 0x000fe400078e0210 */
[----:B------:R-:W-:Y:S02]  /*151f0*/  IMAD.U32 R9, RZ, RZ, UR38 ;  /* 0x00000026ff097e24 */ /* 0x000fe4000f8e00ff */
[----:B------:R-:W-:Y:S01]  /*15200*/  VIADD R8, R8, 0x2a840 ;  /* 0x0002a84008087836 */ /* 0x000fe20000000000 */
[----:B------:R-:W0:Y:S01]  /*15210*/  SHFL.IDX PT, R185, R11, RZ, 0x1c1f ;  /* 0x001c1fff0bb97589 */ /* 0x000e2200000e0000 */
[----:B------:R-:W-:-:S03]  /*15220*/  IMAD.SHL.U32 R10, R4, 0x80, RZ ;  /* 0x00000080040a7824 */ /* 0x000fc600078e00ff */
[----:B------:R-:W-:-:S04]  /*15230*/  PRMT R8, R9, 0x654, R8 ;  /* 0x0000065409087816 */ /* 0x000fc80000000008 */
[----:B------:R1:W-:Y:S02]  /*15240*/  SYNCS.ARRIVE.TRANS64.RED.A1T0 RZ, [R8+URZ], RZ ;  /* 0x000000ff08ff79a7 */ /* 0x0003e4000810043f */
[----:B-1----:R-:W-:Y:S01]  /*15250*/  IADD3 R8, -R10, 0x1, RZ ;  /* 0x000000010a087810 */ /* 0x002fe20007ffe1ff */
[----:B------:R-:W-:-:S04]  /*15260*/  UMOV UR34, UR30 ;  /* 0x0000001e00227c82 */ /* 0x000fc80008000000 */
[----:B------:R-:W-:Y:S01]  /*15270*/  IMAD R8, R204, -0x2, R8 ;  /* 0xfffffffecc087824 */ /* 0x000fe200078e0208 */
[----:B------:R-:W-:-:S04]  /*15280*/  ULOP3.LUT UR6, URZ, UR34, URZ, 0x33, !UPT ;  /* 0x000000223f067292 */ /* 0x000fc8000f8e333f */
[----:B------:R-:W-:-:S05]  /*15290*/  IADD3 R20, -R202, R8, R203 ;  /* 0x00000008ca147210 */ /* 0x000fca0007ffe1cb */
[C---:B------:R-:W-:Y:S02]  /*152a0*/  VIADD R15, R20.reuse, UR33 ;  /* 0x00000021140f7c36 */ /* 0x040fe40008000000 */
[----:B------:R-:W-:Y:S02]  /*152b0*/  VIADD R20, R20, UR6 ;  /* 0x0000000614147c36 */ /* 0x000fe40008000000 */
[--C-:B0-----:R-:W-:Y:S02]  /*152c0*/  IMAD.IADD R21, R15, 0x1, R185.reuse ;  /* 0x000000010f157824 */ /* 0x101fe400078e02b9 */
[----:B------:R-:W-:Y:S01]  /*152d0*/  IMAD.IADD R184, R20, 0x1, R185 ;  /* 0x0000000114b87824 */ /* 0x000fe200078e02b9 */
[----:B--2---:R-:W-:-:S13]  /*152e0*/  LOP3.LUT P3, RZ, R187, 0x4, RZ, 0xc0, !PT ;  /* 0x00000004bbff7812 */ /* 0x004fda000786c0ff */
[----:B------:R-:W-:Y:S05]  /*152f0*/  @!P3 BRA `(.L_x_1730) ;  /* 0x000000000058b947 */ /* 0x000fea0003800000 */
[----:B------:R-:W-:Y:S01]  /*15300*/  IADD3 R185, -R202, R203, R185 ;  /* 0x000000cbcab97210 */ /* 0x000fe20007ffe1b9 */
[----:B------:R-:W-:Y:S03]  /*15310*/  BSSY B0, `(.L_x_1731) ;  /* 0x0000010000007945 */ /* 0x000fe60003800000 */
        /* <DEDUP_REMOVED lines=10> */
.L_x_1732:
[----:B------:R-:W-:-:S05]  /*153c0*/  IMAD.U32 R186, RZ, RZ, UR29 ;  /* 0x0000001dffba7e24 */ /* 0x000fca000f8e00ff */
[----:B------:R-:W-:-:S13]  /*153d0*/  ISETP.NE.AND P1, PT, R186, 0x1, PT ;  /* 0x00000001ba00780c */ /* 0x000fda0003f25270 */
[----:B------:R-:W0:Y:S02]  /*153e0*/  @P1 LDC.64 R8, c[0x0][0x9e8] ;  /* 0x00027a00ff081b82 */ /* 0x000e240000000a00 */
[----:B0-----:R-:W-:-:S05]  /*153f0*/  @P1 IMAD.HI.U32 R8, R185, R8, RZ ;  /* 0x00000008b9081227 */ /* 0x001fca00078e00ff */
[----:B------:R-:W-:-:S07]  /*15400*/  @P1 SHF.R.U32.HI R185, RZ, R9, R8 ;  /* 0x00000009ffb91219 */ /* 0x000fce0000011608 */
.L_x_1733:
[----:B------:R-:W-:Y:S05]  /*15410*/  BSYNC B0 ;  /* 0x0000000000007941 */ /* 0x000fea0003800000 */
.L_x_1731:
[----:B------:R-:W-:-:S04]  /*15420*/  IMAD R185, R185, R186, -R10 ;  /* 0x000000bab9b97224 */ /* 0x000fc800078e0a0a */
[----:B------:R-:W-:-:S05]  /*15430*/  IMAD R185, R204, -0x2, R185 ;  /* 0xfffffffeccb97824 */ /* 0x000fca00078e02b9 */
[----:B------:R-:W-:Y:S02]  /*15440*/  VIMNMX R184, R184, R185, !PT ;  /* 0x000000b9b8b87248 */ /* 0x000fe40007fe0100 */
[----:B------:R-:W-:-:S07]  /*15450*/  VIADDMNMX R21, R185, R186, R21, PT ;  /* 0x000000bab9157246 */ /* 0x000fce0003800115 */
.L_x_1730:
[----:B------:R-:W-:Y:S01]  /*15460*/  ISETP.GT.AND P5, PT, R4, -0x1, PT ;  /* 0xffffffff0400780c */ /* 0x000fe20003fa4270 */
[----:B------:R-:W0:Y:S03]  /*15470*/  SHFL.IDX PT, R11, R11, 0x1, 0x1c1f ;  /* 0x003c1f000b0b7f89 */ /* 0x000e2600000e0000 */
[C---:B------:R-:W-:Y:S02]  /*15480*/  ISETP.GT.AND P2, PT, R184.reuse, RZ, P5 ;  /* 0x000000ffb800720c */ /* 0x040fe40002f44270 */
[----:B------:R-:W-:Y:S02]  /*15490*/  ISETP.GT.AND P1, PT, R184, 0x1, P5 ;  /* 0x00000001b800780c */ /* 0x000fe40002f24270 */
[C---:B------:R-:W-:Y:S02]  /*154a0*/  ISETP.LT.OR P2, PT, R21.reuse, 0x1, P2 ;  /* 0x000000011500780c */ /* 0x040fe40001741670 */
[----:B------:R-:W-:-:S02]  /*154b0*/  ISETP.LT.OR P1, PT, R21, 0x2, P1 ;  /* 0x000000021500780c */ /* 0x000fc40000f21670 */
[----:B------:R-:W-:Y:S02]  /*154c0*/  FSEL R120, R120, -INF , !P2 ;  /* 0xff80000078787808 */ /* 0x000fe40005000000 */
[----:B------:R-:W-:Y:S02]  /*154d0*/  FSEL R121, R121, -INF , !P1 ;  /* 0xff80000079797808 */ /* 0x000fe40004800000 */
[C---:B------:R-:W-:Y:S02]  /*154e0*/  ISETP.GT.AND P2, PT, R184.reuse, 0x8, P5 ;  /* 0x00000008b800780c */ /* 0x040fe40002f44270 */
[----:B------:R-:W-:Y:S02]  /*154f0*/  ISETP.GT.AND P1, PT, R184, 0x9, P5 ;  /* 0x00000009b800780c */ /* 0x000fe40002f24270 */
[C---:B------:R-:W-:Y:S02]  /*15500*/  ISETP.LT.OR P2, PT, R21.reuse, 0x9, P2 ;  /* 0x000000091500780c */ /* 0x040fe40001741670 */
[----:B------:R-:W-:-:S02]  /*15510*/  ISETP.LT.OR P1, PT, R21, 0xa, P1 ;  /* 0x0000000a1500780c */ /* 0x000fc40000f21670 */
[----:B------:R-:W-:Y:S01]  /*15520*/  FSEL R124, R124, -INF , !P2 ;  /* 0xff8000007c7c7808 */ /* 0x000fe20005000000 */
[--C-:B0-----:R-:W-:Y:S01]  /*15530*/  IMAD.IADD R15, R15, 0x1, R11.reuse ;  /* 0x000000010f0f7824 */ /* 0x101fe200078e020b */
[----:B------:R-:W-:Y:S01]  /*15540*/  FSEL R125, R125, -INF , !P1 ;  /* 0xff8000007d7d7808 */ /* 0x000fe20004800000 */
[----:B------:R-:W-:Y:S01]  /*15550*/  IMAD.IADD R20, R20, 0x1, R11 ;  /* 0x0000000114147824 */ /* 0x000fe200078e020b */
[C---:B------:R-:W-:Y:S02]  /*15560*/  ISETP.GT.AND P2, PT, R184.reuse, 0x10, P5 ;  /* 0x00000010b800780c */ /* 0x040fe40002f44270 */
        /* <DEDUP_REMOVED lines=82> */
[----:B------:R-:W-:Y:S01]  /*15a90*/  FSEL R181, R181, -INF , !P1 ;  /* 0xff800000b5b57808 */ /* 0x000fe20004800000 */
[----:B------:R-:W-:Y:S08]  /*15aa0*/  @!P3 BRA `(.L_x_1734) ;  /* 0x000000000058b947 */ /* 0x000ff00003800000 */
        /* <DEDUP_REMOVED lines=12> */
.L_x_1736:
[----:B------:R-:W-:-:S05]  /*15b70*/  IMAD.U32 R21, RZ, RZ, UR29 ;  /* 0x0000001dff157e24 */ /* 0x000fca000f8e00ff */
[----:B------:R-:W-:-:S13]  /*15b80*/  ISETP.NE.AND P1, PT, R21, 0x1, PT ;  /* 0x000000011500780c */ /* 0x000fda0003f25270 */
[----:B------:R-:W0:Y:S02]  /*15b90*/  @P1 LDC.64 R8, c[0x0][0x9e8] ;  /* 0x00027a00ff081b82 */ /* 0x000e240000000a00 */
[----:B0-----:R-:W-:-:S05]  /*15ba0*/  @P1 IMAD.HI.U32 R8, R11, R8, RZ ;  /* 0x000000080b081227 */ /* 0x001fca00078e00ff */
[----:B------:R-:W-:-:S07]  /*15bb0*/  @P1 SHF.R.U32.HI R11, RZ, R9, R8 ;  /* 0x00000009ff0b1219 */ /* 0x000fce0000011608 */
.L_x_1737:
[----:B------:R-:W-:Y:S05]  /*15bc0*/  BSYNC B0 ;  /* 0x0000000000007941 */ /* 0x000fea0003800000 */
.L_x_1735:
[----:B------:R-:W-:-:S04]  /*15bd0*/  IMAD R10, R11, R21, -R10 ;  /* 0x000000150b0a7224 */ /* 0x000fc800078e0a0a */
[----:B------:R-:W-:-:S05]  /*15be0*/  IMAD R10, R204, -0x2, R10 ;  /* 0xfffffffecc0a7824 */ /* 0x000fca00078e020a */
[----:B------:R-:W-:Y:S02]  /*15bf0*/  VIMNMX R20, R20, R10, !PT ;  /* 0x0000000a14147248 */ /* 0x000fe40007fe0100 */
[----:B------:R-:W-:-:S07]  /*15c00*/  VIADDMNMX R15, R10, R21, R15, PT ;  /* 0x000000150a0f7246 */ /* 0x000fce000380010f */
.L_x_1734:
[----:B------:R-:W-:Y:S02]  /*15c10*/  FMNMX.FTZ R8, R120, R3, !PT ;  /* 0x0000000378087209 */ /* 0x000fe40007810000 */
[----:B------:R-:W-:Y:S02]  /*15c20*/  ISETP.GT.AND P1, PT, R20, 0x1, P5 ;  /* 0x000000011400780c */ /* 0x000fe40002f24270 */
[----:B------:R-:W-:Y:S02]  /*15c30*/  FMNMX.FTZ R8, R121, R8, !PT ;  /* 0x0000000879087209 */ /* 0x000fe40007810000 */
[----:B------:R-:W-:Y:S02]  /*15c40*/  LOP3.LUT R187, R187, 0xbfffffff, RZ, 0xc0, !PT ;  /* 0xbfffffffbbbb7812 */ /* 0x000fe400078ec0ff */
[----:B------:R-:W-:Y:S02]  /*15c50*/  FMNMX.FTZ R8, R124, R8, !PT ;  /* 0x000000087c087209 */ /* 0x000fe40007810000 */
[----:B------:R-:W-:-:S02]  /*15c60*/  ISETP.LT.OR P1, PT, R15, 0x2, P1 ;  /* 0x000000020f00780c */ /* 0x000fc40000f21670 */
[----:B------:R-:W-:Y:S02]  /*15c70*/  FMNMX.FTZ R8, R125, R8, !PT ;  /* 0x000000087d087209 */ /* 0x000fe40007810000 */
[----:B------:R-:W-:Y:S02]  /*15c80*/  ISETP.GT.AND P2, PT, R20, 0x8, P5 ;  /* 0x000000081400780c */ /* 0x000fe40002f44270 */
[----:B------:R-:W-:Y:S02]  /*15c90*/  FMNMX.FTZ R8, R128, R8, !PT ;  /* 0x0000000880087209 */ /* 0x000fe40007810000 */
[----:B------:R-:W-:Y:S02]  /*15ca0*/  @P0 LOP3.LUT R187, R187, 0x40000000, RZ, 0xfc, !PT ;  /* 0x40000000bbbb0812 */ /* 0x000fe400078efcff */
[----:B------:R-:W-:Y:S02]  /*15cb0*/  FMNMX.FTZ R8, R129, R8, !PT ;  /* 0x0000000881087209 */ /* 0x000fe40007810000 */
[----:B------:R-:W-:-:S02]  /*15cc0*/  FSEL R123, R123, -INF , !P1 ;  /* 0xff8000007b7b7808 */ /* 0x000fc40004800000 */
[----:B------:R-:W-:Y:S02]  /*15cd0*/  FMNMX.FTZ R8, R132, R8, !PT ;  /* 0x0000000884087209 */ /* 0x000fe40007810000 */
[C---:B------:R-:W-:Y:S02]  /*15ce0*/  ISETP.GT.AND P0, PT, R20.reuse, RZ, P5 ;  /* 0x000000ff1400720c */ /* 0x040fe40002f04270 */
[----:B------:R-:W-:Y:S02]  /*15cf0*/  FMNMX.FTZ R8, R133, R8, !PT ;  /* 0x0000000885087209 */ /* 0x000fe40007810000 */
[----:B------:R-:W-:Y:S02]  /*15d00*/  ISETP.GT.AND P1, PT, R20, 0x9, P5 ;  /* 0x000000091400780c */ /* 0x000fe40002f24270 */
[----:B------:R-:W-:Y:S02]  /*15d10*/  FMNMX.FTZ R8, R136, R8, !PT ;  /* 0x0000000888087209 */ /* 0x000fe40007810000 */
[----:B------:R-:W-:-:S02]  /*15d20*/  ISETP.LT.OR P2, PT, R15, 0x9, P2 ;  /* 0x000000090f00780c */ /* 0x000fc40001741670 */
[----:B------:R-:W-:Y:S02]  /*15d30*/  FMNMX.FTZ R8, R137, R8, !PT ;  /* 0x0000000889087209 */ /* 0x000fe40007810000 */
[C---:B------:R-:W-:Y:S02]  /*15d40*/  ISETP.LT.OR P0, PT, R15.reuse, 0x1, P0 ;  /* 0x000000010f00780c */ /* 0x040fe40000701670 */
        /* <DEDUP_REMOVED lines=9> */
[----:B------:R-:W-:-:S02]  /*15de0*/  FSEL R127, R127, -INF , !P1 ;  /* 0xff8000007f7f7808 */ /* 0x000fc40004800000 */
[----:B------:R-:W-:Y:S02]  /*15df0*/  FMNMX.FTZ R8, R149, R8, !PT ;  /* 0x0000000895087209 */ /* 0x000fe40007810000 */
[----:B------:R-:W-:Y:S02]  /*15e00*/  ISETP.GT.AND P1, PT, R20, 0x11, P5 ;  /* 0x000000111400780c */ /* 0x000fe40002f24270 */
[----:B------:R-:W-:Y:S02]  /*15e10*/  FMNMX.FTZ R8, R152, R8, !PT ;  /* 0x0000000898087209 */ /* 0x000fe40007810000 */
[----:B------:R-:W-:Y:S02]  /*15e20*/  ISETP.LT.OR P2, PT, R15, 0x11, P2 ;  /* 0x000000110f00780c */ /* 0x000fe40001741670 */
[----:B------:R-:W-:Y:S02]  /*15e30*/  FMNMX.FTZ R8, R153, R8, !PT ;  /* 0x0000000899087209 */ /* 0x000fe40007810000 */
[----:B------:R-:W-:-:S02]  /*15e40*/  FMNMX.FTZ R10, R122, R0, !PT ;  /* 0x000000007a0a7209 */ /* 0x000fc40007810000 */
[----:B------:R-:W-:Y:S02]  /*15e50*/  FMNMX.FTZ R8, R156, R8, !PT ;  /* 0x000000089c087209 */ /* 0x000fe40007810000 */
[----:B------:R-:W-:Y:S02]  /*15e60*/  ISETP.LT.OR P1, PT, R15, 0x12, P1 ;  /* 0x000000120f00780c */ /* 0x000fe40000f21670 */
[----:B------:R-:W-:Y:S02]  /*15e70*/  FMNMX.FTZ R8, R157, R8, !PT ;  /* 0x000000089d087209 */ /* 0x000fe40007810000 */
[----:B------:R-:W-:Y:S02]  /*15e80*/  FSEL R130, R130, -INF , !P2 ;  /* 0xff80000082827808 */ /* 0x000fe40005000000 */
[----:B------:R-:W-:Y:S02]  /*15e90*/  FMNMX.FTZ R8, R160, R8, !PT ;  /* 0x00000008a0087209 */ /* 0x000fe40007810000 */
[----:B------:R-:W-:-:S02]  /*15ea0*/  ISETP.GT.AND P2, PT, R20, 0x18, P5 ;  /* 0x000000181400780c */ /* 0x000fc40002f44270 */
[----:B------:R-:W-:Y:S02]  /*15eb0*/  FMNMX.FTZ R8, R161, R8, !PT ;  /* 0x00000008a1087209 */ /* 0x000fe40007810000 */
[----:B------:R-:W-:Y:S02]  /*15ec0*/  FMNMX.FTZ R10, R123, R10, !PT ;  /* 0x0000000a7b0a7209 */ /* 0x000fe40007810000 */
[----:B------:R-:W-:Y:S02]  /*15ed0*/  FMNMX.FTZ R8, R164, R8, !PT ;  /* 0x00000008a4087209 */ /* 0x000fe40007810000 */
[----:B------:R-:W-:Y:S02]  /*15ee0*/  FSEL R131, R131, -INF , !P1 ;  /* 0xff80000083837808 */ /* 0x000fe40004800000 */
[----:B------:R-:W-:Y:S02]  /*15ef0*/  FMNMX.FTZ R8, R165, R8, !PT ;  /* 0x00000008a5087209 */ /* 0x000fe40007810000 */
[----:B------:R-:W-:-:S02]  /*15f00*/  ISETP.GT.AND P1, PT, R20, 0x19, P5 ;  /* 0x000000191400780c */ /* 0x000fc40002f24270 */
[----:B------:R-:W-:Y:S02]  /*15f10*/  FMNMX.FTZ R8, R168, R8, !PT ;  /* 0x00000008a8087209 */ /* 0x000fe40007810000 */
[----:B------:R-:W-:Y:S02]  /*15f20*/  ISETP.LT.OR P2, PT, R15, 0x19, P2 ;  /* 0x000000190f00780c */ /* 0x000fe40001741670 */
[----:B------:R-:W-:Y:S02]  /*15f30*/  FMNMX.FTZ R8, R169, R8, !PT ;  /* 0x00000008a9087209 */ /* 0x000fe40007810000 */
[----:B------:R-:W-:Y:S02]  /*15f40*/  FMNMX.FTZ R10, R126, R10, !PT ;  /* 0x0000000a7e0a7209 */ /* 0x000fe40007810000 */
[----:B------:R-:W-:Y:S02]  /*15f50*/  FMNMX.FTZ R8, R172, R8, !PT ;  /* 0x00000008ac087209 */ /* 0x000fe40007810000 */
[----:B------:R-:W-:-:S02]  /*15f60*/  ISETP.LT.OR P1, PT, R15, 0x1a, P1 ;  /* 0x0000001a0f00780c */ /* 0x000fc40000f21670 */
[----:B------:R-:W-:Y:S02]  /*15f70*/  FMNMX.FTZ R8, R173, R8, !PT ;  /* 0x00000008ad087209 */ /* 0x000fe40007810000 */
[----:B------:R-:W-:Y:S02]  /*15f80*/  FSEL R134, R134, -INF , !P2 ;  /* 0xff80000086867808 */ /* 0x000fe40005000000 */
[----:B------:R-:W-:Y:S02]  /*15f90*/  FMNMX.FTZ R8, R176, R8, !PT ;  /* 0x00000008b0087209 */ /* 0x000fe40007810000 */
[----:B------:R-:W-:Y:S02]  /*15fa0*/  ISETP.GT.AND P2, PT, R20, 0x20, P5 ;  /* 0x000000201400780c */ /* 0x000fe40002f44270 */
[----:B------:R-:W-:Y:S02]  /*15fb0*/  FMNMX.FTZ R8, R177, R8, !PT ;  /* 0x00000008b1087209 */ /* 0x000fe40007810000 */
[----:B------:R-:W-:-:S02]  /*15fc0*/  FMNMX.FTZ R10, R127, R10, !PT ;  /* 0x0000000a7f0a7209 */ /* 0x000fc40007810000 */
[----:B------:R-:W-:Y:S02]  /*15fd0*/  FMNMX.FTZ R8, R180, R8, !PT ;  /* 0x00000008b4087209 */ /* 0x000fe40007810000 */
[----:B------:R-:W-:Y:S02]  /*15fe0*/  FSEL R135, R135, -INF , !P1 ;  /* 0xff80000087877808 */ /* 0x000fe40004800000 */
[----:B------:R-:W-:Y:S02]  /*15ff0*/  ISETP.GT.AND P1, PT, R20, 0x21, P5 ;  /* 0x000000211400780c */ /* 0x000fe40002f24270 */
[----:B------:R-:W-:Y:S02]  /*16000*/  ISETP.LT.OR P2, PT, R15, 0x21, P2 ;  /* 0x000000210f00780c */ /* 0x000fe40001741670 */
[----:B------:R-:W-:Y:S02]  /*16010*/  FMNMX.FTZ R10, R130, R10, !PT ;  /* 0x0000000a820a7209 */ /* 0x000fe40007810000 */
[----:B------:R-:W-:-:S02]  /*16020*/  FMNMX.FTZ R8, R181, R8, !PT ;  /* 0x00000008b5087209 */ /* 0x000fc40007810000 */
[----:B------:R-:W-:Y:S02]  /*16030*/  ISETP.LT.OR P1, PT, R15, 0x22, P1 ;  /* 0x000000220f00780c */ /* 0x000fe40000f21670 */
[----:B------:R-:W-:Y:S01]  /*16040*/  FSEL R138, R138, -INF , !P2 ;  /* 0xff8000008a8a7808 */ /* 0x000fe20005000000 */
[----:B------:R-:W0:Y:S01]  /*16050*/  SHFL.BFLY PT, R9, R8, 0x2, 0x1f ;  /* 0x0c401f0008097f89 */ /* 0x000e2200000e0000 */
[----:B------:R-:W-:Y:S02]  /*16060*/  FMNMX.FTZ R10, R131, R10, !PT ;  /* 0x0000000a830a7209 */ /* 0x000fe40007810000 */
[----:B------:R-:W-:Y:S02]  /*16070*/  ISETP.GT.AND P2, PT, R20, 0x28, P5 ;  /* 0x000000281400780c */ /* 0x000fe40002f44270 */
[----:B------:R-:W-:Y:S02]  /*16080*/  FSEL R139, R139, -INF , !P1 ;  /* 0xff8000008b8b7808 */ /* 0x000fe40004800000 */
[----:B------:R-:W-:-:S02]  /*16090*/  FMNMX.FTZ R10, R134, R10, !PT ;  /* 0x0000000a860a7209 */ /* 0x000fc40007810000 */
[----:B------:R-:W-:Y:S02]  /*160a0*/  ISETP.GT.AND P1, PT, R20, 0x29, P5 ;  /* 0x000000291400780c */ /* 0x000fe40002f24270 */
[----:B------:R-:W-:Y:S02]  /*160b0*/  ISETP.LT.OR P2, PT, R15, 0x29, P2 ;  /* 0x000000290f00780c */ /* 0x000fe40001741670 */
[----:B------:R-:W-:Y:S02]  /*160c0*/  FMNMX.FTZ R10, R135, R10, !PT ;  /* 0x0000000a870a7209 */ /* 0x000fe40007810000 */
[----:B------:R-:W-:Y:S02]  /*160d0*/  ISETP.LT.OR P1, PT, R15, 0x2a, P1 ;  /* 0x0000002a0f00780c */ /* 0x000fe40000f21670 */
[----:B------:R-:W-:Y:S02]  /*160e0*/  FSEL R142, R142, -INF , !P2 ;  /* 0xff8000008e8e7808 */ /* 0x000fe40005000000 */
[----:B------:R-:W-:-:S02]  /*160f0*/  ISETP.GT.AND P2, PT, R20, 0x30, P5 ;  /* 0x000000301400780c */ /* 0x000fc40002f44270 */
[----:B------:R-:W-:Y:S02]  /*16100*/  FMNMX.FTZ R10, R138, R10, !PT ;  /* 0x0000000a8a0a7209 */ /* 0x000fe40007810000 */
[----:B------:R-:W-:Y:S02]  /*16110*/  FSEL R143, R143, -INF , !P1 ;  /* 0xff8000008f8f7808 */ /* 0x000fe40004800000 */
[----:B------:R-:W-:Y:S02]  /*16120*/  ISETP.GT.AND P1, PT, R20, 0x31, P5 ;  /* 0x000000311400780c */ /* 0x000fe40002f24270 */
[----:B------:R-:W-:Y:S02]  /*16130*/  ISETP.LT.OR P2, PT, R15, 0x31, P2 ;  /* 0x000000310f00780c */ /* 0x000fe40001741670 */
[----:B------:R-:W-:Y:S02]  /*16140*/  FMNMX.FTZ R10, R139, R10, !PT ;  /* 0x0000000a8b0a7209 */ /* 0x000fe40007810000 */
[----:B------:R-:W-:-:S02]  /*16150*/  ISETP.LT.OR P1, PT, R15, 0x32, P1 ;  /* 0x000000320f00780c */ /* 0x000fc40000f21670 */
[----:B------:R-:W-:Y:S02]  /*16160*/  FSEL R146, R146, -INF , !P2 ;  /* 0xff80000092927808 */ /* 0x000fe40005000000 */
[----:B------:R-:W-:Y:S02]  /*16170*/  ISETP.GT.AND P2, PT, R20, 0x38, P5 ;  /* 0x000000381400780c */ /* 0x000fe40002f44270 */
[----:B------:R-:W-:Y:S02]  /*16180*/  FMNMX.FTZ R10, R142, R10, !PT ;  /* 0x0000000a8e0a7209 */ /* 0x000fe40007810000 */
[----:B------:R-:W-:Y:S02]  /*16190*/  FSEL R147, R147, -INF , !P1 ;  /* 0xff80000093937808 */ /* 0x000fe40004800000 */
[----:B------:R-:W-:Y:S02]  /*161a0*/  ISETP.GT.AND P1, PT, R20, 0x39, P5 ;  /* 0x000000391400780c */ /* 0x000fe40002f24270 */
[----:B------:R-:W-:-:S02]  /*161b0*/  ISETP.LT.OR P2, PT, R15, 0x39, P2 ;  /* 0x000000390f00780c */ /* 0x000fc40001741670 */
[----:B------:R-:W-:Y:S02]  /*161c0*/  FMNMX.FTZ R10, R143, R10, !PT ;  /* 0x0000000a8f0a7209 */ /* 0x000fe40007810000 */
[----:B------:R-:W-:Y:S02]  /*161d0*/  ISETP.LT.OR P1, PT, R15, 0x3a, P1 ;  /* 0x0000003a0f00780c */ /* 0x000fe40000f21670 */
[----:B------:R-:W-:Y:S02]  /*161e0*/  FSEL R150, R150, -INF , !P2 ;  /* 0xff80000096967808 */ /* 0x000fe40005000000 */
[----:B0-----:R-:W-:Y:S02]  /*161f0*/  FMNMX.FTZ R8, R8, R9, !PT ;  /* 0x0000000908087209 */ /* 0x001fe40007810000 */
[----:B------:R-:W-:Y:S02]  /*16200*/  ISETP.GT.AND P2, PT, R20, 0x40, P5 ;  /* 0x000000401400780c */ /* 0x000fe40002f44270 */
[----:B------:R-:W-:Y:S01]  /*16210*/  FMNMX.FTZ R10, R146, R10, !PT ;  /* 0x0000000a920a7209 */ /* 0x000fe20007810000 */
[----:B------:R-:W0:Y:S01]  /*16220*/  SHFL.BFLY PT, R9, R8, 0x1, 0x1f ;  /* 0x0c201f0008097f89 */ /* 0x000e2200000e0000 */
[----:B------:R-:W-:-:S02]  /*16230*/  FSEL R151, R151, -INF , !P1 ;  /* 0xff80000097977808 */ /* 0x000fc40004800000 */
[----:B------:R-:W-:Y:S02]  /*16240*/  ISETP.GT.AND P1, PT, R20, 0x41, P5 ;  /* 0x000000411400780c */ /* 0x000fe40002f24270 */
[----:B------:R-:W-:Y:S02]  /*16250*/  ISETP.LT.OR P2, PT, R15, 0x41, P2 ;  /* 0x000000410f00780c */ /* 0x000fe40001741670 */
[----:B------:R-:W-:Y:S02]  /*16260*/  FMNMX.FTZ R10, R147, R10, !PT ;  /* 0x0000000a930a7209 */ /* 0x000fe40007810000 */
[----:B------:R-:W-:Y:S02]  /*16270*/  ISETP.LT.OR P1, PT, R15, 0x42, P1 ;  /* 0x000000420f00780c */ /* 0x000fe40000f21670 */
[----:B------:R-:W-:Y:S02]  /*16280*/  FSEL R154, R154, -INF , !P2 ;  /* 0xff8000009a9a7808 */ /* 0x000fe40005000000 */
[----:B------:R-:W-:-:S02]  /*16290*/  FMNMX.FTZ R10, R150, R10, !PT ;  /* 0x0000000a960a7209 */ /* 0x000fc40007810000 */
[C---:B------:R-:W-:Y:S02]  /*162a0*/  ISETP.GT.AND P2, PT, R20.reuse, 0x48, P5 ;  /* 0x000000481400780c */ /* 0x040fe40002f44270 */
[----:B------:R-:W-:Y:S02]  /*162b0*/  FSEL R155, R155, -INF , !P1 ;  /* 0xff8000009b9b7808 */ /* 0x000fe40004800000 */
[----:B------:R-:W-:Y:S02]  /*162c0*/  FMNMX.FTZ R10, R151, R10, !PT ;  /* 0x0000000a970a7209 */ /* 0x000fe40007810000 */
[C---:B------:R-:W-:Y:S02]  /*162d0*/  ISETP.GT.AND P1, PT, R20.reuse, 0x49, P5 ;  /* 0x000000491400780c */ /* 0x040fe40002f24270 */
[----:B------:R-:W-:Y:S02]  /*162e0*/  ISETP.LT.OR P2, PT, R15, 0x49, P2 ;  /* 0x000000490f00780c */ /* 0x000fe40001741670 */
[----:B------:R-:W-:-:S02]  /*162f0*/  ISETP.GT.AND P4, PT, R20, 0x68, P5 ;  /* 0x000000681400780c */ /* 0x000fc40002f84270 */
[----:B------:R-:W-:Y:S02]  /*16300*/  FMNMX.FTZ R10, R154, R10, !PT ;  /* 0x0000000a9a0a7209 */ /* 0x000fe40007810000 */
[C---:B------:R-:W-:Y:S02]  /*16310*/  ISETP.LT.OR P1, PT, R15.reuse, 0x4a, P1 ;  /* 0x0000004a0f00780c */ /* 0x040fe40000f21670 */
[----:B------:R-:W-:Y:S02]  /*16320*/  FSEL R158, R158, -INF , !P2 ;  /* 0xff8000009e9e7808 */ /* 0x000fe40005000000 */
[----:B------:R-:W-:Y:S02]  /*16330*/  ISETP.LT.OR P4, PT, R15, 0x69, P4 ;  /* 0x000000690f00780c */ /* 0x000fe40002781670 */
[----:B------:R-:W-:Y:S02]  /*16340*/  ISETP.GT.AND P2, PT, R20, 0x50, P5 ;  /* 0x000000501400780c */ /* 0x000fe40002f44270 */
[----:B------:R-:W-:-:S02]  /*16350*/  FMNMX.FTZ R10, R155, R10, !PT ;  /* 0x0000000a9b0a7209 */ /* 0x000fc40007810000 */
[----:B------:R-:W-:Y:S02]  /*16360*/  FSEL R159, R159, -INF , !P1 ;  /* 0xff8000009f9f7808 */ /* 0x000fe40004800000 */
[----:B------:R-:W-:Y:S02]  /*16370*/  ISETP.GT.AND P1, PT, R20, 0x51, P5 ;  /* 0x000000511400780c */ /* 0x000fe40002f24270 */
[C---:B------:R-:W-:Y:S02]  /*16380*/  ISETP.LT.OR P2, PT, R15.reuse, 0x51, P2 ;  /* 0x000000510f00780c */ /* 0x040fe40001741670 */
[----:B------:R-:W-:Y:S02]  /*16390*/  FMNMX.FTZ R10, R158, R10, !PT ;  /* 0x0000000a9e0a7209 */ /* 0x000fe40007810000 */
[----:B------:R-:W-:Y:S02]  /*163a0*/  ISETP.LT.OR P1, PT, R15, 0x52, P1 ;  /* 0x000000520f00780c */ /* 0x000fe40000f21670 */
[----:B------:R-:W-:-:S02]  /*163b0*/  FSEL R162, R162, -INF , !P2 ;  /* 0xff800000a2a27808 */ /* 0x000fc40005000000 */
[----:B------:R-:W-:Y:S02]  /*163c0*/  LOP3.LUT R187, R187, 0xfffffffd, RZ, 0xc0, !PT ;  /* 0xfffffffdbbbb7812 */ /* 0x000fe400078ec0ff */
[C---:B------:R-:W-:Y:S02]  /*163d0*/  ISETP.GT.AND P2, PT, R20.reuse, 0x58, P5 ;  /* 0x000000581400780c */ /* 0x040fe40002f44270 */
[----:B------:R-:W-:Y:S02]  /*163e0*/  ISETP.GT.AND P6, PT, R20, 0x69, P5 ;  /* 0x000000691400780c */ /* 0x000fe40002fc4270 */
[----:B0-----:R-:W-:Y:S02]  /*163f0*/  FMNMX.FTZ R8, R8, R9, !PT ;  /* 0x0000000908087209 */ /* 0x001fe40007810000 */
[----:B------:R-:W-:Y:S02]  /*16400*/  FMNMX.FTZ R10, R159, R10, !PT ;  /* 0x0000000a9f0a7209 */ /* 0x000fe40007810000 */
[----:B------:R-:W-:-:S02]  /*16410*/  FSEL R163, R163, -INF , !P1 ;  /* 0xff800000a3a37808 */ /* 0x000fc40004800000 */
[----:B------:R-:W-:Y:S02]  /*16420*/  @P4 LOP3.LUT R187, R187, 0x2, RZ, 0xfc, !PT ;  /* 0x00000002bbbb4812 */ /* 0x000fe400078efcff */
[----:B------:R-:W-:Y:S02]  /*16430*/  ISETP.GT.AND P1, PT, R20, 0x59, P5 ;  /* 0x000000591400780c */ /* 0x000fe40002f24270 */
[C---:B------:R-:W-:Y:S01]  /*16440*/  ISETP.LT.OR P2, PT, R15.reuse, 0x59, P2 ;  /* 0x000000590f00780c */ /* 0x040fe20001741670 */
[----:B------:R-:W-:Y:S01]  /*16450*/  STL [R1], R187 ;  /* 0x000000bb01007387 */ /* 0x000fe20000100800 */
[----:B------:R-:W-:Y:S02]  /*16460*/  ISETP.LT.OR P4, PT, R15, 0x6a, P6 ;  /* 0x0000006a0f00780c */ /* 0x000fe40003781670 */
[----:B------:R-:W-:Y:S02]  /*16470*/  FSETP.NEU.FTZ.AND P6, PT, R8, -INF , PT ;  /* 0xff8000000800780b */ /* 0x000fe40003fdd000 */
[----:B------:R-:W-:-:S02]  /*16480*/  FMNMX.FTZ R10, R162, R10, !PT ;  /* 0x0000000aa20a7209 */ /* 0x000fc40007810000 */
[----:B------:R-:W-:Y:S02]  /*16490*/  ISETP.LT.OR P1, PT, R15, 0x5a, P1 ;  /* 0x0000005a0f00780c */ /* 0x000fe40000f21670 */
[----:B------:R-:W-:Y:S02]  /*164a0*/  FSEL R166, R166, -INF , !P2 ;  /* 0xff800000a6a67808 */ /* 0x000fe40005000000 */
[----:B------:R-:W-:Y:S02]  /*164b0*/  ISETP.GT.AND P2, PT, R20, 0x60, P5 ;  /* 0x000000601400780c */ /* 0x000fe40002f44270 */
[----:B------:R-:W-:Y:S02]  /*164c0*/  FSEL R9, R8, RZ, P6 ;  /* 0x000000ff08097208 */ /* 0x000fe40003000000 */
[----:B------:R-:W-:Y:S02]  /*164d0*/  FMNMX.FTZ R10, R163, R10, !PT ;  /* 0x0000000aa30a7209 */ /* 0x000fe40007810000 */
[----:B------:R-:W-:Y:S01]  /*164e0*/  FSEL R167, R167, -INF , !P1 ;  /* 0xff800000a7a77808 */ /* 0x000fe20004800000 */
[----:B------:R-:W-:-:S01]  /*164f0*/  FADD.FTZ R3, -R9, R3 ;  /* 0x0000000309037221 */ /* 0x000fc20000010100 */
[----:B------:R-:W-:Y:S01]  /*16500*/  ISETP.GT.AND P1, PT, R20, 0x61, P5 ;  /* 0x000000611400780c */ /* 0x000fe20002f24270 */
[----:B------:R-:W-:-:S01]  /*16510*/  FFMA.FTZ R9, R2, R8, -8 ;  /* 0xc100000002097423 */ /* 0x000fc20000010008 */
[----:B------:R-:W-:Y:S01]  /*16520*/  ISETP.LT.OR P2, PT, R15, 0x61, P2 ;  /* 0x000000610f00780c */ /* 0x000fe20001741670 */
[----:B------:R-:W-:Y:S01]  /*16530*/  FMUL.FTZ R3, R2, R3 ;  /* 0x0000000302037220 */ /* 0x000fe20000410000 */
[----:B------:R-:W-:-:S02]  /*16540*/  FMNMX.FTZ R10, R166, R10, !PT ;  /* 0x0000000aa60a7209 */ /* 0x000fc40007810000 */
[----:B------:R-:W-:Y:S02]  /*16550*/  ISETP.LT.OR P1, PT, R15, 0x62, P1 ;  /* 0x000000620f00780c */ /* 0x000fe40000f21670 */
[----:B------:R-:W-:Y:S01]  /*16560*/  FSEL R170, R170, -INF , !P2 ;  /* 0xff800000aaaa7808 */ /* 0x000fe20005000000 */
[----:B------:R-:W-:Y:S01]  /*16570*/  MUFU.EX2 R3, R3 ;  /* 0x0000000300037308 */ /* 0x000fe20000000800 */
[----:B------:R-:W-:Y:S02]  /*16580*/  FMNMX.FTZ R10, R167, R10, !PT ;  /* 0x0000000aa70a7209 */ /* 0x000fe40007810000 */
[----:B------:R-:W-:Y:S02]  /*16590*/  FSEL R9, R9, RZ, P6 ;  /* 0x000000ff09097208 */ /* 0x000fe40003000000 */
[----:B------:R-:W-:Y:S02]  /*165a0*/  FSEL R171, R171, -INF , !P1 ;  /* 0xff800000abab7808 */ /* 0x000fe40004800000 */
[----:B------:R-:W-:Y:S01]  /*165b0*/  LOP3.LUT P6, RZ, R187, 0x2, RZ, 0xc0, !PT ;  /* 0x00000002bbff7812 */ /* 0x000fe200078cc0ff */
[----:B------:R-:W-:-:S01]  /*165c0*/  FFMA.FTZ R120, R2, R120, -R9 ;  /* 0x0000007802787223 */ /* 0x000fc20000010809 */
[----:B------:R-:W-:Y:S01]  /*165d0*/  FMNMX.FTZ R10, R170, R10, !PT ;  /* 0x0000000aaa0a7209 */ /* 0x000fe20007810000 */
[----:B------:R-:W-:-:S01]  /*165e0*/  FFMA.FTZ R121, R2, R121, -R9 ;  /* 0x0000007902797223 */ /* 0x000fc20000010809 */
[----:B------:R-:W-:Y:S01]  /*165f0*/  ISETP.GT.AND P3, PT, R20, 0x70, P5 ;  /* 0x000000701400780c */ /* 0x000fe20002f64270 */
[----:B------:R-:W-:-:S01]  /*16600*/  FFMA.FTZ R124, R2, R124, -R9 ;  /* 0x0000007c027c7223 */ /* 0x000fc20000010809 */
[----:B------:R-:W-:Y:S01]  /*16610*/  FSEL R174, R174, -INF , !P6 ;  /* 0xff800000aeae7808 */ /* 0x000fe20007000000 */
[----:B------:R-:W0:Y:S01]  /*16620*/  MUFU.EX2 R120, R120 ;  /* 0x0000007800787308 */ /* 0x000e220000000800 */
[----:B------:R-:W-:Y:S01]  /*16630*/  FMNMX.FTZ R10, R171, R10, !PT ;  /* 0x0000000aab0a7209 */ /* 0x000fe20007810000 */
[--C-:B------:R-:W-:Y:S01]  /*16640*/  FFMA.FTZ R125, R2, R125, -R9.reuse ;  /* 0x0000007d027d7223 */ /* 0x100fe20000010809 */
[----:B------:R-:W-:Y:S01]  /*16650*/  ISETP.GT.AND P2, PT, R20, 0x71, P5 ;  /* 0x000000711400780c */ /* 0x000fe20002f44270 */
[C-C-:B------:R-:W-:Y:S01]  /*16660*/  FFMA.FTZ R128, R2.reuse, R128, -R9.reuse ;  /* 0x0000008002807223 */ /* 0x140fe20000010809 */
[----:B------:R-:W-:Y:S01]  /*16670*/  ISETP.LT.OR P3, PT, R15, 0x71, P3 ;  /* 0x000000710f00780c */ /* 0x000fe20001f61670 */
[--C-:B------:R-:W-:Y:S01]  /*16680*/  FFMA.FTZ R129, R2, R129, -R9.reuse ;  /* 0x0000008102817223 */ /* 0x100fe20000010809 */
[----:B------:R-:W-:Y:S01]  /*16690*/  FSEL R175, R175, -INF , !P4 ;  /* 0xff800000afaf7808 */ /* 0x000fe20006000000 */
[----:B------:R-:W1:Y:S01]  /*166a0*/  MUFU.EX2 R121, R121 ;  /* 0x0000007900797308 */ /* 0x000e620000000800 */
[----:B------:R-:W-:Y:S01]  /*166b0*/  FMNMX.FTZ R10, R174, R10, !PT ;  /* 0x0000000aae0a7209 */ /* 0x000fe20007810000 */
[--C-:B------:R-:W-:Y:S01]  /*166c0*/  FFMA.FTZ R132, R2, R132, -R9.reuse ;  /* 0x0000008402847223 */ /* 0x100fe20000010809 */
[----:B------:R-:W-:Y:S01]  /*166d0*/  ISETP.GT.AND P1, PT, R20, 0x78, P5 ;  /* 0x000000781400780c */ /* 0x000fe20002f24270 */
[C-C-:B------:R-:W-:Y:S01]  /*166e0*/  FFMA.FTZ R133, R2.reuse, R133, -R9.reuse ;  /* 0x0000008502857223 */ /* 0x140fe20000010809 */
[----:B------:R-:W-:Y:S01]  /*166f0*/  ISETP.LT.OR P2, PT, R15, 0x72, P2 ;  /* 0x000000720f00780c */ /* 0x000fe20001741670 */
[--C-:B------:R-:W-:Y:S01]  /*16700*/  FFMA.FTZ R136, R2, R136, -R9.reuse ;  /* 0x0000008802887223 */ /* 0x100fe20000010809 */
[----:B------:R-:W-:Y:S01]  /*16710*/  FSEL R178, R178, -INF , !P3 ;  /* 0xff800000b2b27808 */ /* 0x000fe20005800000 */
[----:B------:R-:W-:Y:S01]  /*16720*/  MUFU.EX2 R124, R124 ;  /* 0x0000007c007c7308 */ /* 0x000fe20000000800 */
[----:B------:R-:W-:Y:S01]  /*16730*/  FMNMX.FTZ R10, R175, R10, !PT ;  /* 0x0000000aaf0a7209 */ /* 0x000fe20007810000 */
[----:B0-----:R-:W-:Y:S01]  /*16740*/  FFMA.FTZ R6, R3, R6, R120 ;  /* 0x0000000603067223 */ /* 0x001fe20000010078 */
[----:B------:R-:W-:Y:S01]  /*16750*/  ISETP.GT.AND P5, PT, R20, 0x79, P5 ;  /* 0x000000791400780c */ /* 0x000fe20002fa4270 */
[C-C-:B------:R-:W-:Y:S01]  /*16760*/  FFMA.FTZ R137, R2.reuse, R137, -R9.reuse ;  /* 0x0000008902897223 */ /* 0x140fe20000010809 */
[----:B------:R-:W-:Y:S01]  /*16770*/  ISETP.LT.OR P1, PT, R15, 0x79, P1 ;  /* 0x000000790f00780c */ /* 0x000fe20000f21670 */
[--C-:B------:R-:W-:Y:S01]  /*16780*/  FFMA.FTZ R140, R2, R140, -R9.reuse ;  /* 0x0000008c028c7223 */ /* 0x100fe20000010809 */
[----:B------:R-:W-:Y:S01]  /*16790*/  FSEL R179, R179, -INF , !P2 ;  /* 0xff800000b3b37808 */ /* 0x000fe20005000000 */
[----:B------:R-:W-:Y:S01]  /*167a0*/  MUFU.EX2 R125, R125 ;  /* 0x0000007d007d7308 */ /* 0x000fe20000000800 */
[----:B------:R-:W-:Y:S01]  /*167b0*/  FMNMX.FTZ R10, R178, R10, !PT ;  /* 0x0000000ab20a7209 */ /* 0x000fe20007810000 */
[----:B-1----:R-:W-:Y:S01]  /*167c0*/  FADD.FTZ R6, R121, R6 ;  /* 0x0000000679067221 */ /* 0x002fe20000010000 */
[----:B------:R-:W-:Y:S01]  /*167d0*/  ISETP.LT.OR P5, PT, R15, 0x7a, P5 ;  /* 0x0000007a0f00780c */ /* 0x000fe20002fa1670 */
[--C-:B------:R-:W-:Y:S01]  /*167e0*/  FFMA.FTZ R141, R2, R141, -R9.reuse ;  /* 0x0000008d028d7223 */ /* 0x100fe20000010809 */
[----:B------:R-:W-:Y:S01]  /*167f0*/  FSEL R182, R182, -INF , !P1 ;  /* 0xff800000b6b67808 */ /* 0x000fe20004800000 */
[C-C-:B------:R-:W-:Y:S01]  /*16800*/  FFMA.FTZ R144, R2.reuse, R144, -R9.reuse ;  /* 0x0000009002907223 */ /* 0x140fe20000010809 */
[----:B------:R-:W-:Y:S01]  /*16810*/  FMNMX.FTZ R10, R179, R10, !PT ;  /* 0x0000000ab30a7209 */ /* 0x000fe20007810000 */
[----:B------:R-:W-:Y:S01]  /*16820*/  MUFU.EX2 R128, R128 ;  /* 0x0000008000807308 */ /* 0x000fe20000000800 */
[----:B------:R-:W-:Y:S01]  /*16830*/  FSEL R183, R183, -INF , !P5 ;  /* 0xff800000b7b77808 */ /* 0x000fe20006800000 */
[--C-:B------:R-:W-:Y:S01]  /*16840*/  FFMA.FTZ R145, R2, R145, -R9.reuse ;  /* 0x0000009102917223 */ /* 0x100fe20000010809 */
[----:B------:R-:W-:Y:S01]  /*16850*/  FMNMX.FTZ R10, R182, R10, !PT ;  /* 0x0000000ab60a7209 */ /* 0x000fe20007810000 */
[C-C-:B------:R-:W-:Y:S01]  /*16860*/  FFMA.FTZ R148, R2.reuse, R148, -R9.reuse ;  /* 0x0000009402947223 */ /* 0x140fe20000010809 */
[----:B------:R-:W-:-:S01]  /*16870*/  FFMA.FTZ R149, R2, R149, -R9 ;  /* 0x0000009502957223 */ /* 0x000fc20000010809 */
[C-C-:B------:R-:W-:Y:S01]  /*16880*/  FFMA.FTZ R152, R2.reuse, R152, -R9.reuse ;  /* 0x0000009802987223 */ /* 0x140fe20000010809 */
[----:B------:R-:W-:Y:S01]  /*16890*/  FMNMX.FTZ R10, R183, R10, !PT ;  /* 0x0000000ab70a7209 */ /* 0x000fe20007810000 */
[----:B------:R-:W-:Y:S01]  /*168a0*/  MUFU.EX2 R129, R129 ;  /* 0x0000008100817308 */ /* 0x000fe20000000800 */
[----:B------:R-:W-:-:S01]  /*168b0*/  FFMA.FTZ R153, R2, R153, -R9 ;  /* 0x0000009902997223 */ /* 0x000fc20000010809 */
[C-C-:B------:R-:W-:Y:S01]  /*168c0*/  FFMA.FTZ R156, R2.reuse, R156, -R9.reuse ;  /* 0x0000009c029c7223 */ /* 0x140fe20000010809 */
[----:B------:R-:W-:-:S01]  /*168d0*/  FFMA.FTZ R157, R2, R157, -R9 ;  /* 0x0000009d029d7223 */ /* 0x000fc20000010809 */
[----:B------:R-:W0:Y:S01]  /*168e0*/  SHFL.BFLY PT, R11, R10, 0x2, 0x1f ;  /* 0x0c401f000a0b7f89 */ /* 0x000e2200000e0000 */
        /* <DEDUP_REMOVED lines=13> */
[----:B------:R-:W-:Y:S01]  /*169c0*/  FFMA.FTZ R9, R2, R181, -R9 ;  /* 0x000000b502097223 */ /* 0x000fe20000010809 */
[----:B------:R-:W-:-:S05]  /*169d0*/  LOP3.LUT P0, RZ, R187, 0x40000000, RZ, 0xc0, !PT ;  /* 0x40000000bbff7812 */ /* 0x000fca000780c0ff */
[----:B------:R-:W-:Y:S01]  /*169e0*/  MUFU.EX2 R136, R136 ;  /* 0x0000008800887308 */ /* 0x000fe20000000800 */
[----:B0-----:R-:W-:-:S07]  /*169f0*/  FMNMX.FTZ R10, R10, R11, !PT ;  /* 0x0000000b0a0a7209 */ /* 0x001fce0007810000 */
[----:B------:R-:W-:Y:S01]  /*16a00*/  MUFU.EX2 R137, R137 ;  /* 0x0000008900897308 */ /* 0x000fe20000000800 */
[----:B------:R-:W0:Y:S07]  /*16a10*/  SHFL.BFLY PT, R11, R10, 0x1, 0x1f ;  /* 0x0c201f000a0b7f89 */ /* 0x000e2e00000e0000 */
[----:B------:R-:W-:Y:S08]  /*16a20*/  MUFU.EX2 R140, R140 ;  /* 0x0000008c008c7308 */ /* 0x000ff00000000800 */
[----:B------:R-:W-:Y:S08]  /*16a30*/  MUFU.EX2 R141, R141 ;  /* 0x0000008d008d7308 */ /* 0x000ff00000000800 */
[----:B------:R-:W-:Y:S01]  /*16a40*/  MUFU.EX2 R144, R144 ;  /* 0x0000009000907308 */ /* 0x000fe20000000800 */
[----:B0-----:R-:W-:-:S04]  /*16a50*/  FMNMX.FTZ R10, R10, R11, !PT ;  /* 0x0000000b0a0a7209 */ /* 0x001fc80007810000 */
[----:B------:R-:W-:-:S03]  /*16a60*/  FSETP.NEU.FTZ.AND P1, PT, R10, -INF , PT ;  /* 0xff8000000a00780b */ /* 0x000fc60003f3d000 */
[----:B------:R-:W-:Y:S01]  /*16a70*/  MUFU.EX2 R145, R145 ;  /* 0x0000009100917308 */ /* 0x000fe20000000800 */
[----:B------:R-:W-:-:S05]  /*16a80*/  FSEL R11, R10, RZ, P1 ;  /* 0x000000ff0a0b7208 */ /* 0x000fca0000800000 */
[----:B------:R-:W-:Y:S01]  /*16a90*/  FADD.FTZ R0, -R11, R0 ;  /* 0x000000000b007221 */ /* 0x000fe20000010100 */
[----:B------:R-:W-:-:S01]  /*16aa0*/  FFMA.FTZ R11, R2, R10, -8 ;  /* 0xc1000000020b7423 */ /* 0x000fc2000001000a */
[----:B------:R-:W-:Y:S02]  /*16ab0*/  MUFU.EX2 R148, R148 ;  /* 0x0000009400947308 */ /* 0x000fe40000000800 */
[----:B------:R-:W-:Y:S02]  /*16ac0*/  FMUL.FTZ R0, R2, R0 ;  /* 0x0000000002007220 */ /* 0x000fe40000410000 */
[----:B------:R-:W-:-:S04]  /*16ad0*/  FSEL R11, R11, RZ, P1 ;  /* 0x000000ff0b0b7208 */ /* 0x000fc80000800000 */
        /* <DEDUP_REMOVED lines=16> */
[----:B------:R-:W1:Y:S01]  /*16be0*/  MUFU.EX2 R123, R123 ;  /* 0x0000007b007b7308 */ /* 0x000e620000000800 */
        /* <DEDUP_REMOVED lines=8> */
[----:B0-----:R-:W-:-:S01]  /*16c70*/  FFMA.FTZ R5, R0, R5, R122 ;  /* 0x0000000500057223 */ /* 0x001fc2000001007a */
        /* <DEDUP_REMOVED lines=10> */
[C-C-:B------:R-:W-:Y:S01]  /*16d20*/  FFMA.FTZ R178, R2.reuse, R178, -R11.reuse ;  /* 0x000000b202b27223 */ /* 0x140fe2000001080b */
[----:B------:R-:W-:-:S01]  /*16d30*/  FFMA.FTZ R179, R2, R179, -R11 ;  /* 0x000000b302b37223 */ /* 0x000fc2000001080b */
[----:B------:R-:W-:Y:S01]  /*16d40*/  FADD.FTZ R5, R125, R5 ;  /* 0x000000057d057221 */ /* 0x000fe20000010000 */
[----:B------:R-:W-:-:S01]  /*16d50*/  FFMA.FTZ R182, R2, R182, -R11 ;  /* 0x000000b602b67223 */ /* 0x000fc2000001080b */
[----:B------:R-:W1:Y:S01]  /*16d60*/  MUFU.EX2 R130, R130 ;  /* 0x0000008200827308 */ /* 0x000e620000000800 */
[----:B--2---:R-:W-:-:S01]  /*16d70*/  FADD.FTZ R6, R126, R15 ;  /* 0x0000000f7e067221 */ /* 0x004fc20000010000 */
[----:B------:R-:W-:Y:S01]  /*16d80*/  FADD.FTZ R5, R128, R5 ;  /* 0x0000000580057221 */ /* 0x000fe20000010000 */
[----:B------:R-:W-:-:S03]  /*16d90*/  FFMA.FTZ R11, R2, R183, -R11 ;  /* 0x000000b7020b7223 */ /* 0x000fc6000001080b */
[----:B------:R-:W-:Y:S02]  /*16da0*/  FADD.FTZ R5, R129, R5 ;  /* 0x0000000581057221 */ /* 0x000fe40000010000 */
[----:B------:R-:W2:Y:S01]  /*16db0*/  MUFU.EX2 R131, R131 ;  /* 0x0000008300837308 */ /* 0x000ea20000000800 */
[----:B0-----:R-:W-:-:S01]  /*16dc0*/  FADD.FTZ R6, R127, R6 ;  /* 0x000000067f067221 */ /* 0x001fc20000010000 */
[----:B------:R-:W-:-:S04]  /*16dd0*/  FADD.FTZ R5, R132, R5 ;  /* 0x0000000584057221 */ /* 0x000fc80000010000 */
[----:B------:R-:W-:Y:S02]  /*16de0*/  FADD.FTZ R5, R133, R5 ;  /* 0x0000000585057221 */ /* 0x000fe40000010000 */
[----:B------:R-:W0:Y:S01]  /*16df0*/  MUFU.EX2 R134, R134 ;  /* 0x0000008600867308 */ /* 0x000e220000000800 */
[----:B-1----:R-:W-:-:S01]  /*16e00*/  FADD.FTZ R6, R130, R6 ;  /* 0x0000000682067221 */ /* 0x002fc20000010000 */
[----:B------:R-:W-:-:S04]  /*16e10*/  FADD.FTZ R5, R136, R5 ;  /* 0x0000000588057221 */ /* 0x000fc80000010000 */
[----:B------:R-:W-:Y:S02]  /*16e20*/  FADD.FTZ R5, R137, R5 ;  /* 0x0000000589057221 */ /* 0x000fe40000010000 */
[----:B------:R-:W1:Y:S01]  /*16e30*/  MUFU.EX2 R135, R135 ;  /* 0x0000008700877308 */ /* 0x000e620000000800 */
[----:B--2---:R-:W-:-:S01]  /*16e40*/  FADD.FTZ R6, R131, R6 ;  /* 0x0000000683067221 */ /* 0x004fc20000010000 */
[----:B------:R-:W-:-:S04]  /*16e50*/  FADD.FTZ R5, R140, R5 ;  /* 0x000000058c057221 */ /* 0x000fc80000010000 */
[----:B------:R-:W-:Y:S02]  /*16e60*/  FADD.FTZ R5, R141, R5 ;  /* 0x000000058d057221 */ /* 0x000fe40000010000 */
[----:B------:R-:W2:Y:S01]  /*16e70*/  MUFU.EX2 R138, R138 ;  /* 0x0000008a008a7308 */ /* 0x000ea20000000800 */
[----:B0-----:R-:W-:-:S01]  /*16e80*/  FADD.FTZ R6, R134, R6 ;  /* 0x0000000686067221 */ /* 0x001fc20000010000 */
[----:B------:R-:W-:-:S04]  /*16e90*/  FADD.FTZ R5, R144, R5 ;  /* 0x0000000590057221 */ /* 0x000fc80000010000 */
[----:B------:R-:W-:Y:S02]  /*16ea0*/  FADD.FTZ R5, R145, R5 ;  /* 0x0000000591057221 */ /* 0x000fe40000010000 */
[----:B------:R-:W0:Y:S01]  /*16eb0*/  MUFU.EX2 R139, R139 ;  /* 0x0000008b008b7308 */ /* 0x000e220000000800 */
[----:B-1----:R-:W-:-:S01]  /*16ec0*/  FADD.FTZ R6, R135, R6 ;  /* 0x0000000687067221 */ /* 0x002fc20000010000 */
[----:B------:R-:W-:-:S06]  /*16ed0*/  FADD.FTZ R5, R148, R5 ;  /* 0x0000000594057221 */ /* 0x000fcc0000010000 */
        /* <DEDUP_REMOVED lines=78> */
[----:B--2---:R-:W-:-:S03]  /*173c0*/  FADD.FTZ R6, R9, R5 ;  /* 0x0000000509067221 */ /* 0x004fc60000010000 */
[----:B0-----:R-:W-:Y:S01]  /*173d0*/  FADD.FTZ R5, R11, R15 ;  /* 0x0000000f0b057221 */ /* 0x001fe20000010000 */
[----:B------:R-:W-:Y:S06]  /*173e0*/  @!P0 BRA `(.L_x_1738) ;  /* 0x0000000000048947 */ /* 0x000fec0003800000 */
[----:B------:R-:W-:Y:S01]  /*173f0*/  BPT.TRAP 0x1 ;  /* 0x000000040000795c */ /* 0x000fe20000300000 */
.L_x_1738:
[----:B------:R-:W-:Y:S01]  /*17400*/  IMAD R15, R17, 0x8, R16 ;  /* 0x00000008110f7824 */ /* 0x000fe200078e0210 */
[----:B------:R-:W-:Y:S01]  /*17410*/  ISETP.GT.AND P1, PT, R4, R14, PT ;  /* 0x0000000e0400720c */ /* 0x000fe20003f24270 */
[----:B------:R-:W-:Y:S01]  /*17420*/  IMAD.U32 R17, RZ, RZ, UR38 ;  /* 0x00000026ff117e24 */ /* 0x000fe2000f8e00ff */
[----:B------:R-:W-:Y:S01]  /*17430*/  F2FP.SATFINITE.E4M3.F32.PACK_AB_MERGE_C R124, R125, R124, RZ ;  /* 0x0000007c7d7c723e */ /* 0x000fe200048070ff */
[----:B------:R-:W-:Y:S01]  /*17440*/  VIADD R15, R15, 0x2a860 ;  /* 0x0002a8600f0f7836 */ /* 0x000fe20000000000 */
[----:B------:R-:W-:Y:S01]  /*17450*/  F2FP.SATFINITE.E4M3.F32.PACK_AB_MERGE_C R126, R127, R126, RZ ;  /* 0x0000007e7f7e723e */ /* 0x000fe200048070ff */
[-C--:B------:R-:W-:Y:S01]  /*17460*/  FMUL.FTZ R24, R24, R3.reuse ;  /* 0x0000000318187220 */ /* 0x080fe20000410000 */
[----:B------:R-:W-:Y:S01]  /*17470*/  F2FP.SATFINITE.E4M3.F32.PACK_AB_MERGE_C R132, R133, R132, RZ ;  /* 0x000000848584723e */ /* 0x000fe200048070ff */
[-C--:B------:R-:W-:Y:S01]  /*17480*/  FMUL.FTZ R25, R25, R3.reuse ;  /* 0x0000000319197220 */ /* 0x080fe20000410000 */
[----:B------:R-:W-:Y:S01]  /*17490*/  PRMT R15, R17, 0x654, R15 ;  /* 0x00000654110f7816 */ /* 0x000fe2000000000f */
[-C--:B------:R-:W-:Y:S01]  /*174a0*/  FMUL.FTZ R28, R28, R3.reuse ;  /* 0x000000031c1c7220 */ /* 0x080fe20000410000 */
[----:B------:R-:W-:Y:S01]  /*174b0*/  F2FP.SATFINITE.E4M3.F32.PACK_AB_MERGE_C R134, R135, R134, RZ ;  /* 0x000000868786723e */ /* 0x000fe200048070ff */
[-C--:B------:R-:W-:Y:S01]  /*174c0*/  FMUL.FTZ R29, R29, R3.reuse ;  /* 0x000000031d1d7220 */ /* 0x080fe20000410000 */
[----:B------:R-:W-:Y:S01]  /*174d0*/  F2FP.SATFINITE.E4M3.F32.PACK_AB_MERGE_C R140, R141, R140, RZ ;  /* 0x0000008c8d8c723e */ /* 0x000fe200048070ff */
[----:B------:R0:W-:Y:S01]  /*174e0*/  SYNCS.ARRIVE.TRANS64.RED.A1T0 RZ, [R15+URZ], RZ ;  /* 0x000000ff0fff79a7 */ /* 0x0001e2000810043f */
        /* <DEDUP_REMOVED lines=123> */
[----:B------:R-:W-:Y:S01]  /*17ca0*/  F2FP.SATFINITE.E4M3.F32.PACK_AB_MERGE_C R187, R179, R178, R11 ;  /* 0x000000b2b3bb723e */ /* 0x000fe2000480700b */
[----:B0-----:R-:W-:Y:S06]  /*17cb0*/  @P1 BRA `(.L_x_1739) ;  /* 0xffffffcc005c1947 */ /* 0x001fec000383ffff */
[----:B------:R-:W-:Y:S02]  /*17cc0*/  IMAD.MOV.U32 R0, RZ, RZ, R10 ;  /* 0x000000ffff007224 */ /* 0x000fe400078e000a */
[----:B------:R-:W-:Y:S02]  /*17cd0*/  IMAD.MOV.U32 R3, RZ, RZ, R8 ;  /* 0x000000ffff037224 */ /* 0x000fe400078e0008 */
[----:B------:R-:W-:Y:S02]  /*17ce0*/  IMAD.MOV.U32 R17, RZ, RZ, R12 ;  /* 0x000000ffff117224 */ /* 0x000fe400078e000c */
[----:B------:R-:W-:-:S07]  /*17cf0*/  IMAD.MOV.U32 R201, RZ, RZ, R13 ;  /* 0x000000ffffc97224 */ /* 0x000fce00078e000d */
.L_x_1719:
[----:B------:R-:W2:Y:S01]  /*17d00*/  LDL.LU R13, [R1] ;  /* 0x00000000010d7983 */ /* 0x000ea20000300800 */
[----:B------:R-:W0:Y:S01]  /*17d10*/  LDC R8, c[0x0][0x448] ;  /* 0x00011200ff087b82 */ /* 0x000e220000000800 */
[----:B------:R-:W-:-:S07]  /*17d20*/  IADD3 R11, R203, 0x1, -R202 ;  /* 0x00000001cb0b7810 */ /* 0x000fce0007ffe8ca */
[----:B------:R-:W1:Y:S01]  /*17d30*/  LDC R12, c[0x0][0x9e4] ;  /* 0x00027900ff0c7b82 */ /* 0x000e620000000800 */
[----:B0-----:R-:W-:Y:S01]  /*17d40*/  ISETP.NE.AND P1, PT, R8, 0x1, PT ;  /* 0x000000010800780c */ /* 0x001fe20003f25270 */
[----:B------:R-:W-:-:S12]  /*17d50*/  VIADD R8, R212, 0x7f ;  /* 0x0000007fd4087836 */ /* 0x000fd80000000000 */
[----:B------:R-:W0:Y:S08]  /*17d60*/  @P1 LDC R9, c[0x0][0x44c] ;  /* 0x00011300ff091b82 */ /* 0x000e300000000800 */
[----:B------:R-:W3:Y:S01]  /*17d70*/  @P1 LDC R10, c[0x0][0x450] ;  /* 0x00011400ff0a1b82 */ /* 0x000ee20000000800 */
[----:B0-----:R-:W-:-:S05]  /*17d80*/  @P1 IMAD.HI.U32 R9, R8, R9, RZ ;  /* 0x0000000908091227 */ /* 0x001fca00078e00ff */
[----:B---3--:R-:W-:-:S05]  /*17d90*/  @P1 SHF.R.U32.HI R8, RZ, R10, R9 ;  /* 0x0000000aff081219 */ /* 0x008fca0000011609 */
[----:B------:R-:W-:-:S04]  /*17da0*/  IMAD.IADD R8, R11, 0x1, R8 ;  /* 0x000000010b087824 */ /* 0x000fc800078e0208 */
[----:B------:R-:W-:Y:S01]  /*17db0*/  VIADD R10, R8, -UR34 ;  /* 0x80000022080a7c36 */ /* 0x000fe20008000000 */
[----:B--2---:R-:W-:-:S04]  /*17dc0*/  LOP3.LUT R13, R13, 0xfffffffb, RZ, 0xc0, !PT ;  /* 0xfffffffb0d0d7812 */ /* 0x004fc800078ec0ff */
[----:B------:R-:W-:Y:S02]  /*17dd0*/  @P1 LOP3.LUT R13, R13, 0x4, RZ, 0xfc, !PT ;  /* 0x000000040d0d1812 */ /* 0x000fe400078efcff */
[----:B-1----:R-:W-:Y:S02]  /*17de0*/  ISETP.GE.AND P1, PT, R12, 0x1, PT ;  /* 0x000000010c00780c */ /* 0x002fe40003f26270 */
[----:B------:R-:W-:-:S11]  /*17df0*/  LOP3.LUT R13, R13, 0xfffffff7, RZ, 0xc0, !PT ;  /* 0xfffffff70d0d7812 */ /* 0x000fd600078ec0ff */
[----:B------:R-:W-:-:S05]  /*17e00*/  @P1 LOP3.LUT R13, R13, 0x8, RZ, 0xfc, !PT ;  /* 0x000000080d0d1812 */ /* 0x000fca00078efcff */
[----:B------:R0:W-:Y:S01]  /*17e10*/  STL [R1], R13 ;  /* 0x0000000d01007387 */ /* 0x0001e20000100800 */
[----:B------:R-:W-:Y:S05]  /*17e20*/  @!P1 BRA `(.L_x_1740) ;  /* 0x0000000000489947 */ /* 0x000fea0003800000 */
[----:B------:R-:W-:Y:S01]  /*17e30*/  IMAD.MOV.U32 R11, RZ, RZ, R8 ;  /* 0x000000ffff0b7224 */ /* 0x000fe200078e0008 */
[----:B------:R-:W-:Y:S04]  /*17e40*/  BSSY B0, `(.L_x_1741) ;  /* 0x000000e000007945 */ /* 0x000fe80003800000 */
[----:B------:R-:W-:-:S13]  /*17e50*/  ISETP.GT.AND P1, PT, R11, -0x1, PT ;  /* 0xffffffff0b00780c */ /* 0x000fda0003f24270 */
[----:B------:R-:W-:Y:S05]  /*17e60*/  @P1 BRA `(.L_x_1742) ;  /* 0x00000000001c1947 */ /* 0x000fea0003800000 */
[----:B------:R-:W-:Y:S02]  /*17e70*/  ISETP.NE.AND P1, PT, R12, 0x1, PT ;  /* 0x000000010c00780c */ /* 0x000fe40003f25270 */
[----:B------:R-:W-:-:S11]  /*17e80*/  LOP3.LUT R11, RZ, R11, RZ, 0x33, !PT ;  /* 0x0000000bff0b7212 */ /* 0x000fd600078e33ff */
[----:B------:R-:W1:Y:S02]  /*17e90*/  @P1 LDC.64 R8, c[0x0][0x9e8] ;  /* 0x00027a00ff081b82 */ /* 0x000e640000000a00 */
[----:B-1----:R-:W-:-:S05]  /*17ea0*/  @P1 IMAD.HI.U32 R8, R11, R8, RZ ;  /* 0x000000080b081227 */ /* 0x002fca00078e00ff */
[----:B------:R-:W-:-:S04]  /*17eb0*/  @P1 SHF.R.U32.HI R11, RZ, R9, R8 ;  /* 0x00000009ff0b1219 */ /* 0x000fc80000011608 */
[----:B------:R-:W-:Y:S01]  /*17ec0*/  LOP3.LUT R11, RZ, R11, RZ, 0x33, !PT ;  /* 0x0000000bff0b7212 */ /* 0x000fe200078e33ff */
[----:B------:R-:W-:Y:S06]  /*17ed0*/  BRA `(.L_x_1743) ;  /* 0x0000000000107947 */ /* 0x000fec0003800000 */
.L_x_1742:
[----:B------:R-:W-:-:S13]  /*17ee0*/  ISETP.NE.AND P1, PT, R12, 0x1, PT ;  /* 0x000000010c00780c */ /* 0x000fda0003f25270 */
[----:B------:R-:W1:Y:S02]  /*17ef0*/  @P1 LDC.64 R8, c[0x0][0x9e8] ;  /* 0x00027a00ff081b82 */ /* 0x000e640000000a00 */
[----:B-1----:R-:W-:-:S05]  /*17f00*/  @P1 IMAD.HI.U32 R8, R11, R8, RZ ;  /* 0x000000080b081227 */ /* 0x002fca00078e00ff */
[----:B------:R-:W-:-:S07]  /*17f10*/  @P1 SHF.R.U32.HI R11, RZ, R9, R8 ;  /* 0x00000009ff0b1219 */ /* 0x000fce0000011608 */
.L_x_1743:
[----:B------:R-:W-:Y:S05]  /*17f20*/  BSYNC B0 ;  /* 0x0000000000007941 */ /* 0x000fea0003800000 */
.L_x_1741:
[----:B------:R-:W-:-:S05]  /*17f30*/  IMAD R11, R11, R12, RZ ;  /* 0x0000000c0b0b7224 */ /* 0x000fca00078e02ff */
[----:B------:R-:W-:-:S07]  /*17f40*/  VIMNMX R10, R10, R11, !PT ;  /* 0x0000000b0a0a7248 */ /* 0x000fce0007fe0100 */
.L_x_1740:
[----:B------:R-:W-:-:S05]  /*17f50*/  VIADD R10, R10, 0x7f ;  /* 0x0000007f0a0a7836 */ /* 0x000fca0000000000 */
[----:B------:R-:W-:-:S04]  /*17f60*/  SHF.R.S32.HI R9, RZ, 0x1f, R10 ;  /* 0x0000001fff097819 */ /* 0x000fc8000001140a */
[----:B------:R-:W-:-:S04]  /*17f70*/  LEA.HI R9, R9, R10, RZ, 0x7 ;  /* 0x0000000a09097211 */ /* 0x000fc800078f38ff */
[----:B------:R-:W-:-:S04]  /*17f80*/  SHF.R.S32.HI R14, RZ, 0x7, R9 ;  /* 0x00000007ff0e7819 */ /* 0x000fc80000011409 */
[----:B------:R-:W-:-:S04]  /*17f90*/  VIMNMX R14, R229, R14, !PT ;  /* 0x0000000ee50e7248 */ /* 0x000fc80007fe0100 */
[----:B------:R-:W-:-:S13]  /*17fa0*/  ISETP.GE.AND P1, PT, R4, R14, PT ;  /* 0x0000000e0400720c */ /* 0x000fda0003f26270 */
[----:B------:R-:W-:Y:S05]  /*17fb0*/  @!P1 BRA `(.L_x_1744) ;  /* 0x0000002000789947 */ /* 0x000fea0003800000 */
[----:B0-----:R-:W-:Y:S02]  /*17fc0*/  IMAD.MOV.U32 R13, RZ, RZ, R0 ;  /* 0x000000ffff0d7224 */ /* 0x001fe400078e0000 */
[----:B------:R-:W-:Y:S02]  /*17fd0*/  IMAD.MOV.U32 R12, RZ, RZ, R3 ;  /* 0x000000ffff0c7224 */ /* 0x000fe400078e0003 */
[----:B------:R-:W-:Y:S02]  /*17fe0*/  IMAD.MOV.U32 R8, RZ, RZ, R201 ;  /* 0x000000ffff087224 */ /* 0x000fe400078e00c9 */
[----:B------:R-:W-:-:S07]  /*17ff0*/  IMAD.MOV.U32 R15, RZ, RZ, R17 ;  /* 0x000000ffff0f7224 */ /* 0x000fce00078e0011 */
.L_x_1756:
[----:B------:R-:W-:Y:S01]  /*18000*/  ISETP.NE.AND P1, PT, R15, 0x1, PT ;  /* 0x000000010f00780c */ /* 0x000fe20003f25270 */
[----:B------:R-:W-:Y:S05]  /*18010*/  YIELD ;  /* 0x0000000000007946 */ /* 0x000fea0003800000 */
[----:B------:R-:W-:Y:S02]  /*18020*/  SEL R201, RZ, 0x1, P1 ;  /* 0x00000001ffc97807 */ /* 0x000fe40000800000 */
[----:B------:R-:W-:Y:S02]  /*18030*/  ISETP.NE.AND P1, PT, R218, RZ, PT ;  /* 0x000000ffda00720c */ /* 0x000fe40003f25270 */
[----:B------:R-:W-:-:S11]  /*18040*/  LOP3.LUT R201, R8, R201, RZ, 0x3c, !PT ;  /* 0x000000c908c97212 */ /* 0x000fd600078e3cff */
[----:B------:R-:W-:Y:S05]  /*18050*/  @P1 BRA `(.L_x_1745) ;  /* 0x00000000003c1947 */ /* 0x000fea0003800000 */
[----:B------:R-:W-:Y:S05]  /*18060*/  @!P0 BRA `(.L_x_1746) ;  /* 0x0000000000048947 */ /* 0x000fea0003800000 */
[----:B------:R-:W-:Y:S01]  /*18070*/  BPT.TRAP 0x1 ;  /* 0x000000040000795c */ /* 0x000fe20000300000 */
.L_x_1746:
[----:B------:R-:W-:-:S05]  /*18080*/  VIADD R0, R15, 0x1 ;  /* 0x000000010f007836 */ /* 0x000fca0000000000 */
[----:B------:R-:W-:-:S04]  /*18090*/  ISETP.NE.AND P2, PT, R0, 0x2, PT ;  /* 0x000000020000780c */ /* 0x000fc80003f45270 */
[----:B------:R-:W-:Y:S02]  /*180a0*/  SEL R3, R0, RZ, P2 ;  /* 0x000000ff00037207 */ /* 0x000fe40001000000 */
[----:B------:R-:W-:-:S03]  /*180b0*/  SHF.L.U32 R0, R201, 0x1f, RZ ;  /* 0x0000001fc9007819 */ /* 0x000fc600000006ff */
[----:B------:R-:W-:-:S04]  /*180c0*/  IMAD R3, R3, 0x8, R16 ;  /* 0x0000000803037824 */ /* 0x000fc800078e0210 */
[----:B------:R0:W1:Y:S01]  /*180d0*/  SYNCS.PHASECHK.TRANS64.TRYWAIT P2, [R3+URZ+0x2a830], R0 ;  /* 0x02a83000030075a7 */ /* 0x000062000804017f */
[----:B------:R-:W-:Y:S05]  /*180e0*/  @!P0 BRA `(.L_x_1747) ;  /* 0x0000000000048947 */ /* 0x000fea0003800000 */
[----:B------:R-:W-:Y:S01]  /*180f0*/  BPT.TRAP 0x1 ;  /* 0x000000040000795c */ /* 0x000fe20000300000 */
.L_x_1747:
[----:B------:R-:W-:Y:S04]  /*18100*/  BSSY B0, `(.L_x_1745) ;  /* 0x0000004000007945 */ /* 0x000fe80003800000 */
[----:B-1----:R-:W-:Y:S05]  /*18110*/  @P2 BRA `(.L_x_1748) ;  /* 0x0000000000082947 */ /* 0x002fea0003800000 */
[----:B------:R-:W1:Y:S02]  /*18120*/  SYNCS.PHASECHK.TRANS64.TRYWAIT P2, [R3+URZ+0x2a830], R0 ;  /* 0x02a83000030075a7 */ /* 0x000e64000804017f */
[----:B-1----:R-:W-:Y:S05]  /*18130*/  @!P2 BRA `(.L_x_1749) ;  /* 0x0000011c0090a947 */ /* 0x002fea0003800000 */
.L_x_1748:
[----:B------:R-:W-:Y:S05]  /*18140*/  BSYNC B0 ;  /* 0x0000000000007941 */ /* 0x000fea0003800000 */
.L_x_1745:
[----:B01----:R-:W0:Y:S01]  /*18150*/  S2R R0, SR_TID.X ;  /* 0x0000000000007919 */ /* 0x003e220000002100 */
[----:B------:R-:W-:Y:S01]  /*18160*/  VIADD R17, R15, 0x1 ;  /* 0x000000010f117836 */ /* 0x000fe20000000000 */
[----:B------:R-:W-:Y:S05]  /*18170*/  WARPSYNC.ALL ;  /* 0x0000000000007948 */ /* 0x000fea0003800000 */
[C---:B------:R-:W-:Y:S01]  /*18180*/  ISETP.NE.AND P2, PT, R17.reuse, 0x2, PT ;  /* 0x000000021100780c */ /* 0x040fe20003f45270 */
[----:B------:R-:W-:Y:S02]  /*18190*/  IMAD.MOV.U32 R11, RZ, RZ, -0x7fffffe0 ;  /* 0x80000020ff0b7424 */ /* 0x000fe400078e00ff */
[----:B------:R-:W-:Y:S01]  /*181a0*/  IMAD.MOV.U32 R121, RZ, RZ, -0x7fffffe0 ;  /* 0x80000020ff797424 */ /* 0x000fe200078e00ff */
[----:B------:R-:W-:Y:S01]  /*181b0*/  SEL R17, R17, RZ, P2 ;  /* 0x000000ff11117207 */ /* 0x000fe20001000000 */
[----:B------:R-:W-:Y:S01]  /*181c0*/  IMAD.MOV.U32 R123, RZ, RZ, -0x7fffffe0 ;  /* 0x80000020ff7b7424 */ /* 0x000fe200078e00ff */
[----:B------:R-:W-:Y:S01]  /*181d0*/  R2UR UR27, R11 ;  /* 0x000000000b1b72ca */ /* 0x000fe200000e0000 */
[----:B------:R-:W-:Y:S01]  /*181e0*/  IMAD.MOV.U32 R21, RZ, RZ, -0x7fffffe0 ;  /* 0x80000020ff157424 */ /* 0x000fe200078e00ff */
[----:B------:R-:W-:Y:S01]  /*181f0*/  R2UR UR7, R121 ;  /* 0x00000000790772ca */ /* 0x000fe200000e0000 */
[----:B------:R-:W-:Y:S01]  /*18200*/  IMAD R10, R17, 0x600, R7 ;  /* 0x00000600110a7824 */ /* 0x000fe200078e0207 */
[----:B------:R-:W-:-:S02]  /*18210*/  R2UR UR15, R121 ;  /* 0x00000000790f72ca */ /* 0x000fc400000e0000 */
[----:B------:R-:W-:Y:S01]  /*18220*/  R2UR UR19, R123 ;  /* 0x000000007b1372ca */ /* 0x000fe200000e0000 */
[C---:B------:R-:W-:Y:S01]  /*18230*/  VIADD R120, R10.reuse, 0x2 ;  /* 0x000000020a787836 */ /* 0x040fe20000000000 */
[C---:B------:R-:W-:Y:S01]  /*18240*/  R2UR UR26, R10.reuse ;  /* 0x000000000a1a72ca */ /* 0x040fe200000e0000 */
[C---:B------:R-:W-:Y:S01]  /*18250*/  VIADD R122, R10.reuse, 0x400 ;  /* 0x000004000a7a7836 */ /* 0x040fe20000000000 */
[----:B------:R-:W-:Y:S01]  /*18260*/  R2UR UR11, R21 ;  /* 0x00000000150b72ca */ /* 0x000fe200000e0000 */
[----:B------:R-:W-:Y:S01]  /*18270*/  VIADD R20, R10, 0x200 ;  /* 0x000002000a147836 */ /* 0x000fe20000000000 */
[----:B------:R-:W-:Y:S01]  /*18280*/  R2UR UR6, R120 ;  /* 0x00000000780672ca */ /* 0x000fe200000e0000 */
[----:B------:R-:W-:Y:S01]  /*18290*/  VIADD R120, R10, 0x202 ;  /* 0x000002020a787836 */ /* 0x000fe20000000000 */
[----:B------:R-:W-:Y:S01]  /*182a0*/  R2UR UR18, R122 ;  /* 0x000000007a1272ca */ /* 0x000fe200000e0000 */
[----:B------:R-:W-:Y:S01]  /*182b0*/  VIADD R10, R10, 0x402 ;  /* 0x000004020a0a7836 */ /* 0x000fe20000000000 */
[----:B------:R-:W-:-:S02]  /*182c0*/  R2UR UR10, R20 ;  /* 0x00000000140a72ca */ /* 0x000fc400000e0000 */
[----:B------:R-:W-:Y:S02]  /*182d0*/  R2UR UR14, R120 ;  /* 0x00000000780e72ca */ /* 0x000fe400000e0000 */
[----:B0-----:R-:W-:Y:S02]  /*182e0*/  SHF.R.U32.HI R0, RZ, 0x7, R0 ;  /* 0x00000007ff007819 */ /* 0x001fe40000011600 */
[----:B------:R-:W-:Y:S02]  /*182f0*/  R2UR UR22, R10 ;  /* 0x000000000a1672ca */ /* 0x000fe400000e0000 */
[----:B------:R-:W-:Y:S01]  /*18300*/  R2UR UR23, R11 ;  /* 0x000000000b1772ca */ /* 0x000fe200000e0000 */
[----:B------:R-:W-:-:S05]  /*18310*/  VIADD R0, R0, 0x8 ;  /* 0x0000000800007836 */ /* 0x000fca0000000000 */
        /* <DEDUP_REMOVED lines=22> */
.L_x_1751:
[----:B------:R-:W-:Y:S01]  /*18480*/  SHF.L.U32 R0, R8, 0x1f, RZ ;  /* 0x0000001f08007819 */ /* 0x000fe200000006ff */
[----:B------:R-:W-:-:S04]  /*18490*/  IMAD R3, R15, 0x8, R16 ;  /* 0x000000080f037824 */ /* 0x000fc800078e0210 */
[----:B------:R0:W1:Y:S01]  /*184a0*/  SYNCS.PHASECHK.TRANS64.TRYWAIT P1, [R3+URZ+0x2a850], R0 ;  /* 0x02a85000030075a7 */ /* 0x000062000802017f */
[----:B------:R-:W-:Y:S05]  /*184b0*/  @!P0 BRA `(.L_x_1752) ;  /* 0x0000000000048947 */ /* 0x000fea0003800000 */
[----:B------:R-:W-:Y:S01]  /*184c0*/  BPT.TRAP 0x1 ;  /* 0x000000040000795c */ /* 0x000fe20000300000 */
.L_x_1752:
[----:B-1----:R-:W-:Y:S05]  /*184d0*/  @P1 BRA `(.L_x_1750) ;  /* 0x0000000000081947 */ /* 0x002fea0003800000 */
[----:B------:R-:W1:Y:S02]  /*184e0*/  SYNCS.PHASECHK.TRANS64.TRYWAIT P1, [R3+URZ+0x2a850], R0 ;  /* 0x02a85000030075a7 */ /* 0x000e64000802017f */
[----:B-1----:R-:W-:Y:S05]  /*184f0*/  @!P1 BRA `(.L_x_1753) ;  /* 0x0000011800b49947 */ /* 0x002fea0003800000 */
.L_x_1750:
        /* <DEDUP_REMOVED lines=20> */
[----:B0-----:R-:W-:-:S04]  /*18640*/  SHF.R.U32.HI R20, RZ, 0x7, R20 ;  /* 0x00000007ff147819 */ /* 0x001fc80000011614 */
[----:B------:R-:W-:Y:S01]  /*18650*/  IADD3 R0, -R20, 0xb, RZ ;  /* 0x0000000b14007810 */ /* 0x000fe20007ffe1ff */
[----:B------:R-:W-:Y:S02]  /*18660*/  WARPGROUP.DEPBAR.LE gsb0, 0x0 ;  /* 0x00008000000079c5 */ /* 0x000fe40000010000 */
[----:B------:R-:W-:-:S06]  /*18670*/  WARPGROUP.ARRIVE ;  /* 0x00000000000079c5 */ /* 0x000fcc0000000000 */
        /* <DEDUP_REMOVED lines=15> */
.L_x_1754:
[----:B0-----:R-:W-:Y:S02]  /*18770*/  IMAD R0, R17, 0x8, R16 ;  /* 0x0000000811007824 */ /* 0x001fe400078e0210 */
[----:B------:R-:W-:Y:S02]  /*18780*/  IMAD.U32 R3, RZ, RZ, UR38 ;  /* 0x00000026ff037e24 */ /* 0x000fe4000f8e00ff */
[----:B------:R-:W-:-:S05]  /*18790*/  VIADD R0, R0, 0x2a840 ;  /* 0x0002a84000007836 */ /* 0x000fca0000000000 */
[----:B------:R-:W-:-:S04]  /*187a0*/  PRMT R0, R3, 0x654, R0 ;  /* 0x0000065403007816 */ /* 0x000fc80000000000 */
        /* <DEDUP_REMOVED lines=38> */
[----:B------:R-:W-:Y:S01]  /*18a10*/  FFMA.FTZ R9, R2, R3, -8 ;  /* 0xc100000002097423 */ /* 0x000fe20000010003 */
[----:B------:R-:W-:-:S03]  /*18a20*/  FMNMX.FTZ R0, R123, R0, !PT ;  /* 0x000000007b007209 */ /* 0x000fc60007810000 */
        /* <DEDUP_REMOVED lines=50> */
[----:B------:R-:W-:-:S03]  /*18d50*/  FFMA.FTZ R9, R2, R181, -R9 ;  /* 0x000000b502097223 */ /* 0x000fc60000010809 */
[----:B------:R-:W-:Y:S01]  /*18d60*/  FMNMX.FTZ R0, R151, R0, !PT ;  /* 0x0000000097007209 */ /* 0x000fe20007810000 */
[----:B------:R-:W-:Y:S03]  /*18d70*/  MUFU.EX2 R132, R132 ;  /* 0x0000008400847308 */ /* 0x000fe60000000800 */
        /* <DEDUP_REMOVED lines=23> */
[----:B------:R-:W-:Y:S04]  /*18ef0*/  MUFU.EX2 R148, R148 ;  /* 0x0000009400947308 */ /* 0x000fe80000000800 */
[----:B------:R-:W0:Y:S04]  /*18f00*/  SHFL.BFLY PT, R8, R0, 0x2, 0x1f ;  /* 0x0c401f0000087f89 */ /* 0x000e2800000e0000 */
[----:B------:R-:W-:Y:S08]  /*18f10*/  MUFU.EX2 R149, R149 ;  /* 0x0000009500957308 */ /* 0x000ff00000000800 */
[----:B------:R-:W-:Y:S08]  /*18f20*/  MUFU.EX2 R152, R152 ;  /* 0x0000009800987308 */ /* 0x000ff00000000800 */
[----:B------:R-:W-:Y:S01]  /*18f30*/  MUFU.EX2 R153, R153 ;  /* 0x0000009900997308 */ /* 0x000fe20000000800 */
[----:B0-----:R-:W-:-:S07]  /*18f40*/  FMNMX.FTZ R0, R0, R8, !PT ;  /* 0x0000000800007209 */ /* 0x001fce0007810000 */
[----:B------:R-:W-:Y:S01]  /*18f50*/  MUFU.EX2 R156, R156 ;  /* 0x0000009c009c7308 */ /* 0x000fe20000000800 */
[----:B------:R-:W0:Y:S07]  /*18f60*/  SHFL.BFLY PT, R8, R0, 0x1, 0x1f ;  /* 0x0c201f0000087f89 */ /* 0x000e2e00000e0000 */
[----:B------:R-:W-:Y:S08]  /*18f70*/  MUFU.EX2 R157, R157 ;  /* 0x0000009d009d7308 */ /* 0x000ff00000000800 */
[----:B------:R-:W-:Y:S08]  /*18f80*/  MUFU.EX2 R160, R160 ;  /* 0x000000a000a07308 */ /* 0x000ff00000000800 */
[----:B------:R-:W-:Y:S01]  /*18f90*/  MUFU.EX2 R161, R161 ;  /* 0x000000a100a17308 */ /* 0x000fe20000000800 */
[----:B0-----:R-:W-:Y:S01]  /*18fa0*/  FMNMX.FTZ R0, R0, R8, !PT ;  /* 0x0000000800007209 */ /* 0x001fe20007810000 */
[----:B------:R-:W-:-:S04]  /*18fb0*/  FADD.FTZ R8, -R3, R12 ;  /* 0x0000000c03087221 */ /* 0x000fc80000010100 */
[----:B------:R-:W-:Y:S01]  /*18fc0*/  FADD.FTZ R10, -R0, R13 ;  /* 0x0000000d000a7221 */ /* 0x000fe20000010100 */
[----:B------:R-:W-:-:S01]  /*18fd0*/  FFMA.FTZ R11, R2, R0, -8 ;  /* 0xc1000000020b7423 */ /* 0x000fc20000010000 */
[C---:B------:R-:W-:Y:S01]  /*18fe0*/  FMUL.FTZ R8, R2.reuse, R8 ;  /* 0x0000000802087220 */ /* 0x040fe20000410000 */
[----:B------:R-:W-:Y:S01]  /*18ff0*/  MUFU.EX2 R164, R164 ;  /* 0x000000a400a47308 */ /* 0x000fe20000000800 */
[C---:B------:R-:W-:Y:S01]  /*19000*/  FMUL.FTZ R10, R2.reuse, R10 ;  /* 0x0000000a020a7220 */ /* 0x040fe20000410000 */
        /* <DEDUP_REMOVED lines=23> */
[----:B0-----:R-:W-:-:S01]  /*19180*/  FFMA.FTZ R6, R8, R6, R120 ;  /* 0x0000000608067223 */ /* 0x001fc20000010078 */
[C-C-:B------:R-:W-:Y:S01]  /*19190*/  FFMA.FTZ R162, R2.reuse, R162, -R11.reuse ;  /* 0x000000a202a27223 */ /* 0x140fe2000001080b */
[----:B------:R-:W-:-:S01]  /*191a0*/  FFMA.FTZ R163, R2, R163, -R11 ;  /* 0x000000a302a37223 */ /* 0x000fc2000001080b */
[----:B------:R-:W-:Y:S01]  /*191b0*/  FFMA.FTZ R166, R2, R166, -R11 ;  /* 0x000000a602a67223 */ /* 0x000fe2000001080b */
[----:B------:R-:W-:-:S01]  /*191c0*/  FADD.FTZ R6, R121, R6 ;  /* 0x0000000679067221 */ /* 0x000fc20000010000 */
        /* <DEDUP_REMOVED lines=11> */
[----:B-1----:R-:W-:-:S07]  /*19280*/  FFMA.FTZ R5, R10, R5, R122 ;  /* 0x000000050a057223 */ /* 0x002fce000001007a */
        /* <DEDUP_REMOVED lines=42> */
[----:B------:R-:W-:-:S06]  /*19530*/  FADD.FTZ R5, R164, R5 ;  /* 0x00000005a4057221 */ /* 0x000fcc0000010000 */
        /* <DEDUP_REMOVED lines=53> */
[----:B--2---:R-:W-:-:S01]  /*19890*/  FADD.FTZ R12, R182, R6 ;  /* 0x00000006b60c7221 */ /* 0x004fc20000010000 */
[----:B-1----:R-:W-:-:S03]  /*198a0*/  FADD.FTZ R6, R9, R5 ;  /* 0x0000000509067221 */ /* 0x002fc60000010000 */
[----:B0-----:R-:W-:Y:S01]  /*198b0*/  FADD.FTZ R5, R11, R12 ;  /* 0x0000000c0b057221 */ /* 0x001fe20000010000 */
[----:B------:R-:W-:Y:S06]  /*198c0*/  @!P0 BRA `(.L_x_1755) ;  /* 0x0000000000048947 */ /* 0x000fec0003800000 */
[----:B------:R-:W-:Y:S01]  /*198d0*/  BPT.TRAP 0x1 ;  /* 0x000000040000795c */ /* 0x000fe20000300000 */
.L_x_1755:
[----:B------:R-:W-:Y:S01]  /*198e0*/  IMAD R12, R15, 0x8, R16 ;  /* 0x000000080f0c7824 */ /* 0x000fe200078e0210 */
[----:B------:R-:W-:Y:S01]  /*198f0*/  ISETP.GT.AND P1, PT, R4, R14, PT ;  /* 0x0000000e0400720c */ /* 0x000fe20003f24270 */
[----:B------:R-:W-:Y:S01]  /*19900*/  IMAD.U32 R13, RZ, RZ, UR38 ;  /* 0x00000026ff0d7e24 */ /* 0x000fe2000f8e00ff */
[----:B------:R-:W-:Y:S01]  /*19910*/  F2FP.SATFINITE.E4M3.F32.PACK_AB_MERGE_C R124, R125, R124, RZ ;  /* 0x0000007c7d7c723e */ /* 0x000fe200048070ff */
[----:B------:R-:W-:Y:S01]  /*19920*/  VIADD R12, R12, 0x2a860 ;  /* 0x0002a8600c0c7836 */ /* 0x000fe20000000000 */
[----:B------:R-:W-:Y:S01]  /*19930*/  F2FP.SATFINITE.E4M3.F32.PACK_AB_MERGE_C R126, R127, R126, RZ ;  /* 0x0000007e7f7e723e */ /* 0x000fe200048070ff */
        /* <DEDUP_REMOVED lines=130> */
[----:B0-----:R-:W-:Y:S02]  /*1a160*/  IMAD.MOV.U32 R12, RZ, RZ, R3 ;  /* 0x000000ffff0c7224 */ /* 0x001fe400078e0003 */
[----:B------:R-:W-:Y:S02]  /*1a170*/  IMAD.MOV.U32 R8, RZ, RZ, R201 ;  /* 0x000000ffff087224 */ /* 0x000fe400078e00c9 */
[----:B------:R-:W-:Y:S01]  /*1a180*/  IMAD.MOV.U32 R15, RZ, RZ, R17 ;  /* 0x000000ffff0f7224 */ /* 0x000fe200078e0011 */
[----:B------:R-:W-:Y:S06]  /*1a190*/  @P1 BRA `(.L_x_1756) ;  /* 0xffffffdc00981947 */ /* 0x000fec000383ffff */
.L_x_1744:
[----:B------:R-:W-:-:S13]  /*1a1a0*/  ISETP.GE.AND P1, PT, R4, R229, PT ;  /* 0x000000e50400720c */ /* 0x000fda0003f26270 */
[----:B------:R-:W-:Y:S05]  /*1a1b0*/  @!P1 BRA `(.L_x_1757) ;  /* 0x0000003000c49947 */ /* 0x000fea0003800000 */
[----:B------:R-:W-:Y:S02]  /*1a1c0*/  IMAD.MOV.U32 R12, RZ, RZ, R0 ;  /* 0x000000ffff0c7224 */ /* 0x000fe400078e0000 */
[----:B0-----:R-:W-:Y:S02]  /*1a1d0*/  IMAD.MOV.U32 R13, RZ, RZ, R3 ;  /* 0x000000ffff0d7224 */ /* 0x001fe400078e0003 */
[----:B------:R-:W-:Y:S02]  /*1a1e0*/  IMAD.MOV.U32 R8, RZ, RZ, R201 ;  /* 0x000000ffff087224 */ /* 0x000fe400078e00c9 */
[----:B------:R-:W-:-:S07]  /*1a1f0*/  IMAD.MOV.U32 R14, RZ, RZ, R17 ;  /* 0x000000ffff0e7224 */ /* 0x000fce00078e0011 */
.L_x_1777:
        /* <DEDUP_REMOVED lines=8> */
.L_x_1759:
        /* <DEDUP_REMOVED lines=8> */
.L_x_1760:
[----:B------:R-:W-:Y:S04]  /*1a300*/  BSSY B0, `(.L_x_1758) ;  /* 0x0000004000007945 */ /* 0x000fe80003800000 */
[----:B-1----:R-:W-:Y:S05]  /*1a310*/  @P2 BRA `(.L_x_1761) ;  /* 0x0000000000082947 */ /* 0x002fea0003800000 */
[----:B------:R-:W1:Y:S02]  /*1a320*/  SYNCS.PHASECHK.TRANS64.TRYWAIT P2, [R3+URZ+0x2a830], R0 ;  /* 0x02a83000030075a7 */ /* 0x000e64000804017f */
[----:B-1----:R-:W-:Y:S05]  /*1a330*/  @!P2 BRA `(.L_x_1762) ;  /* 0x000000fc0038a947 */ /* 0x002fea0003800000 */
.L_x_1761:
[----:B------:R-:W-:Y:S05]  /*1a340*/  BSYNC B0 ;  /* 0x0000000000007941 */ /* 0x000fea0003800000 */
.L_x_1758:
        /* <DEDUP_REMOVED lines=51> */
.L_x_1764:
[----:B------:R-:W-:Y:S01]  /*1a680*/  SHF.L.U32 R0, R8, 0x1f, RZ ;  /* 0x0000001f08007819 */ /* 0x000fe200000006ff */
[----:B------:R-:W-:-:S04]  /*1a690*/  IMAD R3, R14, 0x8, R16 ;  /* 0x000000080e037824 */ /* 0x000fc800078e0210 */
[----:B------:R0:W1:Y:S01]  /*1a6a0*/  SYNCS.PHASECHK.TRANS64.TRYWAIT P1, [R3+URZ+0x2a850], R0 ;  /* 0x02a85000030075a7 */ /* 0x000062000802017f */
[----:B------:R-:W-:Y:S05]  /*1a6b0*/  @!P0 BRA `(.L_x_1765) ;  /* 0x0000000000048947 */ /* 0x000fea0003800000 */
[----:B------:R-:W-:Y:S01]  /*1a6c0*/  BPT.TRAP 0x1 ;  /* 0x000000040000795c */ /* 0x000fe20000300000 */
.L_x_1765:
[----:B-1----:R-:W-:Y:S05]  /*1a6d0*/  @P1 BRA `(.L_x_1763) ;  /* 0x0000000000081947 */ /* 0x002fea0003800000 */
[----:B------:R-:W1:Y:S02]  /*1a6e0*/  SYNCS.PHASECHK.TRANS64.TRYWAIT P1, [R3+URZ+0x2a850], R0 ;  /* 0x02a85000030075a7 */ /* 0x000e64000802017f */
[----:B-1----:R-:W-:Y:S05]  /*1a6f0*/  @!P1 BRA `(.L_x_1766) ;  /* 0x000000f8005c9947 */ /* 0x002fea0003800000 */
.L_x_1763:
        /* <DEDUP_REMOVED lines=39> */
.L_x_1767:
[----:B0-----:R-:W0:Y:S01]  /*1a970*/  LDC R0, c[0x0][0x448] ;  /* 0x00011200ff007b82 */ /* 0x001e220000000800 */
[----:B------:R-:W-:Y:S01]  /*1a980*/  IMAD.IADD R3, R227, 0x1, R212 ;  /* 0x00000001e3037824 */ /* 0x000fe200078e02d4 */
[----:B------:R-:W-:-:S06]  /*1a990*/  ULOP3.LUT UR6, URZ, UR32, URZ, 0x33, !UPT ;  /* 0x000000203f067292 */ /* 0x000fcc000f8e333f */
[----:B------:R-:W1:Y:S01]  /*1a9a0*/  LDC R9, c[0x0][0x9e4] ;  /* 0x00027900ff097b82 */ /* 0x000e620000000800 */
[----:B0-----:R-:W-:Y:S02]  /*1a9b0*/  ISETP.NE.AND P1, PT, R0, 0x1, PT ;  /* 0x000000010000780c */ /* 0x001fe40003f25270 */
[----:B-1----:R-:W-:-:S11]  /*1a9c0*/  ISETP.GE.AND P3, PT, R9, 0x1, PT ;  /* 0x000000010900780c */ /* 0x002fd60003f66270 */
[----:B------:R-:W0:Y:S08]  /*1a9d0*/  @P1 LDC R8, c[0x0][0x44c] ;  /* 0x00011300ff081b82 */ /* 0x000e300000000800 */
[----:B------:R-:W1:Y:S01]  /*1a9e0*/  @P1 LDC R0, c[0x0][0x450] ;  /* 0x00011400ff001b82 */ /* 0x000e620000000800 */
[----:B0-----:R-:W-:-:S05]  /*1a9f0*/  @P1 IMAD.HI.U32 R8, R3, R8, RZ ;  /* 0x0000000803081227 */ /* 0x001fca00078e00ff */
[----:B-1----:R-:W-:Y:S01]  /*1aa00*/  @P1 SHF.R.U32.HI R3, RZ, R0, R8 ;  /* 0x00000000ff031219 */ /* 0x002fe20000011608 */
[----:B------:R-:W-:Y:S02]  /*1aa10*/  IMAD R0, R17, 0x8, R16 ;  /* 0x0000000811007824 */ /* 0x000fe400078e0210 */
[----:B------:R-:W-:Y:S02]  /*1aa20*/  IMAD.U32 R8, RZ, RZ, UR38 ;  /* 0x00000026ff087e24 */ /* 0x000fe4000f8e00ff */
[----:B------:R-:W-:Y:S01]  /*1aa30*/  VIADD R0, R0, 0x2a840 ;  /* 0x0002a84000007836 */ /* 0x000fe20000000000 */
[----:B------:R-:W0:Y:S04]  /*1aa40*/  SHFL.IDX PT, R21, R3, RZ, 0x1c1f ;  /* 0x001c1fff03157589 */ /* 0x000e2800000e0000 */
[----:B------:R-:W-:-:S04]  /*1aa50*/  PRMT R0, R8, 0x654, R0 ;  /* 0x0000065408007816 */ /* 0x000fc80000000000 */
[----:B------:R1:W-:Y:S02]  /*1aa60*/  SYNCS.ARRIVE.TRANS64.RED.A1T0 RZ, [R0+URZ], RZ ;  /* 0x000000ff00ff79a7 */ /* 0x0003e4000810043f */
[----:B-1----:R-:W-:-:S05]  /*1aa70*/  IMAD.SHL.U32 R0, R4, 0x80, RZ ;  /* 0x0000008004007824 */ /* 0x002fca00078e00ff */
[----:B------:R-:W-:-:S05]  /*1aa80*/  IADD3 R8, -R0, 0x1, RZ ;  /* 0x0000000100087810 */ /* 0x000fca0007ffe1ff */
[----:B------:R-:W-:-:S05]  /*1aa90*/  IMAD R8, R204, -0x2, R8 ;  /* 0xfffffffecc087824 */ /* 0x000fca00078e0208 */
[----:B------:R-:W-:-:S05]  /*1aaa0*/  IADD3 R11, -R202, R8, R203 ;  /* 0x00000008ca0b7210 */ /* 0x000fca0007ffe1cb */
[C---:B------:R-:W-:Y:S02]  /*1aab0*/  VIADD R10, R11.reuse, UR31 ;  /* 0x0000001f0b0a7c36 */ /* 0x040fe40008000000 */
[----:B------:R-:W-:Y:S02]  /*1aac0*/  VIADD R11, R11, UR6 ;  /* 0x000000060b0b7c36 */ /* 0x000fe40008000000 */
[--C-:B0-----:R-:W-:Y:S02]  /*1aad0*/  IMAD.IADD R15, R10, 0x1, R21.reuse ;  /* 0x000000010a0f7824 */ /* 0x101fe400078e0215 */
[----:B------:R-:W-:Y:S01]  /*1aae0*/  IMAD.IADD R20, R11, 0x1, R21 ;  /* 0x000000010b147824 */ /* 0x000fe200078e0215 */
[----:B------:R-:W-:Y:S06]  /*1aaf0*/  @!P3 BRA `(.L_x_1768) ;  /* 0x000000000058b947 */ /* 0x000fec0003800000 */
        /* <DEDUP_REMOVED lines=12> */
.L_x_1770:
[----:B------:R-:W-:-:S05]  /*1abc0*/  IMAD.U32 R184, RZ, RZ, UR28 ;  /* 0x0000001cffb87e24 */ /* 0x000fca000f8e00ff */
[----:B------:R-:W-:-:S13]  /*1abd0*/  ISETP.NE.AND P1, PT, R184, 0x1, PT ;  /* 0x00000001b800780c */ /* 0x000fda0003f25270 */
[----:B------:R-:W0:Y:S02]  /*1abe0*/  @P1 LDC.64 R8, c[0x0][0x9e8] ;  /* 0x00027a00ff081b82 */ /* 0x000e240000000a00 */
[----:B0-----:R-:W-:-:S05]  /*1abf0*/  @P1 IMAD.HI.U32 R8, R21, R8, RZ ;  /* 0x0000000815081227 */ /* 0x001fca00078e00ff */
[----:B------:R-:W-:-:S07]  /*1ac00*/  @P1 SHF.R.U32.HI R21, RZ, R9, R8 ;  /* 0x00000009ff151219 */ /* 0x000fce0000011608 */
.L_x_1771:
[----:B------:R-:W-:Y:S05]  /*1ac10*/  BSYNC B0 ;  /* 0x0000000000007941 */ /* 0x000fea0003800000 */
.L_x_1769:
[----:B------:R-:W-:-:S04]  /*1ac20*/  IMAD R21, R21, R184, -R0 ;  /* 0x000000b815157224 */ /* 0x000fc800078e0a00 */
[----:B------:R-:W-:-:S05]  /*1ac30*/  IMAD R21, R204, -0x2, R21 ;  /* 0xfffffffecc157824 */ /* 0x000fca00078e0215 */
[----:B------:R-:W-:Y:S02]  /*1ac40*/  VIMNMX R20, R20, R21, !PT ;  /* 0x0000001514147248 */ /* 0x000fe40007fe0100 */
[----:B------:R-:W-:-:S07]  /*1ac50*/  VIADDMNMX R15, R21, R184, R15, PT ;  /* 0x000000b8150f7246 */ /* 0x000fce000380010f */
.L_x_1768:
        /* <DEDUP_REMOVED lines=113> */
.L_x_1774:
[----:B------:R-:W-:-:S05]  /*1b370*/  IMAD.U32 R15, RZ, RZ, UR28 ;  /* 0x0000001cff0f7e24 */ /* 0x000fca000f8e00ff */
[----:B------:R-:W-:-:S13]  /*1b380*/  ISETP.NE.AND P1, PT, R15, 0x1, PT ;  /* 0x000000010f00780c */ /* 0x000fda0003f25270 */
[----:B------:R-:W0:Y:S02]  /*1b390*/  @P1 LDC.64 R8, c[0x0][0x9e8] ;  /* 0x00027a00ff081b82 */ /* 0x000e240000000a00 */
[----:B0-----:R-:W-:-:S05]  /*1b3a0*/  @P1 IMAD.HI.U32 R8, R3, R8, RZ ;  /* 0x0000000803081227 */ /* 0x001fca00078e00ff */
[----:B------:R-:W-:-:S07]  /*1b3b0*/  @P1 SHF.R.U32.HI R3, RZ, R9, R8 ;  /* 0x00000009ff031219 */ /* 0x000fce0000011608 */
.L_x_1775:
[----:B------:R-:W-:Y:S05]  /*1b3c0*/  BSYNC B0 ;  /* 0x0000000000007941 */ /* 0x000fea0003800000 */
.L_x_1773:
[----:B------:R-:W-:-:S04]  /*1b3d0*/  IMAD R0, R3, R15, -R0 ;  /* 0x0000000f03007224 */ /* 0x000fc800078e0a00 */
[----:B------:R-:W-:-:S05]  /*1b3e0*/  IMAD R0, R204, -0x2, R0 ;  /* 0xfffffffecc007824 */ /* 0x000fca00078e0200 */
[----:B------:R-:W-:Y:S02]  /*1b3f0*/  VIMNMX R11, R11, R0, !PT ;  /* 0x000000000b0b7248 */ /* 0x000fe40007fe0100 */
[----:B------:R-:W-:-:S07]  /*1b400*/  VIADDMNMX R10, R0, R15, R10, PT ;  /* 0x0000000f000a7246 */ /* 0x000fce000380010a */
.L_x_1772:
[----:B------:R-:W2:Y:S01]  /*1b410*/  LDL.LU R15, [R1] ;  /* 0x00000000010f7983 */ /* 0x000ea20000300800 */
[----:B------:R-:W-:Y:S02]  /*1b420*/  FMNMX.FTZ R0, R120, R13, !PT ;  /* 0x0000000d78007209 */ /* 0x000fe40007810000 */
[----:B------:R-:W-:Y:S02]  /*1b430*/  ISETP.GT.AND P1, PT, R11, 0x1, P5 ;  /* 0x000000010b00780c */ /* 0x000fe40002f24270 */
[----:B------:R-:W-:Y:S02]  /*1b440*/  FMNMX.FTZ R0, R121, R0, !PT ;  /* 0x0000000079007209 */ /* 0x000fe40007810000 */
[----:B------:R-:W-:Y:S02]  /*1b450*/  ISETP.LT.OR P1, PT, R10, 0x2, P1 ;  /* 0x000000020a00780c */ /* 0x000fe40000f21670 */
[----:B------:R-:W-:Y:S02]  /*1b460*/  FMNMX.FTZ R0, R124, R0, !PT ;  /* 0x000000007c007209 */ /* 0x000fe40007810000 */
[----:B------:R-:W-:-:S02]  /*1b470*/  ISETP.GT.AND P2, PT, R11, 0x8, P5 ;  /* 0x000000080b00780c */ /* 0x000fc40002f44270 */
[----:B------:R-:W-:Y:S02]  /*1b480*/  FMNMX.FTZ R0, R125, R0, !PT ;  /* 0x000000007d007209 */ /* 0x000fe40007810000 */
[----:B------:R-:W-:Y:S02]  /*1b490*/  FSEL R123, R123, -INF , !P1 ;  /* 0xff8000007b7b7808 */ /* 0x000fe40004800000 */
[----:B------:R-:W-:Y:S02]  /*1b4a0*/  FMNMX.FTZ R0, R128, R0, !PT ;  /* 0x0000000080007209 */ /* 0x000fe40007810000 */
[----:B------:R-:W-:Y:S02]  /*1b4b0*/  ISETP.GT.AND P1, PT, R11, 0x9, P5 ;  /* 0x000000090b00780c */ /* 0x000fe40002f24270 */
[----:B------:R-:W-:Y:S02]  /*1b4c0*/  FMNMX.FTZ R0, R129, R0, !PT ;  /* 0x0000000081007209 */ /* 0x000fe40007810000 */
[----:B------:R-:W-:-:S02]  /*1b4d0*/  ISETP.LT.OR P2, PT, R10, 0x9, P2 ;  /* 0x000000090a00780c */ /* 0x000fc40001741670 */
[----:B------:R-:W-:Y:S02]  /*1b4e0*/  FMNMX.FTZ R0, R132, R0, !PT ;  /* 0x0000000084007209 */ /* 0x000fe40007810000 */
[----:B------:R-:W-:Y:S02]  /*1b4f0*/  ISETP.LT.OR P1, PT, R10, 0xa, P1 ;  /* 0x0000000a0a00780c */ /* 0x000fe40000f21670 */
[----:B------:R-:W-:Y:S02]  /*1b500*/  FMNMX.FTZ R0, R133, R0, !PT ;  /* 0x0000000085007209 */ /* 0x000fe40007810000 */
[----:B------:R-:W-:Y:S02]  /*1b510*/  FSEL R126, R126, -INF , !P2 ;  /* 0xff8000007e7e7808 */ /* 0x000fe40005000000 */
        /* <DEDUP_REMOVED lines=48> */
[----:B------:R-:W-:Y:S01]  /*1b820*/  ISETP.GT.AND P2, PT, R11, 0x30, P5 ;  /* 0x000000300b00780c */ /* 0x000fe20002f44270 */
[----:B------:R-:W0:Y:S01]  /*1b830*/  SHFL.BFLY PT, R3, R0, 0x2, 0x1f ;  /* 0x0c401f0000037f89 */ /* 0x000e2200000e0000 */
[----:B------:R-:W-:-:S02]  /*1b840*/  FSEL R143, R143, -INF , !P1 ;  /* 0xff8000008f8f7808 */ /* 0x000fc40004800000 */
[C---:B------:R-:W-:Y:S02]  /*1b850*/  ISETP.GT.AND P1, PT, R11.reuse, 0x31, P5 ;  /* 0x000000310b00780c */ /* 0x040fe40002f24270 */
[C---:B------:R-:W-:Y:S02]  /*1b860*/  ISETP.LT.OR P2, PT, R10.reuse, 0x31, P2 ;  /* 0x000000310a00780c */ /* 0x040fe40001741670 */
[----:B------:R-:W-:Y:S02]  /*1b870*/  ISETP.LT.OR P1, PT, R10, 0x32, P1 ;  /* 0x000000320a00780c */ /* 0x000fe40000f21670 */
[----:B------:R-:W-:Y:S02]  /*1b880*/  FSEL R146, R146, -INF , !P2 ;  /* 0xff80000092927808 */ /* 0x000fe40005000000 */
[----:B------:R-:W-:Y:S02]  /*1b890*/  ISETP.GT.AND P2, PT, R11, 0x38, P5 ;  /* 0x000000380b00780c */ /* 0x000fe40002f44270 */
[----:B------:R-:W-:-:S02]  /*1b8a0*/  FSEL R147, R147, -INF , !P1 ;  /* 0xff80000093937808 */ /* 0x000fc40004800000 */
[C---:B------:R-:W-:Y:S02]  /*1b8b0*/  ISETP.GT.AND P1, PT, R11.reuse, 0x39, P5 ;  /* 0x000000390b00780c */ /* 0x040fe40002f24270 */
[C---:B------:R-:W-:Y:S02]  /*1b8c0*/  ISETP.LT.OR P2, PT, R10.reuse, 0x39, P2 ;  /* 0x000000390a00780c */ /* 0x040fe40001741670 */
[----:B------:R-:W-:Y:S02]  /*1b8d0*/  ISETP.LT.OR P1, PT, R10, 0x3a, P1 ;  /* 0x0000003a0a00780c */ /* 0x000fe40000f21670 */
[----:B------:R-:W-:Y:S02]  /*1b8e0*/  FSEL R150, R150, -INF , !P2 ;  /* 0xff80000096967808 */ /* 0x000fe40005000000 */
[----:B------:R-:W-:Y:S02]  /*1b8f0*/  ISETP.GT.AND P2, PT, R11, 0x40, P5 ;  /* 0x000000400b00780c */ /* 0x000fe40002f44270 */
[----:B0-----:R-:W-:-:S02]  /*1b900*/  FMNMX.FTZ R3, R0, R3, !PT ;  /* 0x0000000300037209 */ /* 0x001fc40007810000 */
[----:B------:R-:W-:Y:S02]  /*1b910*/  FSEL R151, R151, -INF , !P1 ;  /* 0xff80000097977808 */ /* 0x000fe40004800000 */
[C---:B------:R-:W-:Y:S01]  /*1b920*/  ISETP.GT.AND P1, PT, R11.reuse, 0x41, P5 ;  /* 0x000000410b00780c */ /* 0x040fe20002f24270 */
[----:B------:R-:W0:Y:S01]  /*1b930*/  SHFL.BFLY PT, R0, R3, 0x1, 0x1f ;  /* 0x0c201f0003007f89 */ /* 0x000e2200000e0000 */
[C---:B------:R-:W-:Y:S02]  /*1b940*/  ISETP.LT.OR P2, PT, R10.reuse, 0x41, P2 ;  /* 0x000000410a00780c */ /* 0x040fe40001741670 */
[----:B------:R-:W-:Y:S02]  /*1b950*/  ISETP.LT.OR P1, PT, R10, 0x42, P1 ;  /* 0x000000420a00780c */ /* 0x000fe40000f21670 */
[----:B------:R-:W-:Y:S02]  /*1b960*/  FSEL R154, R154, -INF , !P2 ;  /* 0xff8000009a9a7808 */ /* 0x000fe40005000000 */
[----:B------:R-:W-:-:S02]  /*1b970*/  ISETP.GT.AND P2, PT, R11, 0x48, P5 ;  /* 0x000000480b00780c */ /* 0x000fc40002f44270 */
[----:B------:R-:W-:Y:S02]  /*1b980*/  FSEL R155, R155, -INF , !P1 ;  /* 0xff8000009b9b7808 */ /* 0x000fe40004800000 */
[C---:B------:R-:W-:Y:S02]  /*1b990*/  ISETP.GT.AND P1, PT, R11.reuse, 0x49, P5 ;  /* 0x000000490b00780c */ /* 0x040fe40002f24270 */
[C---:B------:R-:W-:Y:S02]  /*1b9a0*/  ISETP.LT.OR P2, PT, R10.reuse, 0x49, P2 ;  /* 0x000000490a00780c */ /* 0x040fe40001741670 */
[----:B------:R-:W-:Y:S02]  /*1b9b0*/  ISETP.LT.OR P1, PT, R10, 0x4a, P1 ;  /* 0x0000004a0a00780c */ /* 0x000fe40000f21670 */
[----:B------:R-:W-:Y:S02]  /*1b9c0*/  FSEL R158, R158, -INF , !P2 ;  /* 0xff8000009e9e7808 */ /* 0x000fe40005000000 */
[----:B------:R-:W-:-:S02]  /*1b9d0*/  ISETP.GT.AND P2, PT, R11, 0x50, P5 ;  /* 0x000000500b00780c */ /* 0x000fc40002f44270 */
[----:B------:R-:W-:Y:S02]  /*1b9e0*/  FSEL R159, R159, -INF , !P1 ;  /* 0xff8000009f9f7808 */ /* 0x000fe40004800000 */
[----:B------:R-:W-:Y:S02]  /*1b9f0*/  ISETP.GT.AND P1, PT, R11, 0x51, P5 ;  /* 0x000000510b00780c */ /* 0x000fe40002f24270 */
[----:B0-----:R-:W-:Y:S02]  /*1ba00*/  FMNMX.FTZ R3, R3, R0, !PT ;  /* 0x0000000003037209 */ /* 0x001fe40007810000 */
[----:B------:R-:W-:Y:S02]  /*1ba10*/  ISETP.LT.OR P2, PT, R10, 0x51, P2 ;  /* 0x000000510a00780c */ /* 0x000fe40001741670 */
[----:B------:R-:W-:Y:S01]  /*1ba20*/  ISETP.GT.AND P4, PT, R11, 0x68, P5 ;  /* 0x000000680b00780c */ /* 0x000fe20002f84270 */
[----:B------:R-:W-:-:S01]  /*1ba30*/  FFMA.FTZ R9, R2, R3, -8 ;  /* 0xc100000002097423 */ /* 0x000fc20000010003 */
[----:B------:R-:W-:-:S02]  /*1ba40*/  ISETP.LT.OR P1, PT, R10, 0x52, P1 ;  /* 0x000000520a00780c */ /* 0x000fc40000f21670 */
[----:B------:R-:W-:Y:S02]  /*1ba50*/  FSEL R162, R162, -INF , !P2 ;  /* 0xff800000a2a27808 */ /* 0x000fe40005000000 */
[----:B------:R-:W-:Y:S02]  /*1ba60*/  ISETP.GT.AND P2, PT, R11, 0x58, P5 ;  /* 0x000000580b00780c */ /* 0x000fe40002f44270 */
[C---:B------:R-:W-:Y:S02]  /*1ba70*/  ISETP.LT.OR P4, PT, R10.reuse, 0x69, P4 ;  /* 0x000000690a00780c */ /* 0x040fe40002781670 */
[----:B------:R-:W-:Y:S02]  /*1ba80*/  FSEL R163, R163, -INF , !P1 ;  /* 0xff800000a3a37808 */ /* 0x000fe40004800000 */
[----:B------:R-:W-:Y:S02]  /*1ba90*/  ISETP.GT.AND P1, PT, R11, 0x59, P5 ;  /* 0x000000590b00780c */ /* 0x000fe40002f24270 */
[----:B------:R-:W-:-:S02]  /*1baa0*/  ISETP.LT.OR P2, PT, R10, 0x59, P2 ;  /* 0x000000590a00780c */ /* 0x000fc40001741670 */
[----:B------:R-:W-:Y:S02]  /*1bab0*/  ISETP.LT.OR P1, PT, R10, 0x5a, P1 ;  /* 0x0000005a0a00780c */ /* 0x000fe40000f21670 */
[----:B------:R-:W-:Y:S02]  /*1bac0*/  FSEL R166, R166, -INF , !P2 ;  /* 0xff800000a6a67808 */ /* 0x000fe40005000000 */
[C---:B------:R-:W-:Y:S02]  /*1bad0*/  ISETP.GT.AND P2, PT, R11.reuse, 0x60, P5 ;  /* 0x000000600b00780c */ /* 0x040fe40002f44270 */
[----:B------:R-:W-:Y:S02]  /*1bae0*/  ISETP.GT.AND P6, PT, R11, 0x69, P5 ;  /* 0x000000690b00780c */ /* 0x000fe40002fc4270 */
[----:B------:R-:W-:Y:S02]  /*1baf0*/  FSEL R167, R167, -INF , !P1 ;  /* 0xff800000a7a77808 */ /* 0x000fe40004800000 */
[----:B------:R-:W-:-:S02]  /*1bb00*/  ISETP.GT.AND P1, PT, R11, 0x61, P5 ;  /* 0x000000610b00780c */ /* 0x000fc40002f24270 */
[C---:B------:R-:W-:Y:S02]  /*1bb10*/  ISETP.LT.OR P2, PT, R10.reuse, 0x61, P2 ;  /* 0x000000610a00780c */ /* 0x040fe40001741670 */
[----:B------:R-:W-:Y:S02]  /*1bb20*/  ISETP.LT.OR P1, PT, R10, 0x62, P1 ;  /* 0x000000620a00780c */ /* 0x000fe40000f21670 */
[----:B------:R-:W-:Y:S02]  /*1bb30*/  FSEL R170, R170, -INF , !P2 ;  /* 0xff800000aaaa7808 */ /* 0x000fe40005000000 */
[----:B------:R-:W-:Y:S02]  /*1bb40*/  FSEL R171, R171, -INF , !P1 ;  /* 0xff800000abab7808 */ /* 0x000fe40004800000 */
[C---:B------:R-:W-:Y:S02]  /*1bb50*/  ISETP.GT.AND P3, PT, R11.reuse, 0x70, P5 ;  /* 0x000000700b00780c */ /* 0x040fe40002f64270 */
[----:B------:R-:W-:-:S02]  /*1bb60*/  ISETP.GT.AND P2, PT, R11, 0x71, P5 ;  /* 0x000000710b00780c */ /* 0x000fc40002f44270 */
[C---:B------:R-:W-:Y:S02]  /*1bb70*/  ISETP.LT.OR P3, PT, R10.reuse, 0x71, P3 ;  /* 0x000000710a00780c */ /* 0x040fe40001f61670 */
[----:B------:R-:W-:Y:S02]  /*1bb80*/  ISETP.GT.AND P1, PT, R11, 0x78, P5 ;  /* 0x000000780b00780c */ /* 0x000fe40002f24270 */
[----:B------:R-:W-:Y:S02]  /*1bb90*/  ISETP.LT.OR P2, PT, R10, 0x72, P2 ;  /* 0x000000720a00780c */ /* 0x000fe40001741670 */
[----:B------:R-:W-:Y:S02]  /*1bba0*/  FSEL R178, R178, -INF , !P3 ;  /* 0xff800000b2b27808 */ /* 0x000fe40005800000 */
[----:B------:R-:W-:Y:S02]  /*1bbb0*/  ISETP.LT.OR P1, PT, R10, 0x79, P1 ;  /* 0x000000790a00780c */ /* 0x000fe40000f21670 */
[----:B------:R-:W-:-:S02]  /*1bbc0*/  FSEL R179, R179, -INF , !P2 ;  /* 0xff800000b3b37808 */ /* 0x000fc40005000000 */
[----:B------:R-:W-:Y:S02]  /*1bbd0*/  FSEL R182, R182, -INF , !P1 ;  /* 0xff800000b6b67808 */ /* 0x000fe40004800000 */
[----:B--2---:R-:W-:-:S04]  /*1bbe0*/  LOP3.LUT R15, R15, 0xbfffffff, RZ, 0xc0, !PT ;  /* 0xbfffffff0f0f7812 */ /* 0x004fc800078ec0ff */
[----:B------:R-:W-:Y:S02]  /*1bbf0*/  @P0 LOP3.LUT R15, R15, 0x40000000, RZ, 0xfc, !PT ;  /* 0x400000000f0f0812 */ /* 0x000fe400078efcff */
[----:B------:R-:W-:Y:S02]  /*1bc00*/  ISETP.GT.AND P0, PT, R11, RZ, P5 ;  /* 0x000000ff0b00720c */ /* 0x000fe40002f04270 */
[----:B------:R-:W-:Y:S02]  /*1bc10*/  LOP3.LUT R15, R15, 0xfffffffd, RZ, 0xc0, !PT ;  /* 0xfffffffd0f0f7812 */ /* 0x000fe400078ec0ff */
[----:B------:R-:W-:Y:S02]  /*1bc20*/  ISETP.LT.OR P0, PT, R10, 0x1, P0 ;  /* 0x000000010a00780c */ /* 0x000fe40000701670 */
[----:B------:R-:W-:Y:S02]  /*1bc30*/  @P4 LOP3.LUT R15, R15, 0x2, RZ, 0xfc, !PT ;  /* 0x000000020f0f4812 */ /* 0x000fe400078efcff */
[----:B------:R-:W-:-:S02]  /*1bc40*/  FSEL R122, R122, -INF , !P0 ;  /* 0xff8000007a7a7808 */ /* 0x000fc40004000000 */
[----:B------:R-:W-:Y:S01]  /*1bc50*/  ISETP.LT.OR P4, PT, R10, 0x6a, P6 ;  /* 0x0000006a0a00780c */ /* 0x000fe20003781670 */
[----:B------:R-:W-:Y:S01]  /*1bc60*/  STL [R1], R15 ;  /* 0x0000000f01007387 */ /* 0x000fe20000100800 */
[----:B------:R-:W-:Y:S02]  /*1bc70*/  FMNMX.FTZ R0, R122, R12, !PT ;  /* 0x0000000c7a007209 */ /* 0x000fe40007810000 */
[----:B------:R-:W-:Y:S02]  /*1bc80*/  FSETP.NEU.FTZ.AND P6, PT, R3, -INF , PT ;  /* 0xff8000000300780b */ /* 0x000fe40003fdd000 */
[----:B------:R-:W-:Y:S02]  /*1bc90*/  FMNMX.FTZ R0, R123, R0, !PT ;  /* 0x000000007b007209 */ /* 0x000fe40007810000 */
[----:B------:R-:W-:Y:S02]  /*1bca0*/  FSEL R8, R3, RZ, P6 ;  /* 0x000000ff03087208 */ /* 0x000fe40003000000 */
[----:B------:R-:W-:-:S02]  /*1bcb0*/  FMNMX.FTZ R0, R126, R0, !PT ;  /* 0x000000007e007209 */ /* 0x000fc40007810000 */
[----:B------:R-:W-:Y:S01]  /*1bcc0*/  FSEL R9, R9, RZ, P6 ;  /* 0x000000ff09097208 */ /* 0x000fe20003000000 */
[----:B------:R-:W-:-:S01]  /*1bcd0*/  FADD.FTZ R8, -R8, R13 ;  /* 0x0000000d08087221 */ /* 0x000fc20000010100 */
[----:B------:R-:W-:Y:S02]  /*1bce0*/  FMNMX.FTZ R0, R127, R0, !PT ;  /* 0x000000007f007209 */ /* 0x000fe40007810000 */
[----:B------:R-:W-:Y:S01]  /*1bcf0*/  LOP3.LUT P6, RZ, R15, 0x2, RZ, 0xc0, !PT ;  /* 0x000000020fff7812 */ /* 0x000fe200078cc0ff */
[--C-:B------:R-:W-:Y:S01]  /*1bd00*/  FFMA.FTZ R120, R2, R120, -R9.reuse ;  /* 0x0000007802787223 */ /* 0x100fe20000010809 */
[----:B------:R-:W-:Y:S01]  /*1bd10*/  FMNMX.FTZ R0, R130, R0, !PT ;  /* 0x0000000082007209 */ /* 0x000fe20007810000 */
[----:B------:R-:W-:Y:S01]  /*1bd20*/  FMUL.FTZ R8, R2, R8 ;  /* 0x0000000802087220 */ /* 0x000fe20000410000 */
        /* <DEDUP_REMOVED lines=8> */
[----:B------:R-:W-:Y:S01]  /*1bdb0*/  ISETP.GT.AND P5, PT, R11, 0x79, P5 ;  /* 0x000000790b00780c */ /* 0x000fe20002fa4270 */
[--C-:B------:R-:W-:Y:S01]  /*1bdc0*/  FFMA.FTZ R128, R2, R128, -R9.reuse ;  /* 0x0000008002807223 */ /* 0x100fe20000010809 */
[----:B------:R-:W-:Y:S01]  /*1bdd0*/  FMNMX.FTZ R0, R135, R0, !PT ;  /* 0x0000000087007209 */ /* 0x000fe20007810000 */
[----:B------:R-:W0:Y:S01]  /*1bde0*/  MUFU.EX2 R8, R8 ;  /* 0x0000000800087308 */ /* 0x000e220000000800 */
[----:B------:R-:W-:Y:S01]  /*1bdf0*/  ISETP.LT.OR P5, PT, R10, 0x7a, P5 ;  /* 0x0000007a0a00780c */ /* 0x000fe20002fa1670 */
[--C-:B------:R-:W-:Y:S01]  /*1be00*/  FFMA.FTZ R129, R2, R129, -R9.reuse ;  /* 0x0000008102817223 */ /* 0x100fe20000010809 */
[----:B------:R-:W-:Y:S01]  /*1be10*/  FMNMX.FTZ R0, R138, R0, !PT ;  /* 0x000000008a007209 */ /* 0x000fe20007810000 */
[C-C-:B------:R-:W-:Y:S01]  /*1be20*/  FFMA.FTZ R132, R2.reuse, R132, -R9.reuse ;  /* 0x0000008402847223 */ /* 0x140fe20000010809 */
[----:B------:R-:W-:Y:S01]  /*1be30*/  FSEL R183, R183, -INF , !P5 ;  /* 0xff800000b7b77808 */ /* 0x000fe20006800000 */
[C-C-:B------:R-:W-:Y:S01]  /*1be40*/  FFMA.FTZ R133, R2.reuse, R133, -R9.reuse ;  /* 0x0000008502857223 */ /* 0x140fe20000010809 */
[----:B------:R-:W-:Y:S01]  /*1be50*/  FMNMX.FTZ R0, R139, R0, !PT ;  /* 0x000000008b007209 */ /* 0x000fe20007810000 */
[----:B------:R-:W1:Y:S01]  /*1be60*/  MUFU.EX2 R121, R121 ;  /* 0x0000007900797308 */ /* 0x000e620000000800 */
[----:B------:R-:W-:-:S01]  /*1be70*/  FFMA.FTZ R136, R2, R136, -R9 ;  /* 0x0000008802887223 */ /* 0x000fc20000010809 */
[--C-:B------:R-:W-:Y:S01]  /*1be80*/  FFMA.FTZ R137, R2, R137, -R9.reuse ;  /* 0x0000008902897223 */ /* 0x100fe20000010809 */
[----:B------:R-:W-:Y:S01]  /*1be90*/  FMNMX.FTZ R0, R142, R0, !PT ;  /* 0x000000008e007209 */ /* 0x000fe20007810000 */
[C-C-:B------:R-:W-:Y:S01]  /*1bea0*/  FFMA.FTZ R140, R2.reuse, R140, -R9.reuse ;  /* 0x0000008c028c7223 */ /* 0x140fe20000010809 */
[----:B------:R-:W-:-:S01]  /*1beb0*/  FFMA.FTZ R141, R2, R141, -R9 ;  /* 0x0000008d028d7223 */ /* 0x000fc20000010809 */
[----:B------:R-:W-:Y:S01]  /*1bec0*/  FFMA.FTZ R144, R2, R144, -R9 ;  /* 0x0000009002907223 */ /* 0x000fe20000010809 */
[----:B------:R-:W-:Y:S01]  /*1bed0*/  FMNMX.FTZ R0, R143, R0, !PT ;  /* 0x000000008f007209 */ /* 0x000fe20007810000 */
[----:B------:R-:W-:Y:S01]  /*1bee0*/  MUFU.EX2 R124, R124 ;  /* 0x0000007c007c7308 */ /* 0x000fe20000000800 */
[----:B0-----:R-:W-:-:S01]  /*1bef0*/  FFMA.FTZ R6, R8, R6, R120 ;  /* 0x0000000608067223 */ /* 0x001fc20000010078 */
[--C-:B------:R-:W-:Y:S01]  /*1bf00*/  FFMA.FTZ R145, R2, R145, -R9.reuse ;  /* 0x0000009102917223 */ /* 0x100fe20000010809 */
[----:B------:R-:W-:Y:S01]  /*1bf10*/  FMNMX.FTZ R0, R146, R0, !PT ;  /* 0x0000000092007209 */ /* 0x000fe20007810000 */
[C-C-:B------:R-:W-:Y:S01]  /*1bf20*/  FFMA.FTZ R148, R2.reuse, R148, -R9.reuse ;  /* 0x0000009402947223 */ /* 0x140fe20000010809 */
[----:B------:R-:W-:-:S01]  /*1bf30*/  FFMA.FTZ R149, R2, R149, -R9 ;  /* 0x0000009502957223 */ /* 0x000fc20000010809 */
[----:B------:R-:W-:Y:S01]  /*1bf40*/  FFMA.FTZ R152, R2, R152, -R9 ;  /* 0x0000009802987223 */ /* 0x000fe20000010809 */
[----:B------:R-:W-:Y:S01]  /*1bf50*/  FMNMX.FTZ R0, R147, R0, !PT ;  /* 0x0000000093007209 */ /* 0x000fe20007810000 */
[----:B------:R-:W-:Y:S01]  /*1bf60*/  MUFU.EX2 R125, R125 ;  /* 0x0000007d007d7308 */ /* 0x000fe20000000800 */
[----:B-1----:R-:W-:-:S01]  /*1bf70*/  FADD.FTZ R6, R121, R6 ;  /* 0x0000000679067221 */ /* 0x002fc20000010000 */
        /* <DEDUP_REMOVED lines=24> */
[----:B------:R-:W-:-:S02]  /*1c100*/  LOP3.LUT P0, RZ, R15, 0x40000000, RZ, 0xc0, !PT ;  /* 0x400000000fff7812 */ /* 0x000fc4000780c0ff */
        /* <DEDUP_REMOVED lines=29> */
[----:B------:R-:W-:Y:S01]  /*1c2e0*/  FSETP.NEU.FTZ.AND P1, PT, R0, -INF , PT ;  /* 0xff8000000000780b */ /* 0x000fe20003f3d000 */
[----:B------:R-:W-:-:S02]  /*1c2f0*/  FFMA.FTZ R11, R2, R0, -8 ;  /* 0xc1000000020b7423 */ /* 0x000fc40000010000 */
[----:B------:R-:W-:Y:S01]  /*1c300*/  MUFU.EX2 R160, R160 ;  /* 0x000000a000a07308 */ /* 0x000fe20000000800 */
[----:B------:R-:W-:Y:S02]  /*1c310*/  FSEL R10, R0, RZ, P1 ;  /* 0x000000ff000a7208 */ /* 0x000fe40000800000 */
[----:B------:R-:W-:-:S03]  /*1c320*/  FSEL R11, R11, RZ, P1 ;  /* 0x000000ff0b0b7208 */ /* 0x000fc60000800000 */
[----:B------:R-:W-:Y:S02]  /*1c330*/  FADD.FTZ R10, -R10, R12 ;  /* 0x0000000c0a0a7221 */ /* 0x000fe40000010100 */
[----:B------:R-:W-:-:S01]  /*1c340*/  FFMA.FTZ R122, R2, R122, -R11 ;  /* 0x0000007a027a7223 */ /* 0x000fc2000001080b */
[C-C-:B------:R-:W-:Y:S01]  /*1c350*/  FFMA.FTZ R123, R2.reuse, R123, -R11.reuse ;  /* 0x0000007b027b7223 */ /* 0x140fe2000001080b */
[C---:B------:R-:W-:Y:S01]  /*1c360*/  FMUL.FTZ R10, R2.reuse, R10 ;  /* 0x0000000a020a7220 */ /* 0x040fe20000410000 */
[C-C-:B------:R-:W-:Y:S01]  /*1c370*/  FFMA.FTZ R126, R2.reuse, R126, -R11.reuse ;  /* 0x0000007e027e7223 */ /* 0x140fe2000001080b */
[----:B------:R-:W-:-:S01]  /*1c380*/  FFMA.FTZ R127, R2, R127, -R11 ;  /* 0x0000007f027f7223 */ /* 0x000fc2000001080b */
[C-C-:B------:R-:W-:Y:S01]  /*1c390*/  FFMA.FTZ R130, R2.reuse, R130, -R11.reuse ;  /* 0x0000008202827223 */ /* 0x140fe2000001080b */
        /* <DEDUP_REMOVED lines=135> */
.L_x_1776:
        /* <DEDUP_REMOVED lines=135> */
[----:B0-----:R-:W-:Y:S02]  /*1d480*/  IMAD.MOV.U32 R12, RZ, RZ, R0 ;  /* 0x000000ffff0c7224 */ /* 0x001fe400078e0000 */
[----:B------:R-:W-:Y:S02]  /*1d490*/  IMAD.MOV.U32 R13, RZ, RZ, R3 ;  /* 0x000000ffff0d7224 */ /* 0x000fe400078e0003 */
[----:B------:R-:W-:Y:S02]  /*1d4a0*/  IMAD.MOV.U32 R8, RZ, RZ, R201 ;  /* 0x000000ffff087224 */ /* 0x000fe400078e00c9 */
[----:B------:R-:W-:Y:S01]  /*1d4b0*/  IMAD.MOV.U32 R14, RZ, RZ, R17 ;  /* 0x000000ffff0e7224 */ /* 0x000fe200078e0011 */
[----:B------:R-:W-:Y:S06]  /*1d4c0*/  @P1 BRA `(.L_x_1777) ;  /* 0xffffffcc004c1947 */ /* 0x000fec000383ffff */
.L_x_1757:
[----:B------:R-:W-:Y:S05]  /*1d4d0*/  WARPSYNC.ALL ;  /* 0x0000000000007948 */ /* 0x000fea0003800000 */
[----:B------:R-:W-:Y:S06]  /*1d4e0*/  BAR.ARV 0x8, 0x180 ;  /* 0x0206000000007b1d */ /* 0x000fec0000002000 */
[----:B------:R-:W-:Y:S05]  /*1d4f0*/  @!P0 BRA `(.L_x_1778) ;  /* 0x0000000000048947 */ /* 0x000fea0003800000 */
[----:B------:R-:W-:Y:S01]  /*1d500*/  BPT.TRAP 0x1 ;  /* 0x000000040000795c */ /* 0x000fe20000300000 */
.L_x_1778:
[----:B------:R-:W-:Y:S01]  /*1d510*/  IMAD R4, R17, 0x8, R16 ;  /* 0x0000000811047824 */ /* 0x000fe200078e0210 */
[----:B------:R-:W-:-:S04]  /*1d520*/  SHF.L.U32 R7, R201, 0x1f, RZ ;  /* 0x0000001fc9077819 */ /* 0x000fc800000006ff */
[----:B------:R1:W2:Y:S01]  /*1d530*/  SYNCS.PHASECHK.TRANS64.TRYWAIT P1, [R4+URZ+0x2a850], R7 ;  /* 0x02a85007040075a7 */ /* 0x0002a2000802017f */
[----:B------:R-:W-:Y:S05]  /*1d540*/  @!P0 BRA `(.L_x_1779) ;  /* 0x0000000000048947 */ /* 0x000fea0003800000 */
[----:B------:R-:W-:Y:S01]  /*1d550*/  BPT.TRAP 0x1 ;  /* 0x000000040000795c */ /* 0x000fe20000300000 */
.L_x_1779:
[----:B------:R-:W-:-:S05]  /*1d560*/  VIADD R16, R16, 0x400 ;  /* 0x0000040010107836 */ /* 0x000fca0000000000 */
[----:B------:R-:W-:-:S04]  /*1d570*/  SHF.R.U32.HI R16, RZ, 0x4, R16 ;  /* 0x00000004ff107819 */ /* 0x000fc80000011610 */
[----:B------:R-:W-:-:S04]  /*1d580*/  LOP3.LUT R16, R16, 0x3fff, RZ, 0xc0, !PT ;  /* 0x00003fff10107812 */ /* 0x000fc800078ec0ff */
[----:B------:R-:W-:Y:S01]  /*1d590*/  LOP3.LUT R16, R16, 0x10000, RZ, 0xfc, !PT ;  /* 0x0001000010107812 */ /* 0x000fe200078efcff */
[----:B--2---:R-:W-:Y:S06]  /*1d5a0*/  @P1 BRA `(.L_x_1780) ;  /* 0x0000000000081947 */ /* 0x004fec0003800000 */
[----:B------:R-:W2:Y:S02]  /*1d5b0*/  SYNCS.PHASECHK.TRANS64.TRYWAIT P1, [R4+URZ+0x2a850], R7 ;  /* 0x02a85007040075a7 */ /* 0x000ea4000802017f */
[----:B--2---:R-:W-:Y:S05]  /*1d5c0*/  @!P1 BRA `(.L_x_1781) ;  /* 0x000000c800bc9947 */ /* 0x004fea0003800000 */
.L_x_1780:
[----:B------:R-:W-:Y:S01]  /*1d5d0*/  IMAD R8, R17, 0x600, R16 ;  /* 0x0000060011087824 */ /* 0x000fe200078e0210 */
[----:B------:R-:W-:Y:S05]  /*1d5e0*/  WARPSYNC.ALL ;  /* 0x0000000000007948 */ /* 0x000fea0003800000 */
[----:B------:R-:W-:Y:S01]  /*1d5f0*/  IMAD.MOV.U32 R9, RZ, RZ, 0x40000040 ;  /* 0x40000040ff097424 */ /* 0x000fe200078e00ff */
[C---:B------:R-:W-:Y:S01]  /*1d600*/  R2UR UR6, R8.reuse ;  /* 0x00000000080672ca */ /* 0x040fe200000e0000 */
[----:B------:R-:W-:Y:S01]  /*1d610*/  WARPGROUP.ARRIVE ;  /* 0x00000000000079c5 */ /* 0x000fe20000000000 */
[----:B------:R-:W-:Y:S01]  /*1d620*/  VIADD R10, R8, 0x2 ;  /* 0x00000002080a7836 */ /* 0x000fe20000000000 */
[----:B------:R-:W-:Y:S01]  /*1d630*/  ULDC.64 UR4, c[0x0][0x9a0] ;  /* 0x0002680000047ab9 */ /* 0x000fe20000000a00 */
[----:B------:R-:W-:Y:S01]  /*1d640*/  R2UR UR7, R9 ;  /* 0x00000000090772ca */ /* 0x000fe200000e0000 */
[----:B------:R-:W-:Y:S01]  /*1d650*/  IMAD.MOV.U32 R11, RZ, RZ, 0x40000040 ;  /* 0x40000040ff0b7424 */ /* 0x000fe200078e00ff */
[----:B------:R-:W-:-:S04]  /*1d660*/  ISETP.NE.U32.AND P1, PT, RZ, UR4, PT ;  /* 0x00000004ff007c0c */ /* 0x000fc8000bf25070 */
[----:B------:R-:W-:-:S07]  /*1d670*/  ISETP.NE.AND.EX P1, PT, RZ, UR5, PT, P1 ;  /* 0x00000005ff007c0c */ /* 0x000fce000bf25310 */
[----:B------:R-:W-:Y:S01]  /*1d680*/  QGMMA.64x192x32.F32.E4M3.E4M3 R24, R196, gdesc[UR4], R24, gsb0 ;  /* 0x02e00004c4187df3 */ /* 0x000fe20008000818 */
[----:B------:R-:W-:Y:S02]  /*1d690*/  R2UR UR6, R10 ;  /* 0x000000000a0672ca */ /* 0x000fe400000e0000 */
[----:B------:R-:W-:-:S03]  /*1d6a0*/  R2UR UR7, R11 ;  /* 0x000000000b0772ca */ /* 0x000fc600000e0000 */
[----:B0-----:R-:W0:Y:S01]  /*1d6b0*/  @P1 LDC.64 R12, c[0x0][0x9c8] ;  /* 0x00027200ff0c1b82 */ /* 0x001e220000000a00 */
[----:B-12---:R-:W-:Y:S02]  /*1d6c0*/  @P1 SHF.R.S32.HI R7, RZ, 0x1f, R23 ;  /* 0x0000001fff071819 */ /* 0x006fe40000011417 */
[----:B------:R-:W-:-:S05]  /*1d6d0*/  @P1 SHF.R.S32.HI R9, RZ, 0x1f, R22 ;  /* 0x0000001fff091819 */ /* 0x000fca0000011416 */
[----:B------:R-:W1:Y:S01]  /*1d6e0*/  @P1 LDC.64 R10, c[0x0][0x9d0] ;  /* 0x00027400ff0a1b82 */ /* 0x000e620000000a00 */
[----:B0-----:R-:W-:-:S04]  /*1d6f0*/  @P1 IMAD R14, R7, R12, RZ ;  /* 0x0000000c070e1224 */ /* 0x001fc800078e02ff */
[C---:B------:R-:W-:Y:S02]  /*1d700*/  @P1 IMAD R7, R23.reuse, R13, R14 ;  /* 0x0000000d17071224 */ /* 0x040fe400078e020e */
[----:B------:R-:W-:-:S04]  /*1d710*/  @P1 IMAD.WIDE.U32 R12, R23, R12, RZ ;  /* 0x0000000c170c1225 */ /* 0x000fc800078e00ff */
[-C--:B-1----:R-:W-:Y:S02]  /*1d720*/  @P1 IMAD R9, R9, R10.reuse, RZ ;  /* 0x0000000a09091224 */ /* 0x082fe400078e02ff */
[----:B------:R-:W-:Y:S02]  /*1d730*/  @P1 IMAD.IADD R13, R13, 0x1, R7 ;  /* 0x000000010d0d1824 */ /* 0x000fe400078e0207 */
[C---:B------:R-:W-:Y:S02]  /*1d740*/  @P1 IMAD R7, R22.reuse, R11, R9 ;  /* 0x0000000b16071224 */ /* 0x040fe400078e0209 */
[----:B------:R-:W-:-:S04]  /*1d750*/  @P1 IMAD.WIDE.U32 R12, R22, R10, R12 ;  /* 0x0000000a160c1225 */ /* 0x000fc800078e000c */
[----:B------:R-:W-:Y:S01]  /*1d760*/  @P1 IMAD.IADD R7, R13, 0x1, R7 ;  /* 0x000000010d071824 */ /* 0x000fe200078e0207 */
[----:B------:R-:W-:-:S04]  /*1d770*/  @P1 LEA R10, P2, R12, UR4, 0x2 ;  /* 0x000000040c0a1c11 */ /* 0x000fc8000f8410ff */
[----:B------:R-:W-:Y:S01]  /*1d780*/  @P1 LEA.HI.X R11, R12, UR5, R7, 0x2, P2 ;  /* 0x000000050c0b1c11 */ /* 0x000fe200090f1407 */
[----:B------:R-:W-:-:S06]  /*1d790*/  IMAD.MOV.U32 R7, RZ, RZ, 0x3f800000 ;  /* 0x3f800000ff077424 */ /* 0x000fcc00078e00ff */
[----:B------:R0:W2:Y:S01]  /*1d7a0*/  @P1 LDG.E R7, desc[UR42][R10.64] ;  /* 0x0000002a0a071981 */ /* 0x0000a2000c1e1900 */
[----:B------:R-:W-:Y:S02]  /*1d7b0*/  VIADD R12, R8, 0x4 ;  /* 0x00000004080c7836 */ /* 0x000fe40000000000 */
[----:B------:R-:W-:Y:S01]  /*1d7c0*/  IMAD.MOV.U32 R13, RZ, RZ, 0x40000040 ;  /* 0x40000040ff0d7424 */ /* 0x000fe200078e00ff */
[----:B------:R-:W-:Y:S02]  /*1d7d0*/  WARPGROUP.DEPBAR.LE gsb0, 0x0 ;  /* 0x00008000000079c5 */ /* 0x000fe40000010000 */
[----:B------:R-:W-:-:S06]  /*1d7e0*/  WARPGROUP.ARRIVE ;  /* 0x00000000000079c5 */ /* 0x000fcc0000000000 */
[----:B------:R-:W-:Y:S01]  /*1d7f0*/  QGMMA.64x192x32.F32.E4M3.E4M3 R24, R192, gdesc[UR4], R24, gsb0 ;  /* 0x02e00004c0187df3 */ /* 0x000fe20008000818 */
[----:B------:R-:W-:Y:S02]  /*1d800*/  R2UR UR6, R12 ;  /* 0x000000000c0672ca */ /* 0x000fe400000e0000 */
[----:B------:R-:W-:Y:S01]  /*1d810*/  R2UR UR7, R13 ;  /* 0x000000000d0772ca */ /* 0x000fe200000e0000 */
[----:B------:R-:W-:Y:S02]  /*1d820*/  VIADD R8, R8, 0x6 ;  /* 0x0000000608087836 */ /* 0x000fe40000000000 */
[----:B------:R-:W-:Y:S01]  /*1d830*/  IMAD.MOV.U32 R9, RZ, RZ, 0x40000040 ;  /* 0x40000040ff097424 */ /* 0x000fe200078e00ff */
[----:B------:R-:W1:Y:S01]  /*1d840*/  SHFL.BFLY PT, R12, R5, 0x2, 0x1f ;  /* 0x0c401f00050c7f89 */ /* 0x000e6200000e0000 */
[----:B------:R-:W-:Y:S02]  /*1d850*/  WARPGROUP.DEPBAR.LE gsb0, 0x0 ;  /* 0x00008000000079c5 */ /* 0x000fe40000010000 */
[----:B------:R-:W-:-:S10]  /*1d860*/  WARPGROUP.ARRIVE ;  /* 0x00000000000079c5 */ /* 0x000fd40000000000 */
[----:B------:R-:W-:Y:S01]  /*1d870*/  QGMMA.64x192x32.F32.E4M3.E4M3 R24, R188, gdesc[UR4], R24, gsb0 ;  /* 0x02e00004bc187df3 */ /* 0x000fe20008000818 */
[----:B------:R-:W-:Y:S02]  /*1d880*/  R2UR UR6, R8 ;  /* 0x00000000080672ca */ /* 0x000fe400000e0000 */
[----:B------:R-:W-:Y:S02]  /*1d890*/  R2UR UR7, R9 ;  /* 0x00000000090772ca */ /* 0x000fe400000e0000 */
[----:B------:R-:W3:Y:S01]  /*1d8a0*/  SHFL.BFLY PT, R9, R6, 0x2, 0x1f ;  /* 0x0c401f0006097f89 */ /* 0x000ee200000e0000 */
[----:B-1----:R-:W-:-:S05]  /*1d8b0*/  FADD.FTZ R12, R12, R5 ;  /* 0x000000050c0c7221 */ /* 0x002fca0000010000 */
[----:B0-----:R-:W0:Y:S01]  /*1d8c0*/  SHFL.BFLY PT, R11, R12, 0x1, 0x1f ;  /* 0x0c201f000c0b7f89 */ /* 0x001e2200000e0000 */
[----:B---3--:R-:W-:-:S05]  /*1d8d0*/  FADD.FTZ R9, R9, R6 ;  /* 0x0000000609097221 */ /* 0x008fca0000010000 */
[----:B------:R-:W1:Y:S01]  /*1d8e0*/  SHFL.BFLY PT, R8, R9, 0x1, 0x1f ;  /* 0x0c201f0009087f89 */ /* 0x000e6200000e0000 */
[----:B0-----:R-:W-:-:S01]  /*1d8f0*/  FADD.FTZ R11, R12, R11 ;  /* 0x0000000b0c0b7221 */ /* 0x001fc20000010000 */
[----:B------:R-:W-:-:S03]  /*1d900*/  IMAD.MOV.U32 R6, RZ, RZ, RZ ;  /* 0x000000ffff067224 */ /* 0x000fc600078e00ff */
[----:B------:R-:W-:-:S05]  /*1d910*/  FMUL.FTZ R15, R11, 0.00390625 ;  /* 0x3b8000000b0f7820 */ /* 0x000fca0000410000 */
[----:B------:R-:W-:Y:S01]  /*1d920*/  FSETP.NE.FTZ.AND P3, PT, R15, RZ, PT ;  /* 0x000000ff0f00720b */ /* 0x000fe20003f75000 */
[----:B-1----:R-:W-:-:S05]  /*1d930*/  FADD.FTZ R13, R9, R8 ;  /* 0x00000008090d7221 */ /* 0x002fca0000010000 */
[C---:B------:R-:W-:Y:S01]  /*1d940*/  FSETP.NE.FTZ.AND P1, PT, R13.reuse, RZ, PT ;  /* 0x000000ff0d00720b */ /* 0x040fe20003f35000 */
[----:B------:R-:W-:-:S05]  /*1d950*/  FMUL.FTZ R14, R13, 0.00390625 ;  /* 0x3b8000000d0e7820 */ /* 0x000fca0000410000 */
[----:B------:R-:W-:-:S07]  /*1d960*/  FSETP.NE.FTZ.AND P2, PT, R14, RZ, PT ;  /* 0x000000ff0e00720b */ /* 0x000fce0003f55000 */
        /* <DEDUP_REMOVED lines=9> */
[C---:B------:R-:W-:Y:S01]  /*1da00*/  @P2 FMUL.FTZ R8, R2.reuse, 0.69314718246459960938 ;  /* 0x3f31721802082820 */ /* 0x040fe20000410000 */
[----:B------:R-:W-:Y:S01]  /*1da10*/  @P3 FMUL.FTZ R2, R2, 0.69314718246459960938 ;  /* 0x3f31721802023820 */ /* 0x000fe20000410000 */
[----:B0-----:R-:W-:Y:S01]  /*1da20*/  @P2 FMUL.FTZ R5, R5, 0.69314718246459960938 ;  /* 0x3f31721805052820 */ /* 0x001fe20000410000 */
[----:B------:R-:W-:-:S02]  /*1da30*/  IMAD.MOV.U32 R120, RZ, RZ, -0x800000 ;  /* 0xff800000ff787424 */ /* 0x000fc400078e00ff */
[----:B------:R-:W-:Y:S02]  /*1da40*/  IMAD.MOV.U32 R121, RZ, RZ, -0x800000 ;  /* 0xff800000ff797424 */ /* 0x000fe400078e00ff */
[----:B-1----:R-:W-:Y:S01]  /*1da50*/  @P3 FMUL.FTZ R9, R9, 0.69314718246459960938 ;  /* 0x3f31721809093820 */ /* 0x002fe20000410000 */
[----:B------:R-:W-:-:S01]  /*1da60*/  @P2 FFMA.FTZ R120, R8, R3, R5 ;  /* 0x0000000308782223 */ /* 0x000fc20000010005 */
[----:B--2---:R-:W-:Y:S02]  /*1da70*/  FMUL.FTZ R3, R6, R7 ;  /* 0x0000000706037220 */ /* 0x004fe40000410000 */
[----:B------:R-:W-:-:S01]  /*1da80*/  @P3 FFMA.FTZ R121, R2, R0, R9 ;  /* 0x0000000002793223 */ /* 0x000fc20000010009 */
[----:B---3--:R-:W-:Y:S01]  /*1da90*/  FMUL.FTZ R0, R10, R7 ;  /* 0x000000070a007220 */ /* 0x008fe20000410000 */
[----:B------:R-:W-:Y:S02]  /*1daa0*/  WARPGROUP.DEPBAR.LE gsb0, 0x0 ;  /* 0x00008000000079c5 */ /* 0x000fe40000010000 */
[----:B------:R-:W-:Y:S05]  /*1dab0*/  @!P0 BRA `(.L_x_1782) ;  /* 0x0000000000048947 */ /* 0x000fea0003800000 */
[----:B------:R-:W-:Y:S01]  /*1dac0*/  BPT.TRAP 0x1 ;  /* 0x000000040000795c */ /* 0x000fe20000300000 */
.L_x_1782:
[----:B------:R-:W-:Y:S02]  /*1dad0*/  VIADD R4, R4, 0x2a860 ;  /* 0x0002a86004047836 */ /* 0x000fe40000000000 */
[-C--:B------:R-:W-:Y:S01]  /*1dae0*/  FMUL.FTZ R125, R36, R3.reuse ;  /* 0x00000003247d7220 */ /* 0x080fe20000410000 */
[----:B------:R-:W-:Y:S02]  /*1daf0*/  IMAD.U32 R5, RZ, RZ, UR38 ;  /* 0x00000026ff057e24 */ /* 0x000fe4000f8e00ff */
[-C--:B------:R-:W-:Y:S01]  /*1db00*/  FMUL.FTZ R15, R68, R3.reuse ;  /* 0x00000003440f7220 */ /* 0x080fe20000410000 */
[----:B------:R-:W-:Y:S02]  /*1db10*/  VIADD R17, R17, 0x1 ;  /* 0x0000000111117836 */ /* 0x000fe40000000000 */
[-C--:B------:R-:W-:Y:S01]  /*1db20*/  FMUL.FTZ R13, R76, R3.reuse ;  /* 0x000000034c0d7220 */ /* 0x080fe20000410000 */
[-C--:B------:R-:W-:Y:S01]  /*1db30*/  FMUL.FTZ R9, R100, R3.reuse ;  /* 0x0000000364097220 */ /* 0x080fe20000410000 */
[----:B------:R-:W-:Y:S01]  /*1db40*/  PRMT R2, R5, 0x654, R4 ;  /* 0x0000065405027816 */ /* 0x000fe20000000004 */
[-C--:B------:R-:W-:Y:S01]  /*1db50*/  FMUL.FTZ R124, R29, R3.reuse ;  /* 0x000000031d7c7220 */ /* 0x080fe20000410000 */
[----:B------:R-:W-:Y:S01]  /*1db60*/  ISETP.NE.AND P1, PT, R17, 0x2, PT ;  /* 0x000000021100780c */ /* 0x000fe20003f25270 */
        /* <DEDUP_REMOVED lines=8> */
[-C--:B------:R-:W-:Y:S01]  /*1dbf0*/  FMUL.FTZ R68, R54, R0.reuse ;  /* 0x0000000036447220 */ /* 0x080fe20000410000 */
[----:B0-----:R-:W-:Y:S01]  /*1dc00*/  SEL R2, RZ, 0x1, P1 ;  /* 0x00000001ff027807 */ /* 0x001fe20000800000 */
        /* <DEDUP_REMOVED lines=83> */
[----:B------:R-:W-:Y:S01]  /*1e140*/  FMUL.FTZ R95, R119, R0 ;  /* 0x00000000775f7220 */ /* 0x000fe20000410000 */
[----:B------:R-:W-:Y:S01]  /*1e150*/  LOP3.LUT R201, R201, R2, RZ, 0x3c, !PT ;  /* 0x00000002c9c97212 */ /* 0x000fe200078e3cff */
[----:B------:R-:W-:Y:S01]  /*1e160*/  UIADD3 UR37, UR37, 0x1, URZ ;  /* 0x0000000125257890 */ /* 0x000fe2000fffe03f */
[----:B------:R-:W-:-:S11]  /*1e170*/  SEL R17, R17, RZ, P1 ;  /* 0x000000ff11117207 */ /* 0x000fd60000800000 */
.L_x_1666:
[----:B------:R-:W-:Y:S05]  /*1e180*/  WARPSYNC.ALL ;  /* 0x0000000000007948 */ /* 0x000fea0003800000 */
[----:B------:R-:W0:Y:S08]  /*1e190*/  S2UR UR38, SR_CgaCtaId ;  /* 0x00000000002679c3 */ /* 0x000e300000008800 */
[----:B------:R-:W-:Y:S06]  /*1e1a0*/  BAR.SYNC.DEFER_BLOCKING 0x5, 0x180 ;  /* 0x0146000000007b1d */ /* 0x000fec0000010000 */
[----:B------:R-:W-:Y:S01]  /*1e1b0*/  UMOV UR4, 0x400 ;  /* 0x0000040000047882 */ /* 0x000fe20000000000 */
[----:B------:R-:W-:Y:S01]  /*1e1c0*/  BSSY B0, `(.L_x_1783) ;  /* 0x000033b000007945 */ /* 0x000fe20003800000 */
[----:B0-----:R-:W-:-:S06]  /*1e1d0*/  ULEA UR4, UR38, UR4, 0x18 ;  /* 0x0000000426047291 */ /* 0x001fcc000f8ec03f */
[----:B------:R-:W-:-:S05]  /*1e1e0*/  IMAD.U32 R16, RZ, RZ, UR4 ;  /* 0x00000004ff107e24 */ /* 0x000fca000f8e00ff */
[----:B------:R0:W1:Y:S01]  /*1e1f0*/  LDS.128 R20, [R16+0x2a8d0] ;  /* 0x02a8d00010147984 */ /* 0x0000620000000c00 */
[----:B------:R-:W-:Y:S06]  /*1e200*/  BAR.ARV 0x4, 0x180 ;  /* 0x0106000000007b1d */ /* 0x000fec0000002000 */
[----:B------:R-:W-:Y:S05]  /*1e210*/  @P0 BRA `(.L_x_1784) ;  /* 0x00000024002c0947 */ /* 0x000fea0003800000 */
[----:B-----5:R-:W2:Y:S01]  /*1e220*/  LDL R24, [R1+0x44] ;  /* 0x0000440001187983 */ /* 0x020ea20000100800 */
[----:B------:R-:W-:Y:S01]  /*1e230*/  ULDC.64 UR4, c[0x4][0x38] ;  /* 0x01000e0000047ab9 */ /* 0x000fe20000000a00 */
[----:B------:R-:W3:Y:S02]  /*1e240*/  S2R R90, SR_TID.X ;  /* 0x00000000005a7919 */ /* 0x000ee40000002100 */
[----:B---3--:R-:W-:-:S05]  /*1e250*/  IMAD.SHL.U32 R0, R90, 0x4, RZ ;  /* 0x000000045a007824 */ /* 0x008fca00078e00ff */
[----:B------:R-:W-:-:S04]  /*1e260*/  LOP3.LUT R0, R0, 0xc, RZ, 0xc0, !PT ;  /* 0x0000000c00007812 */ /* 0x000fc800078ec0ff */
[----:B------:R-:W-:-:S05]  /*1e270*/  IADD3 R2, P0, R0, UR4, RZ ;  /* 0x0000000400027c10 */ /* 0x000fca000ff1e0ff */
[----:B------:R-:W-:-:S05]  /*1e280*/  IMAD.X R3, RZ, RZ, UR5, P0 ;  /* 0x00000005ff037e24 */ /* 0x000fca00080e06ff */
[----:B------:R3:W4:Y:S01]  /*1e290*/  LDG.E.CONSTANT R0, desc[UR42][R2.64] ;  /* 0x0000002a02007981 */ /* 0x000722000c1e9900 */
[----:B------:R-:W-:Y:S01]  /*1e2a0*/  F2FP.BF16.F32.PACK_AB R34, R34, R43 ;  /* 0x0000002b2222723e */ /* 0x000fe200000010ff */
[----:B------:R-:W-:Y:S01]  /*1e2b0*/  UMOV UR4, 0xffffffff ;  /* 0xffffffff00047882 */ /* 0x000fe20000000000 */
[----:B------:R-:W-:Y:S02]  /*1e2c0*/  F2FP.BF16.F32.PACK_AB R70, R39, R100 ;  /* 0x000000642746723e */ /* 0x000fe400000010ff */
[----:B------:R-:W-:Y:S02]  /*1e2d0*/  F2FP.BF16.F32.PACK_AB R43, R12, R65 ;  /* 0x000000410c2b723e */ /* 0x000fe400000010ff */
[----:B------:R-:W-:Y:S02]  /*1e2e0*/  F2FP.BF16.F32.PACK_AB R39, R14, R57 ;  /* 0x000000390e27723e */ /* 0x000fe400000010ff */
[----:B------:R-:W-:Y:S01]  /*1e2f0*/  F2FP.BF16.F32.PACK_AB R12, R11, R80 ;  /* 0x000000500b0c723e */ /* 0x000fe200000010ff */
[----:B---3--:R-:W3:Y:S01]  /*1e300*/  S2R R3, SR_SWINHI ;  /* 0x0000000000037919 */ /* 0x008ee20000002f00 */
        /* <DEDUP_REMOVED lines=9> */
[----:B-1----:R-:W-:Y:S02]  /*1e3a0*/  F2FP.BF16.F32.PACK_AB R20, R123, R40 ;  /* 0x000000287b14723e */ /* 0x002fe400000010ff */
[----:B------:R-:W-:Y:S02]  /*1e3b0*/  F2FP.BF16.F32.PACK_AB R56, R29, R56 ;  /* 0x000000381d38723e */ /* 0x000fe400000010ff */
[----:B------:R-:W-:Y:S02]  /*1e3c0*/  F2FP.BF16.F32.PACK_AB R40, R15, R6 ;  /* 0x000000060f28723e */ /* 0x000fe400000010ff */
[----:B------:R-:W-:-:S02]  /*1e3d0*/  F2FP.BF16.F32.PACK_AB R84, R84, R27 ;  /* 0x0000001b5454723e */ /* 0x000fc400000010ff */
[----:B------:R-:W-:Y:S02]  /*1e3e0*/  F2FP.BF16.F32.PACK_AB R36, R28, R49 ;  /* 0x000000311c24723e */ /* 0x000fe400000010ff */
[----:B------:R-:W-:Y:S02]  /*1e3f0*/  F2FP.BF16.F32.PACK_AB R49, R10, R73 ;  /* 0x000000490a31723e */ /* 0x000fe400000010ff */
[----:B------:R-:W-:Y:S02]  /*1e400*/  F2FP.BF16.F32.PACK_AB R95, R95, R26 ;  /* 0x0000001a5f5f723e */ /* 0x000fe400000010ff */
[----:B------:R-:W-:Y:S02]  /*1e410*/  MOV R60, R16 ;  /* 0x00000010003c7202 */ /* 0x000fe40000000f00 */
[----:B---3--:R-:W-:Y:S02]  /*1e420*/  MOV R61, R3 ;  /* 0x00000003003d7202 */ /* 0x008fe40000000f00 */
[----:B------:R-:W-:-:S02]  /*1e430*/  LOP3.LUT P0, R2, R90, 0x3, RZ, 0xc0, !PT ;  /* 0x000000035a027812 */ /* 0x000fc4000780c0ff */
[----:B------:R-:W-:Y:S02]  /*1e440*/  F2FP.BF16.F32.PACK_AB R7, R126, R7 ;  /* 0x000000077e07723e */ /* 0x000fe400000010ff */
[----:B------:R-:W-:Y:S02]  /*1e450*/  ISETP.EQ.OR P0, PT, R2, 0x3, !P0 ;  /* 0x000000030200780c */ /* 0x000fe40004702670 */
[----:B------:R-:W-:Y:S02]  /*1e460*/  F2FP.BF16.F32.PACK_AB R37, R37, R48 ;  /* 0x000000302525723e */ /* 0x000fe400000010ff */
[----:B------:R-:W-:Y:S02]  /*1e470*/  F2FP.BF16.F32.PACK_AB R72, R13, R72 ;  /* 0x000000480d48723e */ /* 0x000fe400000010ff */
[----:B------:R-:W-:Y:S02]  /*1e480*/  F2FP.BF16.F32.PACK_AB R65, R87, R50 ;  /* 0x000000325741723e */ /* 0x000fe400000010ff */
[----:B------:R-:W-:-:S02]  /*1e490*/  F2FP.BF16.F32.PACK_AB R92, R92, R5 ;  /* 0x000000055c5c723e */ /* 0x000fc400000010ff */
[----:B------:R-:W-:Y:S02]  /*1e4a0*/  F2FP.BF16.F32.PACK_AB R48, R9, R96 ;  /* 0x000000600930723e */ /* 0x000fe400000010ff */
[----:B------:R-:W-:Y:S02]  /*1e4b0*/  SEL R13, R7, R124, P0 ;  /* 0x0000007c070d7207 */ /* 0x000fe40000000000 */
[----:B------:R-:W-:Y:S02]  /*1e4c0*/  SEL R2, R124, R7, P0 ;  /* 0x000000077c027207 */ /* 0x000fe40000000000 */
        /* <DEDUP_REMOVED lines=20> */
[----:B------:R-:W-:Y:S01]  /*1e610*/  F2FP.BF16.F32.PACK_AB R113, R76, R113 ;  /* 0x000000714c71723e */ /* 0x000fe200000010ff */
[----:B--2---:R-:W-:-:S03]  /*1e620*/  IMAD.WIDE R30, R24, 0x2, R60 ;  /* 0x00000002181e7825 */ /* 0x004fc600078e023c */
[C---:B------:R-:W-:Y:S02]  /*1e630*/  IADD3 R33, P3, R30.reuse, 0x8060, RZ ;  /* 0x000080601e217810 */ /* 0x040fe40007f7e0ff */
[C---:B------:R-:W-:Y:S02]  /*1e640*/  IADD3 R25, P5, R30.reuse, 0x8000, RZ ;  /* 0x000080001e197810 */ /* 0x040fe40007fbe0ff */
[----:B------:R-:W-:Y:S02]  /*1e650*/  LOP3.LUT R32, R33, 0x380, RZ, 0xc0, !PT ;  /* 0x0000038021207812 */ /* 0x000fe400078ec0ff */
[----:B------:R-:W-:Y:S02]  /*1e660*/  IADD3 R29, P2, R30, 0x8040, RZ ;  /* 0x000080401e1d7810 */ /* 0x000fe40007f5e0ff */
[----:B------:R-:W-:Y:S02]  /*1e670*/  SHF.R.U64 R32, R32, 0x3, RZ ;  /* 0x0000000320207819 */ /* 0x000fe400000012ff */
[----:B------:R-:W-:-:S02]  /*1e680*/  IADD3 R27, P1, R30, 0x8020, RZ ;  /* 0x000080201e1b7810 */ /* 0x000fc40007f3e0ff */
[----:B------:R-:W-:Y:S01]  /*1e690*/  LOP3.LUT R32, R32, R33, RZ, 0x3c, !PT ;  /* 0x0000002120207212 */ /* 0x000fe200078e3cff */
[----:B------:R-:W-:Y:S01]  /*1e6a0*/  IMAD.X R33, RZ, RZ, R31, P3 ;  /* 0x000000ffff217224 */ /* 0x000fe200018e061f */
[C---:B------:R-:W-:Y:S02]  /*1e6b0*/  IADD3 R15, P4, R30.reuse, 0x4060, RZ ;  /* 0x000040601e0f7810 */ /* 0x040fe40007f9e0ff */
[----:B------:R-:W-:Y:S02]  /*1e6c0*/  IADD3 R11, P3, R30, 0x4040, RZ ;  /* 0x000040401e0b7810 */ /* 0x000fe40007f7e0ff */
[----:B------:R-:W-:Y:S02]  /*1e6d0*/  LOP3.LUT R24, R25, 0x380, RZ, 0xc0, !PT ;  /* 0x0000038019187812 */ /* 0x000fe400078ec0ff */
[----:B------:R-:W-:Y:S02]  /*1e6e0*/  LOP3.LUT R28, R29, 0x380, RZ, 0xc0, !PT ;  /* 0x000003801d1c7812 */ /* 0x000fe400078ec0ff */
[----:B------:R-:W-:-:S02]  /*1e6f0*/  LOP3.LUT R26, R27, 0x380, RZ, 0xc0, !PT ;  /* 0x000003801b1a7812 */ /* 0x000fc400078ec0ff */
[----:B------:R-:W-:Y:S02]  /*1e700*/  LOP3.LUT R14, R15, 0x380, RZ, 0xc0, !PT ;  /* 0x000003800f0e7812 */ /* 0x000fe400078ec0ff */
[----:B------:R-:W-:Y:S02]  /*1e710*/  LOP3.LUT R10, R11, 0x380, RZ, 0xc0, !PT ;  /* 0x000003800b0a7812 */ /* 0x000fe400078ec0ff */
[----:B------:R-:W-:Y:S02]  /*1e720*/  SHF.R.U64 R24, R24, 0x3, RZ ;  /* 0x0000000318187819 */ /* 0x000fe400000012ff */
[----:B------:R-:W-:Y:S02]  /*1e730*/  SHF.R.U64 R28, R28, 0x3, RZ ;  /* 0x000000031c1c7819 */ /* 0x000fe400000012ff */
[----:B------:R-:W-:Y:S02]  /*1e740*/  SHF.R.U64 R26, R26, 0x3, RZ ;  /* 0x000000031a1a7819 */ /* 0x000fe400000012ff */
[----:B------:R-:W-:-:S02]  /*1e750*/  SHF.R.U64 R14, R14, 0x3, RZ ;  /* 0x000000030e0e7819 */ /* 0x000fc400000012ff */
        /* <DEDUP_REMOVED lines=11> */
[----:B------:R-:W-:-:S02]  /*1e810*/  IADD3 R87, P5, R30, 0x60, RZ ;  /* 0x000000601e577810 */ /* 0x000fc40007fbe0ff */
[C---:B------:R-:W-:Y:S02]  /*1e820*/  IADD3 R9, P2, R30.reuse, 0x4020, RZ ;  /* 0x000040201e097810 */ /* 0x040fe40007f5e0ff */
[C---:B------:R-:W-:Y:S02]  /*1e830*/  IADD3 R7, P1, R30.reuse, 0x4000, RZ ;  /* 0x000040001e077810 */ /* 0x040fe40007f3e0ff */
[C---:B------:R-:W-:Y:S02]  /*1e840*/  IADD3 R5, P4, R30.reuse, 0x40, RZ ;  /* 0x000000401e057810 */ /* 0x040fe40007f9e0ff */
[----:B------:R-:W-:Y:S02]  /*1e850*/  IADD3 R89, P3, R30, 0x20, RZ ;  /* 0x000000201e597810 */ /* 0x000fe40007f7e0ff */
[----:B------:R-:W-:Y:S02]  /*1e860*/  LOP3.LUT R86, R87, 0x380, RZ, 0xc0, !PT ;  /* 0x0000038057567812 */ /* 0x000fe400078ec0ff */
[----:B------:R-:W-:-:S02]  /*1e870*/  LOP3.LUT R8, R9, 0x380, RZ, 0xc0, !PT ;  /* 0x0000038009087812 */ /* 0x000fc400078ec0ff */
[----:B------:R-:W-:Y:S02]  /*1e880*/  LOP3.LUT R6, R7, 0x380, RZ, 0xc0, !PT ;  /* 0x0000038007067812 */ /* 0x000fe400078ec0ff */
        /* <DEDUP_REMOVED lines=32> */
[----:B----4-:R-:W-:Y:S01]  /*1ea90*/  LOP3.LUT R3, R0, 0x2, RZ, 0x3c, !PT ;  /* 0x0000000200037812 */ /* 0x010fe200078e3cff */
[----:B------:R-:W-:Y:S06]  /*1eaa0*/  BRA.DIV UR4, `(.L_x_1785) ;  /* 0x000000b604987947 */ /* 0x000fec000b800000 */
        /* <DEDUP_REMOVED lines=10> */
[----:B------:R-:W1:Y:S01]  /*1eb50*/  SHFL.IDX PT, R5, R2, R3, 0x1c1f ;  /* 0x001c1f0302057589 */ /* 0x000e6200000e0000 */
        /* <DEDUP_REMOVED lines=35> */
[----:B------:R-:W3:Y:S01]  /*1ed90*/  SHFL.IDX PT, R33, R40, R3, 0x1c1f ;  /* 0x001c1f0328217589 */ /* 0x000ee200000e0000 */
[----:B------:R-:W-:Y:S02]  /*1eda0*/  SEL R41, R112, R113, P0 ;  /* 0x0000007170297207 */ /* 0x000fe40000000000 */
[----:B------:R-:W-:Y:S01]  /*1edb0*/  SEL R53, R34, R59, P0 ;  /* 0x0000003b22357207 */ /* 0x000fe20000000000 */
[----:B------:R-:W4:Y:S01]  /*1edc0*/  SHFL.IDX PT, R35, R44, R3, 0x1c1f ;  /* 0x001c1f032c237589 */ /* 0x000f2200000e0000 */
        /* <DEDUP_REMOVED lines=14> */
[----:B------:R-:W0:Y:S01]  /*1eeb0*/  SHFL.IDX PT, R31, R36, R3, 0x1c1f ;  /* 0x001c1f03241f7589 */ /* 0x000e2200000e0000 */
[----:B------:R-:W-:Y:S02]  /*1eec0*/  SEL R82, R93, R82, P0 ;  /* 0x000000525d527207 */ /* 0x000fe40000000000 */
[----:B------:R-:W-:Y:S01]  /*1eed0*/  SEL R67, R84, R95, P0 ;  /* 0x0000005f54437207 */ /* 0x000fe20000000000 */
[----:B------:R-:W0:Y:S01]  /*1eee0*/  SHFL.IDX PT, R37, R48, R3, 0x1c1f ;  /* 0x001c1f0330257589 */ /* 0x000e2200000e0000 */
[----:B------:R-:W-:Y:S02]  /*1eef0*/  SEL R84, R95, R84, P0 ;  /* 0x000000545f547207 */ /* 0x000fe40000000000 */
[----:B-1----:R-:W-:Y:S01]  /*1ef00*/  SEL R4, R6, R5, P0 ;  /* 0x0000000506047207 */ /* 0x002fe20000000000 */
[----:B------:R-:W1:Y:S01]  /*1ef10*/  SHFL.IDX PT, R20, R20, R3, 0x1c1f ;  /* 0x001c1f0314147589 */ /* 0x000e6200000e0000 */
[----:B--2---:R-:W-:-:S02]  /*1ef20*/  SEL R8, R10, R7, P0 ;  /* 0x000000070a087207 */ /* 0x004fc40000000000 */
[----:B------:R-:W-:Y:S01]  /*1ef30*/  SEL R24, R26, R25, P0 ;  /* 0x000000191a187207 */ /* 0x000fe20000000000 */
[----:B------:R-:W2:Y:S01]  /*1ef40*/  SHFL.IDX PT, R41, R56, R3, 0x1c1f ;  /* 0x001c1f0338297589 */ /* 0x000ea200000e0000 */
[----:B------:R-:W-:Y:S02]  /*1ef50*/  SEL R28, R30, R27, P0 ;  /* 0x0000001b1e1c7207 */ /* 0x000fe40000000000 */
[----:B---3--:R-:W-:Y:S01]  /*1ef60*/  SEL R40, R42, R33, P0 ;  /* 0x000000212a287207 */ /* 0x008fe20000000000 */
[----:B------:R-:W-:Y:S01]  /*1ef70*/  SHFL.IDX PT, R45, R45, R0, 0x1c1f ;  /* 0x001c1f002d2d7589 */ /* 0x000fe200000e0000 */
[----:B----4-:R-:W-:Y:S02]  /*1ef80*/  SEL R44, R46, R35, P0 ;  /* 0x000000232e2c7207 */ /* 0x010fe40000000000 */
[----:B------:R-:W-:Y:S01]  /*1ef90*/  SEL R52, R54, R39, P0 ;  /* 0x0000002736347207 */ /* 0x000fe20000000000 */
[----:B------:R-:W-:Y:S01]  /*1efa0*/  SHFL.IDX PT, R47, R47, R0, 0x1c1f ;  /* 0x001c1f002f2f7589 */ /* 0x000fe200000e0000 */
[----:B-----5:R-:W-:-:S02]  /*1efb0*/  SEL R32, R34, R29, P0 ;  /* 0x0000001d22207207 */ /* 0x020fc40000000000 */
[----:B------:R-:W-:Y:S01]  /*1efc0*/  SEL R6, R5, R6, P0 ;  /* 0x0000000605067207 */ /* 0x000fe20000000000 */
[----:B------:R-:W-:Y:S01]  /*1efd0*/  SHFL.IDX PT, R49, R49, R0, 0x1c1f ;  /* 0x001c1f0031317589 */ /* 0x000fe200000e0000 */
[----:B0-----:R-:W-:Y:S02]  /*1efe0*/  SEL R36, R38, R31, P0 ;  /* 0x0000001f26247207 */ /* 0x001fe40000000000 */
[----:B------:R-:W-:Y:S01]  /*1eff0*/  SEL R10, R7, R10, P0 ;  /* 0x0000000a070a7207 */ /* 0x000fe20000000000 */
[----:B------:R-:W-:Y:S01]  /*1f000*/  SHFL.IDX PT, R51, R51, R0, 0x1c1f ;  /* 0x001c1f0033337589 */ /* 0x000fe200000e0000 */
[----:B------:R-:W-:Y:S02]  /*1f010*/  SEL R48, R50, R37, P0 ;  /* 0x0000002532307207 */ /* 0x000fe40000000000 */
[----:B------:R-:W-:Y:S01]  /*1f020*/  SEL R26, R25, R26, P0 ;  /* 0x0000001a191a7207 */ /* 0x000fe20000000000 */
[----:B------:R-:W-:Y:S01]  /*1f030*/  SHFL.IDX PT, R53, R53, R0, 0x1c1f ;  /* 0x001c1f0035357589 */ /* 0x000fe200000e0000 */
[----:B-1----:R-:W-:-:S02]  /*1f040*/  SEL R12, R9, R20, P0 ;  /* 0x00000014090c7207 */ /* 0x002fc40000000000 */
[----:B------:R-:W-:Y:S01]  /*1f050*/  SEL R14, R20, R9, P0 ;  /* 0x00000009140e7207 */ /* 0x000fe20000000000 */
[----:B------:R-:W-:Y:S01]  /*1f060*/  SHFL.IDX PT, R55, R55, R0, 0x1c1f ;  /* 0x001c1f0037377589 */ /* 0x000fe200000e0000 */
[----:B------:R-:W-:Y:S02]  /*1f070*/  SEL R30, R27, R30, P0 ;  /* 0x0000001e1b1e7207 */ /* 0x000fe40000000000 */
[----:B------:R-:W-:Y:S01]  /*1f080*/  SEL R34, R29, R34, P0 ;  /* 0x000000221d227207 */ /* 0x000fe20000000000 */
[----:B------:R-:W0:Y:S01]  /*1f090*/  SHFL.IDX PT, R62, R62, R3, 0x1c1f ;  /* 0x001c1f033e3e7589 */ /* 0x000e2200000e0000 */
[----:B------:R-:W-:Y:S02]  /*1f0a0*/  SEL R38, R31, R38, P0 ;  /* 0x000000261f267207 */ /* 0x000fe40000000000 */
[----:B------:R-:W-:Y:S01]  /*1f0b0*/  SEL R42, R33, R42, P0 ;  /* 0x0000002a212a7207 */ /* 0x000fe20000000000 */
[----:B------:R-:W1:Y:S01]  /*1f0c0*/  SHFL.IDX PT, R64, R64, R3, 0x1c1f ;  /* 0x001c1f0340407589 */ /* 0x000e6200000e0000 */
[----:B------:R-:W-:-:S02]  /*1f0d0*/  SEL R46, R35, R46, P0 ;  /* 0x0000002e232e7207 */ /* 0x000fc40000000000 */
[----:B------:R-:W-:Y:S01]  /*1f0e0*/  SEL R50, R37, R50, P0 ;  /* 0x0000003225327207 */ /* 0x000fe20000000000 */
[----:B------:R-:W3:Y:S01]  /*1f0f0*/  SHFL.IDX PT, R66, R66, R3, 0x1c1f ;  /* 0x001c1f0342427589 */ /* 0x000ee200000e0000 */
[----:B------:R-:W-:Y:S02]  /*1f100*/  SEL R54, R39, R54, P0 ;  /* 0x0000003627367207 */ /* 0x000fe40000000000 */
[----:B--2---:R-:W-:Y:S01]  /*1f110*/  SEL R56, R58, R41, P0 ;  /* 0x000000293a387207 */ /* 0x004fe20000000000 */
[----:B------:R-:W2:Y:S01]  /*1f120*/  SHFL.IDX PT, R68, R68, R3, 0x1c1f ;  /* 0x001c1f0344447589 */ /* 0x000ea200000e0000 */
[----:B------:R-:W-:-:S03]  /*1f130*/  SEL R58, R41, R58, P0 ;  /* 0x0000003a293a7207 */ /* 0x000fc60000000000 */
[----:B------:R-:W4:Y:S04]  /*1f140*/  SHFL.IDX PT, R70, R70, R3, 0x1c1f ;  /* 0x001c1f0346467589 */ /* 0x000f2800000e0000 */
[----:B------:R-:W5:Y:S04]  /*1f150*/  SHFL.IDX PT, R72, R72, R3, 0x1c1f ;  /* 0x001c1f0348487589 */ /* 0x000f6800000e0000 */
[----:B------:R-:W5:Y:S01]  /*1f160*/  SHFL.IDX PT, R74, R74, R3, 0x1c1f ;  /* 0x001c1f034a4a7589 */ /* 0x000f6200000e0000 */
[----:B0-----:R-:W-:Y:S02]  /*1f170*/  SEL R5, R43, R62, P0 ;  /* 0x0000003e2b057207 */ /* 0x001fe40000000000 */
[----:B------:R-:W-:Y:S01]  /*1f180*/  SEL R7, R62, R43, P0 ;  /* 0x0000002b3e077207 */ /* 0x000fe20000000000 */
[----:B------:R-:W-:Y:S01]  /*1f190*/  SHFL.IDX PT, R57, R57, R0, 0x1c1f ;  /* 0x001c1f0039397589 */ /* 0x000fe200000e0000 */
[----:B-1----:R-:W-:-:S02]  /*1f1a0*/  SEL R9, R45, R64, P0 ;  /* 0x000000402d097207 */ /* 0x002fc40000000000 */
[----:B------:R-:W-:Y:S01]  /*1f1b0*/  SEL R11, R64, R45, P0 ;  /* 0x0000002d400b7207 */ /* 0x000fe20000000000 */
[----:B------:R-:W-:Y:S01]  /*1f1c0*/  SHFL.IDX PT, R59, R59, R0, 0x1c1f ;  /* 0x001c1f003b3b7589 */ /* 0x000fe200000e0000 */
[----:B---3--:R-:W-:Y:S02]  /*1f1d0*/  SEL R13, R47, R66, P0 ;  /* 0x000000422f0d7207 */ /* 0x008fe40000000000 */
[----:B------:R-:W-:Y:S01]  /*1f1e0*/  SEL R15, R66, R47, P0 ;  /* 0x0000002f420f7207 */ /* 0x000fe20000000000 */
[----:B------:R-:W-:Y:S01]  /*1f1f0*/  SHFL.IDX PT, R63, R63, R0, 0x1c1f ;  /* 0x001c1f003f3f7589 */ /* 0x000fe200000e0000 */
[----:B--2---:R-:W-:Y:S02]  /*1f200*/  SEL R25, R49, R68, P0 ;  /* 0x0000004431197207 */ /* 0x004fe40000000000 */
[----:B------:R-:W-:Y:S01]  /*1f210*/  SEL R27, R68, R49, P0 ;  /* 0x00000031441b7207 */ /* 0x000fe20000000000 */
[----:B------:R-:W-:Y:S01]  /*1f220*/  SHFL.IDX PT, R65, R65, R0, 0x1c1f ;  /* 0x001c1f0041417589 */ /* 0x000fe200000e0000 */
[----:B----4-:R-:W-:-:S02]  /*1f230*/  SEL R29, R51, R70, P0 ;  /* 0x00000046331d7207 */ /* 0x010fc40000000000 */
[----:B------:R-:W-:Y:S01]  /*1f240*/  SEL R31, R70, R51, P0 ;  /* 0x00000033461f7207 */ /* 0x000fe20000000000 */
[----:B------:R-:W0:Y:S01]  /*1f250*/  SHFL.IDX PT, R76, R76, R3, 0x1c1f ;  /* 0x001c1f034c4c7589 */ /* 0x000e2200000e0000 */
[----:B-----5:R-:W-:Y:S02]  /*1f260*/  SEL R33, R53, R72, P0 ;  /* 0x0000004835217207 */ /* 0x020fe40000000000 */
[----:B------:R-:W-:Y:S01]  /*1f270*/  SEL R35, R72, R53, P0 ;  /* 0x0000003548237207 */ /* 0x000fe20000000000 */
[----:B------:R-:W1:Y:S01]  /*1f280*/  SHFL.IDX PT, R78, R78, R3, 0x1c1f ;  /* 0x001c1f034e4e7589 */ /* 0x000e6200000e0000 */
[----:B------:R-:W-:Y:S02]  /*1f290*/  SEL R37, R55, R74, P0 ;  /* 0x0000004a37257207 */ /* 0x000fe40000000000 */
[----:B------:R-:W-:Y:S01]  /*1f2a0*/  SEL R39, R74, R55, P0 ;  /* 0x000000374a277207 */ /* 0x000fe20000000000 */
[----:B------:R-:W2:Y:S04]  /*1f2b0*/  SHFL.IDX PT, R80, R80, R3, 0x1c1f ;  /* 0x001c1f0350507589 */ /* 0x000ea800000e0000 */
[----:B------:R-:W3:Y:S04]  /*1f2c0*/  SHFL.IDX PT, R82, R82, R3, 0x1c1f ;  /* 0x001c1f0352527589 */ /* 0x000ee800000e0000 */
[----:B------:R-:W4:Y:S04]  /*1f2d0*/  SHFL.IDX PT, R84, R84, R3, 0x1c1f ;  /* 0x001c1f0354547589 */ /* 0x000f2800000e0000 */
[----:B------:R5:W4:Y:S01]  /*1f2e0*/  SHFL.IDX PT, R67, R67, R0, 0x1c1f ;  /* 0x001c1f0043437589 */ /* 0x000b2200000e0000 */
[----:B0-----:R-:W-:-:S02]  /*1f2f0*/  SEL R41, R57, R76, P0 ;  /* 0x0000004c39297207 */ /* 0x001fc40000000000 */
[----:B------:R-:W-:Y:S02]  /*1f300*/  SEL R43, R76, R57, P0 ;  /* 0x000000394c2b7207 */ /* 0x000fe40000000000 */
[----:B-1----:R-:W-:Y:S02]  /*1f310*/  SEL R45, R59, R78, P0 ;  /* 0x0000004e3b2d7207 */ /* 0x002fe40000000000 */
[----:B------:R-:W-:Y:S01]  /*1f320*/  SEL R47, R78, R59, P0 ;  /* 0x0000003b4e2f7207 */ /* 0x000fe20000000000 */
[----:B-----5:R-:W-:Y:S01]  /*1f330*/  IMAD.MOV.U32 R0, RZ, RZ, RZ ;  /* 0x000000ffff007224 */ /* 0x020fe200078e00ff */
[----:B--2---:R-:W-:Y:S02]  /*1f340*/  SEL R49, R63, R80, P0 ;  /* 0x000000503f317207 */ /* 0x004fe40000000000 */
[----:B------:R-:W-:Y:S02]  /*1f350*/  SEL R51, R80, R63, P0 ;  /* 0x0000003f50337207 */ /* 0x000fe40000000000 */
[----:B---3--:R-:W-:-:S02]  /*1f360*/  SEL R53, R65, R82, P0 ;  /* 0x0000005241357207 */ /* 0x008fc40000000000 */
[----:B------:R-:W-:-:S07]  /*1f370*/  SEL R55, R82, R65, P0 ;  /* 0x0000004152377207 */ /* 0x000fce0000000000 */
.L_x_2047:
[----:B------:R-:W2:Y:S01]  /*1f380*/  LDL R64, [R1+0x1c] ;  /* 0x00001c0001407983 */ /* 0x000ea20000100800 */
[----:B------:R-:W-:Y:S05]  /*1f390*/  WARPSYNC.ALL ;  /* 0x0000000000007948 */ /* 0x000fea0003800000 */
[----:B------:R-:W-:Y:S01]  /*1f3a0*/  BAR.SYNC.DEFER_BLOCKING 0x1, 0x100 ;  /* 0x0044000000007b1d */ /* 0x000fe20000010000 */
[----:B----4-:R-:W-:Y:S02]  /*1f3b0*/  SEL R57, R67, R84, P0 ;  /* 0x0000005443397207 */ /* 0x010fe40000000000 */
[----:B------:R-:W-:-:S03]  /*1f3c0*/  SEL R59, R84, R67, P0 ;  /* 0x00000043543b7207 */ /* 0x000fc60000000000 */
[----:B------:R-:W-:Y:S02]  /*1f3d0*/  ULDC.64 UR4, c[0x0][0xc00] ;  /* 0x0003000000047ab9 */ /* 0x000fe40000000a00 */
[----:B------:R-:W2:Y:S01]  /*1f3e0*/  LDC.64 R2, c[0x0][0xc00] ;  /* 0x00030000ff027b82 */ /* 0x000ea20000000a00 */
[----:B------:R-:W-:-:S04]  /*1f3f0*/  ISETP.NE.U32.AND P2, PT, RZ, UR4, PT ;  /* 0x00000004ff007c0c */ /* 0x000fc8000bf45070 */
[----:B------:R-:W-:Y:S01]  /*1f400*/  ISETP.NE.AND.EX P2, PT, RZ, UR5, PT, P2 ;  /* 0x00000005ff007c0c */ /* 0x000fe2000bf45320 */
[----:B------:R-:W-:Y:S02]  /*1f410*/  ULDC.64 UR4, c[0x0][0xc08] ;  /* 0x0003020000047ab9 */ /* 0x000fe40000000a00 */
[----:B------:R-:W-:Y:S01]  /*1f420*/  ISETP.NE.U32.AND P0, PT, RZ, UR4, PT ;  /* 0x00000004ff007c0c */ /* 0x000fe2000bf05070 */
[----:B------:R-:W0:Y:S03]  /*1f430*/  LDC R20, c[0x0][0xbe8] ;  /* 0x0002fa00ff147b82 */ /* 0x000e260000000800 */
[----:B------:R-:W-:Y:S01]  /*1f440*/  ISETP.NE.AND.EX P0, PT, RZ, UR5, PT, P0 ;  /* 0x00000005ff007c0c */ /* 0x000fe2000bf05300 */
[----:B------:R1:W-:Y:S04]  /*1f450*/  STSM.16.M88.4 [R83], R4 ;  /* 0x0000000453007844 */ /* 0x0003e80000000200 */
[----:B------:R-:W-:Y:S04]  /*1f460*/  STSM.16.M88.4 [R88], R8 ;  /* 0x0000000858007844 */ /* 0x000fe80000000200 */
[----:B------:R-:W-:Y:S04]  /*1f470*/  STSM.16.M88.4 [R87], R12 ;  /* 0x0000000c57007844 */ /* 0x000fe80000000200 */
[----:B------:R3:W-:Y:S04]  /*1f480*/  STSM.16.M88.4 [R86], R24 ;  /* 0x0000001856007844 */ /* 0x0007e80000000200 */
[----:B------:R4:W-:Y:S04]  /*1f490*/  STSM.16.M88.4 [R85], R28 ;  /* 0x0000001c55007844 */ /* 0x0009e80000000200 */
[----:B------:R4:W-:Y:S04]  /*1f4a0*/  STSM.16.M88.4 [R77], R32 ;  /* 0x000000204d007844 */ /* 0x0009e80000000200 */
[----:B------:R4:W-:Y:S04]  /*1f4b0*/  STSM.16.M88.4 [R79], R36 ;  /* 0x000000244f007844 */ /* 0x0009e80000000200 */
[----:B------:R4:W-:Y:S04]  /*1f4c0*/  STSM.16.M88.4 [R81], R40 ;  /* 0x0000002851007844 */ /* 0x0009e80000000200 */
[----:B------:R4:W-:Y:S04]  /*1f4d0*/  STSM.16.M88.4 [R69], R44 ;  /* 0x0000002c45007844 */ /* 0x0009e80000000200 */
[----:B------:R4:W-:Y:S04]  /*1f4e0*/  STSM.16.M88.4 [R71], R48 ;  /* 0x0000003047007844 */ /* 0x0009e80000000200 */
[----:B------:R4:W-:Y:S04]  /*1f4f0*/  STSM.16.M88.4 [R73], R52 ;  /* 0x0000003449007844 */ /* 0x0009e80000000200 */
[----:B------:R4:W-:Y:S01]  /*1f500*/  STSM.16.M88.4 [R75], R56 ;  /* 0x000000384b007844 */ /* 0x0009e20000000200 */
[----:B------:R-:W-:-:S02]  /*1f510*/  ULDC UR4, c[0x0][0xa88] ;  /* 0x0002a20000047ab9 */ /* 0x000fc40000000800 */
[----:B-1----:R-:W-:Y:S01]  /*1f520*/  IMAD.U32 R7, RZ, RZ, UR4 ;  /* 0x00000004ff077e24 */ /* 0x002fe2000f8e00ff */
[----:B------:R-:W-:Y:S01]  /*1f530*/  BAR.SYNC.DEFER_BLOCKING 0x1, 0x100 ;  /* 0x0044000000007b1d */ /* 0x000fe20000010000 */
[----:B--2---:R-:W-:-:S07]  /*1f540*/  IMAD.WIDE R4, R64, 0x4, R2 ;  /* 0x0000000440047825 */ /* 0x004fce00078e0202 */
[----:B------:R-:W1:Y:S01]  /*1f550*/  @P0 LDC.64 R2, c[0x0][0xc08] ;  /* 0x00030200ff020b82 */ /* 0x000e620000000a00 */
[----:B------:R4:W5:Y:S01]  /*1f560*/  @P2 LDG.E R0, desc[UR42][R4.64] ;  /* 0x0000002a04002981 */ /* 0x000962000c1e1900 */
[----:B0-----:R-:W-:Y:S01]  /*1f570*/  ISETP.NE.AND P1, PT, R20, 0x1, PT ;  /* 0x000000011400780c */ /* 0x001fe20003f25270 */
[----:B---3--:R-:W-:-:S12]  /*1f580*/  IMAD.IADD R25, R227, 0x1, R212 ;  /* 0x00000001e3197824 */ /* 0x008fd800078e02d4 */
[----:B------:R-:W0:Y:S01]  /*1f590*/  @P1 LDC R6, c[0x0][0xbec] ;  /* 0x0002fb00ff061b82 */ /* 0x000e220000000800 */
[----:B-1----:R-:W-:-:S07]  /*1f5a0*/  @P0 IMAD.WIDE R2, R64, 0x4, R2 ;  /* 0x0000000440020825 */ /* 0x002fce00078e0202 */
[----:B------:R-:W1:Y:S01]  /*1f5b0*/  @P1 LDC R11, c[0x0][0xbf0] ;  /* 0x0002fc00ff0b1b82 */ /* 0x000e620000000800 */
[----:B------:R4:W5:Y:S01]  /*1f5c0*/  @P0 LDG.E R7, desc[UR42][R2.64] ;  /* 0x0000002a02070981 */ /* 0x000962000c1e1900 */
[----:B------:R-:W-:Y:S05]  /*1f5d0*/  @P0 BRA `(.L_x_1786) ;  /* 0x0000000000100947 */ /* 0x000fea0003800000 */
[----:B------:R-:W-:Y:S05]  /*1f5e0*/  @!P2 BRA `(.L_x_1786) ;  /* 0x00000000000ca947 */ /* 0x000fea0003800000 */
[----:B----4-:R-:W2:Y:S04]  /*1f5f0*/  LDG.E R2, desc[UR42][R4.64] ;  /* 0x0000002a04027981 */ /* 0x010ea8000c1e1900 */
[----:B-----5:R-:W2:Y:S02]  /*1f600*/  LDG.E R7, desc[UR42][R4.64+0x4] ;  /* 0x0000042a04077981 */ /* 0x020ea4000c1e1900 */
[----:B--2---:R-:W-:-:S07]  /*1f610*/  IMAD.IADD R7, R7, 0x1, -R2 ;  /* 0x0000000107077824 */ /* 0x004fce00078e0a02 */
.L_x_1786:
[----:B------:R-:W2:Y:S01]  /*1f620*/  LDL.LU R68, [R1+0x18] ;  /* 0x0000180001447983 */ /* 0x000ea20000300800 */
[----:B0---4-:R-:W-:Y:S01]  /*1f630*/  @P1 IMAD.HI.U32 R2, R25, R6, RZ ;  /* 0x0000000619021227 */ /* 0x011fe200078e00ff */
[----:B------:R-:W-:Y:S01]  /*1f640*/  ULDC.64 UR4, c[0x0][0xb90] ;  /* 0x0002e40000047ab9 */ /* 0x000fe20000000a00 */
[----:B-----5:R-:W-:Y:S01]  /*1f650*/  SHF.R.S32.HI R3, RZ, 0x1f, R0 ;  /* 0x0000001fff037819 */ /* 0x020fe20000011400 */
[----:B------:R-:W3:Y:S01]  /*1f660*/  LDL R10, [R1+0x40] ;  /* 0x00004000010a7983 */ /* 0x000ee20000100800 */
[----:B------:R-:W-:Y:S01]  /*1f670*/  VIADD R69, R90, 0xffffff80 ;  /* 0xffffff805a457836 */ /* 0x000fe20000000000 */
[----:B------:R-:W-:Y:S01]  /*1f680*/  SHF.R.S32.HI R62, RZ, 0x1f, R64 ;  /* 0x0000001fff3e7819 */ /* 0x000fe20000011440 */
[----:B------:R-:W-:Y:S01]  /*1f690*/  IMAD.MOV.U32 R9, RZ, RZ, R25 ;  /* 0x000000ffff097224 */ /* 0x000fe200078e0019 */
[----:B-1----:R-:W-:Y:S01]  /*1f6a0*/  @P1 SHF.R.U32.HI R9, RZ, R11, R2 ;  /* 0x0000000bff091219 */ /* 0x002fe20000011602 */
[----:B------:R-:W-:Y:S01]  /*1f6b0*/  IMAD.MOV.U32 R2, RZ, RZ, R0 ;  /* 0x000000ffff027224 */ /* 0x000fe200078e0000 */
[----:B------:R-:W-:Y:S01]  /*1f6c0*/  SHF.R.S32.HI R66, RZ, 0x1f, R69 ;  /* 0x0000001fff427819 */ /* 0x000fe20000011445 */
[----:B------:R-:W0:Y:S01]  /*1f6d0*/  S2R R14, SR_TID.X ;  /* 0x00000000000e7919 */ /* 0x000e220000002100 */
[----:B------:R-:W-:Y:S01]  /*1f6e0*/  SEL R62, R62, RZ, !P2 ;  /* 0x000000ff3e3e7207 */ /* 0x000fe20005000000 */
[----:B------:R-:W-:Y:S01]  /*1f6f0*/  IMAD.MOV R15, RZ, RZ, -R9 ;  /* 0x000000ffff0f7224 */ /* 0x000fe200078e0a09 */
[----:B------:R-:W-:Y:S01]  /*1f700*/  LEA.HI R66, R66, R69, RZ, 0x3 ;  /* 0x0000004542427211 */ /* 0x000fe200078f18ff */
[----:B------:R-:W1:Y:S01]  /*1f710*/  @P1 LDC R67, c[0x0][0xbec] ;  /* 0x0002fb00ff431b82 */ /* 0x000e620000000800 */
[----:B------:R-:W-:-:S02]  /*1f720*/  SEL R65, R64, RZ, !P2 ;  /* 0x000000ff40417207 */ /* 0x000fc40005000000 */
[----:B------:R-:W-:-:S05]  /*1f730*/  SHF.R.S32.HI R66, RZ, 0x3, R66 ;  /* 0x00000003ff427819 */ /* 0x000fca0000011442 */
[----:B------:R-:W-:-:S04]  /*1f740*/  IMAD R13, R66, 0x40, R228 ;  /* 0x00000040420d7824 */ /* 0x000fc800078e02e4 */
[----:B------:R-:W-:Y:S01]  /*1f750*/  IMAD.WIDE R60, R13, 0x2, R60 ;  /* 0x000000020d3c7825 */ /* 0x000fe200078e023c */
[----:B------:R-:W-:-:S03]  /*1f760*/  SHF.R.S32.HI R13, RZ, 0x1f, R9 ;  /* 0x0000001fff0d7819 */ /* 0x000fc60000011409 */
[----:B0-----:R-:W-:-:S05]  /*1f770*/  VIADD R26, R14, 0xffffff80 ;  /* 0xffffff800e1a7836 */ /* 0x001fca0000000000 */
[----:B------:R-:W-:-:S04]  /*1f780*/  SHF.R.S32.HI R14, RZ, 0x1f, R26 ;  /* 0x0000001fff0e7819 */ /* 0x000fc8000001141a */
[----:B------:R-:W-:-:S04]  /*1f790*/  LEA.HI R14, R14, R26, RZ, 0x7 ;  /* 0x0000001a0e0e7211 */ /* 0x000fc800078f38ff */
[----:B------:R-:W-:Y:S02]  /*1f7a0*/  LOP3.LUT R14, R14, 0xffffff80, RZ, 0xc0, !PT ;  /* 0xffffff800e0e7812 */ /* 0x000fe400078ec0ff */
[----:B------:R-:W-:-:S03]  /*1f7b0*/  IADD3 R29, P5, R60, 0x4000, RZ ;  /* 0x000040003c1d7810 */ /* 0x000fc60007fbe0ff */
[----:B------:R-:W-:Y:S01]  /*1f7c0*/  IMAD.IADD R14, R26, 0x1, -R14 ;  /* 0x000000011a0e7824 */ /* 0x000fe200078e0a0e */
[----:B------:R-:W-:Y:S02]  /*1f7d0*/  LOP3.LUT R28, R29, 0x380, RZ, 0xc0, !PT ;  /* 0x000003801d1c7812 */ /* 0x000fe400078ec0ff */
[----:B------:R-:W-:Y:S02]  /*1f7e0*/  SHF.R.S32.HI R64, RZ, 0x1f, R69 ;  /* 0x0000001fff407819 */ /* 0x000fe40000011445 */
[----:B------:R-:W-:Y:S02]  /*1f7f0*/  SHF.R.U64 R28, R28, 0x3, RZ ;  /* 0x000000031c1c7819 */ /* 0x000fe400000012ff */
[----:B------:R-:W-:Y:S02]  /*1f800*/  LEA.HI R64, R64, R69, RZ, 0x3 ;  /* 0x0000004540407211 */ /* 0x000fe400078f18ff */
[----:B------:R-:W-:Y:S01]  /*1f810*/  LOP3.LUT R28, R28, R29, RZ, 0x3c, !PT ;  /* 0x0000001d1c1c7212 */ /* 0x000fe200078e3cff */
[----:B------:R-:W-:Y:S01]  /*1f820*/  IMAD.X R29, RZ, RZ, R61, P5 ;  /* 0x000000ffff1d7224 */ /* 0x000fe200028e063d */
[----:B------:R-:W-:-:S02]  /*1f830*/  IADD3 R49, P5, R60, 0x9000, RZ ;  /* 0x000090003c317810 */ /* 0x000fc40007fbe0ff */
[----:B------:R-:W-:Y:S02]  /*1f840*/  LOP3.LUT R64, R64, 0xfffffff8, RZ, 0xc0, !PT ;  /* 0xfffffff840407812 */ /* 0x000fe400078ec0ff */
[----:B------:R-:W-:-:S03]  /*1f850*/  LOP3.LUT R48, R49, 0x380, RZ, 0xc0, !PT ;  /* 0x0000038031307812 */ /* 0x000fc600078ec0ff */
[----:B------:R-:W-:Y:S01]  /*1f860*/  IMAD.IADD R64, R69, 0x1, -R64 ;  /* 0x0000000145407824 */ /* 0x000fe200078e0a40 */
[----:B------:R-:W-:Y:S01]  /*1f870*/  SHF.R.U64 R48, R48, 0x3, RZ ;  /* 0x0000000330307819 */ /* 0x000fe200000012ff */
[----:B------:R-:W0:Y:S03]  /*1f880*/  @P1 LDC R69, c[0x0][0xbf0] ;  /* 0x0002fc00ff451b82 */ /* 0x000e260000000800 */
[----:B------:R-:W-:Y:S01]  /*1f890*/  LOP3.LUT R48, R48, R49, RZ, 0x3c, !PT ;  /* 0x0000003130307212 */ /* 0x000fe200078e3cff */
[----:B------:R-:W-:Y:S02]  /*1f8a0*/  IMAD.X R49, RZ, RZ, R61, P5 ;  /* 0x000000ffff317224 */ /* 0x000fe400028e063d */
[C---:B------:R-:W-:Y:S01]  /*1f8b0*/  VIADD R71, R228.reuse, 0x40 ;  /* 0x00000040e4477836 */ /* 0x040fe20000000000 */
[----:B------:R-:W-:Y:S01]  /*1f8c0*/  BSSY B1, `(.L_x_1787) ;  /* 0x00000a8000017945 */ /* 0x000fe20003800000 */
[----:B------:R-:W-:Y:S01]  /*1f8d0*/  VIADD R70, R228, 0x40 ;  /* 0x00000040e4467836 */ /* 0x000fe20000000000 */
[----:B------:R-:W-:-:S02]  /*1f8e0*/  SHF.R.S32.HI R72, RZ, 0x1f, R228 ;  /* 0x0000001fff487819 */ /* 0x000fc400000114e4 */
[----:B------:R-:W-:Y:S02]  /*1f8f0*/  SHF.R.S32.HI R71, RZ, 0x1f, R71 ;  /* 0x0000001fff477819 */ /* 0x000fe40000011447 */
[----:B--2---:R-:W-:Y:S01]  /*1f900*/  SHF.R.S32.HI R63, RZ, 0x1f, R68 ;  /* 0x0000001fff3f7819 */ /* 0x004fe20000011444 */
[----:B------:R-:W-:-:S04]  /*1f910*/  IMAD.WIDE.U32 R4, R68, UR4, R2 ;  /* 0x0000000444047c25 */ /* 0x000fc8000f8e0002 */
[----:B------:R-:W-:-:S04]  /*1f920*/  IMAD R6, R63, UR4, RZ ;  /* 0x000000043f067c24 */ /* 0x000fc8000f8e02ff */
[----:B------:R-:W-:Y:S01]  /*1f930*/  IMAD R11, R68, UR5, R6 ;  /* 0x00000005440b7c24 */ /* 0x000fe2000f8e0206 */
[----:B------:R-:W-:-:S03]  /*1f940*/  ULDC.64 UR4, c[0x0][0xb98] ;  /* 0x0002e60000047ab9 */ /* 0x000fc60000000a00 */
[----:B------:R-:W-:Y:S02]  /*1f950*/  IMAD.IADD R5, R5, 0x1, R11 ;  /* 0x0000000105057824 */ /* 0x000fe400078e020b */
[----:B------:R-:W-:Y:S02]  /*1f960*/  IMAD R11, R20, R15, R25 ;  /* 0x0000000f140b7224 */ /* 0x000fe400078e0219 */
[----:B------:R-:W-:Y:S02]  /*1f970*/  IMAD R2, R62, UR4, RZ ;  /* 0x000000043e027c24 */ /* 0x000fe4000f8e02ff */
[----:B------:R-:W-:-:S04]  /*1f980*/  IMAD.WIDE.U32 R4, R65, UR4, R4 ;  /* 0x0000000441047c25 */ /* 0x000fc8000f8e0004 */
[----:B------:R-:W-:Y:S01]  /*1f990*/  IMAD R6, R65, UR5, R2 ;  /* 0x0000000541067c24 */ /* 0x000fe2000f8e0202 */
[----:B------:R-:W-:Y:S01]  /*1f9a0*/  SHF.R.S32.HI R2, RZ, 0x1f, R11 ;  /* 0x0000001fff027819 */ /* 0x000fe2000001140b */
[----:B------:R-:W-:Y:S01]  /*1f9b0*/  ULDC.64 UR4, c[0x0][0xb88] ;  /* 0x0002e20000047ab9 */ /* 0x000fe20000000a00 */
[----:B------:R-:W-:-:S03]  /*1f9c0*/  IADD3 R4, P0, R9, R4, RZ ;  /* 0x0000000409047210 */ /* 0x000fc60007f1e0ff */
[----:B------:R-:W-:Y:S01]  /*1f9d0*/  IMAD R2, R2, UR4, RZ ;  /* 0x0000000402027c24 */ /* 0x000fe2000f8e02ff */
[----:B------:R-:W-:-:S03]  /*1f9e0*/  IADD3.X R5, R13, R5, R6, P0, !PT ;  /* 0x000000050d057210 */ /* 0x000fc600007fe406 */
[C---:B------:R-:W-:Y:S02]  /*1f9f0*/  IMAD R13, R11.reuse, UR5, R2 ;  /* 0x000000050b0d7c24 */ /* 0x040fe4000f8e0202 */
[----:B------:R-:W-:Y:S01]  /*1fa00*/  IMAD.WIDE.U32 R4, R11, UR4, R4 ;  /* 0x000000040b047c25 */ /* 0x000fe2000f8e0004 */
[----:B------:R-:W-:-:S03]  /*1fa10*/  ULDC.64 UR4, c[0x0][0xb50] ;  /* 0x0002d40000047ab9 */ /* 0x000fc60000000a00 */
[----:B------:R-:W-:Y:S01]  /*1fa20*/  IMAD.IADD R5, R5, 0x1, R13 ;  /* 0x0000000105057824 */ /* 0x000fe200078e020d */
[----:B------:R-:W-:Y:S02]  /*1fa30*/  IADD3 R13, P2, R60, 0x2000, RZ ;  /* 0x000020003c0d7810 */ /* 0x000fe40007f5e0ff */
[----:B------:R-:W-:Y:S02]  /*1fa40*/  LEA R6, P0, R4, UR4, 0x2 ;  /* 0x0000000404067c11 */ /* 0x000fe4000f8010ff */
[----:B------:R-:W-:Y:S02]  /*1fa50*/  LOP3.LUT R12, R13, 0x380, RZ, 0xc0, !PT ;  /* 0x000003800d0c7812 */ /* 0x000fe400078ec0ff */
[C---:B------:R-:W-:Y:S02]  /*1fa60*/  IADD3 R25, P3, R60.reuse, 0x3000, RZ ;  /* 0x000030003c197810 */ /* 0x040fe40007f7e0ff */
[----:B------:R-:W-:Y:S02]  /*1fa70*/  IADD3 R9, P4, R60, 0x1000, RZ ;  /* 0x000010003c097810 */ /* 0x000fe40007f9e0ff */
[----:B------:R-:W-:-:S02]  /*1fa80*/  SHF.R.U64 R12, R12, 0x3, RZ ;  /* 0x000000030c0c7819 */ /* 0x000fc400000012ff */
[----:B------:R-:W-:Y:S01]  /*1fa90*/  LEA.HI.X R4, R4, UR5, R5, 0x2, P0 ;  /* 0x0000000504047c11 */ /* 0x000fe200080f1405 */
[----:B------:R-:W-:Y:S01]  /*1faa0*/  SHFL.IDX PT, R50, R6, RZ, 0x1c1f ;  /* 0x001c1fff06327589 */ /* 0x000fe200000e0000 */
[----:B------:R-:W-:Y:S01]  /*1fab0*/  IADD3 R33, P0, R60, 0x5000, RZ ;  /* 0x000050003c217810 */ /* 0x000fe20007f1e0ff */
[----:B------:R-:W-:Y:S01]  /*1fac0*/  IMAD R2, R7, R20, RZ ;  /* 0x0000001407027224 */ /* 0x000fe200078e02ff */
[----:B------:R-:W-:Y:S01]  /*1fad0*/  LOP3.LUT R24, R25, 0x380, RZ, 0xc0, !PT ;  /* 0x0000038019187812 */ /* 0x000fe200078ec0ff */
[----:B------:R-:W-:Y:S01]  /*1fae0*/  SHFL.IDX PT, R54, R6, 0x1, 0x1c1f ;  /* 0x003c1f0006367f89 */ /* 0x000fe200000e0000 */
[----:B------:R-:W-:Y:S01]  /*1faf0*/  LOP3.LUT R8, R9, 0x380, RZ, 0xc0, !PT ;  /* 0x0000038009087812 */ /* 0x000fe200078ec0ff */
[----:B------:R-:W-:Y:S01]  /*1fb00*/  ULDC.64 UR4, c[0x0][0xaa0] ;  /* 0x0002a80000047ab9 */ /* 0x000fe20000000a00 */
[----:B------:R-:W-:Y:S01]  /*1fb10*/  LOP3.LUT R12, R12, R13, RZ, 0x3c, !PT ;  /* 0x0000000d0c0c7212 */ /* 0x000fe200078e3cff */
[----:B------:R-:W-:Y:S01]  /*1fb20*/  IMAD.X R13, RZ, RZ, R61, P2 ;  /* 0x000000ffff0d7224 */ /* 0x000fe200010e063d */
[----:B------:R-:W-:-:S02]  /*1fb30*/  LOP3.LUT R32, R33, 0x380, RZ, 0xc0, !PT ;  /* 0x0000038021207812 */ /* 0x000fc400078ec0ff */
[----:B------:R-:W-:Y:S02]  /*1fb40*/  SHF.R.U64 R24, R24, 0x3, RZ ;  /* 0x0000000318187819 */ /* 0x000fe400000012ff */
[----:B------:R-:W-:Y:S02]  /*1fb50*/  IADD3 R41, P2, R60, 0x7000, RZ ;  /* 0x000070003c297810 */ /* 0x000fe40007f5e0ff */
[----:B------:R-:W-:Y:S02]  /*1fb60*/  SHF.R.U64 R8, R8, 0x3, RZ ;  /* 0x0000000308087819 */ /* 0x000fe400000012ff */
[----:B------:R-:W-:Y:S02]  /*1fb70*/  SHF.R.U64 R32, R32, 0x3, RZ ;  /* 0x0000000320207819 */ /* 0x000fe400000012ff */
[----:B------:R-:W-:Y:S01]  /*1fb80*/  LOP3.LUT R24, R24, R25, RZ, 0x3c, !PT ;  /* 0x0000001918187212 */ /* 0x000fe200078e3cff */
[----:B------:R-:W-:Y:S01]  /*1fb90*/  IMAD.X R25, RZ, RZ, R61, P3 ;  /* 0x000000ffff197224 */ /* 0x000fe200018e063d */
[----:B------:R-:W-:-:S02]  /*1fba0*/  LOP3.LUT R40, R41, 0x380, RZ, 0xc0, !PT ;  /* 0x0000038029287812 */ /* 0x000fc400078ec0ff */
[----:B------:R-:W-:Y:S01]  /*1fbb0*/  LOP3.LUT R8, R8, R9, RZ, 0x3c, !PT ;  /* 0x0000000908087212 */ /* 0x000fe200078e3cff */
[--C-:B------:R-:W-:Y:S01]  /*1fbc0*/  IMAD.X R9, RZ, RZ, R61.reuse, P4 ;  /* 0x000000ffff097224 */ /* 0x100fe200020e063d */
[C---:B------:R-:W-:Y:S01]  /*1fbd0*/  IADD3 R45, P3, R60.reuse, 0x8000, RZ ;  /* 0x000080003c2d7810 */ /* 0x040fe20007f7e0ff */
[----:B------:R-:W2:Y:S01]  /*1fbe0*/  SHFL.IDX PT, R51, R4, RZ, 0x1c1f ;  /* 0x001c1fff04337589 */ /* 0x000ea200000e0000 */
[----:B------:R-:W-:Y:S01]  /*1fbf0*/  IADD3 R37, P4, R60, 0x6000, RZ ;  /* 0x000060003c257810 */ /* 0x000fe20007f9e0ff */
[----:B---3--:R-:W-:Y:S01]  /*1fc00*/  IMAD.IADD R5, R10, 0x1, R212 ;  /* 0x000000010a057824 */ /* 0x008fe200078e02d4 */
[----:B------:R-:W-:Y:S01]  /*1fc10*/  LOP3.LUT R32, R32, R33, RZ, 0x3c, !PT ;  /* 0x0000002120207212 */ /* 0x000fe200078e3cff */
[----:B------:R-:W-:Y:S01]  /*1fc20*/  IMAD.X R33, RZ, RZ, R61, P0 ;  /* 0x000000ffff217224 */ /* 0x000fe200000e063d */
[----:B------:R-:W-:Y:S01]  /*1fc30*/  SHF.R.U64 R40, R40, 0x3, RZ ;  /* 0x0000000328287819 */ /* 0x000fe200000012ff */
[----:B------:R3:W4:Y:S01]  /*1fc40*/  SHFL.IDX PT, R55, R4, 0x1, 0x1c1f ;  /* 0x003c1f0004377f89 */ /* 0x00072200000e0000 */
[----:B------:R-:W-:-:S02]  /*1fc50*/  LOP3.LUT R44, R45, 0x380, RZ, 0xc0, !PT ;  /* 0x000003802d2c7812 */ /* 0x000fc400078ec0ff */
[----:B------:R-:W-:Y:S02]  /*1fc60*/  LOP3.LUT P0, RZ, R14, 0x3, RZ, 0xc0, !PT ;  /* 0x000000030eff7812 */ /* 0x000fe4000780c0ff */
[----:B------:R-:W-:Y:S02]  /*1fc70*/  LOP3.LUT R36, R37, 0x380, RZ, 0xc0, !PT ;  /* 0x0000038025247812 */ /* 0x000fe400078ec0ff */
[----:B------:R-:W-:Y:S01]  /*1fc80*/  LOP3.LUT R40, R40, R41, RZ, 0x3c, !PT ;  /* 0x0000002928287212 */ /* 0x000fe200078e3cff */
[----:B------:R-:W-:Y:S01]  /*1fc90*/  IMAD.X R41, RZ, RZ, R61, P2 ;  /* 0x000000ffff297224 */ /* 0x000fe200010e063d */
[----:B------:R-:W-:Y:S02]  /*1fca0*/  SHF.R.U64 R44, R44, 0x3, RZ ;  /* 0x000000032c2c7819 */ /* 0x000fe400000012ff */
[C---:B------:R-:W-:Y:S01]  /*1fcb0*/  ISETP.GE.OR P2, PT, R5.reuse, R2, P0 ;  /* 0x000000020500720c */ /* 0x040fe20000746670 */
[----:B------:R-:W-:Y:S01]  /*1fcc0*/  VIADD R5, R5, 0x8 ;  /* 0x0000000805057836 */ /* 0x000fe20000000000 */
[----:B------:R-:W-:-:S02]  /*1fcd0*/  SHF.R.U64 R36, R36, 0x3, RZ ;  /* 0x0000000324247819 */ /* 0x000fc400000012ff */
[----:B------:R-:W-:Y:S01]  /*1fce0*/  LOP3.LUT R44, R44, R45, RZ, 0x3c, !PT ;  /* 0x0000002d2c2c7212 */ /* 0x000fe200078e3cff */
[--C-:B------:R-:W-:Y:S01]  /*1fcf0*/  IMAD.X R45, RZ, RZ, R61.reuse, P3 ;  /* 0x000000ffff2d7224 */ /* 0x100fe200018e063d */
[----:B------:R-:W-:Y:S01]  /*1fd00*/  LOP3.LUT R36, R36, R37, RZ, 0x3c, !PT ;  /* 0x0000002524247212 */ /* 0x000fe200078e3cff */
[----:B------:R-:W-:Y:S01]  /*1fd10*/  IMAD.X R37, RZ, RZ, R61, P4 ;  /* 0x000000ffff257224 */ /* 0x000fe200020e063d */
[C---:B------:R-:W-:Y:S02]  /*1fd20*/  IADD3 R7, P3, R60.reuse, 0xb000, RZ ;  /* 0x0000b0003c077810 */ /* 0x040fe40007f7e0ff */
[----:B------:R-:W-:Y:S02]  /*1fd30*/  ISETP.GE.OR P0, PT, R5, R2, P0 ;  /* 0x000000020500720c */ /* 0x000fe40000706670 */
[C---:B------:R-:W-:Y:S02]  /*1fd40*/  IADD3 R53, P4, R60.reuse, 0xa000, RZ ;  /* 0x0000a0003c357810 */ /* 0x040fe40007f9e0ff */
[----:B------:R-:W-:-:S02]  /*1fd50*/  LOP3.LUT R11, R60, 0x380, RZ, 0xc0, !PT ;  /* 0x000003803c0b7812 */ /* 0x000fc400078ec0ff */
[----:B---3--:R-:W-:Y:S02]  /*1fd60*/  LOP3.LUT R4, R7, 0x380, RZ, 0xc0, !PT ;  /* 0x0000038007047812 */ /* 0x008fe400078ec0ff */
[----:B------:R-:W-:Y:S02]  /*1fd70*/  LOP3.LUT R52, R53, 0x380, RZ, 0xc0, !PT ;  /* 0x0000038035347812 */ /* 0x000fe400078ec0ff */
[----:B------:R-:W-:Y:S02]  /*1fd80*/  SHF.R.U64 R11, R11, 0x3, RZ ;  /* 0x000000030b0b7819 */ /* 0x000fe400000012ff */
[----:B------:R-:W-:Y:S02]  /*1fd90*/  SHF.R.U64 R4, R4, 0x3, RZ ;  /* 0x0000000304047819 */ /* 0x000fe400000012ff */
[----:B------:R-:W-:Y:S02]  /*1fda0*/  SHF.R.U64 R52, R52, 0x3, RZ ;  /* 0x0000000334347819 */ /* 0x000fe400000012ff */
[----:B------:R-:W-:Y:S01]  /*1fdb0*/  LOP3.LUT R60, R11, R60, RZ, 0x3c, !PT ;  /* 0x0000003c0b3c7212 */ /* 0x000fe200078e3cff */
[----:B------:R-:W-:Y:S01]  /*1fdc0*/  IMAD R3, R3, UR4, RZ ;  /* 0x0000000403037c24 */ /* 0x000fe2000f8e02ff */
[----:B--2---:R2:W-:Y:S01]  /*1fdd0*/  @!P2 ST.E desc[UR42][R50.64], R120 ;  /* 0x000000783200a985 */ /* 0x0045e2000c10192a */
[----:B------:R-:W-:Y:S01]  /*1fde0*/  LOP3.LUT R52, R52, R53, RZ, 0x3c, !PT ;  /* 0x0000003534347212 */ /* 0x000fe200078e3cff */
[--C-:B------:R-:W-:Y:S01]  /*1fdf0*/  IMAD.X R53, RZ, RZ, R61.reuse, P4 ;  /* 0x000000ffff357224 */ /* 0x100fe200020e063d */
[----:B------:R-:W-:Y:S01]  /*1fe00*/  LOP3.LUT R56, R4, R7, RZ, 0x3c, !PT ;  /* 0x0000000704387212 */ /* 0x000fe200078e3cff */
[----:B----4-:R3:W-:Y:S01]  /*1fe10*/  @!P0 ST.E desc[UR42][R54.64], R121 ;  /* 0x0000007936008985 */ /* 0x0107e2000c10192a */
[----:B------:R-:W-:-:S02]  /*1fe20*/  IMAD.X R57, RZ, RZ, R61, P3 ;  /* 0x000000ffff397224 */ /* 0x000fc400018e063d */
[C---:B------:R-:W-:Y:S01]  /*1fe30*/  IMAD R3, R0.reuse, UR5, R3 ;  /* 0x0000000500037c24 */ /* 0x040fe2000f8e0203 */
[----:B------:R4:W5:Y:S04]  /*1fe40*/  LD.E.128 R4, desc[UR42][R60.64] ;  /* 0x0000002a3c047980 */ /* 0x000968000c101d00 */
[----:B------:R-:W5:Y:S04]  /*1fe50*/  LD.E.128 R8, desc[UR42][R8.64] ;  /* 0x0000002a08087980 */ /* 0x000f68000c101d00 */
[----:B------:R-:W5:Y:S01]  /*1fe60*/  LD.E.128 R12, desc[UR42][R12.64] ;  /* 0x0000002a0c0c7980 */ /* 0x000f62000c101d00 */
[----:B----4-:R-:W-:Y:S01]  /*1fe70*/  IMAD.WIDE.U32 R60, R0, UR4, RZ ;  /* 0x00000004003c7c25 */ /* 0x010fe2000f8e00ff */
[----:B------:R-:W-:-:S02]  /*1fe80*/  ULDC.64 UR4, c[0x0][0xae8] ;  /* 0x0002ba0000047ab9 */ /* 0x000fc40000000a00 */
[----:B------:R-:W5:Y:S01]  /*1fe90*/  LD.E.128 R24, desc[UR42][R24.64] ;  /* 0x0000002a18187980 */ /* 0x000f62000c101d00 */
[----:B------:R-:W-:Y:S02]  /*1fea0*/  IMAD.IADD R61, R61, 0x1, R3 ;  /* 0x000000013d3d7824 */ /* 0x000fe400078e0203 */
[----:B------:R-:W-:Y:S01]  /*1feb0*/  IMAD R3, R64, 0x20, R66 ;  /* 0x0000002040037824 */ /* 0x000fe200078e0242 */
[----:B------:R-:W5:Y:S01]  /*1fec0*/  LD.E.128 R28, desc[UR42][R28.64] ;  /* 0x0000002a1c1c7980 */ /* 0x000f62000c101d00 */
[----:B------:R-:W-:Y:S02]  /*1fed0*/  IMAD R0, R63, UR4, RZ ;  /* 0x000000043f007c24 */ /* 0x000fe4000f8e02ff */
[----:B------:R-:W-:Y:S01]  /*1fee0*/  IMAD.IADD R64, R212, 0x1, R3 ;  /* 0x00000001d4407824 */ /* 0x000fe200078e0203 */
[----:B------:R-:W5:Y:S01]  /*1fef0*/  LD.E.128 R32, desc[UR42][R32.64] ;  /* 0x0000002a20207980 */ /* 0x000f62000c101d00 */
[C---:B------:R-:W-:Y:S02]  /*1ff00*/  IMAD R3, R68.reuse, UR5, R0 ;  /* 0x0000000544037c24 */ /* 0x040fe4000f8e0200 */
[----:B------:R-:W-:Y:S01]  /*1ff10*/  IMAD.WIDE.U32 R60, R68, UR4, R60 ;  /* 0x00000004443c7c25 */ /* 0x000fe2000f8e003c */
[----:B------:R-:W-:Y:S01]  /*1ff20*/  ULDC.64 UR4, c[0x0][0xaf0] ;  /* 0x0002bc0000047ab9 */ /* 0x000fe20000000a00 */
[----:B------:R-:W5:Y:S02]  /*1ff30*/  LD.E.128 R36, desc[UR42][R36.64] ;  /* 0x0000002a24247980 */ /* 0x000f64000c101d00 */
[----:B-1----:R-:W-:-:S02]  /*1ff40*/  @P1 IMAD.HI.U32 R0, R64, R67, RZ ;  /* 0x0000004340001227 */ /* 0x002fc400078e00ff */
[----:B------:R-:W5:Y:S02]  /*1ff50*/  LD.E.128 R40, desc[UR42][R40.64] ;  /* 0x0000002a28287980 */ /* 0x000f64000c101d00 */
[----:B------:R-:W-:Y:S02]  /*1ff60*/  IMAD.IADD R61, R61, 0x1, R3 ;  /* 0x000000013d3d7824 */ /* 0x000fe400078e0203 */
[----:B------:R-:W-:Y:S01]  /*1ff70*/  IMAD.MOV.U32 R3, RZ, RZ, R64 ;  /* 0x000000ffff037224 */ /* 0x000fe200078e0040 */
[----:B0-----:R-:W-:Y:S01]  /*1ff80*/  @P1 SHF.R.U32.HI R3, RZ, R69, R0 ;  /* 0x00000045ff031219 */ /* 0x001fe20000011600 */
[----:B------:R-:W-:Y:S01]  /*1ff90*/  IMAD R62, R62, UR4, RZ ;  /* 0x000000043e3e7c24 */ /* 0x000fe2000f8e02ff */
[----:B------:R-:W5:Y:S01]  /*1ffa0*/  LD.E.128 R44, desc[UR42][R44.64] ;  /* 0x0000002a2c2c7980 */ /* 0x000f62000c101d00 */
[C---:B------:R-:W-:Y:S01]  /*1ffb0*/  IMAD.WIDE.U32 R60, R65.reuse, UR4, R60 ;  /* 0x00000004413c7c25 */ /* 0x040fe2000f8e003c */
[--C-:B------:R-:W-:Y:S02]  /*1ffc0*/  SHF.R.S32.HI R0, RZ, 0x1f, R3.reuse ;  /* 0x0000001fff007819 */ /* 0x100fe40000011403 */
[----:B--2---:R-:W5:Y:S01]  /*1ffd0*/  LD.E.128 R48, desc[UR42][R48.64] ;  /* 0x0000002a30307980 */ /* 0x004f62000c101d00 */
[----:B------:R-:W-:Y:S01]  /*1ffe0*/  IMAD R63, R65, UR5, R62 ;  /* 0x00000005413f7c24 */ /* 0x000fe2000f8e023e */
[----:B------:R-:W-:Y:S01]  /*1fff0*/  ULDC.64 UR4, c[0x0][0xae0] ;  /* 0x0002b80000047ab9 */ /* 0x000fe20000000a00 */
[----:B------:R-:W-:Y:S01]  /*20000*/  IMAD.MOV R65, RZ, RZ, -R3 ;  /* 0x000000ffff417224 */ /* 0x000fe200078e0a03 */
[----:B---3--:R-:W5:Y:S01]  /*20010*/  LD.E.128 R52, desc[UR42][R52.64] ;  /* 0x0000002a34347980 */ /* 0x008f62000c101d00 */
[----:B------:R-:W-:-:S02]  /*20020*/  IMAD.IADD R61, R61, 0x1, R63 ;  /* 0x000000013d3d7824 */ /* 0x000fc400078e023f */
[----:B------:R-:W-:Y:S01]  /*20030*/  IMAD R0, R0, UR4, RZ ;  /* 0x0000000400007c24 */ /* 0x000fe2000f8e02ff */
[----:B------:R-:W5:Y:S01]  /*20040*/  LD.E.128 R56, desc[UR42][R56.64] ;  /* 0x0000002a38387980 */ /* 0x000f62000c101d00 */
[----:B------:R-:W-:Y:S02]  /*20050*/  IMAD R63, R20, R65, R64 ;  /* 0x00000041143f7224 */ /* 0x000fe400078e0240 */
[C---:B------:R-:W-:Y:S01]  /*20060*/  IMAD R65, R3.reuse, UR5, R0 ;  /* 0x0000000503417c24 */ /* 0x040fe2000f8e0200 */
[----:B------:R-:W-:Y:S01]  /*20070*/  @!PT LDS RZ, [RZ] ;  /* 0x00000000fffff984 */ /* 0x000fe20000000800 */
[----:B------:R-:W-:Y:S01]  /*20080*/  @!PT LDS RZ, [RZ] ;  /* 0x00000000fffff984 */ /* 0x000fe20000000800 */
[----:B------:R-:W-:Y:S01]  /*20090*/  @!PT LDS RZ, [RZ] ;  /* 0x00000000fffff984 */ /* 0x000fe20000000800 */
[----:B------:R-:W-:Y:S01]  /*200a0*/  @!PT LDS RZ, [RZ] ;  /* 0x00000000fffff984 */ /* 0x000fe20000000800 */
[----:B------:R0:W-:Y:S06]  /*200b0*/  MEMBAR.ALL.CTA ;  /* 0x0000000000007992 */ /* 0x0001ec0000008000 */
[----:B0-----:R-:W0:Y:S01]  /*200c0*/  FENCE.VIEW.ASYNC.S ;  /* 0x00000000000073c6 */ /* 0x001e220000000000 */
[----:B------:R-:W-:Y:S01]  /*200d0*/  IMAD.WIDE.U32 R60, R3, UR4, R60 ;  /* 0x00000004033c7c25 */ /* 0x000fe2000f8e003c */
[----:B------:R-:W-:Y:S01]  /*200e0*/  SHF.R.S32.HI R0, RZ, 0x1f, R63 ;  /* 0x0000001fff007819 */ /* 0x000fe2000001143f */
[----:B------:R-:W-:-:S02]  /*200f0*/  ULDC.64 UR4, c[0x0][0xad8] ;  /* 0x0002b60000047ab9 */ /* 0x000fc40000000a00 */
[----:B------:R-:W-:Y:S02]  /*20100*/  IMAD.IADD R61, R61, 0x1, R65 ;  /* 0x000000013d3d7824 */ /* 0x000fe400078e0241 */
[----:B------:R-:W-:Y:S02]  /*20110*/  IMAD R0, R0, UR4, RZ ;  /* 0x0000000400007c24 */ /* 0x000fe4000f8e02ff */
[----:B------:R-:W-:Y:S02]  /*20120*/  IMAD.IADD R67, R66, 0x1, R212 ;  /* 0x0000000142437824 */ /* 0x000fe400078e02d4 */
        /* <DEDUP_REMOVED lines=8> */
[-C--:B------:R-:W-:Y:S01]  /*201b0*/  ISETP.GE.AND P1, PT, R3, R2.reuse, PT ;  /* 0x000000020300720c */ /* 0x080fe20003f26270 */
[----:B------:R-:W-:Y:S01]  /*201c0*/  VIADD R3, R67, 0x40 ;  /* 0x0000004043037836 */ /* 0x000fe20000000000 */
[----:B------:R-:W-:Y:S02]  /*201d0*/  LEA.HI.X R66, R60, UR5, R61, 0x1, P3 ;  /* 0x000000053c427c11 */ /* 0x000fe400098f0c3d */
[----:B------:R-:W-:Y:S01]  /*201e0*/  PRMT R0, RZ, 0x654, R0 ;  /* 0x00000654ff007816 */ /* 0x000fe20000000000 */
[C---:B------:R-:W-:Y:S01]  /*201f0*/  VIADD R69, R228.reuse, 0x80 ;  /* 0x00000080e4457836 */ /* 0x040fe20000000000 */
[----:B------:R-:W-:Y:S01]  /*20200*/  ISETP.GE.AND P0, PT, R3, R2, PT ;  /* 0x000000020300720c */ /* 0x000fe20003f06270 */
[----:B0-----:R0:W1:Y:S01]  /*20210*/  SHFL.IDX PT, R65, R20, RZ, 0x181f ;  /* 0x00181fff14417589 */ /* 0x00106200000e0000 */
[----:B------:R0:W-:Y:S03]  /*20220*/  SYNCS.ARRIVE.TRANS64.RED.A1T0 RZ, [R0+URZ], RZ ;  /* 0x000000ff00ff79a7 */ /* 0x0001e6000810043f */
[----:B------:R0:W2:Y:S01]  /*20230*/  SHFL.IDX PT, R3, R66, RZ, 0x181f ;  /* 0x00181fff42037589 */ /* 0x0000a200000e0000 */
[----:B------:R-:W-:Y:S01]  /*20240*/  VIADD R68, R228, 0x80 ;  /* 0x00000080e4447836 */ /* 0x000fe20000000000 */
[----:B------:R-:W-:Y:S01]  /*20250*/  SHF.R.S32.HI R69, RZ, 0x1f, R69 ;  /* 0x0000001fff457819 */ /* 0x000fe20000011445 */
[----:B------:R-:W-:Y:S06]  /*20260*/  @P2 BRA `(.L_x_1788) ;  /* 0x0000000000342947 */ /* 0x000fec0003800000 */
        /* <DEDUP_REMOVED lines=13> */
.L_x_1788:
[----:B------:R-:W-:Y:S05]  /*20340*/  BSYNC B1 ;  /* 0x0000000000017941 */ /* 0x000fea0003800000 */
.L_x_1787:
        /* <DEDUP_REMOVED lines=17> */
.L_x_1790:
[----:B------:R-:W-:Y:S05]  /*20460*/  BSYNC B1 ;  /* 0x0000000000017941 */ /* 0x000fea0003800000 */
.L_x_1789:
        /* <DEDUP_REMOVED lines=10> */
[----:B------:R-:W-:Y:S02]  /*20510*/  @!P5 LEA R8, P2, R68, R9, 0x1 ;  /* 0x000000094408d211 */ /* 0x000fe400078408ff */
[-C--:B0-----:R-:W-:Y:S02]  /*20520*/  @!P3 LEA.HI.X R5, R228, R3.reuse, R72, 0x1, P0 ;  /* 0x00000003e405b211 */ /* 0x081fe400000f0c48 */
[-C--:B------:R-:W-:Y:S02]  /*20530*/  @!P4 LEA.HI.X R7, R70, R3.reuse, R71, 0x1, P1 ;  /* 0x000000034607c211 */ /* 0x080fe400008f0c47 */
[----:B------:R-:W-:Y:S01]  /*20540*/  @!P5 LEA.HI.X R9, R68, R3, R69, 0x1, P2 ;  /* 0x000000034409d211 */ /* 0x000fe200010f0c45 */
[----:B------:R0:W-:Y:S04]  /*20550*/  @!P3 ST.E.128 desc[UR42][R4.64], R12 ;  /* 0x0000000c0400b985 */ /* 0x0001e8000c101d2a */
[----:B------:R0:W-:Y:S04]  /*20560*/  @!P4 ST.E.128 desc[UR42][R6.64], R36 ;  /* 0x000000240600c985 */ /* 0x0001e8000c101d2a */
[----:B------:R0:W-:Y:S02]  /*20570*/  @!P5 ST.E.128 desc[UR42][R8.64], R52 ;  /* 0x000000340800d985 */ /* 0x0001e4000c101d2a */
.L_x_1792:
[----:B------:R-:W-:Y:S05]  /*20580*/  BSYNC B1 ;  /* 0x0000000000017941 */ /* 0x000fea0003800000 */
.L_x_1791:
[----:B0-----:R-:W-:Y:S01]  /*20590*/  VIADD R3, R67, 0x60 ;  /* 0x0000006043037836 */ /* 0x001fe20000000000 */
[----:B------:R0:W0:Y:S04]  /*205a0*/  SHFL.IDX PT, R7, R66, 0x3, 0x181f ;  /* 0x00781f0042077f89 */ /* 0x00002800000e0000 */
[----:B------:R-:W-:Y:S01]  /*205b0*/  ISETP.GE.AND P0, PT, R3, R2, PT ;  /* 0x000000020300720c */ /* 0x000fe20003f06270 */
[----:B---3--:R3:W0:-:S12]  /*205c0*/  SHFL.IDX PT, R9, R20, 0x3, 0x181f ;  /* 0x00781f0014097f89 */ /* 0x00861800000e0000 */
        /* <DEDUP_REMOVED lines=12> */
[----:B---3--:R-:W-:-:S04]  /*20690*/  LEA R2, P0, R68, R9, 0x1 ;  /* 0x0000000944027211 */ /* 0x008fc800078008ff */
[----:B------:R-:W-:-:S05]  /*206a0*/  LEA.HI.X R3, R68, R7, R69, 0x1, P0 ;  /* 0x0000000744037211 */ /* 0x000fca00000f0c45 */
[----:B------:R0:W-:Y:S01]  /*206b0*/  ST.E.128 desc[UR42][R2.64], R56 ;  /* 0x0000003802007985 */ /* 0x0001e2000c101d2a */
[----:B------:R-:W-:Y:S05]  /*206c0*/  BRA `(.L_x_1793) ;  /* 0x0000000c00a87947 */ /* 0x000fea0003800000 */
.L_x_1784:
[----:B------:R-:W2:Y:S01]  /*206d0*/  LDL R9, [R1+0x1c] ;  /* 0x00001c0001097983 */ /* 0x000ea20000100800 */
[----:B------:R-:W-:Y:S01]  /*206e0*/  ULDC.64 UR4, c[0x0][0xc00] ;  /* 0x0003000000047ab9 */ /* 0x000fe20000000a00 */
[----:B------:R-:W2:Y:S01]  /*206f0*/  LDC.64 R2, c[0x0][0xc00] ;  /* 0x00030000ff027b82 */ /* 0x000ea20000000a00 */
[----:B------:R-:W-:Y:S01]  /*20700*/  ISETP.NE.U32.AND P0, PT, RZ, UR4, PT ;  /* 0x00000004ff007c0c */ /* 0x000fe2000bf05070 */
[----:B------:R-:W-:-:S03]  /*20710*/  IMAD.MOV.U32 R0, RZ, RZ, RZ ;  /* 0x000000ffff007224 */ /* 0x000fc600078e00ff */
[----:B------:R-:W-:Y:S01]  /*20720*/  ISETP.NE.AND.EX P0, PT, RZ, UR5, PT, P0 ;  /* 0x00000005ff007c0c */ /* 0x000fe2000bf05300 */
[----:B------:R-:W-:Y:S02]  /*20730*/  ULDC.64 UR4, c[0x0][0xc08] ;  /* 0x0003020000047ab9 */ /* 0x000fe40000000a00 */
[----:B------:R-:W-:Y:S01]  /*20740*/  ISETP.NE.U32.AND P1, PT, RZ, UR4, PT ;  /* 0x00000004ff007c0c */ /* 0x000fe2000bf25070 */
[----:B------:R-:W3:Y:S03]  /*20750*/  LDC R27, c[0x0][0xbe8] ;  /* 0x0002fa00ff1b7b82 */ /* 0x000ee60000000800 */
[----:B------:R-:W-:-:S13]  /*20760*/  ISETP.NE.AND.EX P1, PT, RZ, UR5, PT, P1 ;  /* 0x00000005ff007c0c */ /* 0x000fda000bf25310 */
[----:B------:R-:W4:Y:S01]  /*20770*/  @P1 LDC.64 R4, c[0x0][0xc08] ;  /* 0x00030200ff041b82 */ /* 0x000f220000000a00 */
[----:B------:R-:W-:Y:S02]  /*20780*/  ULDC UR4, c[0x0][0xa88] ;  /* 0x0002a20000047ab9 */ /* 0x000fe40000000800 */
[----:B------:R-:W-:Y:S01]  /*20790*/  IMAD.U32 R6, RZ, RZ, UR4 ;  /* 0x00000004ff067e24 */ /* 0x000fe2000f8e00ff */
[----:B------:R-:W0:Y:S01]  /*207a0*/  S2R R8, SR_TID.X ;  /* 0x0000000000087919 */ /* 0x000e220000002100 */
[----:B--2---:R-:W-:-:S04]  /*207b0*/  IMAD.WIDE R2, R9, 0x4, R2 ;  /* 0x0000000409027825 */ /* 0x004fc800078e0202 */
[----:B----4-:R-:W-:Y:S01]  /*207c0*/  @P1 IMAD.WIDE R4, R9, 0x4, R4 ;  /* 0x0000000409041825 */ /* 0x010fe200078e0204 */
[----:B------:R2:W5:Y:S04]  /*207d0*/  @P0 LDG.E R0, desc[UR42][R2.64] ;  /* 0x0000002a02000981 */ /* 0x000568000c1e1900 */
[----:B------:R2:W5:Y:S01]  /*207e0*/  @P1 LDG.E R6, desc[UR42][R4.64] ;  /* 0x0000002a04061981 */ /* 0x000562000c1e1900 */
[----:B---3--:R-:W-:Y:S01]  /*207f0*/  ISETP.NE.AND P2, PT, R27, 0x1, PT ;  /* 0x000000011b00780c */ /* 0x008fe20003f45270 */
[----:B0----5:R-:W-:Y:S01]  /*20800*/  VIADD R24, R8, 0xffffff80 ;  /* 0xffffff8008187836 */ /* 0x021fe20000000000 */
[----:B------:R-:W-:-:S04]  /*20810*/  SHF.R.S32.HI R7, RZ, 0x1f, R9 ;  /* 0x0000001fff077819 */ /* 0x000fc80000011409 */
[----:B------:R-:W-:-:S07]  /*20820*/  ISETP.GE.AND P3, PT, R24, 0x80, PT ;  /* 0x000000801800780c */ /* 0x000fce0003f66270 */
[----:B------:R-:W0:Y:S08]  /*20830*/  @P2 LDC R14, c[0x0][0xbec] ;  /* 0x0002fb00ff0e2b82 */ /* 0x000e300000000800 */
[----:B------:R-:W3:Y:S01]  /*20840*/  @P2 LDC R29, c[0x0][0xbf0] ;  /* 0x0002fc00ff1d2b82 */ /* 0x000ee20000000800 */
[----:B--2---:R-:W-:Y:S05]  /*20850*/  @P1 BRA `(.L_x_1794) ;  /* 0x0000000000101947 */ /* 0x004fea0003800000 */
[----:B------:R-:W-:Y:S05]  /*20860*/  @!P0 BRA `(.L_x_1794) ;  /* 0x00000000000c8947 */ /* 0x000fea0003800000 */
[----:B------:R-:W2:Y:S04]  /*20870*/  LDG.E R5, desc[UR42][R2.64] ;  /* 0x0000002a02057981 */ /* 0x000ea8000c1e1900 */
[----:B------:R-:W2:Y:S02]  /*20880*/  LDG.E R6, desc[UR42][R2.64+0x4] ;  /* 0x0000042a02067981 */ /* 0x000ea4000c1e1900 */
[----:B--2---:R-:W-:-:S07]  /*20890*/  IMAD.IADD R6, R6, 0x1, -R5 ;  /* 0x0000000106067824 */ /* 0x004fce00078e0a05 */
.L_x_1794:
[----:B-1----:R-:W2:Y:S01]  /*208a0*/  LDL R20, [R1+0x18] ;  /* 0x0000180001147983 */ /* 0x002ea20000100800 */
[----:B------:R-:W-:Y:S01]  /*208b0*/  BSSY B1, `(.L_x_1795) ;  /* 0x000002c000017945 */ /* 0x000fe20003800000 */
[----:B------:R-:W-:Y:S02]  /*208c0*/  SEL R13, R9, RZ, !P0 ;  /* 0x000000ff090d7207 */ /* 0x000fe40004000000 */
[----:B------:R-:W-:Y:S02]  /*208d0*/  SEL R12, R7, RZ, !P0 ;  /* 0x000000ff070c7207 */ /* 0x000fe40004000000 */
[----:B------:R-:W-:Y:S02]  /*208e0*/  SHF.R.S32.HI R11, RZ, 0x1f, R0 ;  /* 0x0000001fff0b7819 */ /* 0x000fe40000011400 */
[----:B--2---:R-:W-:Y:S01]  /*208f0*/  SHF.R.S32.HI R10, RZ, 0x1f, R20 ;  /* 0x0000001fff0a7819 */ /* 0x004fe20000011414 */
[----:B------:R-:W-:Y:S06]  /*20900*/  @P3 BRA `(.L_x_1796) ;  /* 0x0000000000983947 */ /* 0x000fec0003800000 */
[----:B------:R-:W1:Y:S01]  /*20910*/  LDC R9, c[0x0][0xbe8] ;  /* 0x0002fa00ff097b82 */ /* 0x000e620000000800 */
[----:B------:R-:W-:Y:S01]  /*20920*/  IADD3 R8, R212, -0x80, R8 ;  /* 0xffffff80d4087810 */ /* 0x000fe20007ffe008 */
[----:B-1----:R-:W-:-:S05]  /*20930*/  IMAD R2, R6, R9, RZ ;  /* 0x0000000906027224 */ /* 0x002fca00078e02ff */
        /* <DEDUP_REMOVED lines=9> */
[----:B------:R-:W1:Y:S01]  /*209d0*/  @P0 LDC R15, c[0x0][0xbec] ;  /* 0x0002fb00ff0f0b82 */ /* 0x000e620000000800 */
[----:B------:R-:W-:Y:S01]  /*209e0*/  IMAD R7, R20, UR5, R7 ;  /* 0x0000000514077c24 */ /* 0x000fe2000f8e0207 */
[----:B------:R-:W-:-:S03]  /*209f0*/  ULDC.64 UR4, c[0x0][0xb98] ;  /* 0x0002e60000047ab9 */ /* 0x000fc60000000a00 */
[----:B------:R-:W-:-:S03]  /*20a00*/  IMAD.IADD R3, R3, 0x1, R7 ;  /* 0x0000000103037824 */ /* 0x000fc600078e0207 */
[----:B------:R-:W2:Y:S01]  /*20a10*/  @P0 LDC R25, c[0x0][0xbf0] ;  /* 0x0002fc00ff190b82 */ /* 0x000ea20000000800 */
[----:B------:R-:W-:-:S04]  /*20a20*/  IMAD.WIDE.U32 R2, R13, UR4, R2 ;  /* 0x000000040d027c25 */ /* 0x000fc8000f8e0002 */
[----:B-1----:R-:W-:-:S05]  /*20a30*/  @P0 IMAD.HI.U32 R4, R8, R15, RZ ;  /* 0x0000000f08040227 */ /* 0x002fca00078e00ff */
[----:B--2---:R-:W-:Y:S01]  /*20a40*/  @P0 SHF.R.U32.HI R5, RZ, R25, R4 ;  /* 0x00000019ff050219 */ /* 0x004fe20000011604 */
        /* <DEDUP_REMOVED lines=18> */
.L_x_1796:
[----:B------:R-:W-:Y:S05]  /*20b70*/  BSYNC B1 ;  /* 0x0000000000017941 */ /* 0x000fea0003800000 */
.L_x_1795:
[--C-:B-1----:R-:W-:Y:S01]  /*20b80*/  SHF.R.S32.HI R4, RZ, 0x1f, R24.reuse ;  /* 0x0000001fff047819 */ /* 0x102fe20000011418 */
[----:B------:R-:W-:Y:S01]  /*20b90*/  ULDC.64 UR4, c[0x0][0xaa0] ;  /* 0x0002a80000047ab9 */ /* 0x000fe20000000a00 */
[----:B------:R-:W-:Y:S01]  /*20ba0*/  SHF.R.S32.HI R8, RZ, 0x1f, R24 ;  /* 0x0000001fff087819 */ /* 0x000fe20000011418 */
[----:B------:R-:W-:Y:S01]  /*20bb0*/  IMAD R3, R11, UR4, RZ ;  /* 0x000000040b037c24 */ /* 0x000fe2000f8e02ff */
[-C--:B------:R-:W-:Y:S02]  /*20bc0*/  LEA.HI R4, R4, R24.reuse, RZ, 0x3 ;  /* 0x0000001804047211 */ /* 0x080fe400078f18ff */
[----:B------:R-:W-:Y:S01]  /*20bd0*/  LEA.HI R8, R8, R24, RZ, 0x3 ;  /* 0x0000001808087211 */ /* 0x000fe200078f18ff */
[----:B------:R-:W-:Y:S01]  /*20be0*/  IMAD R5, R0, UR5, R3 ;  /* 0x0000000500057c24 */ /* 0x000fe2000f8e0203 */
[----:B------:R-:W-:Y:S01]  /*20bf0*/  LOP3.LUT R4, R4, 0xfffffff8, RZ, 0xc0, !PT ;  /* 0xfffffff804047812 */ /* 0x000fe200078ec0ff */
[----:B------:R-:W-:Y:S01]  /*20c00*/  IMAD.WIDE.U32 R2, R0, UR4, RZ ;  /* 0x0000000400027c25 */ /* 0x000fe2000f8e00ff */
[----:B------:R-:W-:Y:S01]  /*20c10*/  SHF.R.S32.HI R8, RZ, 0x3, R8 ;  /* 0x00000003ff087819 */ /* 0x000fe20000011408 */
[----:B------:R-:W-:-:S02]  /*20c20*/  ULDC.64 UR4, c[0x0][0xae8] ;  /* 0x0002ba0000047ab9 */ /* 0x000fc40000000a00 */
[----:B------:R-:W-:Y:S02]  /*20c30*/  IMAD.IADD R4, R24, 0x1, -R4 ;  /* 0x0000000118047824 */ /* 0x000fe400078e0a04 */
[----:B------:R-:W-:Y:S02]  /*20c40*/  IMAD.IADD R3, R3, 0x1, R5 ;  /* 0x0000000103037824 */ /* 0x000fe400078e0205 */
[----:B------:R-:W-:Y:S02]  /*20c50*/  IMAD R7, R4, 0x20, R8 ;  /* 0x0000002004077824 */ /* 0x000fe400078e0208 */
[----:B------:R-:W-:Y:S02]  /*20c60*/  IMAD R4, R10, UR4, RZ ;  /* 0x000000040a047c24 */ /* 0x000fe4000f8e02ff */
[----:B------:R-:W-:Y:S02]  /*20c70*/  IMAD.IADD R9, R212, 0x1, R7 ;  /* 0x00000001d4097824 */ /* 0x000fe400078e0207 */
[----:B------:R-:W-:-:S02]  /*20c80*/  IMAD R7, R20, UR5, R4 ;  /* 0x0000000514077c24 */ /* 0x000fc4000f8e0204 */
[----:B0-----:R-:W-:-:S04]  /*20c90*/  @P2 IMAD.HI.U32 R0, R9, R14, RZ ;  /* 0x0000000e09002227 */ /* 0x001fc800078e00ff */
[----:B------:R-:W-:Y:S01]  /*20ca0*/  IMAD.WIDE.U32 R2, R20, UR4, R2 ;  /* 0x0000000414027c25 */ /* 0x000fe2000f8e0002 */
[----:B------:R-:W-:-:S03]  /*20cb0*/  ULDC.64 UR4, c[0x0][0xaf0] ;  /* 0x0002bc0000047ab9 */ /* 0x000fc60000000a00 */
[----:B------:R-:W-:Y:S01]  /*20cc0*/  IMAD.MOV.U32 R5, RZ, RZ, R9 ;  /* 0x000000ffff057224 */ /* 0x000fe200078e0009 */
[----:B---3--:R-:W-:Y:S01]  /*20cd0*/  @P2 SHF.R.U32.HI R5, RZ, R29, R0 ;  /* 0x0000001dff052219 */ /* 0x008fe20000011600 */
[----:B------:R-:W-:Y:S02]  /*20ce0*/  IMAD R4, R12, UR4, RZ ;  /* 0x000000040c047c24 */ /* 0x000fe4000f8e02ff */
[----:B------:R-:W-:Y:S01]  /*20cf0*/  IMAD.IADD R3, R3, 0x1, R7 ;  /* 0x0000000103037824 */ /* 0x000fe200078e0207 */
[----:B------:R-:W-:Y:S01]  /*20d00*/  SHF.R.S32.HI R0, RZ, 0x1f, R5 ;  /* 0x0000001fff007819 */ /* 0x000fe20000011405 */
[C---:B------:R-:W-:Y:S02]  /*20d10*/  IMAD R7, R13.reuse, UR5, R4 ;  /* 0x000000050d077c24 */ /* 0x040fe4000f8e0204 */
[----:B------:R-:W-:Y:S01]  /*20d20*/  IMAD.WIDE.U32 R2, R13, UR4, R2 ;  /* 0x000000040d027c25 */ /* 0x000fe2000f8e0002 */
[----:B------:R-:W-:-:S03]  /*20d30*/  ULDC.64 UR4, c[0x0][0xae0] ;  /* 0x0002b80000047ab9 */ /* 0x000fc60000000a00 */
[----:B------:R-:W-:Y:S02]  /*20d40*/  IMAD.MOV R4, RZ, RZ, -R5 ;  /* 0x000000ffff047224 */ /* 0x000fe400078e0a05 */
[----:B------:R-:W-:Y:S02]  /*20d50*/  IMAD.IADD R3, R3, 0x1, R7 ;  /* 0x0000000103037824 */ /* 0x000fe400078e0207 */
[----:B------:R-:W-:Y:S02]  /*20d60*/  IMAD R0, R0, UR4, RZ ;  /* 0x0000000400007c24 */ /* 0x000fe4000f8e02ff */
[----:B------:R-:W-:Y:S02]  /*20d70*/  IMAD R7, R27, R4, R9 ;  /* 0x000000041b077224 */ /* 0x000fe400078e0209 */
[C---:B------:R-:W-:Y:S02]  /*20d80*/  IMAD R9, R5.reuse, UR5, R0 ;  /* 0x0000000505097c24 */ /* 0x040fe4000f8e0200 */
[----:B------:R-:W-:Y:S01]  /*20d90*/  IMAD.WIDE.U32 R2, R5, UR4, R2 ;  /* 0x0000000405027c25 */ /* 0x000fe2000f8e0002 */
[----:B------:R-:W-:Y:S01]  /*20da0*/  SHF.R.S32.HI R0, RZ, 0x1f, R7 ;  /* 0x0000001fff007819 */ /* 0x000fe20000011407 */
[----:B------:R-:W-:-:S02]  /*20db0*/  ULDC.64 UR4, c[0x0][0xad8] ;  /* 0x0002b60000047ab9 */ /* 0x000fc40000000a00 */
[----:B------:R-:W-:Y:S02]  /*20dc0*/  IMAD.IADD R3, R3, 0x1, R9 ;  /* 0x0000000103037824 */ /* 0x000fe400078e0209 */
[----:B------:R-:W-:Y:S02]  /*20dd0*/  IMAD R0, R0, UR4, RZ ;  /* 0x0000000400007c24 */ /* 0x000fe4000f8e02ff */
[----:B------:R-:W-:-:S04]  /*20de0*/  IMAD.WIDE.U32 R2, R7, UR4, R2 ;  /* 0x0000000407027c25 */ /* 0x000fc8000f8e0002 */
[----:B------:R-:W-:Y:S01]  /*20df0*/  IMAD R7, R7, UR5, R0 ;  /* 0x0000000507077c24 */ /* 0x000fe2000f8e0200 */
[----:B------:R-:W-:Y:S02]  /*20e00*/  ULDC.64 UR4, c[0x0][0xa80] ;  /* 0x0002a00000047ab9 */ /* 0x000fe40000000a00 */
[----:B------:R-:W-:Y:S01]  /*20e10*/  LEA R0, P0, R2, UR4, 0x1 ;  /* 0x0000000402007c11 */ /* 0x000fe2000f8008ff */
[----:B------:R-:W-:Y:S01]  /*20e20*/  IMAD.IADD R3, R3, 0x1, R7 ;  /* 0x0000000103037824 */ /* 0x000fe200078e0207 */
[----:B------:R-:W-:-:S04]  /*20e30*/  UMOV UR4, 0xffffffff ;  /* 0xffffffff00047882 */ /* 0x000fc80000000000 */
[----:B------:R-:W-:Y:S01]  /*20e40*/  LEA.HI.X R2, R2, UR5, R3, 0x1, P0 ;  /* 0x0000000502027c11 */ /* 0x000fe200080f0c03 */
[----:B------:R-:W-:Y:S06]  /*20e50*/  BRA.DIV UR4, `(.L_x_1797) ;  /* 0x000000aa04a87947 */ /* 0x000fec000b800000 */
[----:B------:R0:W1:Y:S04]  /*20e60*/  SHFL.IDX PT, R3, R2, RZ, 0x181f ;  /* 0x00181fff02037589 */ /* 0x00006800000e0000 */
[----:B------:R0:W2:Y:S02]  /*20e70*/  SHFL.IDX PT, R14, R0, RZ, 0x181f ;  /* 0x00181fff000e7589 */ /* 0x0000a400000e0000 */
.L_x_2050:
[----:B------:R-:W-:Y:S01]  /*20e80*/  IMAD R27, R6, R27, RZ ;  /* 0x0000001b061b7224 */ /* 0x000fe200078e02ff */
[----:B------:R-:W-:Y:S01]  /*20e90*/  BSSY B1, `(.L_x_1798) ;  /* 0x0000018000017945 */ /* 0x000fe20003800000 */
[----:B------:R-:W-:-:S05]  /*20ea0*/  IMAD.IADD R212, R8, 0x1, R212 ;  /* 0x0000000108d47824 */ /* 0x000fca00078e02d4 */
[----:B------:R-:W-:-:S13]  /*20eb0*/  ISETP.GE.AND P0, PT, R212, R27, PT ;  /* 0x0000001bd400720c */ /* 0x000fda0003f06270 */
[----:B------:R-:W-:Y:S05]  /*20ec0*/  @P0 BRA `(.L_x_1799) ;  /* 0x0000000000500947 */ /* 0x000fea0003800000 */
[C---:B------:R-:W-:Y:S01]  /*20ed0*/  VIADD R10, R228.reuse, 0x40 ;  /* 0x00000040e40a7836 */ /* 0x040fe20000000000 */
[----:B------:R-:W-:Y:S01]  /*20ee0*/  ULDC UR4, c[0x0][0xac8] ;  /* 0x0002b20000047ab9 */ /* 0x000fe20000000800 */
[C---:B------:R-:W-:Y:S01]  /*20ef0*/  VIADD R8, R228.reuse, 0x80 ;  /* 0x00000080e4087836 */ /* 0x040fe20000000000 */
[C---:B------:R-:W-:Y:S01]  /*20f00*/  ISETP.GE.AND P3, PT, R228.reuse, UR4, PT ;  /* 0x00000004e4007c0c */ /* 0x040fe2000bf66270 */
[----:B------:R-:W-:Y:S01]  /*20f10*/  VIADD R11, R228, 0x40 ;  /* 0x00000040e40b7836 */ /* 0x000fe20000000000 */
[----:B------:R-:W-:Y:S01]  /*20f20*/  ISETP.GE.AND P4, PT, R10, UR4, PT ;  /* 0x000000040a007c0c */ /* 0x000fe2000bf86270 */
[----:B------:R-:W-:Y:S01]  /*20f30*/  VIADD R9, R228, 0x80 ;  /* 0x00000080e4097836 */ /* 0x000fe20000000000 */
[----:B------:R-:W-:Y:S02]  /*20f40*/  ISETP.GE.AND P5, PT, R8, UR4, PT ;  /* 0x0000000408007c0c */ /* 0x000fe4000bfa6270 */
[----:B------:R-:W-:Y:S02]  /*20f50*/  SHF.R.S32.HI R12, RZ, 0x1f, R228 ;  /* 0x0000001fff0c7819 */ /* 0x000fe400000114e4 */
[----:B------:R-:W-:-:S02]  /*20f60*/  SHF.R.S32.HI R11, RZ, 0x1f, R11 ;  /* 0x0000001fff0b7819 */ /* 0x000fc4000001140b */
[----:B------:R-:W-:-:S03]  /*20f70*/  SHF.R.S32.HI R9, RZ, 0x1f, R9 ;  /* 0x0000001fff097819 */ /* 0x000fc60000011409 */
[-C--:B--2---:R-:W-:Y:S02]  /*20f80*/  @!P3 LEA R4, P0, R228, R14.reuse, 0x1 ;  /* 0x0000000ee404b211 */ /* 0x084fe400078008ff */
[-C--:B------:R-:W-:Y:S02]  /*20f90*/  @!P4 LEA R6, P1, R10, R14.reuse, 0x1 ;  /* 0x0000000e0a06c211 */ /* 0x080fe400078208ff */
[----:B------:R-:W-:Y:S02]  /*20fa0*/  @!P5 LEA R14, P2, R8, R14, 0x1 ;  /* 0x0000000e080ed211 */ /* 0x000fe400078408ff */
[-C--:B-1----:R-:W-:Y:S02]  /*20fb0*/  @!P3 LEA.HI.X R5, R228, R3.reuse, R12, 0x1, P0 ;  /* 0x00000003e405b211 */ /* 0x082fe400000f0c0c */
[-C--:B------:R-:W-:Y:S02]  /*20fc0*/  @!P4 LEA.HI.X R7, R10, R3.reuse, R11, 0x1, P1 ;  /* 0x000000030a07c211 */ /* 0x080fe400008f0c0b */
[----:B------:R-:W-:Y:S01]  /*20fd0*/  @!P5 LEA.HI.X R15, R8, R3, R9, 0x1, P2 ;  /* 0x00000003080fd211 */ /* 0x000fe200010f0c09 */
[----:B------:R3:W-:Y:S04]  /*20fe0*/  @!P3 ST.E.128 desc[UR42][R4.64], RZ ;  /* 0x000000ff0400b985 */ /* 0x0007e8000c101d2a */
[----:B------:R3:W-:Y:S04]  /*20ff0*/  @!P4 ST.E.128 desc[UR42][R6.64], RZ ;  /* 0x000000ff0600c985 */ /* 0x0007e8000c101d2a */
[----:B------:R3:W-:Y:S02]  /*21000*/  @!P5 ST.E.128 desc[UR42][R14.64], RZ ;  /* 0x000000ff0e00d985 */ /* 0x0007e4000c101d2a */
.L_x_1799:
[----:B------:R-:W-:Y:S05]  /*21010*/  BSYNC B1 ;  /* 0x0000000000017941 */ /* 0x000fea0003800000 */
.L_x_1798:
[----:B------:R-:W-:-:S03]  /*21020*/  UMOV UR4, 0xffffffff ;  /* 0xffffffff00047882 */ /* 0x000fc60000000000 */
[----:B------:R-:W-:Y:S05]  /*21030*/  BRA.DIV UR4, `(.L_x_1800) ;  /* 0x000000aa04647947 */ /* 0x000fea000b800000 */
[----:B-1----:R1:W4:Y:S04]  /*21040*/  SHFL.IDX PT, R3, R2, 0x1, 0x181f ;  /* 0x00381f0002037f89 */ /* 0x00232800000e0000 */
[----:B--23--:R1:W2:Y:S02]  /*21050*/  SHFL.IDX PT, R14, R0, 0x1, 0x181f ;  /* 0x00381f00000e7f89 */ /* 0x00c2a400000e0000 */
.L_x_2054:
[----:B------:R-:W-:Y:S01]  /*21060*/  VIADD R4, R212, 0x20 ;  /* 0x00000020d4047836 */ /* 0x000fe20000000000 */
[----:B------:R-:W-:Y:S04]  /*21070*/  BSSY B1, `(.L_x_1801) ;  /* 0x0000017000017945 */ /* 0x000fe80003800000 */
        /* <DEDUP_REMOVED lines=16> */
[-C--:B----4-:R-:W-:Y:S02]  /*21180*/  @!P3 LEA.HI.X R5, R228, R3.reuse, R12, 0x1, P0 ;  /* 0x00000003e405b211 */ /* 0x090fe400000f0c0c */
[-C--:B------:R-:W-:Y:S02]  /*21190*/  @!P4 LEA.HI.X R7, R10, R3.reuse, R11, 0x1, P1 ;  /* 0x000000030a07c211 */ /* 0x080fe400008f0c0b */
[----:B------:R-:W-:Y:S01]  /*211a0*/  @!P5 LEA.HI.X R15, R8, R3, R9, 0x1, P2 ;  /* 0x00000003080fd211 */ /* 0x000fe200010f0c09 */
[----:B------:R3:W-:Y:S04]  /*211b0*/  @!P3 ST.E.128 desc[UR42][R4.64], RZ ;  /* 0x000000ff0400b985 */ /* 0x0007e8000c101d2a */
[----:B------:R3:W-:Y:S04]  /*211c0*/  @!P4 ST.E.128 desc[UR42][R6.64], RZ ;  /* 0x000000ff0600c985 */ /* 0x0007e8000c101d2a */
[----:B------:R3:W-:Y:S02]  /*211d0*/  @!P5 ST.E.128 desc[UR42][R14.64], RZ ;  /* 0x000000ff0e00d985 */ /* 0x0007e4000c101d2a */
.L_x_1802:
[----:B------:R-:W-:Y:S05]  /*211e0*/  BSYNC B1 ;  /* 0x0000000000017941 */ /* 0x000fea0003800000 */
.L_x_1801:
[----:B------:R-:W-:-:S03]  /*211f0*/  UMOV UR4, 0xffffffff ;  /* 0xffffffff00047882 */ /* 0x000fc60000000000 */
[----:B------:R-:W-:Y:S05]  /*21200*/  BRA.DIV UR4, `(.L_x_1803) ;  /* 0x000000aa04387947 */ /* 0x000fea000b800000 */
[----:B----4-:R4:W0:Y:S04]  /*21210*/  SHFL.IDX PT, R3, R2, 0x2, 0x181f ;  /* 0x00581f0002037f89 */ /* 0x01082800000e0000 */
[----:B--23--:R4:W2:Y:S02]  /*21220*/  SHFL.IDX PT, R14, R0, 0x2, 0x181f ;  /* 0x00581f00000e7f89 */ /* 0x00c8a400000e0000 */
.L_x_2058:
        /* <DEDUP_REMOVED lines=24> */
.L_x_1805:
[----:B------:R-:W-:Y:S05]  /*213b0*/  BSYNC B1 ;  /* 0x0000000000017941 */ /* 0x000fea0003800000 */
.L_x_1804:
[----:B------:R-:W-:-:S03]  /*213c0*/  UMOV UR4, 0xffffffff ;  /* 0xffffffff00047882 */ /* 0x000fc60000000000 */
[----:B------:R-:W-:Y:S05]  /*213d0*/  BRA.DIV UR4, `(.L_x_1806) ;  /* 0x000000aa040c7947 */ /* 0x000fea000b800000 */
[----:B0-----:R0:W0:Y:S04]  /*213e0*/  SHFL.IDX PT, R3, R2, 0x3, 0x181f ;  /* 0x00781f0002037f89 */ /* 0x00102800000e0000 */
[----:B--23--:R2:W3:Y:S02]  /*213f0*/  SHFL.IDX PT, R14, R0, 0x3, 0x181f ;  /* 0x00781f00000e7f89 */ /* 0x00c4e400000e0000 */
.L_x_2062:
[----:B-12-4-:R-:W-:-:S05]  /*21400*/  VIADD R0, R212, 0x60 ;  /* 0x00000060d4007836 */ /* 0x016fca0000000000 */
[----:B------:R-:W-:-:S13]  /*21410*/  ISETP.GE.AND P0, PT, R0, R27, PT ;  /* 0x0000001b0000720c */ /* 0x000fda0003f06270 */
[----:B------:R-:W-:Y:S05]  /*21420*/  @P0 BRA `(.L_x_1793) ;  /* 0x0000000000500947 */ /* 0x000fea0003800000 */
[C---:B------:R-:W-:Y:S01]  /*21430*/  VIADD R9, R228.reuse, 0x40 ;  /* 0x00000040e4097836 */ /* 0x040fe20000000000 */
[----:B------:R-:W-:Y:S01]  /*21440*/  ULDC UR4, c[0x0][0xac8] ;  /* 0x0002b20000047ab9 */ /* 0x000fe20000000800 */
[C---:B0-----:R-:W-:Y:S01]  /*21450*/  VIADD R2, R228.reuse, 0x80 ;  /* 0x00000080e4027836 */ /* 0x041fe20000000000 */
[C---:B------:R-:W-:Y:S01]  /*21460*/  ISETP.GE.AND P3, PT, R228.reuse, UR4, PT ;  /* 0x00000004e4007c0c */ /* 0x040fe2000bf66270 */
[C---:B------:R-:W-:Y:S01]  /*21470*/  VIADD R10, R228.reuse, 0x40 ;  /* 0x00000040e40a7836 */ /* 0x040fe20000000000 */
[----:B------:R-:W-:Y:S01]  /*21480*/  ISETP.GE.AND P4, PT, R9, UR4, PT ;  /* 0x0000000409007c0c */ /* 0x000fe2000bf86270 */
[----:B------:R-:W-:Y:S01]  /*21490*/  VIADD R8, R228, 0x80 ;  /* 0x00000080e4087836 */ /* 0x000fe20000000000 */
[----:B------:R-:W-:Y:S02]  /*214a0*/  ISETP.GE.AND P5, PT, R2, UR4, PT ;  /* 0x0000000402007c0c */ /* 0x000fe4000bfa6270 */
[----:B------:R-:W-:Y:S02]  /*214b0*/  SHF.R.S32.HI R11, RZ, 0x1f, R228 ;  /* 0x0000001fff0b7819 */ /* 0x000fe400000114e4 */
[----:B------:R-:W-:-:S02]  /*214c0*/  SHF.R.S32.HI R10, RZ, 0x1f, R10 ;  /* 0x0000001fff0a7819 */ /* 0x000fc4000001140a */
[----:B------:R-:W-:-:S03]  /*214d0*/  SHF.R.S32.HI R8, RZ, 0x1f, R8 ;  /* 0x0000001fff087819 */ /* 0x000fc60000011408 */
[-C--:B---3--:R-:W-:Y:S02]  /*214e0*/  @!P3 LEA R4, P0, R228, R14.reuse, 0x1 ;  /* 0x0000000ee404b211 */ /* 0x088fe400078008ff */
[CC--:B------:R-:W-:Y:S02]  /*214f0*/  @!P4 LEA R6, P1, R9.reuse, R14.reuse, 0x1 ;  /* 0x0000000e0906c211 */ /* 0x0c0fe400078208ff */
[----:B------:R-:W-:Y:S02]  /*21500*/  @!P5 LEA R14, P2, R2, R14, 0x1 ;  /* 0x0000000e020ed211 */ /* 0x000fe400078408ff */
[-C--:B------:R-:W-:Y:S02]  /*21510*/  @!P3 LEA.HI.X R5, R228, R3.reuse, R11, 0x1, P0 ;  /* 0x00000003e405b211 */ /* 0x080fe400000f0c0b */
[-C--:B------:R-:W-:Y:S02]  /*21520*/  @!P4 LEA.HI.X R7, R9, R3.reuse, R10, 0x1, P1 ;  /* 0x000000030907c211 */ /* 0x080fe400008f0c0a */
[----:B------:R-:W-:Y:S01]  /*21530*/  @!P5 LEA.HI.X R15, R2, R3, R8, 0x1, P2 ;  /* 0x00000003020fd211 */ /* 0x000fe200010f0c08 */
[----:B------:R0:W-:Y:S04]  /*21540*/  @!P3 ST.E.128 desc[UR42][R4.64], RZ ;  /* 0x000000ff0400b985 */ /* 0x0001e8000c101d2a */
[----:B------:R0:W-:Y:S04]  /*21550*/  @!P4 ST.E.128 desc[UR42][R6.64], RZ ;  /* 0x000000ff0600c985 */ /* 0x0001e8000c101d2a */
[----:B------:R0:W-:Y:S02]  /*21560*/  @!P5 ST.E.128 desc[UR42][R14.64], RZ ;  /* 0x000000ff0e00d985 */ /* 0x0001e4000c101d2a */
.L_x_1793:
[----:B------:R-:W-:Y:S05]  /*21570*/  BSYNC B0 ;  /* 0x0000000000007941 */ /* 0x000fea0003800000 */
.L_x_1783:
[----:B------:R-:W-:Y:S02]  /*21580*/  ULDC UR4, c[0x0][0xc3c] ;  /* 0x00030f0000047ab9 */ /* 0x000fe40000000800 */
[----:B------:R-:W-:-:S13]  /*21590*/  ISETP.GE.AND P0, PT, R23, UR4, PT ;  /* 0x0000000417007c0c */ /* 0x000fda000bf06270 */
[----:B------:R-:W-:Y:S05]  /*215a0*/  @!P0 BRA `(.L_x_1807) ;  /* 0xfffffdfc00588947 */ /* 0x000fea000383ffff */
[----:B------:R-:W-:Y:S05]  /*215b0*/  BRA `(.L_x_1581) ;  /* 0x0000007c00c07947 */ /* 0x000fea0003800000 */
.L_x_1579:
[----:B------:R-:W-:-:S08]  /*215c0*/  NOP ;  /* 0x0000000000007918 */ /* 0x000fd00000000000 */
[----:B------:R-:W0:-:S00]  /*215d0*/  USETMAXREG.DEALLOC.CTAPOOL 0x28 ;  /* 0x00000028000079c8 */ /* 0x000e0000080e0500 */
[----:B0-----:R-:W2:Y:S01]  /*215e0*/  LDL.LU R3, [R1] ;  /* 0x0000000001037983 */ /* 0x001ea20000300800 */
[----:B------:R-:W-:-:S06]  /*215f0*/  LOP3.LUT R0, R0, 0x3, RZ, 0xc0, !PT ;  /* 0x0000000300007812 */ /* 0x000fcc00078ec0ff */
[----:B------:R-:W0:Y:S02]  /*21600*/  SHFL.IDX PT, R0, R0, RZ, 0x1f ;  /* 0x00001fff00007589 */ /* 0x000e2400000e0000 */
[----:B0-----:R-:W-:-:S13]  /*21610*/  ISETP.NE.AND P0, PT, R0, RZ, PT ;  /* 0x000000ff0000720c */ /* 0x001fda0003f05270 */
[----:B------:R-:W-:Y:S01]  /*21620*/  @P0 BAR.SYNC.DEFER_BLOCKING 0x5, 0x180 ;  /* 0x0146000000000b1d */ /* 0x000fe20000010000 */
[----:B--2---:R-:W-:-:S04]  /*21630*/  LOP3.LUT R3, R3, 0xffffffdf, RZ, 0xc0, !PT ;  /* 0xffffffdf03037812 */ /* 0x004fc800078ec0ff */
[----:B------:R-:W-:-:S05]  /*21640*/  @P0 LOP3.LUT R3, R3, 0x20, RZ, 0xfc, !PT ;  /* 0x0000002003030812 */ /* 0x000fca00078efcff */
[----:B------:R0:W-:Y:S02]  /*21650*/  STL [R1], R3 ;  /* 0x0000000301007387 */ /* 0x0001e40000100800 */
[----:B0-----:R-:W-:-:S04]  /*21660*/  @P0 MOV R3, 0x400 ;  /* 0x0000040000030802 */ /* 0x001fc80000000f00 */
        /* <DEDUP_REMOVED lines=47> */
.L_x_1813:
[----:B------:R-:W-:Y:S01]  /*21960*/  UIADD3 UR4, UR4, 0x1f, URZ ;  /* 0x0000001f04047890 */ /* 0x000fe2000fffe03f */
[----:B------:R-:W-:-:S05]  /*21970*/  IMAD.U32 R19, RZ, RZ, UR7 ;  /* 0x00000007ff137e24 */ /* 0x000fca000f8e00ff */
        /* <DEDUP_REMOVED lines=10> */
.L_x_1812:
[----:B------:R-:W-:Y:S05]  /*21a20*/  BSYNC B0 ;  /* 0x0000000000007941 */ /* 0x000fea0003800000 */
.L_x_1811:
        /* <DEDUP_REMOVED lines=20> */
.L_x_1809:
[----:B------:R-:W-:-:S04]  /*21b70*/  IMAD.IADD R11, R4, 0x1, -R3 ;  /* 0x00000001040b7824 */ /* 0x000fc800078e0a03 */
[----:B------:R-:W-:-:S05]  /*21b80*/  IMAD R2, R6, UR5, R11 ;  /* 0x0000000506027c24 */ /* 0x000fca000f8e020b */
[----:B------:R-:W-:Y:S02]  /*21b90*/  ISETP.GT.AND P0, PT, R2, UR6, PT ;  /* 0x0000000602007c0c */ /* 0x000fe4000bf04270 */
[----:B------:R-:W0:Y:S11]  /*21ba0*/  LDC.64 R2, c[0x0][0xc90] ;  /* 0x00032400ff027b82 */ /* 0x000e360000000a00 */
[----:B------:R-:W-:-:S04]  /*21bb0*/  VOTE.ANY R8, PT, !P0 ;  /* 0x0000000000087806 */ /* 0x000fc800040e0100 */
[----:B------:R-:W1:Y:S02]  /*21bc0*/  POPC R13, R8 ;  /* 0x00000008000d7309 */ /* 0x000e640000000000 */
[----:B-1----:R-:W-:-:S04]  /*21bd0*/  VIADD R19, R13, UR4 ;  /* 0x000000040d137c36 */ /* 0x002fc80008000000 */
        /* <DEDUP_REMOVED lines=13> */
.L_x_1814:
[----:B-1----:R-:W-:Y:S02]  /*21cb0*/  IMAD.MOV R2, RZ, RZ, -R3 ;  /* 0x000000ffff027224 */ /* 0x002fe400078e0a03 */
[----:B---3--:R-:W-:Y:S02]  /*21cc0*/  IMAD R16, R16, UR5, R11 ;  /* 0x0000000510107c24 */ /* 0x008fe4000f8e020b */
[----:B------:R-:W-:Y:S01]  /*21cd0*/  IMAD.MOV.U32 R11, RZ, RZ, R2 ;  /* 0x000000ffff0b7224 */ /* 0x000fe200078e0002 */
[----:B------:R-:W-:Y:S02]  /*21ce0*/  IABS R2, R4 ;  /* 0x0000000400027213 */ /* 0x000fe40000000000 */
[----:B--2---:R-:W-:Y:S01]  /*21cf0*/  IADD3 R9, -R16, UR6, RZ ;  /* 0x0000000610097c10 */ /* 0x004fe2000fffe1ff */
[----:B------:R-:W-:Y:S02]  /*21d00*/  IMAD R11, R11, R12, RZ ;  /* 0x0000000c0b0b7224 */ /* 0x000fe400078e02ff */
[----:B------:R-:W-:Y:S01]  /*21d10*/  IMAD.MOV R8, RZ, RZ, -R2 ;  /* 0x000000ffff087224 */ /* 0x000fe200078e0a02 */
        /* <DEDUP_REMOVED lines=22> */
[----:B------:R-:W-:Y:S02]  /*21e80*/  VIADDMNMX R13, R6, UR5, R7, PT ;  /* 0x00000005060d7c46 */ /* 0x000fe4000b800107 */
[----:B------:R-:W-:-:S02]  /*21e90*/  IABS R9, R4 ;  /* 0x0000000400097213 */ /* 0x000fc40000000000 */
[-C--:B------:R-:W-:Y:S01]  /*21ea0*/  IABS R8, R13.reuse ;  /* 0x0000000d00087213 */ /* 0x080fe20000000000 */
[----:B------:R-:W-:Y:S01]  /*21eb0*/  IMAD.MOV R18, RZ, RZ, -R13 ;  /* 0x000000ffff127224 */ /* 0x000fe200078e0a0d */
[----:B0-----:R-:W-:Y:S02]  /*21ec0*/  IABS R10, R13 ;  /* 0x0000000d000a7213 */ /* 0x001fe40000000000 */
[----:B------:R-:W0:Y:S08]  /*21ed0*/  I2F.RP R6, R8 ;  /* 0x0000000800067306 */ /* 0x000e300000209400 */
[----:B0-----:R-:W0:Y:S02]  /*21ee0*/  MUFU.RCP R6, R6 ;  /* 0x0000000600067308 */ /* 0x001e240000001000 */
[----:B0-----:R-:W-:-:S06]  /*21ef0*/  VIADD R3, R6, 0xffffffe ;  /* 0x0ffffffe06037836 */ /* 0x001fcc0000000000 */
[----:B------:R-:W0:Y:S02]  /*21f00*/  F2I.FTZ.U32.TRUNC.NTZ R3, R3 ;  /* 0x0000000300037305 */ /* 0x000e24000021f000 */
[----:B0-----:R-:W-:-:S04]  /*21f10*/  IMAD.MOV R7, RZ, RZ, -R3 ;  /* 0x000000ffff077224 */ /* 0x001fc800078e0a03 */
        /* <DEDUP_REMOVED lines=20> */
.L_x_1810:
[----:B------:R-:W-:Y:S02]  /*22060*/  IMAD.MOV.U32 R17, RZ, RZ, RZ ;  /* 0x000000ffff117224 */ /* 0x000fe400078e00ff */
[----:B------:R-:W-:Y:S02]  /*22070*/  IMAD.U32 R16, RZ, RZ, UR6 ;  /* 0x00000006ff107e24 */ /* 0x000fe4000f8e00ff */
[----:B------:R-:W-:-:S07]  /*22080*/  IMAD.MOV.U32 R18, RZ, RZ, RZ ;  /* 0x000000ffff127224 */ /* 0x000fce00078e00ff */
.L_x_1815:
[----:B------:R-:W-:-:S13]  /*22090*/  ISETP.NE.AND P0, PT, R5, RZ, PT ;  /* 0x000000ff0500720c */ /* 0x000fda0003f05270 */
[----:B------:R-:W0:Y:S01]  /*220a0*/  @!P0 S2R R3, SR_CgaCtaId ;  /* 0x0000000000038919 */ /* 0x000e220000008800 */
[----:B------:R-:W-:-:S04]  /*220b0*/  @!P0 MOV R0, 0x400 ;  /* 0x0000040000008802 */ /* 0x000fc80000000f00 */
[----:B0-----:R-:W-:-:S05]  /*220c0*/  @!P0 LEA R0, R3, R0, 0x18 ;  /* 0x0000000003008211 */ /* 0x001fca00078ec0ff */
[----:B------:R2:W-:Y:S01]  /*220d0*/  @!P0 STS.128 [R0+0x2a8d0], R16 ;  /* 0x02a8d01000008388 */ /* 0x0005e20000000c00 */
[----:B------:R-:W-:Y:S06]  /*220e0*/  BAR.ARV 0x5, 0x180 ;  /* 0x0146000000007b1d */ /* 0x000fec0000002000 */
.L_x_1808:
        /* <DEDUP_REMOVED lines=8> */
[----:B------:R-:W-:Y:S01]  /*22170*/  IMAD.MOV.U32 R31, RZ, RZ, 0x20 ;  /* 0x00000020ff1f7424 */ /* 0x000fe200078e00ff */
[----:B------:R-:W-:Y:S01]  /*22180*/  BSSY B7, `(.L_x_1816) ;  /* 0x00006f4000077945 */ /* 0x000fe20003800000 */
[----:B------:R-:W-:Y:S01]  /*22190*/  IMAD.MOV.U32 R27, RZ, RZ, 0x1 ;  /* 0x00000001ff1b7424 */ /* 0x000fe200078e00ff */
[----:B------:R-:W-:Y:S01]  /*221a0*/  ULDC.64 UR40, c[0x0][0x198] ;  /* 0x0000660000287ab9 */ /* 0x000fe20000000a00 */
[----:B------:R-:W-:Y:S01]  /*221b0*/  IMAD.MOV.U32 R24, RZ, RZ, RZ ;  /* 0x000000ffff187224 */ /* 0x000fe200078e00ff */
[----:B------:R-:W-:Y:S01]  /*221c0*/  ULOP3.LUT UR39, UR36, 0x2, URZ, 0xfc, !UPT ;  /* 0x0000000224277892 */ /* 0x000fe2000f8efc3f */
[----:B------:R-:W-:Y:S01]  /*221d0*/  IMAD.MOV.U32 R23, RZ, RZ, RZ ;  /* 0x000000ffff177224 */ /* 0x000fe200078e00ff */
[----:B------:R-:W-:Y:S01]  /*221e0*/  ULOP3.LUT UR37, UR36, 0x1, URZ, 0xfc, !UPT ;  /* 0x0000000124257892 */ /* 0x000fe2000f8efc3f */
[----:B------:R-:W-:Y:S01]  /*221f0*/  IMAD.MOV.U32 R25, RZ, RZ, 0x1 ;  /* 0x00000001ff197424 */ /* 0x000fe200078e00ff */
[----:B------:R-:W-:Y:S01]  /*22200*/  ULDC UR38, c[0x0][0xc] ;  /* 0x0000030000267ab9 */ /* 0x000fe20000000800 */
[----:B-1----:R-:W-:-:S02]  /*22210*/  IMAD.U32 R36, RZ, RZ, UR4 ;  /* 0x00000004ff247e24 */ /* 0x002fc4000f8e00ff */
[C---:B0-----:R-:W-:Y:S01]  /*22220*/  IMAD.SHL.U32 R2, R11.reuse, 0x80, RZ ;  /* 0x000000800b027824 */ /* 0x041fe200078e00ff */
[C---:B------:R-:W-:Y:S01]  /*22230*/  LOP3.LUT R9, R11.reuse, 0x7f, RZ, 0xc0, !PT ;  /* 0x0000007f0b097812 */ /* 0x040fe200078ec0ff */
[C---:B------:R-:W-:Y:S01]  /*22240*/  IMAD.SHL.U32 R30, R11.reuse, 0x10, RZ ;  /* 0x000000100b1e7824 */ /* 0x040fe200078e00ff */
[C---:B------:R-:W-:Y:S01]  /*22250*/  R2P PR, R11.reuse, 0x6 ;  /* 0x000000060b007804 */ /* 0x040fe20000000000 */
[C---:B--2---:R-:W-:Y:S01]  /*22260*/  IMAD.SHL.U32 R0, R11.reuse, 0x40, RZ ;  /* 0x000000400b007824 */ /* 0x044fe200078e00ff */
[----:B------:R-:W-:Y:S01]  /*22270*/  SHF.R.U32.HI R4, RZ, 0x5, R9 ;  /* 0x00000005ff047819 */ /* 0x000fe20000011609 */
[----:B------:R-:W-:Y:S01]  /*22280*/  IMAD.SHL.U32 R8, R11, 0x2, RZ ;  /* 0x000000020b087824 */ /* 0x000fe200078e00ff */
[----:B------:R-:W-:Y:S02]  /*22290*/  LOP3.LUT R3, R2, 0x400, RZ, 0xc0, !PT ;  /* 0x0000040002037812 */ /* 0x000fe400078ec0ff */
[C---:B------:R-:W-:Y:S02]  /*222a0*/  LOP3.LUT R5, R30.reuse, 0x40, RZ, 0xc0, !PT ;  /* 0x000000401e057812 */ /* 0x040fe400078ec0ff */
[----:B------:R-:W-:Y:S01]  /*222b0*/  LOP3.LUT R7, R30, 0x1b0, RZ, 0xc0, !PT ;  /* 0x000001b01e077812 */ /* 0x000fe200078ec0ff */
[C---:B------:R-:W-:Y:S01]  /*222c0*/  IMAD R6, R4.reuse, 0x800, R3 ;  /* 0x0000080004067824 */ /* 0x040fe200078e0203 */
[----:B------:R-:W-:Y:S01]  /*222d0*/  SHF.R.U32.HI R3, RZ, 0x1, R11 ;  /* 0x00000001ff037819 */ /* 0x000fe2000001160b */
[----:B------:R-:W-:Y:S01]  /*222e0*/  IMAD R10, R4, 0x200, R5 ;  /* 0x00000200040a7824 */ /* 0x000fe200078e0205 */
[----:B------:R-:W-:-:S02]  /*222f0*/  LOP3.LUT R4, R2, 0x380, RZ, 0xc0, !PT ;  /* 0x0000038002047812 */ /* 0x000fc400078ec0ff */
[----:B------:R-:W-:Y:S02]  /*22300*/  LOP3.LUT R2, R0, 0x180, RZ, 0xc0, !PT ;  /* 0x0000018000027812 */ /* 0x000fe400078ec0ff */
[----:B------:R-:W-:Y:S02]  /*22310*/  LOP3.LUT R5, R4, 0x10, R11, 0xf8, !PT ;  /* 0x0000001004057812 */ /* 0x000fe400078ef80b */
[----:B------:R-:W-:Y:S01]  /*22320*/  LOP3.LUT R2, R2, 0x30, R3, 0xf8, !PT ;  /* 0x0000003002027812 */ /* 0x000fe200078ef803 */
[----:B------:R-:W-:Y:S01]  /*22330*/  IMAD.SHL.U32 R3, R11, 0x8, RZ ;  /* 0x000000080b037824 */ /* 0x000fe200078e00ff */
[----:B------:R-:W-:Y:S02]  /*22340*/  LOP3.LUT R5, R5, 0x70, R30, 0x78, !PT ;  /* 0x0000007005057812 */ /* 0x000fe400078e781e */
[----:B------:R-:W-:Y:S02]  /*22350*/  LOP3.LUT R7, R7, 0x30, R8, 0x78, !PT ;  /* 0x0000003007077812 */ /* 0x000fe400078e7808 */
[----:B------:R-:W-:Y:S01]  /*22360*/  LOP3.LUT R3, R2, 0x30, R3, 0x78, !PT ;  /* 0x0000003002037812 */ /* 0x000fe200078e7803 */
[----:B------:R-:W-:Y:S01]  /*22370*/  IMAD.IADD R2, R6, 0x1, R5 ;  /* 0x0000000106027824 */ /* 0x000fe200078e0205 */
[----:B------:R-:W-:Y:S01]  /*22380*/  SHF.R.U32.HI R4, RZ, 0x2, R9 ;  /* 0x00000002ff047819 */ /* 0x000fe20000011609 */
[----:B------:R-:W-:Y:S01]  /*22390*/  IMAD.IADD R37, R7, 0x1, R10 ;  /* 0x0000000107257824 */ /* 0x000fe200078e020a */
[----:B------:R-:W-:-:S02]  /*223a0*/  LOP3.LUT R0, R3, 0x640, R0, 0xf8, !PT ;  /* 0x0000064003007812 */ /* 0x000fc400078ef800 */
[----:B------:R0:W-:Y:S01]  /*223b0*/  STL [R1+0x4], R2 ;  /* 0x0000040201007387 */ /* 0x0001e20000100800 */
[----:B------:R-:W-:Y:S02]  /*223c0*/  MOV R3, 0x400 ;  /* 0x0000040000037802 */ /* 0x000fe40000000f00 */
[----:B------:R-:W-:Y:S01]  /*223d0*/  LOP3.LUT R30, R30, 0x30, RZ, 0xc0, !PT ;  /* 0x000000301e1e7812 */ /* 0x000fe200078ec0ff */
[----:B------:R1:W-:Y:S01]  /*223e0*/  STL [R1+0xc], R0 ;  /* 0x00000c0001007387 */ /* 0x0003e20000100800 */
[----:B------:R-:W-:Y:S02]  /*223f0*/  LEA R22, R36, R3, 0x18 ;  /* 0x0000000324167211 */ /* 0x000fe400078ec0ff */
[----:B------:R-:W-:Y:S01]  /*22400*/  SEL R31, R31, 0xffffffe0, !P1 ;  /* 0xffffffe01f1f7807 */ /* 0x000fe20004800000 */
[----:B------:R-:W-:Y:S01]  /*22410*/  STL [R1+0x28], RZ ;  /* 0x000028ff01007387 */ /* 0x000fe20000100800 */
[----:B------:R-:W-:Y:S01]  /*22420*/  LOP3.LUT R3, R30, 0x40, RZ, 0xfc, !PT ;  /* 0x000000401e037812 */ /* 0x000fe200078efcff */
[----:B0-----:R-:W-:-:S02]  /*22430*/  IMAD.MOV.U32 R2, RZ, RZ, 0x40 ;  /* 0x00000040ff027424 */ /* 0x001fc400078e00ff */
[----:B-1----:R-:W-:-:S03]  /*22440*/  IMAD.SHL.U32 R0, R11, 0x20, RZ ;  /* 0x000000200b007824 */ /* 0x002fc600078e00ff */
[----:B------:R-:W-:Y:S02]  /*22450*/  SEL R2, R2, 0xffffffc0, !P2 ;  /* 0xffffffc002027807 */ /* 0x000fe40005000000 */
[----:B------:R-:W-:-:S03]  /*22460*/  LOP3.LUT R0, R0, 0x60, RZ, 0xc0, !PT ;  /* 0x0000006000007812 */ /* 0x000fc600078ec0ff */
[----:B------:R0:W-:Y:S01]  /*22470*/  STL [R1+0x8], R2 ;  /* 0x0000080201007387 */ /* 0x0001e20000100800 */
[----:B------:R-:W-:Y:S01]  /*22480*/  LOP3.LUT R0, R4, R0, RZ, 0xfc, !PT ;  /* 0x0000000004007212 */ /* 0x000fe200078efcff */
[----:B------:R-:W-:-:S05]  /*22490*/  IMAD.IADD R0, R22, 0x1, R37 ;  /* 0x0000000116007824 */ /* 0x000fca00078e0225 */
[----:B------:R1:W-:Y:S01]  /*224a0*/  STL [R1+0x10], R0 ;  /* 0x0000100001007387 */ /* 0x0003e20000100800 */
[----:B0-----:R-:W-:-:S07]  /*224b0*/  LOP3.LUT R2, R30, 0x80, RZ, 0xfc, !PT ;  /* 0x000000801e027812 */ /* 0x001fce00078efcff */
.L_x_1950:
[----:B------:R-:W-:Y:S05]  /*224c0*/  YIELD ;  /* 0x0000000000007946 */ /* 0x000fea0003800000 */
[----:B------:R-:W-:Y:S01]  /*224d0*/  ULDC.64 UR4, c[0x0][0xa28] ;  /* 0x00028a0000047ab9 */ /* 0x000fe20000000a00 */
[----:B------:R-:W-:Y:S01]  /*224e0*/  IMAD.MOV.U32 R32, RZ, RZ, RZ ;  /* 0x000000ffff207224 */ /* 0x000fe200078e00ff */
[----:B------:R-:W-:Y:S01]  /*224f0*/  ISETP.NE.U32.AND P0, PT, RZ, UR4, PT ;  /* 0x00000004ff007c0c */ /* 0x000fe2000bf05070 */
[----:B0-----:R-:W0:Y:S01]  /*22500*/  LDC.64 R4, c[0x0][0xa00] ;  /* 0x00028000ff047b82 */ /* 0x001e220000000a00 */
[----:B------:R-:W-:Y:S01]  /*22510*/  IMAD.MOV.U32 R8, RZ, RZ, RZ ;  /* 0x000000ffff087224 */ /* 0x000fe200078e00ff */
[----:B------:R-:W-:Y:S01]  /*22520*/  ULDC.64 UR6, c[0x0][0xa10] ;  /* 0x0002840000067ab9 */ /* 0x000fe20000000a00 */
[----:B------:R-:W-:Y:S01]  /*22530*/  ISETP.NE.AND.EX P0, PT, RZ, UR5, PT, P0 ;  /* 0x00000005ff007c0c */ /* 0x000fe2000bf05300 */
[----:B------:R-:W-:-:S12]  /*22540*/  ULDC.64 UR4, c[0x0][0xa18] ;  /* 0x0002860000047ab9 */ /* 0x000fd80000000a00 */
[----:B--2---:R-:W2:Y:S02]  /*22550*/  @P0 LDC.64 R2, c[0x0][0xa28] ;  /* 0x00028a00ff020b82 */ /* 0x004ea40000000a00 */
[----:B--2---:R-:W-:-:S05]  /*22560*/  @P0 IMAD.WIDE R2, R19, 0x4, R2 ;  /* 0x0000000413020825 */ /* 0x004fca00078e0202 */
[----:B------:R2:W5:Y:S01]  /*22570*/  @P0 LDG.E R32, desc[UR42][R2.64] ;  /* 0x0000002a02200981 */ /* 0x000562000c1e1900 */
[----:B------:R-:W-:Y:S01]  /*22580*/  ISETP.NE.U32.AND P0, PT, RZ, UR4, PT ;  /* 0x00000004ff007c0c */ /* 0x000fe2000bf05070 */
[----:B0-----:R-:W-:Y:S01]  /*22590*/  IMAD.WIDE R4, R19, 0x4, R4 ;  /* 0x0000000413047825 */ /* 0x001fe200078e0204 */
[----:B------:R-:W-:Y:S02]  /*225a0*/  ISETP.NE.U32.AND P1, PT, RZ, UR6, PT ;  /* 0x00000006ff007c0c */ /* 0x000fe4000bf25070 */
[----:B------:R-:W-:Y:S01]  /*225b0*/  ISETP.NE.AND.EX P2, PT, RZ, UR5, PT, P0 ;  /* 0x00000005ff007c0c */ /* 0x000fe2000bf45300 */
[----:B------:R-:W-:Y:S01]  /*225c0*/  ULDC.64 UR4, c[0x0][0xa00] ;  /* 0x0002800000047ab9 */ /* 0x000fe20000000a00 */
[----:B------:R-:W-:Y:S01]  /*225d0*/  ISETP.NE.AND.EX P1, PT, RZ, UR7, PT, P1 ;  /* 0x00000007ff007c0c */ /* 0x000fe2000bf25310 */
[----:B-1----:R-:W-:Y:S01]  /*225e0*/  IMAD.MOV.U32 R0, RZ, RZ, RZ ;  /* 0x000000ffff007224 */ /* 0x002fe200078e00ff */
[----:B------:R-:W-:Y:S01]  /*225f0*/  ISETP.NE.U32.AND P0, PT, RZ, UR4, PT ;  /* 0x00000004ff007c0c */ /* 0x000fe2000bf05070 */
[----:B--2---:R-:W0:Y:S03]  /*22600*/  LDC.64 R2, c[0x0][0xa10] ;  /* 0x00028400ff027b82 */ /* 0x004e260000000a00 */
[----:B------:R-:W-:-:S05]  /*22610*/  ISETP.NE.AND.EX P0, PT, RZ, UR5, PT, P0 ;  /* 0x00000005ff007c0c */ /* 0x000fca000bf05300 */
[----:B------:R-:W1:Y:S08]  /*22620*/  @P2 LDC.64 R6, c[0x0][0xa18] ;  /* 0x00028600ff062b82 */ /* 0x000e700000000a00 */
[----:B------:R-:W2:Y:S01]  /*22630*/  @P0 LDG.E R8, desc[UR42][R4.64] ;  /* 0x0000002a04080981 */ /* 0x000ea2000c1e1900 */
[----:B0-----:R-:W-:-:S05]  /*22640*/  IMAD.WIDE R2, R19, 0x4, R2 ;  /* 0x0000000413027825 */ /* 0x001fca00078e0202 */
[----:B------:R-:W5:Y:S01]  /*22650*/  @P1 LDG.E R0, desc[UR42][R2.64] ;  /* 0x0000002a02001981 */ /* 0x000f62000c1e1900 */
[----:B------:R-:W-:Y:S02]  /*22660*/  ULDC UR4, c[0x0][0x288] ;  /* 0x0000a20000047ab9 */ /* 0x000fe40000000800 */
[----:B------:R-:W-:Y:S01]  /*22670*/  IMAD.U32 R34, RZ, RZ, UR4 ;  /* 0x00000004ff227e24 */ /* 0x000fe2000f8e00ff */
[----:B------:R-:W-:Y:S02]  /*22680*/  ULDC.64 UR4, c[0x0][0x418] ;  /* 0x0001060000047ab9 */ /* 0x000fe40000000a00 */
[----:B------:R-:W-:-:S03]  /*22690*/  UISETP.NE.U32.AND UP0, UPT, UR4, URZ, UPT ;  /* 0x0000003f0400728c */ /* 0x000fc6000bf05070 */
[----:B------:R-:W-:Y:S01]  /*226a0*/  ULDC UR4, c[0x0][0x424] ;  /* 0x0001090000047ab9 */ /* 0x000fe20000000800 */
[----:B------:R-:W-:Y:S01]  /*226b0*/  UISETP.NE.AND.EX UP0, UPT, UR5, URZ, UPT, UP0 ;  /* 0x0000003f0500728c */ /* 0x000fe2000bf05300 */
[----:B-1----:R-:W-:Y:S02]  /*226c0*/  @P2 IMAD.WIDE R6, R19, 0x4, R6 ;  /* 0x0000000413062825 */ /* 0x002fe400078e0206 */
[----:B------:R-:W-:Y:S01]  /*226d0*/  ULDC UR5, c[0x0][0x2f0] ;  /* 0x0000bc0000057ab9 */ /* 0x000fe20000000800 */
[----:B------:R-:W-:Y:S02]  /*226e0*/  USEL UR4, UR4, 0x1, UP0 ;  /* 0x0000000104047887 */ /* 0x000fe40008000000 */
[----:B------:R0:W5:Y:S02]  /*226f0*/  @P2 LDG.E R34, desc[UR42][R6.64] ;  /* 0x0000002a06222981 */ /* 0x000164000c1e1900 */
[----:B------:R-:W-:-:S03]  /*22700*/  UIMAD UR4, UR4, UR5, URZ ;  /* 0x00000005040472a4 */ /* 0x000fc6000f8e023f */
[----:B------:R-:W-:-:S03]  /*22710*/  ULDC UR5, c[0x0][0x348] ;  /* 0x0000d20000057ab9 */ /* 0x000fc60000000800 */
[----:B------:R-:W-:Y:S02]  /*22720*/  IMAD.U32 R9, RZ, RZ, UR4 ;  /* 0x00000004ff097e24 */ /* 0x000fe4000f8e00ff */
[----:B0-----:R-:W-:Y:S01]  /*22730*/  IMAD.U32 R6, RZ, RZ, UR5 ;  /* 0x00000005ff067e24 */ /* 0x001fe2000f8e00ff */
[----:B--2---:R0:W-:Y:S01]  /*22740*/  STL [R1+0x14], R8 ;  /* 0x0000140801007387 */ /* 0x0041e20000100800 */
[----:B---3--:R-:W-:Y:S05]  /*22750*/  @P2 BRA `(.L_x_1817) ;  /* 0x0000000000102947 */ /* 0x008fea0003800000 */
[----:B------:R-:W-:Y:S05]  /*22760*/  @!P0 BRA `(.L_x_1817) ;  /* 0x00000000000c8947 */ /* 0x000fea0003800000 */
[----:B-----5:R-:W2:Y:S04]  /*22770*/  LDG.E R34, desc[UR42][R4.64] ;  /* 0x0000002a04227981 */ /* 0x020ea8000c1e1900 */
[----:B------:R-:W2:Y:S02]  /*22780*/  LDG.E R7, desc[UR42][R4.64+0x4] ;  /* 0x0000042a04077981 */ /* 0x000ea4000c1e1900 */
[----:B--2---:R-:W-:-:S07]  /*22790*/  IMAD.IADD R34, R7, 0x1, -R34 ;  /* 0x0000000107227824 */ /* 0x004fce00078e0a22 */
.L_x_1817:
[----:B------:R-:W-:Y:S02]  /*227a0*/  ULDC.64 UR4, c[0x0][0xa20] ;  /* 0x0002880000047ab9 */ /* 0x000fe40000000a00 */
[----:B------:R-:W-:-:S04]  /*227b0*/  ISETP.NE.U32.AND P0, PT, RZ, UR4, PT ;  /* 0x00000004ff007c0c */ /* 0x000fc8000bf05070 */
[----:B------:R-:W-:-:S13]  /*227c0*/  ISETP.NE.AND.EX P0, PT, RZ, UR5, PT, P0 ;  /* 0x00000005ff007c0c */ /* 0x000fda000bf05300 */
[----:B------:R-:W-:Y:S05]  /*227d0*/  @!P0 BRA `(.L_x_1818) ;  /* 0x0000000000108947 */ /* 0x000fea0003800000 */
[----:B------:R-:W1:Y:S02]  /*227e0*/  LDC.64 R4, c[0x0][0xa20] ;  /* 0x00028800ff047b82 */ /* 0x000e640000000a00 */
[----:B-1----:R-:W-:-:S05]  /*227f0*/  IMAD.WIDE R4, R19, 0x4, R4 ;  /* 0x0000000413047825 */ /* 0x002fca00078e0204 */
[----:B------:R1:W5:Y:S01]  /*22800*/  LDG.E R9, desc[UR42][R4.64] ;  /* 0x0000002a04097981 */ /* 0x000362000c1e1900 */
[----:B------:R-:W-:Y:S05]  /*22810*/  BRA `(.L_x_1819) ;  /* 0x0000000000247947 */ /* 0x000fea0003800000 */
.L_x_1818:
[----:B------:R-:W-:Y:S02]  /*22820*/  ULDC.64 UR4, c[0x0][0xa08] ;  /* 0x0002820000047ab9 */ /* 0x000fe40000000a00 */
[----:B------:R-:W-:-:S04]  /*22830*/  ISETP.NE.U32.AND P0, PT, RZ, UR4, PT ;  /* 0x00000004ff007c0c */ /* 0x000fc8000bf05070 */
[----:B------:R-:W-:-:S13]  /*22840*/  ISETP.NE.AND.EX P0, PT, RZ, UR5, PT, P0 ;  /* 0x00000005ff007c0c */ /* 0x000fda000bf05300 */
[----:B------:R-:W-:Y:S05]  /*22850*/  @!P0 BRA `(.L_x_1819) ;  /* 0x0000000000148947 */ /* 0x000fea0003800000 */
[----:B------:R-:W1:Y:S02]  /*22860*/  LDC.64 R4, c[0x0][0xa08] ;  /* 0x00028200ff047b82 */ /* 0x000e640000000a00 */
[----:B-1----:R-:W-:-:S05]  /*22870*/  IMAD.WIDE R4, R19, 0x4, R4 ;  /* 0x0000000413047825 */ /* 0x002fca00078e0204 */
[----:B------:R-:W2:Y:S04]  /*22880*/  LDG.E R9, desc[UR42][R4.64] ;  /* 0x0000002a04097981 */ /* 0x000ea8000c1e1900 */
[----:B0-----:R-:W2:Y:S02]  /*22890*/  LDG.E R8, desc[UR42][R4.64+0x4] ;  /* 0x0000042a04087981 */ /* 0x001ea4000c1e1900 */
[----:B--2---:R-:W-:-:S07]  /*228a0*/  IMAD.IADD R9, R8, 0x1, -R9 ;  /* 0x0000000108097824 */ /* 0x004fce00078e0a09 */
.L_x_1819:
[----:B-1----:R-:W2:Y:S01]  /*228b0*/  @P1 LDG.E R4, desc[UR42][R2.64] ;  /* 0x0000002a02041981 */ /* 0x002ea2000c1e1900 */
[----:B------:R-:W1:Y:S03]  /*228c0*/  LDC R5, c[0x0][0x448] ;  /* 0x00011200ff057b82 */ /* 0x000e660000000800 */
[----:B------:R-:W2:Y:S01]  /*228d0*/  @P1 LDG.E R11, desc[UR42][R2.64+0x4] ;  /* 0x0000042a020b1981 */ /* 0x000ea2000c1e1900 */
[----:B-----5:R-:W-:Y:S02]  /*228e0*/  IMAD.IADD R9, R9, 0x1, -R32 ;  /* 0x0000000109097824 */ /* 0x020fe400078e0a20 */
[----:B------:R-:W-:-:S04]  /*228f0*/  IMAD.SHL.U32 R17, R17, 0x80, RZ ;  /* 0x0000008011117824 */ /* 0x000fc800078e00ff */
[----:B0-----:R-:W-:Y:S01]  /*22900*/  VIADD R8, R17, 0x7f ;  /* 0x0000007f11087836 */ /* 0x001fe20000000000 */
[----:B-1----:R-:W-:-:S13]  /*22910*/  ISETP.NE.AND P2, PT, R5, 0x1, PT ;  /* 0x000000010500780c */ /* 0x002fda0003f45270 */
[----:B------:R-:W0:Y:S08]  /*22920*/  @P2 LDC R7, c[0x0][0x44c] ;  /* 0x00011300ff072b82 */ /* 0x000e300000000800 */
[----:B------:R-:W1:Y:S01]  /*22930*/  @P2 LDC R5, c[0x0][0x450] ;  /* 0x00011400ff052b82 */ /* 0x000e620000000800 */
[----:B--2---:R-:W-:Y:S02]  /*22940*/  @P1 IMAD.IADD R6, R11, 0x1, -R4 ;  /* 0x000000010b061824 */ /* 0x004fe400078e0a04 */
[----:B0-----:R-:W-:-:S04]  /*22950*/  @P2 IMAD.HI.U32 R4, R8, R7, RZ ;  /* 0x0000000708042227 */ /* 0x001fc800078e00ff */
[----:B------:R-:W-:Y:S01]  /*22960*/  IMAD.IADD R26, R9, 0x1, R6 ;  /* 0x00000001091a7824 */ /* 0x000fe200078e0206 */
[----:B-1----:R-:W-:-:S03]  /*22970*/  @P2 SHF.R.U32.HI R8, RZ, R5, R4 ;  /* 0x00000005ff082219 */ /* 0x002fc60000011604 */
[C---:B------:R-:W-:Y:S01]  /*22980*/  VIADD R10, R26.reuse, 0x7f ;  /* 0x0000007f1a0a7836 */ /* 0x040fe20000000000 */
[----:B------:R-:W-:-:S04]  /*22990*/  IADD3 R7, R26, 0x1, -R34 ;  /* 0x000000011a077810 */ /* 0x000fc80007ffe822 */
[----:B------:R-:W-:Y:S01]  /*229a0*/  SHF.R.S32.HI R3, RZ, 0x1f, R10 ;  /* 0x0000001fff037819 */ /* 0x000fe2000001140a */
[----:B------:R-:W-:-:S03]  /*229b0*/  IMAD.IADD R8, R7, 0x1, R8 ;  /* 0x0000000107087824 */ /* 0x000fc600078e0208 */
[----:B------:R-:W-:Y:S02]  /*229c0*/  LEA.HI R10, R3, R10, RZ, 0x7 ;  /* 0x0000000a030a7211 */ /* 0x000fe400078f38ff */
[----:B------:R-:W0:Y:S02]  /*229d0*/  LDC.64 R2, c[0x0][0x9e0] ;  /* 0x00027800ff027b82 */ /* 0x000e240000000a00 */
[----:B------:R-:W-:Y:S02]  /*229e0*/  SHF.R.S32.HI R10, RZ, 0x7, R10 ;  /* 0x00000007ff0a7819 */ /* 0x000fe4000001140a */
[----:B0-----:R-:W-:Y:S01]  /*229f0*/  ISETP.GE.AND P3, PT, R3, 0x1, PT ;  /* 0x000000010300780c */ /* 0x001fe20003f66270 */
[----:B------:R-:W-:-:S12]  /*22a00*/  IMAD.IADD R2, R8, 0x1, R2 ;  /* 0x0000000108027824 */ /* 0x000fd800078e0202 */
[----:B------:R-:W-:Y:S05]  /*22a10*/  @!P3 BRA `(.L_x_1820) ;  /* 0x000000000048b947 */ /* 0x000fea0003800000 */
        /* <DEDUP_REMOVED lines=11> */
.L_x_1822:
[----:B------:R-:W-:-:S13]  /*22ad0*/  ISETP.NE.AND P0, PT, R3, 0x1, PT ;  /* 0x000000010300780c */ /* 0x000fda0003f05270 */
[----:B------:R-:W0:Y:S02]  /*22ae0*/  @P0 LDC.64 R4, c[0x0][0x9e8] ;  /* 0x00027a00ff040b82 */ /* 0x000e240000000a00 */
[----:B0-----:R-:W-:-:S05]  /*22af0*/  @P0 IMAD.HI.U32 R4, R11, R4, RZ ;  /* 0x000000040b040227 */ /* 0x001fca00078e00ff */
[----:B------:R-:W-:-:S07]  /*22b00*/  @P0 SHF.R.U32.HI R11, RZ, R5, R4 ;  /* 0x00000005ff0b0219 */ /* 0x000fce0000011604 */
.L_x_1823:
[----:B------:R-:W-:Y:S05]  /*22b10*/  BSYNC B0 ;  /* 0x0000000000007941 */ /* 0x000fea0003800000 */
.L_x_1821:
[----:B------:R-:W-:-:S05]  /*22b20*/  IMAD R11, R11, R3, R3 ;  /* 0x000000030b0b7224 */ /* 0x000fca00078e0203 */
[----:B------:R-:W-:-:S07]  /*22b30*/  VIMNMX R2, R2, R11, PT ;  /* 0x0000000b02027248 */ /* 0x000fce0003fe0100 */
.L_x_1820:
[----:B------:R-:W0:Y:S01]  /*22b40*/  @P2 LDC R8, c[0x0][0x44c] ;  /* 0x00011300ff082b82 */ /* 0x000e220000000800 */
[----:B------:R-:W-:Y:S01]  /*22b50*/  IMAD.MOV.U32 R4, RZ, RZ, R17 ;  /* 0x000000ffff047224 */ /* 0x000fe200078e0011 */
[----:B------:R-:W-:-:S06]  /*22b60*/  ULDC UR4, c[0x0][0x9dc] ;  /* 0x0002770000047ab9 */ /* 0x000fcc0000000800 */
[----:B------:R-:W1:Y:S01]  /*22b70*/  @P2 LDC R5, c[0x0][0x450] ;  /* 0x00011400ff052b82 */ /* 0x000e620000000800 */
[----:B0-----:R-:W-:-:S05]  /*22b80*/  @P2 IMAD.HI.U32 R8, R17, R8, RZ ;  /* 0x0000000811082227 */ /* 0x001fca00078e00ff */
[----:B-1----:R-:W-:Y:S01]  /*22b90*/  @P2 SHF.R.U32.HI R4, RZ, R5, R8 ;  /* 0x00000005ff042219 */ /* 0x002fe20000011608 */
[----:B------:R-:W-:-:S04]  /*22ba0*/  IMAD.IADD R8, R26, 0x1, -R34 ;  /* 0x000000011a087824 */ /* 0x000fc800078e0a22 */
        /* <DEDUP_REMOVED lines=13> */
.L_x_1826:
[----:B------:R-:W-:-:S13]  /*22c80*/  ISETP.NE.AND P0, PT, R3, 0x1, PT ;  /* 0x000000010300780c */ /* 0x000fda0003f05270 */
[----:B------:R-:W0:Y:S02]  /*22c90*/  @P0 LDC.64 R4, c[0x0][0x9e8] ;  /* 0x00027a00ff040b82 */ /* 0x000e240000000a00 */
[----:B0-----:R-:W-:-:S05]  /*22ca0*/  @P0 IMAD.HI.U32 R4, R12, R4, RZ ;  /* 0x000000040c040227 */ /* 0x001fca00078e00ff */
[----:B------:R-:W-:-:S07]  /*22cb0*/  @P0 SHF.R.U32.HI R12, RZ, R5, R4 ;  /* 0x00000005ff0c0219 */ /* 0x000fce0000011604 */
.L_x_1827:
[----:B------:R-:W-:Y:S05]  /*22cc0*/  BSYNC B0 ;  /* 0x0000000000007941 */ /* 0x000fea0003800000 */
.L_x_1825:
[----:B------:R-:W-:-:S05]  /*22cd0*/  IMAD R3, R12, R3, RZ ;  /* 0x000000030c037224 */ /* 0x000fca00078e02ff */
[----:B------:R-:W-:-:S07]  /*22ce0*/  VIMNMX R11, R11, R3, !PT ;  /* 0x000000030b0b7248 */ /* 0x000fce0007fe0100 */
.L_x_1824:
[----:B------:R-:W-:Y:S01]  /*22cf0*/  VIADD R2, R2, 0x7f ;  /* 0x0000007f02027836 */ /* 0x000fe20000000000 */
[----:B------:R-:W-:Y:S04]  /*22d00*/  BSSY B0, `(.L_x_1828) ;  /* 0x0000157000007945 */ /* 0x000fe80003800000 */
[----:B------:R-:W-:-:S04]  /*22d10*/  SHF.R.S32.HI R3, RZ, 0x1f, R2 ;  /* 0x0000001fff037819 */ /* 0x000fc80000011402 */
[----:B------:R-:W-:Y:S02]  /*22d20*/  LEA.HI R3, R3, R2, RZ, 0x7 ;  /* 0x0000000203037211 */ /* 0x000fe400078f38ff */
[----:B------:R-:W-:Y:S02]  /*22d30*/  SHF.R.S32.HI R2, RZ, 0x1f, R11 ;  /* 0x0000001fff027819 */ /* 0x000fe4000001140b */
[----:B------:R-:W-:Y:S02]  /*22d40*/  SHF.R.S32.HI R3, RZ, 0x7, R3 ;  /* 0x00000007ff037819 */ /* 0x000fe40000011403 */
[----:B------:R-:W-:Y:S02]  /*22d50*/  LEA.HI R2, R2, R11, RZ, 0x7 ;  /* 0x0000000b02027211 */ /* 0x000fe400078f38ff */
[----:B------:R-:W-:Y:S02]  /*22d60*/  VIMNMX R3, R10, R3, PT ;  /* 0x000000030a037248 */ /* 0x000fe40003fe0100 */
[----:B------:R-:W-:-:S03]  /*22d70*/  SHF.R.S32.HI R2, RZ, 0x7, R2 ;  /* 0x00000007ff027819 */ /* 0x000fc60000011402 */
[----:B------:R-:W-:Y:S01]  /*22d80*/  IMAD R3, R3, 0x80, -R9 ;  /* 0x0000008003037824 */ /* 0x000fe200078e0a09 */
[----:B------:R-:W-:-:S04]  /*22d90*/  VIMNMX R2, RZ, R2, !PT ;  /* 0x00000002ff027248 */ /* 0x000fc80007fe0100 */
[----:B------:R-:W-:Y:S01]  /*22da0*/  VIMNMX R3, R3, R6, PT ;  /* 0x0000000603037248 */ /* 0x000fe20003fe0100 */
[----:B------:R-:W-:-:S05]  /*22db0*/  IMAD R2, R2, 0x80, -R9 ;  /* 0x0000008002027824 */ /* 0x000fca00078e0a09 */
[----:B------:R-:W-:-:S04]  /*22dc0*/  VIMNMX R5, RZ, R2, !PT ;  /* 0x00000002ff057248 */ /* 0x000fc80007fe0100 */
[----:B------:R-:W-:Y:S02]  /*22dd0*/  ISETP.GT.AND P0, PT, R3, R5, PT ;  /* 0x000000050300720c */ /* 0x000fe40003f04270 */
[----:B------:R-:W-:-:S11]  /*22de0*/  SHF.R.U32.HI R5, RZ, 0x7, R5 ;  /* 0x00000007ff057819 */ /* 0x000fd60000011605 */
[----:B------:R-:W-:-:S05]  /*22df0*/  @P0 VIADD R2, R3, 0x7f ;  /* 0x0000007f03020836 */ /* 0x000fca0000000000 */
[----:B------:R-:W-:-:S04]  /*22e00*/  @P0 SHF.R.S32.HI R3, RZ, 0x1f, R2 ;  /* 0x0000001fff030819 */ /* 0x000fc80000011402 */
[----:B------:R-:W-:Y:S01]  /*22e10*/  @P0 LEA.HI R3, R3, R2, RZ, 0x7 ;  /* 0x0000000203030211 */ /* 0x000fe200078f38ff */
[----:B------:R-:W-:-:S03]  /*22e20*/  IMAD.MOV.U32 R2, RZ, RZ, R5 ;  /* 0x000000ffff027224 */ /* 0x000fc600078e0005 */
[----:B------:R-:W-:Y:S02]  /*22e30*/  @P0 SHF.R.S32.HI R2, RZ, 0x7, R3 ;  /* 0x00000007ff020819 */ /* 0x000fe40000011403 */
[----:B------:R-:W-:Y:S02]  /*22e40*/  PLOP3.LUT P0, PT, PT, PT, PT, 0x80, 0x0 ;  /* 0x000000000000781c */ /* 0x000fe40003f0f070 */
[----:B------:R-:W-:-:S13]  /*22e50*/  ISETP.GT.AND P2, PT, R2, R5, PT ;  /* 0x000000050200720c */ /* 0x000fda0003f44270 */
[----:B------:R-:W-:Y:S05]  /*22e60*/  @!P2 BRA `(.L_x_1829) ;  /* 0x000000140000a947 */ /* 0x000fea0003800000 */
[----:B------:R-:W-:Y:S01]  /*22e70*/  UMOV UR4, 0xffffffff ;  /* 0xffffffff00047882 */ /* 0x000fe20000000000 */
[----:B------:R-:W-:Y:S02]  /*22e80*/  SEL R4, R19, RZ, !P1 ;  /* 0x000000ff13047207 */ /* 0x000fe40004800000 */
[----:B------:R-:W-:Y:S05]  /*22e90*/  BRA.DIV UR4, `(.L_x_1830) ;  /* 0x0000008e04a47947 */ /* 0x000fea000b800000 */
[----:B------:R-:W0:Y:S02]  /*22ea0*/  S2R R3, SR_TID.X ;  /* 0x0000000000037919 */ /* 0x000e240000002100 */
[----:B0-----:R-:W-:-:S04]  /*22eb0*/  SHF.R.U32.HI R3, RZ, 0x5, R3 ;  /* 0x00000005ff037819 */ /* 0x001fc80000011603 */
[----:B------:R-:W-:-:S05]  /*22ec0*/  LOP3.LUT R3, R3, 0x3, RZ, 0xc0, !PT ;  /* 0x0000000303037812 */ /* 0x000fca00078ec0ff */
[----:B------:R0:W1:Y:S02]  /*22ed0*/  SHFL.IDX PT, R14, R3, RZ, 0x1f ;  /* 0x00001fff030e7589 */ /* 0x00006400000e0000 */
.L_x_2065:
[----:B-1----:R-:W-:Y:S02]  /*22ee0*/  ISETP.NE.AND P0, PT, R14, RZ, PT ;  /* 0x000000ff0e00720c */ /* 0x002fe40003f05270 */
[----:B------:R-:W-:-:S11]  /*22ef0*/  PLOP3.LUT P6, PT, PT, PT, PT, 0x8, 0x0 ;  /* 0x000000000000781c */ /* 0x000fd60003fce170 */
[----:B------:R-:W-:Y:S05]  /*22f00*/  @P0 BRA `(.L_x_1831) ;  /* 0x00000000000c0947 */ /* 0x000fea0003800000 */
[----:B------:R-:W-:-:S03]  /*22f10*/  UMOV UR4, 0xffffffff ;  /* 0xffffffff00047882 */ /* 0x000fc60000000000 */
[----:B------:R-:W-:Y:S05]  /*22f20*/  BRA.DIV UR4, `(.L_x_1832) ;  /* 0x0000008e04b47947 */ /* 0x000fea000b800000 */
[----:B------:R-:W-:-:S13]  /*22f30*/  ELECT P6, URZ, PT ;  /* 0x00000000003f782f */ /* 0x000fda00038c0000 */
.L_x_1831:
[----:B0-----:R-:W2:Y:S01]  /*22f40*/  LDL R3, [R1+0x28] ;  /* 0x0000280001037983 */ /* 0x001ea20000100800 */
[----:B------:R-:W-:Y:S01]  /*22f50*/  BSSY B1, `(.L_x_1833) ;  /* 0x0000008000017945 */ /* 0x000fe20003800000 */
[----:B--2---:R-:W-:-:S05]  /*22f60*/  VIADD R3, R3, 0x1 ;  /* 0x0000000103037836 */ /* 0x004fca0000000000 */
[----:B------:R-:W-:-:S04]  /*22f70*/  LEA.HI R6, R3, R3, RZ, 0x1 ;  /* 0x0000000303067211 */ /* 0x000fc800078f08ff */
[----:B------:R-:W-:-:S05]  /*22f80*/  LOP3.LUT R6, R6, 0xfffffffe, RZ, 0xc0, !PT ;  /* 0xfffffffe06067812 */ /* 0x000fca00078ec0ff */
[----:B------:R-:W-:-:S05]  /*22f90*/  IMAD.IADD R3, R3, 0x1, -R6 ;  /* 0x0000000103037824 */ /* 0x000fca00078e0a06 */
[----:B------:R-:W-:-:S04]  /*22fa0*/  SHF.L.U32 R3, R3, 0x1f, RZ ;  /* 0x0000001f03037819 */ /* 0x000fc800000006ff */
[----:B------:R-:W0:Y:S02]  /*22fb0*/  SYNCS.PHASECHK.TRANS64.TRYWAIT P0, [R22+URZ+0x2a820], R3 ;  /* 0x02a82003160075a7 */ /* 0x000e24000800017f */
[----:B0-----:R-:W-:Y:S05]  /*22fc0*/  @!P0 BRA `(.L_x_1834) ;  /* 0x0000008c00ac8947 */ /* 0x001fea0003800000 */
.L_x_2068:
[----:B------:R-:W-:Y:S05]  /*22fd0*/  BSYNC B1 ;  /* 0x0000000000017941 */ /* 0x000fea0003800000 */
.L_x_1833:
[----:B------:R-:W-:Y:S04]  /*22fe0*/  BSSY B1, `(.L_x_1835) ;  /* 0x000008b000017945 */ /* 0x000fe80003800000 */
[----:B------:R-:W-:Y:S05]  /*22ff0*/  @!P6 BRA `(.L_x_1836) ;  /* 0x000000080024e947 */ /* 0x000fea0003800000 */
[----:B------:R-:W-:Y:S01]  /*23000*/  IMAD R12, R24, 0x8, R22 ;  /* 0x00000008180c7824 */ /* 0x000fe200078e0216 */
[----:B------:R-:W-:Y:S01]  /*23010*/  SHF.L.U32 R11, R27, 0x1f, RZ ;  /* 0x0000001f1b0b7819 */ /* 0x000fe200000006ff */
[----:B------:R-:W1:Y:S01]  /*23020*/  S2R R6, SR_TID.X ;  /* 0x0000000000067919 */ /* 0x000e620000002100 */
[----:B------:R-:W-:Y:S02]  /*23030*/  BSSY B2, `(.L_x_1837) ;  /* 0x0000005000027945 */ /* 0x000fe40003800000 */
[----:B------:R-:W2:Y:S01]  /*23040*/  SYNCS.PHASECHK.TRANS64.TRYWAIT P0, [R12+URZ+0x2a8a0], R11 ;  /* 0x02a8a00b0c0075a7 */ /* 0x000ea2000800017f */
[----:B-1----:R-:W-:-:S04]  /*23050*/  LOP3.LUT R6, R6, 0x7f, RZ, 0xc0, !PT ;  /* 0x0000007f06067812 */ /* 0x002fc800078ec0ff */
[----:B------:R-:W-:Y:S01]  /*23060*/  ISETP.NE.AND P1, PT, R6, RZ, PT ;  /* 0x000000ff0600720c */ /* 0x000fe20003f25270 */
[----:B--2---:R-:W-:-:S12]  /*23070*/  @!P0 BRA `(.L_x_1838) ;  /* 0x0000008c00948947 */ /* 0x004fd80003800000 */
.L_x_2069:
[----:B------:R-:W-:Y:S05]  /*23080*/  BSYNC B2 ;  /* 0x0000000000027941 */ /* 0x000fea0003800000 */
.L_x_1837:
[----:B------:R-:W-:Y:S04]  /*23090*/  BSSY B2, `(.L_x_1839) ;  /* 0x0000009000027945 */ /* 0x000fe80003800000 */
[----:B------:R-:W-:Y:S05]  /*230a0*/  @P1 BRA `(.L_x_1840) ;  /* 0x00000000001c1947 */ /* 0x000fea0003800000 */
[----:B0-----:R-:W0:Y:S02]  /*230b0*/  S2R R3, SR_TID.X ;  /* 0x0000000000037919 */ /* 0x001e240000002100 */
[----:B0-----:R-:W-:Y:S01]  /*230c0*/  LOP3.LUT R6, R3, 0x1f, RZ, 0xc0, !PT ;  /* 0x0000001f03067812 */ /* 0x001fe200078ec0ff */
[----:B------:R-:W-:-:S03]  /*230d0*/  IMAD.MOV.U32 R3, RZ, RZ, 0x6000 ;  /* 0x00006000ff037424 */ /* 0x000fc600078e00ff */
[----:B------:R-:W-:Y:S01]  /*230e0*/  ISETP.NE.AND P0, PT, R6, RZ, PT ;  /* 0x000000ff0600720c */ /* 0x000fe20003f05270 */
[----:B------:R2:W-:-:S12]  /*230f0*/  SYNCS.ARRIVE.TRANS64 RZ, [R12+URZ+0x2a890], R3 ;  /* 0x02a890030cff79a7 */ /* 0x0005d8000800003f */
[----:B--2---:R-:W-:Y:S05]  /*23100*/  @!P0 BRA `(.L_x_1840) ;  /* 0x0000000000048947 */ /* 0x004fea0003800000 */
[----:B------:R-:W-:Y:S01]  /*23110*/  BPT.TRAP 0x1 ;  /* 0x000000040000795c */ /* 0x000fe20000300000 */
.L_x_1840:
[----:B------:R-:W-:Y:S05]  /*23120*/  BSYNC B2 ;  /* 0x0000000000027941 */ /* 0x000fea0003800000 */
.L_x_1839:
[----:B------:R-:W-:Y:S01]  /*23130*/  IMAD.MOV.U32 R28, RZ, RZ, RZ ;  /* 0x000000ffff1c7224 */ /* 0x000fe200078e00ff */
[----:B------:R-:W-:Y:S01]  /*23140*/  UIADD3 UR4, UP0, UR40, 0x570, URZ ;  /* 0x0000057028047890 */ /* 0x000fe2000ff1e03f */
[----:B------:R-:W-:Y:S01]  /*23150*/  IMAD R6, R2, 0x80, R0 ;  /* 0x0000008002067824 */ /* 0x000fe200078e0200 */
[----:B------:R-:W-:Y:S01]  /*23160*/  PLOP3.LUT P0, PT, PT, PT, PT, 0x80, 0x0 ;  /* 0x000000000000781c */ /* 0x000fe20003f0f070 */
[----:B------:R-:W-:Y:S01]  /*23170*/  IMAD R9, R24, 0x6000, R22 ;  /* 0x0000600018097824 */ /* 0x000fe200078e0216 */
[----:B------:R-:W-:Y:S01]  /*23180*/  R2UR UR10, R28 ;  /* 0x000000001c0a72ca */ /* 0x000fe200000e0000 */
[----:B------:R-:W-:Y:S01]  /*23190*/  VIADD R6, R6, 0xffffff80 ;  /* 0xffffff8006067836 */ /* 0x000fe20000000000 */
[----:B------:R-:W-:Y:S01]  /*231a0*/  UIADD3.X UR5, URZ, UR41, URZ, UP0, !UPT ;  /* 0x000000293f057290 */ /* 0x000fe200087fe43f */
[----:B0-----:R-:W-:Y:S01]  /*231b0*/  VIADD R3, R12, 0x2a890 ;  /* 0x0002a8900c037836 */ /* 0x001fe20000000000 */
[----:B------:R-:W-:Y:S01]  /*231c0*/  UMOV UR6, 0x0 ;  /* 0x0000000000067882 */ /* 0x000fe20000000000 */
[----:B------:R-:W-:Y:S01]  /*231d0*/  VIADD R13, R9, 0x1e400 ;  /* 0x0001e400090d7836 */ /* 0x000fe20000000000 */
[----:B------:R-:W-:-:S09]  /*231e0*/  UMOV UR7, 0x12f00000 ;  /* 0x12f0000000077882 */ /* 0x000fd20000000000 */
.L_x_1841:
        /* <DEDUP_REMOVED lines=16> */
.L_x_1842:
        /* <DEDUP_REMOVED lines=16> */
.L_x_1843:
        /* <DEDUP_REMOVED lines=13> */
.L_x_2070:
[----:B------:R-:W-:Y:S05]  /*234c0*/  BSYNC B2 ;  /* 0x0000000000027941 */ /* 0x000fea0003800000 */
.L_x_1844:
        /* <DEDUP_REMOVED lines=11> */
.L_x_1847:
[----:B------:R-:W-:Y:S05]  /*23580*/  BSYNC B2 ;  /* 0x0000000000027941 */ /* 0x000fea0003800000 */
.L_x_1846:
[----:B------:R-:W-:Y:S01]  /*23590*/  R2UR UR10, R28 ;  /* 0x000000001c0a72ca */ /* 0x000fe200000e0000 */
[----:B------:R-:W-:Y:S01]  /*235a0*/  UIADD3 UR4, UP0, UR40, 0x670, URZ ;  /* 0x0000067028047890 */ /* 0x000fe2000ff1e03f */
[----:B------:R-:W-:Y:S01]  /*235b0*/  R2UR UR6, R14 ;  /* 0x000000000e0672ca */ /* 0x000fe200000e0000 */
[----:B01----:R-:W-:Y:S01]  /*235c0*/  VIADD R12, R12, 0x2a8b0 ;  /* 0x0002a8b00c0c7836 */ /* 0x003fe20000000000 */
[----:B------:R-:W-:Y:S01]  /*235d0*/  R2UR UR7, R15 ;  /* 0x000000000f0772ca */ /* 0x000fe200000e0000 */
[----:B------:R-:W-:Y:S01]  /*235e0*/  VIADD R3, R9, 0xc400 ;  /* 0x0000c40009037836 */ /* 0x000fe20000000000 */
[----:B------:R-:W-:Y:S01]  /*235f0*/  PLOP3.LUT P0, PT, PT, PT, PT, 0x80, 0x0 ;  /* 0x000000000000781c */ /* 0x000fe20003f0f070 */
[----:B------:R-:W-:-:S12]  /*23600*/  UIADD3.X UR5, URZ, UR41, URZ, UP0, !UPT ;  /* 0x000000293f057290 */ /* 0x000fd800087fe43f */
.L_x_1848:
        /* <DEDUP_REMOVED lines=15> */
.L_x_1849:
        /* <DEDUP_REMOVED lines=15> */
.L_x_1850:
        /* <DEDUP_REMOVED lines=10> */
.L_x_1836:
[----:B------:R-:W-:Y:S05]  /*23890*/  BSYNC B1 ;  /* 0x0000000000017941 */ /* 0x000fea0003800000 */
.L_x_1835:
[----:B------:R-:W-:Y:S01]  /*238a0*/  VIADD R9, R2, 0xfffffffe ;  /* 0xfffffffe02097836 */ /* 0x000fe20000000000 */
[----:B------:R-:W-:Y:S01]  /*238b0*/  PLOP3.LUT P0, PT, PT, PT, PT, 0x8, 0x0 ;  /* 0x000000000000781c */ /* 0x000fe20003f0e170 */
[----:B------:R-:W-:-:S03]  /*238c0*/  VIADD R24, R24, 0x1 ;  /* 0x0000000118187836 */ /* 0x000fc60000000000 */
[----:B------:R-:W-:Y:S02]  /*238d0*/  ISETP.GE.AND P2, PT, R9, R5, PT ;  /* 0x000000050900720c */ /* 0x000fe40003f46270 */
[----:B------:R-:W-:-:S04]  /*238e0*/  ISETP.NE.AND P1, PT, R24, 0x2, PT ;  /* 0x000000021800780c */ /* 0x000fc80003f25270 */
[----:B------:R-:W-:Y:S02]  /*238f0*/  SEL R2, RZ, 0x1, P1 ;  /* 0x00000001ff027807 */ /* 0x000fe40000800000 */
[----:B------:R-:W-:Y:S02]  /*23900*/  SEL R24, R24, RZ, P1 ;  /* 0x000000ff18187207 */ /* 0x000fe40000800000 */
[----:B------:R-:W-:-:S03]  /*23910*/  LOP3.LUT R27, R27, R2, RZ, 0x3c, !PT ;  /* 0x000000021b1b7212 */ /* 0x000fc600078e3cff */
[----:B------:R-:W-:Y:S05]  /*23920*/  @!P2 BRA `(.L_x_1829) ;  /* 0x000000080050a947 */ /* 0x000fea0003800000 */
.L_x_1867:
[----:B------:R-:W-:Y:S05]  /*23930*/  YIELD ;  /* 0x0000000000007946 */ /* 0x000fea0003800000 */
[----:B------:R-:W-:Y:S04]  /*23940*/  BSSY B1, `(.L_x_1851) ;  /* 0x000008a000017945 */ /* 0x000fe80003800000 */
[----:B------:R-:W-:Y:S05]  /*23950*/  @!P6 BRA `(.L_x_1852) ;  /* 0x000000080020e947 */ /* 0x000fea0003800000 */
[----:B------:R-:W-:Y:S01]  /*23960*/  IMAD R6, R24, 0x8, R22 ;  /* 0x0000000818067824 */ /* 0x000fe200078e0216 */
[----:B0-----:R-:W-:Y:S01]  /*23970*/  SHF.L.U32 R3, R27, 0x1f, RZ ;  /* 0x0000001f1b037819 */ /* 0x001fe200000006ff */
[----:B------:R-:W0:Y:S01]  /*23980*/  S2R R2, SR_TID.X ;  /* 0x0000000000027919 */ /* 0x000e220000002100 */
[----:B------:R-:W-:Y:S02]  /*23990*/  BSSY B2, `(.L_x_1853) ;  /* 0x0000005000027945 */ /* 0x000fe40003800000 */
[----:B------:R-:W1:Y:S01]  /*239a0*/  SYNCS.PHASECHK.TRANS64.TRYWAIT P1, [R6+URZ+0x2a8a0], R3 ;  /* 0x02a8a003060075a7 */ /* 0x000e62000802017f */
[----:B0-----:R-:W-:-:S04]  /*239b0*/  LOP3.LUT R2, R2, 0x7f, RZ, 0xc0, !PT ;  /* 0x0000007f02027812 */ /* 0x001fc800078ec0ff */
[----:B------:R-:W-:Y:S01]  /*239c0*/  ISETP.NE.AND P2, PT, R2, RZ, PT ;  /* 0x000000ff0200720c */ /* 0x000fe20003f45270 */
[----:B-1----:R-:W-:-:S12]  /*239d0*/  @!P1 BRA `(.L_x_1854) ;  /* 0x0000008400649947 */ /* 0x002fd80003800000 */
.L_x_2071:
[----:B------:R-:W-:Y:S05]  /*239e0*/  BSYNC B2 ;  /* 0x0000000000027941 */ /* 0x000fea0003800000 */
.L_x_1853:
[----:B------:R-:W-:Y:S04]  /*239f0*/  BSSY B2, `(.L_x_1855) ;  /* 0x0000009000027945 */ /* 0x000fe80003800000 */
[----:B------:R-:W-:Y:S05]  /*23a00*/  @P2 BRA `(.L_x_1856) ;  /* 0x00000000001c2947 */ /* 0x000fea0003800000 */
[----:B------:R-:W1:Y:S02]  /*23a10*/  S2R R2, SR_TID.X ;  /* 0x0000000000027919 */ /* 0x000e640000002100 */
[----:B-1----:R-:W-:Y:S01]  /*23a20*/  LOP3.LUT R11, R2, 0x1f, RZ, 0xc0, !PT ;  /* 0x0000001f020b7812 */ /* 0x002fe200078ec0ff */
[----:B------:R-:W-:-:S03]  /*23a30*/  IMAD.MOV.U32 R2, RZ, RZ, 0x6000 ;  /* 0x00006000ff027424 */ /* 0x000fc600078e00ff */
[----:B------:R-:W-:Y:S01]  /*23a40*/  ISETP.NE.AND P1, PT, R11, RZ, PT ;  /* 0x000000ff0b00720c */ /* 0x000fe20003f25270 */
[----:B------:R1:W-:-:S12]  /*23a50*/  SYNCS.ARRIVE.TRANS64 RZ, [R6+URZ+0x2a890], R2 ;  /* 0x02a8900206ff79a7 */ /* 0x0003d8000800003f */
[----:B-1----:R-:W-:Y:S05]  /*23a60*/  @!P1 BRA `(.L_x_1856) ;  /* 0x0000000000049947 */ /* 0x002fea0003800000 */
[----:B------:R-:W-:Y:S01]  /*23a70*/  BPT.TRAP 0x1 ;  /* 0x000000040000795c */ /* 0x000fe20000300000 */
.L_x_1856:
[----:B------:R-:W-:Y:S05]  /*23a80*/  BSYNC B2 ;  /* 0x0000000000027941 */ /* 0x000fea0003800000 */
.L_x_1855:
        /* <DEDUP_REMOVED lines=8> */
[----:B------:R-:W-:Y:S01]  /*23b10*/  VIADD R13, R11, 0x1e400 ;  /* 0x0001e4000b0d7836 */ /* 0x000fe20000000000 */
[----:B------:R-:W-:Y:S01]  /*23b20*/  UMOV UR6, 0x0 ;  /* 0x0000000000067882 */ /* 0x000fe20000000000 */
[----:B------:R-:W-:-:S10]  /*23b30*/  UMOV UR7, 0x12f00000 ;  /* 0x12f0000000077882 */ /* 0x000fd40000000000 */
.L_x_1857:
        /* <DEDUP_REMOVED lines=16> */
.L_x_1858:
        /* <DEDUP_REMOVED lines=16> */
.L_x_1859:
        /* <DEDUP_REMOVED lines=13> */
.L_x_2072:
[----:B------:R-:W-:Y:S05]  /*23e10*/  BSYNC B2 ;  /* 0x0000000000027941 */ /* 0x000fea0003800000 */
.L_x_1860:
[----:B------:R-:W-:Y:S01]  /*23e20*/  BSSY B2, `(.L_x_1862) ;  /* 0x000000b000027945 */ /* 0x000fe20003800000 */
[----:B------:R-:W-:Y:S02]  /*23e30*/  IMAD.MOV.U32 R2, RZ, RZ, 0x0 ;  /* 0x00000000ff027424 */ /* 0x000fe400078e00ff */
[----:B01----:R-:W-:Y:S01]  /*23e40*/  IMAD.MOV.U32 R3, RZ, RZ, 0x12f00000 ;  /* 0x12f00000ff037424 */ /* 0x003fe200078e00ff */
[----:B------:R-:W-:Y:S06]  /*23e50*/  @P2 BRA `(.L_x_1863) ;  /* 0x00000000001c2947 */ /* 0x000fec0003800000 */
[----:B------:R-:W0:Y:S02]  /*23e60*/  S2R R13, SR_TID.X ;  /* 0x00000000000d7919 */ /* 0x000e240000002100 */
[----:B0-----:R-:W-:Y:S01]  /*23e70*/  LOP3.LUT R21, R13, 0x1f, RZ, 0xc0, !PT ;  /* 0x0000001f0d157812 */ /* 0x001fe200078ec0ff */
[----:B------:R-:W-:-:S03]  /*23e80*/  IMAD.MOV.U32 R13, RZ, RZ, 0x6000 ;  /* 0x00006000ff0d7424 */ /* 0x000fc600078e00ff */
[----:B------:R-:W-:Y:S01]  /*23e90*/  ISETP.NE.AND P1, PT, R21, RZ, PT ;  /* 0x000000ff1500720c */ /* 0x000fe20003f25270 */
[----:B------:R0:W-:-:S12]  /*23ea0*/  SYNCS.ARRIVE.TRANS64 RZ, [R6+URZ+0x2a8b0], R13 ;  /* 0x02a8b00d06ff79a7 */ /* 0x0001d8000800003f */
[----:B0-----:R-:W-:Y:S05]  /*23eb0*/  @!P1 BRA `(.L_x_1863) ;  /* 0x0000000000049947 */ /* 0x001fea0003800000 */
[----:B------:R-:W-:Y:S01]  /*23ec0*/  BPT.TRAP 0x1 ;  /* 0x000000040000795c */ /* 0x000fe20000300000 */
.L_x_1863:
[----:B------:R-:W-:Y:S05]  /*23ed0*/  BSYNC B2 ;  /* 0x0000000000027941 */ /* 0x000fea0003800000 */
.L_x_1862:
        /* <DEDUP_REMOVED lines=8> */
.L_x_1864:
        /* <DEDUP_REMOVED lines=15> */
.L_x_1865:
        /* <DEDUP_REMOVED lines=15> */
.L_x_1866:
        /* <DEDUP_REMOVED lines=10> */
.L_x_1852:
[----:B------:R-:W-:Y:S05]  /*241e0*/  BSYNC B1 ;  /* 0x0000000000017941 */ /* 0x000fea0003800000 */
.L_x_1851:
[C---:B------:R-:W-:Y:S01]  /*241f0*/  ISETP.GT.AND P2, PT, R9.reuse, R5, PT ;  /* 0x000000050900720c */ /* 0x040fe20003f44270 */
[----:B------:R-:W-:Y:S02]  /*24200*/  VIADD R24, R24, 0x1 ;  /* 0x0000000118187836 */ /* 0x000fe40000000000 */
[----:B------:R-:W-:-:S03]  /*24210*/  VIADD R9, R9, 0xffffffff ;  /* 0xffffffff09097836 */ /* 0x000fc60000000000 */
[----:B------:R-:W-:-:S04]  /*24220*/  ISETP.NE.AND P1, PT, R24, 0x2, PT ;  /* 0x000000021800780c */ /* 0x000fc80003f25270 */
[----:B------:R-:W-:Y:S02]  /*24230*/  SEL R2, RZ, 0x1, P1 ;  /* 0x00000001ff027807 */ /* 0x000fe40000800000 */
[----:B------:R-:W-:Y:S02]  /*24240*/  SEL R24, R24, RZ, P1 ;  /* 0x000000ff18187207 */ /* 0x000fe40000800000 */
[----:B------:R-:W-:Y:S01]  /*24250*/  LOP3.LUT R27, R27, R2, RZ, 0x3c, !PT ;  /* 0x000000021b1b7212 */ /* 0x000fe200078e3cff */
[----:B------:R-:W-:Y:S06]  /*24260*/  @P2 BRA `(.L_x_1867) ;  /* 0xfffffff400b02947 */ /* 0x000fec000383ffff */
.L_x_1829:
[----:B------:R-:W-:Y:S05]  /*24270*/  BSYNC B0 ;  /* 0x0000000000007941 */ /* 0x000fea0003800000 */
.L_x_1828:
[----:B------:R-:W1:Y:S01]  /*24280*/  LDC R0, c[0x0][0x448] ;  /* 0x00011200ff007b82 */ /* 0x000e620000000800 */
[----:B------:R-:W-:Y:S01]  /*24290*/  VIADD R2, R17, 0x7f ;  /* 0x0000007f11027836 */ /* 0x000fe20000000000 */
[----:B------:R-:W-:Y:S06]  /*242a0*/  @!P0 WARPSYNC.ALL ;  /* 0x0000000000008948 */ /* 0x000fec0003800000 */
[----:B------:R-:W-:Y:S01]  /*242b0*/  @!P0 BAR.SYNC.DEFER_BLOCKING 0xc, 0x180 ;  /* 0x0306000000008b1d */ /* 0x000fe20000010000 */
[----:B-1----:R-:W-:-:S13]  /*242c0*/  ISETP.NE.AND P1, PT, R0, 0x1, PT ;  /* 0x000000010000780c */ /* 0x002fda0003f25270 */
[----:B------:R-:W1:Y:S08]  /*242d0*/  @P1 LDC R5, c[0x0][0x44c] ;  /* 0x00011300ff051b82 */ /* 0x000e700000000800 */
[----:B0-----:R-:W0:Y:S01]  /*242e0*/  @P1 LDC R3, c[0x0][0x450] ;  /* 0x00011400ff031b82 */ /* 0x001e220000000800 */
[----:B-1----:R-:W-:-:S05]  /*242f0*/  @P1 IMAD.HI.U32 R0, R2, R5, RZ ;  /* 0x0000000502001227 */ /* 0x002fca00078e00ff */
[----:B0-----:R-:W-:-:S05]  /*24300*/  @P1 SHF.R.U32.HI R2, RZ, R3, R0 ;  /* 0x00000003ff021219 */ /* 0x001fca0000011600 */
[----:B------:R-:W-:Y:S02]  /*24310*/  IMAD.IADD R7, R7, 0x1, R2 ;  /* 0x0000000107077824 */ /* 0x000fe400078e0202 */
[----:B------:R-:W0:Y:S02]  /*24320*/  LDC.64 R2, c[0x0][0x9e0] ;  /* 0x00027800ff027b82 */ /* 0x000e240000000a00 */
        /* <DEDUP_REMOVED lines=14> */
.L_x_1870:
[----:B------:R-:W-:-:S13]  /*24410*/  ISETP.NE.AND P0, PT, R3, 0x1, PT ;  /* 0x000000010300780c */ /* 0x000fda0003f05270 */
[----:B------:R-:W0:Y:S02]  /*24420*/  @P0 LDC.64 R4, c[0x0][0x9e8] ;  /* 0x00027a00ff040b82 */ /* 0x000e240000000a00 */
[----:B0-----:R-:W-:-:S05]  /*24430*/  @P0 IMAD.HI.U32 R4, R0, R4, RZ ;  /* 0x0000000400040227 */ /* 0x001fca00078e00ff */
[----:B------:R-:W-:-:S07]  /*24440*/  @P0 SHF.R.U32.HI R0, RZ, R5, R4 ;  /* 0x00000005ff000219 */ /* 0x000fce0000011604 */
.L_x_1871:
[----:B------:R-:W-:Y:S05]  /*24450*/  BSYNC B0 ;  /* 0x0000000000007941 */ /* 0x000fea0003800000 */
.L_x_1869:
[----:B------:R-:W-:-:S05]  /*24460*/  IMAD R5, R0, R3, R3 ;  /* 0x0000000300057224 */ /* 0x000fca00078e0203 */
[----:B------:R-:W-:-:S07]  /*24470*/  VIMNMX R2, R2, R5, PT ;  /* 0x0000000502027248 */ /* 0x000fce0003fe0100 */
.L_x_1868:
[----:B------:R-:W-:Y:S01]  /*24480*/  VIADD R2, R2, 0x7f ;  /* 0x0000007f02027836 */ /* 0x000fe20000000000 */
[----:B------:R-:W0:Y:S01]  /*24490*/  @P1 LDC R0, c[0x0][0x450] ;  /* 0x00011400ff001b82 */ /* 0x000e220000000800 */
[----:B------:R-:W-:-:S03]  /*244a0*/  ULDC UR4, c[0x0][0x9dc] ;  /* 0x0002770000047ab9 */ /* 0x000fc60000000800 */
[----:B------:R-:W-:-:S04]  /*244b0*/  SHF.R.S32.HI R5, RZ, 0x1f, R2 ;  /* 0x0000001fff057819 */ /* 0x000fc80000011402 */
[----:B------:R-:W-:Y:S02]  /*244c0*/  LEA.HI R5, R5, R2, RZ, 0x7 ;  /* 0x0000000205057211 */ /* 0x000fe400078f38ff */
[----:B------:R-:W1:Y:S02]  /*244d0*/  @P1 LDC R2, c[0x0][0x44c] ;  /* 0x00011300ff021b82 */ /* 0x000e640000000800 */
[----:B------:R-:W-:-:S04]  /*244e0*/  SHF.R.S32.HI R5, RZ, 0x7, R5 ;  /* 0x00000007ff057819 */ /* 0x000fc80000011405 */
[----:B------:R-:W-:Y:S01]  /*244f0*/  VIMNMX R33, R10, R5, PT ;  /* 0x000000050a217248 */ /* 0x000fe20003fe0100 */
[----:B------:R-:W-:-:S04]  /*24500*/  IMAD.MOV.U32 R5, RZ, RZ, R17 ;  /* 0x000000ffff057224 */ /* 0x000fc800078e0011 */
[----:B------:R2:W-:Y:S01]  /*24510*/  STL [R1+0x20], R33 ;  /* 0x0000202101007387 */ /* 0x0005e20000100800 */
[----:B-1----:R-:W-:-:S05]  /*24520*/  @P1 IMAD.HI.U32 R7, R17, R2, RZ ;  /* 0x0000000211071227 */ /* 0x002fca00078e00ff */
[----:B0-----:R-:W-:-:S05]  /*24530*/  @P1 SHF.R.U32.HI R5, RZ, R0, R7 ;  /* 0x00000000ff051219 */ /* 0x001fca0000011607 */
[----:B------:R-:W-:-:S04]  /*24540*/  IMAD.IADD R2, R8, 0x1, R5 ;  /* 0x0000000108027824 */ /* 0x000fc800078e0205 */
[----:B------:R-:W-:Y:S01]  /*24550*/  VIADD R0, R2, -UR4 ;  /* 0x8000000402007c36 */ /* 0x000fe20008000000 */
[----:B--2---:R-:W-:Y:S06]  /*24560*/  @!P2 BRA `(.L_x_1872) ;  /* 0x000000000044a947 */ /* 0x004fec0003800000 */
        /* <DEDUP_REMOVED lines=10> */
.L_x_1874:
[----:B------:R-:W-:-:S13]  /*24610*/  ISETP.NE.AND P0, PT, R3, 0x1, PT ;  /* 0x000000010300780c */ /* 0x000fda0003f05270 */
[----:B------:R-:W0:Y:S02]  /*24620*/  @P0 LDC.64 R4, c[0x0][0x9e8] ;  /* 0x00027a00ff040b82 */ /* 0x000e240000000a00 */
[----:B0-----:R-:W-:-:S05]  /*24630*/  @P0 IMAD.HI.U32 R4, R2, R4, RZ ;  /* 0x0000000402040227 */ /* 0x001fca00078e00ff */
[----:B------:R-:W-:-:S07]  /*24640*/  @P0 SHF.R.U32.HI R2, RZ, R5, R4 ;  /* 0x00000005ff020219 */ /* 0x000fce0000011604 */
.L_x_1875:
[----:B------:R-:W-:Y:S05]  /*24650*/  BSYNC B0 ;  /* 0x0000000000007941 */ /* 0x000fea0003800000 */
.L_x_1873:
[----:B------:R-:W-:-:S05]  /*24660*/  IMAD R3, R2, R3, RZ ;  /* 0x0000000302037224 */ /* 0x000fca00078e02ff */
[----:B------:R-:W-:-:S07]  /*24670*/  VIMNMX R0, R0, R3, !PT ;  /* 0x0000000300007248 */ /* 0x000fce0007fe0100 */
.L_x_1872:
[----:B------:R-:W-:-:S04]  /*24680*/  SHF.R.S32.HI R3, RZ, 0x1f, R0 ;  /* 0x0000001fff037819 */ /* 0x000fc80000011400 */
[----:B------:R-:W-:-:S04]  /*24690*/  LEA.HI R3, R3, R0, RZ, 0x7 ;  /* 0x0000000003037211 */ /* 0x000fc800078f38ff */
[----:B------:R-:W-:-:S04]  /*246a0*/  SHF.R.S32.HI R3, RZ, 0x7, R3 ;  /* 0x00000007ff037819 */ /* 0x000fc80000011403 */
[----:B------:R-:W-:-:S04]  /*246b0*/  VIMNMX R35, RZ, R3, !PT ;  /* 0x00000003ff237248 */ /* 0x000fc80007fe0100 */
[----:B------:R-:W-:-:S13]  /*246c0*/  ISETP.GT.AND P0, PT, R33, R35, PT ;  /* 0x000000232100720c */ /* 0x000fda0003f04270 */
        /* <DEDUP_REMOVED lines=18> */
.L_x_1876:
        /* <DEDUP_REMOVED lines=20> */
.L_x_1879:
[----:B------:R-:W-:Y:S05]  /*24930*/  BSYNC B6 ;  /* 0x0000000000067941 */ /* 0x000fea0003800000 */
.L_x_1878:
[----:B------:R-:W2:Y:S01]  /*24940*/  LDL.LU R28, [R1] ;  /* 0x00000000011c7983 */ /* 0x000ea20000300800 */
[----:B------:R-:W-:Y:S01]  /*24950*/  VIADD R0, R22, 0xc400 ;  /* 0x0000c40016007836 */ /* 0x000fe20000000000 */
[----:B------:R-:W-:Y:S04]  /*24960*/  BSSY B6, `(.L_x_1880) ;  /* 0x0000016000067945 */ /* 0x000fe80003800000 */
[----:B------:R-:W-:Y:S02]  /*24970*/  LOP3.LUT P0, RZ, R0, 0x1bf, RZ, 0xc0, !PT ;  /* 0x000001bf00ff7812 */ /* 0x000fe4000780c0ff */
[----:B--2---:R-:W-:-:S11]  /*24980*/  LOP3.LUT R28, R28, 0xfffffffe, RZ, 0xc0, !PT ;  /* 0xfffffffe1c1c7812 */ /* 0x004fd600078ec0ff */
[----:B------:R-:W-:-:S05]  /*24990*/  @P0 LOP3.LUT R28, R28, 0x1, RZ, 0xfc, !PT ;  /* 0x000000011c1c0812 */ /* 0x000fca00078efcff */
[----:B------:R0:W-:Y:S01]  /*249a0*/  STL [R1], R28 ;  /* 0x0000001c01007387 */ /* 0x0001e20000100800 */
[----:B------:R-:W-:Y:S05]  /*249b0*/  @!P0 BRA `(.L_x_1881) ;  /* 0x0000000000408947 */ /* 0x000fea0003800000 */
[----:B------:R-:W-:Y:S01]  /*249c0*/  MOV R2, 0x0 ;  /* 0x0000000000027802 */ /* 0x000fe20000000f00 */
[----:B------:R-:W-:Y:S01]  /*249d0*/  ULDC.64 UR6, c[0x4][0xc0] ;  /* 0x0100300000067ab9 */ /* 0x000fe20000000a00 */
[----:B------:R-:W-:Y:S01]  /*249e0*/  ULDC.64 UR8, c[0x4][0xc8] ;  /* 0x0100320000087ab9 */ /* 0x000fe20000000a00 */
[----:B------:R-:W-:Y:S01]  /*249f0*/  ULDC.64 UR4, c[0x4][0x48] ;  /* 0x0100120000047ab9 */ /* 0x000fe20000000a00 */
[----:B------:R-:W-:Y:S02]  /*24a00*/  IMAD.U32 R4, RZ, RZ, UR6 ;  /* 0x00000006ff047e24 */ /* 0x000fe4000f8e00ff */
[----:B------:R-:W1:Y:S01]  /*24a10*/  LDC.64 R2, c[0x4][R2] ;  /* 0x0100000002027b82 */ /* 0x000e620000000a00 */
        /* <DEDUP_REMOVED lines=9> */
[----:B01----:R-:W-:Y:S05]  /*24ab0*/  CALL.ABS.NOINC R2 ;  /* 0x0000000002007343 */ /* 0x003fea0003c00000 */
.L_x_1881:
[----:B------:R-:W-:Y:S05]  /*24ac0*/  BSYNC B6 ;  /* 0x0000000000067941 */ /* 0x000fea0003800000 */
.L_x_1880:
        /* <DEDUP_REMOVED lines=20> */
.L_x_1883:
[----:B------:R-:W-:Y:S05]  /*24c10*/  BSYNC B6 ;  /* 0x0000000000067941 */ /* 0x000fea0003800000 */
.L_x_1882:
[----:B------:R-:W-:Y:S01]  /*24c20*/  IMAD.MOV.U32 R29, RZ, RZ, R28 ;  /* 0x000000ffff1d7224 */ /* 0x000fe200078e001c */
        /* <DEDUP_REMOVED lines=19> */
.L_x_1885:
[----:B------:R-:W-:Y:S05]  /*24d60*/  BSYNC B6 ;  /* 0x0000000000067941 */ /* 0x000fea0003800000 */
.L_x_1884:
[----:B------:R-:W-:Y:S01]  /*24d70*/  ULDC.64 UR4, c[0x0][0x9f8] ;  /* 0x00027e0000047ab9 */ /* 0x000fe20000000a00 */
[----:B0-----:R-:W-:Y:S01]  /*24d80*/  IMAD.MOV.U32 R28, RZ, RZ, R19 ;  /* 0x000000ffff1c7224 */ /* 0x001fe200078e0013 */
[----:B------:R-:W-:Y:S01]  /*24d90*/  ISETP.NE.U32.AND P0, PT, RZ, UR4, PT ;  /* 0x00000004ff007c0c */ /* 0x000fe2000bf05070 */
[----:B------:R-:W0:Y:S01]  /*24da0*/  LDC R6, c[0x0][0x430] ;  /* 0x00010c00ff067b82 */ /* 0x000e220000000800 */
[----:B------:R-:W1:Y:S02]  /*24db0*/  S2R R20, SR_TID.X ;  /* 0x0000000000147919 */ /* 0x000e640000002100 */
[----:B------:R-:W-:Y:S01]  /*24dc0*/  ISETP.NE.AND.EX P0, PT, RZ, UR5, PT, P0 ;  /* 0x00000005ff007c0c */ /* 0x000fe2000bf05300 */
[----:B------:R-:W2:Y:S01]  /*24dd0*/  S2R R21, SR_TID.X ;  /* 0x0000000000157919 */ /* 0x000ea20000002100 */
[----:B------:R-:W-:-:S03]  /*24de0*/  LEA R0, R33, 0xffffff80, 0x7 ;  /* 0xffffff8021007811 */ /* 0x000fc600078e38ff */
[----:B------:R-:W3:Y:S08]  /*24df0*/  LDC R10, c[0x0][0x2f4] ;  /* 0x0000bd00ff0a7b82 */ /* 0x000ef00000000800 */
[----:B------:R-:W4:Y:S02]  /*24e00*/  @P0 LDC.64 R2, c[0x0][0x9f8] ;  /* 0x00027e00ff020b82 */ /* 0x000f240000000a00 */
[----:B----4-:R-:W-:-:S05]  /*24e10*/  @P0 IMAD.WIDE R2, R19, 0x4, R2 ;  /* 0x0000000413020825 */ /* 0x010fca00078e0202 */
[----:B------:R4:W3:Y:S01]  /*24e20*/  @P0 LDG.E R28, desc[UR42][R2.64] ;  /* 0x0000002a021c0981 */ /* 0x0008e2000c1e1900 */
[----:B0-----:R-:W-:Y:S01]  /*24e30*/  ISETP.NE.AND P1, PT, R6, 0x1, PT ;  /* 0x000000010600780c */ /* 0x001fe20003f25270 */
[----:B--2---:R-:W-:Y:S01]  /*24e40*/  IMAD.SHL.U32 R21, R21, 0x20, RZ ;  /* 0x0000002015157824 */ /* 0x004fe200078e00ff */
[----:B-1----:R-:W-:Y:S01]  /*24e50*/  LOP3.LUT R20, R20, 0x7f, RZ, 0xc0, !PT ;  /* 0x0000007f14147812 */ /* 0x002fe200078ec0ff */
[----:B------:R-:W-:-:S03]  /*24e60*/  IMAD.MOV.U32 R7, RZ, RZ, RZ ;  /* 0x000000ffff077224 */ /* 0x000fc600078e00ff */
[----:B------:R-:W-:Y:S02]  /*24e70*/  SHF.R.U32.HI R20, RZ, 0x2, R20 ;  /* 0x00000002ff147819 */ /* 0x000fe40000011614 */
[----:B------:R-:W-:-:S04]  /*24e80*/  LOP3.LUT R21, R21, 0x60, RZ, 0xc0, !PT ;  /* 0x0000006015157812 */ /* 0x000fc800078ec0ff */
[----:B------:R-:W-:Y:S01]  /*24e90*/  LOP3.LUT R5, R0, R20, R21, 0xfe, !PT ;  /* 0x0000001400057212 */ /* 0x000fe200078efe15 */
[----:B------:R-:W0:Y:S03]  /*24ea0*/  @P1 LDC R4, c[0x0][0x434] ;  /* 0x00010d00ff041b82 */ /* 0x000e260000000800 */
[C---:B------:R-:W-:Y:S01]  /*24eb0*/  ISETP.GE.AND P0, PT, R5.reuse, R26, PT ;  /* 0x0000001a0500720c */ /* 0x040fe20003f06270 */
[----:B----4-:R-:W-:-:S04]  /*24ec0*/  IMAD.IADD R3, R5, 0x1, R32 ;  /* 0x0000000105037824 */ /* 0x010fc800078e0220 */
[----:B------:R-:W1:Y:S01]  /*24ed0*/  @P1 LDC R2, c[0x0][0x438] ;  /* 0x00010e00ff021b82 */ /* 0x000e620000000800 */
[----:B------:R-:W-:Y:S02]  /*24ee0*/  IMAD.MOV.U32 R8, RZ, RZ, R3 ;  /* 0x000000ffff087224 */ /* 0x000fe400078e0003 */
[----:B0-----:R-:W-:-:S05]  /*24ef0*/  @P1 IMAD.HI.U32 R4, R3, R4, RZ ;  /* 0x0000000403041227 */ /* 0x001fca00078e00ff */
[----:B-1----:R-:W-:Y:S02]  /*24f00*/  @P1 SHF.R.U32.HI R8, RZ, R2, R4 ;  /* 0x00000002ff081219 */ /* 0x002fe40000011604 */
[----:B------:R-:W0:Y:S02]  /*24f10*/  @!P0 LDC.64 R4, c[0x0][0x418] ;  /* 0x00010600ff048b82 */ /* 0x000e240000000a00 */
[--C-:B------:R-:W-:Y:S01]  /*24f20*/  @!P0 SHF.R.S32.HI R9, RZ, 0x1f, R8.reuse ;  /* 0x0000001fff098819 */ /* 0x100fe20000011408 */
[----:B------:R-:W-:-:S04]  /*24f30*/  IMAD.MOV R2, RZ, RZ, -R8 ;  /* 0x000000ffff027224 */ /* 0x000fc800078e0a08 */
[----:B------:R-:W-:Y:S02]  /*24f40*/  IMAD R6, R6, R2, R3 ;  /* 0x0000000206067224 */ /* 0x000fe400078e0203 */
[----:B------:R-:W1:Y:S01]  /*24f50*/  @!P0 LDC.64 R2, c[0x0][0x428] ;  /* 0x00010a00ff028b82 */ /* 0x000e620000000a00 */
[C---:B---3--:R-:W-:Y:S02]  /*24f60*/  ISETP.GE.AND P3, PT, R30.reuse, R10, PT ;  /* 0x0000000a1e00720c */ /* 0x048fe40003f66270 */
[C---:B------:R-:W-:Y:S02]  /*24f70*/  LOP3.LUT R11, R30.reuse, 0x40, RZ, 0xfc, !PT ;  /* 0x000000401e0b7812 */ /* 0x040fe400078efcff */
[----:B------:R-:W-:Y:S01]  /*24f80*/  LOP3.LUT R29, R29, 0xfffffffb, RZ, 0xc0, !PT ;  /* 0xfffffffb1d1d7812 */ /* 0x000fe200078ec0ff */
[----:B------:R-:W-:Y:S01]  /*24f90*/  IMAD.U32 R12, RZ, RZ, UR39 ;  /* 0x00000027ff0c7e24 */ /* 0x000fe2000f8e00ff */
[----:B------:R-:W-:-:S04]  /*24fa0*/  LOP3.LUT R21, R30, 0x80, RZ, 0xfc, !PT ;  /* 0x000000801e157812 */ /* 0x000fc800078efcff */
[----:B------:R-:W-:-:S03]  /*24fb0*/  ISETP.NE.AND P2, PT, R12, 0x3, PT ;  /* 0x000000030c00780c */ /* 0x000fc60003f45270 */
[----:B------:R-:W-:-:S04]  /*24fc0*/  @P3 LOP3.LUT R29, R29, 0x4, RZ, 0xfc, !PT ;  /* 0x000000041d1d3812 */ /* 0x000fc800078efcff */
[----:B------:R-:W-:-:S04]  /*24fd0*/  LOP3.LUT R29, R29, 0xfffffff7, RZ, 0xc0, !PT ;  /* 0xfffffff71d1d7812 */ /* 0x000fc800078ec0ff */
[----:B------:R-:W-:Y:S01]  /*24fe0*/  LOP3.LUT R29, R29, 0xfffffffd, RZ, 0xc0, !PT ;  /* 0xfffffffd1d1d7812 */ /* 0x000fe200078ec0ff */
[----:B------:R-:W-:Y:S01]  /*24ff0*/  UMOV UR4, 0xffffffff ;  /* 0xffffffff00047882 */ /* 0x000fe20000000000 */
[----:B------:R-:W-:Y:S01]  /*25000*/  SHF.R.S32.HI R33, RZ, 0x1f, R28 ;  /* 0x0000001fff217819 */ /* 0x000fe2000001141c */
[----:B-1----:R-:W-:-:S04]  /*25010*/  @!P0 IMAD.WIDE.U32 R8, R28, R2, R8 ;  /* 0x000000021c088225 */ /* 0x002fc800078e0008 */
[----:B------:R-:W-:Y:S01]  /*25020*/  @!P0 IMAD R2, R33, R2, RZ ;  /* 0x0000000221028224 */ /* 0x000fe200078e02ff */
[----:B0-----:R-:W-:-:S03]  /*25030*/  @!P0 LEA R4, P1, R8, R4, 0x2 ;  /* 0x0000000408048211 */ /* 0x001fc600078210ff */
[----:B------:R-:W-:-:S04]  /*25040*/  @!P0 IMAD R3, R28, R3, R2 ;  /* 0x000000031c038224 */ /* 0x000fc800078e0202 */
[----:B------:R-:W-:-:S05]  /*25050*/  @!P0 IMAD.IADD R3, R9, 0x1, R3 ;  /* 0x0000000109038824 */ /* 0x000fca00078e0203 */
[----:B------:R-:W-:Y:S02]  /*25060*/  @!P0 LEA.HI.X R5, R8, R5, R3, 0x2, P1 ;  /* 0x0000000508058211 */ /* 0x000fe400008f1403 */
[----:B------:R-:W-:-:S03]  /*25070*/  ISETP.GE.AND P1, PT, R11, R10, PT ;  /* 0x0000000a0b00720c */ /* 0x000fc60003f26270 */
[----:B------:R0:W5:Y:S01]  /*25080*/  @!P0 LDG.E R7, desc[UR42][R4.64] ;  /* 0x0000002a04078981 */ /* 0x000162000c1e1900 */
[----:B------:R-:W-:-:S09]  /*25090*/  ISETP.GE.AND P0, PT, R21, R10, PT ;  /* 0x0000000a1500720c */ /* 0x000fd20003f06270 */
[----:B------:R-:W-:-:S04]  /*250a0*/  @P1 LOP3.LUT R29, R29, 0x2, RZ, 0xfc, !PT ;  /* 0x000000021d1d1812 */ /* 0x000fc800078efcff */
[----:B------:R-:W-:-:S04]  /*250b0*/  @P2 LOP3.LUT R29, R29, 0x8, RZ, 0xfc, !PT ;  /* 0x000000081d1d2812 */ /* 0x000fc800078efcff */
[----:B------:R-:W-:-:S04]  /*250c0*/  LOP3.LUT R29, R29, 0xfffffffe, RZ, 0xc0, !PT ;  /* 0xfffffffe1d1d7812 */ /* 0x000fc800078ec0ff */
[----:B------:R-:W-:-:S05]  /*250d0*/  @P0 LOP3.LUT R29, R29, 0x1, RZ, 0xfc, !PT ;  /* 0x000000011d1d0812 */ /* 0x000fca00078efcff */
[----:B------:R0:W-:Y:S01]  /*250e0*/  STL [R1], R29 ;  /* 0x0000001d01007387 */ /* 0x0001e20000100800 */
[----:B------:R-:W-:Y:S05]  /*250f0*/  BRA.DIV UR4, `(.L_x_1886) ;  /* 0x0000006e04c47947 */ /* 0x000fea000b800000 */
.L_x_2075:
[----:B0-----:R-:W-:Y:S01]  /*25100*/  SHF.R.S32.HI R29, RZ, 0x1f, R18 ;  /* 0x0000001fff1d7819 */ /* 0x001fe20000011412 */
[----:B------:R-:W-:Y:S06]  /*25110*/  @!P2 BRA `(.L_x_1887) ;  /* 0x000000000004a947 */ /* 0x000fec0003800000 */
[----:B------:R-:W-:Y:S01]  /*25120*/  BPT.TRAP 0x1 ;  /* 0x000000040000795c */ /* 0x000fe20000300000 */
.L_x_1887:
[----:B------:R-:W-:Y:S01]  /*25130*/  IMAD R4, R23, 0x8, R22 ;  /* 0x0000000817047824 */ /* 0x000fe200078e0216 */
[----:B------:R-:W-:Y:S01]  /*25140*/  SHF.L.U32 R21, R25, 0x1f, RZ ;  /* 0x0000001f19157819 */ /* 0x000fe200000006ff */
[----:B------:R-:W-:Y:S01]  /*25150*/  BSSY B0, `(.L_x_1888) ;  /* 0x0000005000007945 */ /* 0x000fe20003800000 */
[----:B------:R-:W-:Y:S02]  /*25160*/  IADD3 R26, -R20, R26, -R0 ;  /* 0x0000001a141a7210 */ /* 0x000fe40007ffe900 */
[----:B------:R-:W0:Y:S01]  /*25170*/  SYNCS.PHASECHK.TRANS64.TRYWAIT P0, [R4+URZ+0x2a880], R21 ;  /* 0x02a88015040075a7 */ /* 0x000e22000800017f */
[----:B------:R-:W-:Y:S01]  /*25180*/  SHF.R.S32.HI R10, RZ, 0x1f, R6 ;  /* 0x0000001fff0a7819 */ /* 0x000fe20000011406 */
[----:B0-----:R-:W-:Y:S06]  /*25190*/  @!P0 BRA `(.L_x_1889) ;  /* 0x0000006c00d08947 */ /* 0x001fec0003800000 */
.L_x_2076:
[----:B------:R-:W-:Y:S05]  /*251a0*/  BSYNC B0 ;  /* 0x0000000000007941 */ /* 0x000fea0003800000 */
.L_x_1888:
[----:B------:R-:W-:Y:S01]  /*251b0*/  ULDC.64 UR4, c[0x0][0x328] ;  /* 0x0000ca0000047ab9 */ /* 0x000fe20000000a00 */
[----:B-----5:R-:W-:Y:S01]  /*251c0*/  SHF.R.S32.HI R20, RZ, 0x1f, R7 ;  /* 0x0000001fff147819 */ /* 0x020fe20000011407 */
[----:B------:R-:W-:Y:S01]  /*251d0*/  IMAD R0, R10, UR4, RZ ;  /* 0x000000040a007c24 */ /* 0x000fe2000f8e02ff */
[----:B------:R-:W-:Y:S01]  /*251e0*/  ISETP.GE.AND P5, PT, R26, 0x1, PT ;  /* 0x000000011a00780c */ /* 0x000fe20003fa6270 */
        /* <DEDUP_REMOVED lines=8> */
[----:B------:R-:W-:-:S03]  /*25270*/  ULDC.64 UR4, c[0x0][0x330] ;  /* 0x0000cc0000047ab9 */ /* 0x000fc60000000a00 */
[----:B------:R-:W-:Y:S02]  /*25280*/  IMAD.IADD R3, R3, 0x1, R0 ;  /* 0x0000000103037824 */ /* 0x000fe400078e0200 */
        /* <DEDUP_REMOVED lines=8> */
[----:B------:R-:W1:Y:S01]  /*25310*/  LDC R13, c[0x0][0x2f4] ;  /* 0x0000bd00ff0d7b82 */ /* 0x000e620000000800 */
[C---:B------:R-:W-:Y:S01]  /*25320*/  LOP3.LUT R11, R30.reuse, 0x40, RZ, 0xfc, !PT ;  /* 0x000000401e0b7812 */ /* 0x040fe200078efcff */
[----:B------:R-:W2:Y:S01]  /*25330*/  SHFL.IDX PT, R2, R5, RZ, 0x1c1f ;  /* 0x001c1fff05027589 */ /* 0x000ea200000e0000 */
[----:B------:R-:W-:-:S03]  /*25340*/  LOP3.LUT R12, R30, 0x80, RZ, 0xfc, !PT ;  /* 0x000000801e0c7812 */ /* 0x000fc600078efcff */
[----:B------:R-:W3:Y:S01]  /*25350*/  SHFL.IDX PT, R0, R8, RZ, 0x1c1f ;  /* 0x001c1fff08007589 */ /* 0x000ee200000e0000 */
[----:B-1----:R-:W-:-:S03]  /*25360*/  ISETP.GE.AND P2, PT, R11, R13, PT ;  /* 0x0000000d0b00720c */ /* 0x002fc60003f46270 */
[----:B------:R-:W4:Y:S01]  /*25370*/  LDL.LU R11, [R1] ;  /* 0x00000000010b7983 */ /* 0x000f220000300800 */
[C---:B--2---:R-:W-:Y:S02]  /*25380*/  IADD3 R2, P0, R30.reuse, R2, RZ ;  /* 0x000000021e027210 */ /* 0x044fe40007f1e0ff */
[----:B------:R-:W-:-:S03]  /*25390*/  ISETP.GE.AND P3, PT, R30, R13, PT ;  /* 0x0000000d1e00720c */ /* 0x000fc60003f66270 */
[----:B---3--:R-:W-:Y:S01]  /*253a0*/  IMAD.X R3, RZ, RZ, R0, P0 ;  /* 0x000000ffff037224 */ /* 0x008fe200000e0600 */
[----:B------:R-:W-:Y:S01]  /*253b0*/  ISETP.LT.OR P0, PT, R26, 0x1, P3 ;  /* 0x000000011a00780c */ /* 0x000fe20001f01670 */
        /* <DEDUP_REMOVED lines=22> */
[C---:B------:R-:W-:Y:S02]  /*25520*/  ISETP.LT.OR P1, PT, R26.reuse, 0x41, P3 ;  /* 0x000000411a00780c */ /* 0x040fe40001f21670 */
[----:B------:R-:W-:-:S11]  /*25530*/  ISETP.GE.AND P6, PT, R26, 0x61, PT ;  /* 0x000000611a00780c */ /* 0x000fd60003fc6270 */
[----:B------:R-:W-:Y:S01]  /*25540*/  LDGSTS.E.BYPASS.LTC128B.128 [R0+0xd400], desc[UR42][R2.64], !P1 ;  /* 0x0d40000002007fae */ /* 0x000fe2000c901d6a */
[----:B------:R-:W-:-:S13]  /*25550*/  ISETP.LT.OR P1, PT, R26, 0x41, P2 ;  /* 0x000000411a00780c */ /* 0x000fda0001721670 */
[----:B------:R-:W-:Y:S01]  /*25560*/  LDGSTS.E.BYPASS.LTC128B.128 [R0+0xf400], desc[UR42][R2.64+0x40], !P1 ;  /* 0x0f40004002007fae */ /* 0x000fe2000c901d6a */
[----:B------:R-:W-:-:S03]  /*25570*/  ISETP.LT.OR P1, PT, R26, 0x41, P0 ;  /* 0x000000411a00780c */ /* 0x000fc60000721670 */
[----:B------:R-:W1:Y:S10]  /*25580*/  SHFL.IDX PT, R8, R8, 0x3, 0x1c1f ;  /* 0x007c1f0008087f89 */ /* 0x000e7400000e0000 */
[----:B------:R2:W-:Y:S04]  /*25590*/  LDGSTS.E.BYPASS.LTC128B.128 [R0+0x11400], desc[UR42][R2.64+0x80], !P1 ;  /* 0x1140008002007fae */ /* 0x0005e8000c901d6a */
[----:B--2---:R2:W3:Y:S01]  /*255a0*/  SHFL.IDX PT, R2, R5, 0x3, 0x1c1f ;  /* 0x007c1f0005027f89 */ /* 0x0044e200000e0000 */
[----:B------:R-:W-:-:S02]  /*255b0*/  ISETP.GE.AND P4, PT, R26, 0x21, PT ;  /* 0x000000211a00780c */ /* 0x000fc40003f86270 */
[----:B------:R-:W-:Y:S02]  /*255c0*/  ISETP.GE.AND P1, PT, R26, 0x41, PT ;  /* 0x000000411a00780c */ /* 0x000fe40003f26270 */
[----:B----4-:R-:W-:-:S04]  /*255d0*/  LOP3.LUT R11, R11, 0xffffffef, RZ, 0xc0, !PT ;  /* 0xffffffef0b0b7812 */ /* 0x010fc800078ec0ff */
[----:B------:R-:W-:-:S05]  /*255e0*/  @P6 LOP3.LUT R11, R11, 0x10, RZ, 0xfc, !PT ;  /* 0x000000100b0b6812 */ /* 0x000fca00078efcff */
[----:B-1-3--:R2:W-:Y:S02]  /*255f0*/  STL [R1], R11 ;  /* 0x0000000b01007387 */ /* 0x00a5e40000100800 */
.L_x_2086:
[C---:B------:R-:W-:Y:S02]  /*25600*/  ISETP.LT.OR P3, PT, R26.reuse, 0x61, P3 ;  /* 0x000000611a00780c */ /* 0x040fe40001f61670 */
[C---:B------:R-:W-:Y:S02]  /*25610*/  ISETP.LT.OR P2, PT, R26.reuse, 0x61, P2 ;  /* 0x000000611a00780c */ /* 0x040fe40001741670 */
[----:B------:R-:W-:Y:S02]  /*25620*/  ISETP.LT.OR P0, PT, R26, 0x61, P0 ;  /* 0x000000611a00780c */ /* 0x000fe40000701670 */
[----:B------:R-:W-:-:S05]  /*25630*/  IADD3 R2, P6, R30, R2, RZ ;  /* 0x000000021e027210 */ /* 0x000fca0007fde0ff */
        /* <DEDUP_REMOVED lines=9> */
.L_x_1891:
        /* <DEDUP_REMOVED lines=11> */
.L_x_1892:
[----:B------:R3:W-:Y:S01]  /*25780*/  SYNCS.ARRIVE.TRANS64.A1T0 RZ, [R4+URZ+0x2a870], RZ ;  /* 0x02a870ff04ff79a7 */ /* 0x0007e2000810003f */
[----:B------:R-:W-:Y:S05]  /*25790*/  @!P3 BRA `(.L_x_1893) ;  /* 0x000000000004b947 */ /* 0x000fea0003800000 */
[----:B------:R-:W-:Y:S01]  /*257a0*/  BPT.TRAP 0x1 ;  /* 0x000000040000795c */ /* 0x000fe20000300000 */
.L_x_1893:
[----:B------:R-:W4:Y:S01]  /*257b0*/  SYNCS.PHASECHK.TRANS64.TRYWAIT P0, [R4+URZ+0x2a840], R21 ;  /* 0x02a84015040075a7 */ /* 0x000f22000800017f */
[----:B------:R-:W-:Y:S04]  /*257c0*/  BSSY B0, `(.L_x_1894) ;  /* 0x0000002000007945 */ /* 0x000fe80003800000 */
[----:B----4-:R-:W-:Y:S05]  /*257d0*/  @!P0 BRA `(.L_x_1895) ;  /* 0x0000006c00f48947 */ /* 0x010fea0003800000 */
.L_x_2087:
[----:B------:R-:W-:Y:S05]  /*257e0*/  BSYNC B0 ;  /* 0x0000000000007941 */ /* 0x000fea0003800000 */
.L_x_1894:
[----:B------:R-:W-:Y:S01]  /*257f0*/  ULDC.64 UR4, c[0x0][0x300] ;  /* 0x0000c00000047ab9 */ /* 0x000fe20000000a00 */
[----:B------:R-:W5:Y:S01]  /*25800*/  LDC R8, c[0x0][0x2f4] ;  /* 0x0000bd00ff087b82 */ /* 0x000f620000000800 */
[----:B--2---:R-:W-:Y:S01]  /*25810*/  IMAD R5, R10, UR4, RZ ;  /* 0x000000040a057c24 */ /* 0x004fe2000f8e02ff */
        /* <DEDUP_REMOVED lines=19> */
[----:B------:R-:W-:Y:S01]  /*25950*/  IADD3.X R6, R3, UR7, R6, P0, !PT ;  /* 0x0000000703067c10 */ /* 0x000fe200087fe406 */
[----:B------:R-:W-:Y:S10]  /*25960*/  BRA.DIV UR4, `(.L_x_1896) ;  /* 0x0000006e04a47947 */ /* 0x000ff4000b800000 */
[----:B------:R-:W1:Y:S01]  /*25970*/  SHFL.IDX PT, R3, R5, RZ, 0x1c1f ;  /* 0x001c1fff05037589 */ /* 0x000e6200000e0000 */
[----:B------:R-:W-:-:S03]  /*25980*/  ISETP.GE.AND P6, PT, R30, R8, PT ;  /* 0x000000081e00720c */ /* 0x000fc60003fc6270 */
[----:B------:R-:W2:Y:S01]  /*25990*/  SHFL.IDX PT, R2, R6, RZ, 0x1c1f ;  /* 0x001c1fff06027589 */ /* 0x000ea200000e0000 */
[----:B-1----:R-:W-:-:S05]  /*259a0*/  @P5 IADD3 R3, P0, R30, R3, RZ ;  /* 0x000000031e035210 */ /* 0x002fca0007f1e0ff */
[----:B--2---:R-:W-:-:S05]  /*259b0*/  @P5 IMAD.X R2, RZ, RZ, R2, P0 ;  /* 0x000000ffff025224 */ /* 0x004fca00000e0602 */
[----:B------:R-:W-:-:S04]  /*259c0*/  @P5 LOP3.LUT R3, R3, R2, RZ, 0x3c, !PT ;  /* 0x0000000203035212 */ /* 0x000fc800078e3cff */
[----:B------:R-:W-:-:S04]  /*259d0*/  @P5 LOP3.LUT R2, R3, R2, RZ, 0x3c, !PT ;  /* 0x0000000203025212 */ /* 0x000fc800078e3cff */
[----:B------:R-:W-:-:S05]  /*259e0*/  @P5 LOP3.LUT R3, R3, R2, RZ, 0x3c, !PT ;  /* 0x0000000203035212 */ /* 0x000fca00078e3cff */
[----:B------:R-:W-:Y:S01]  /*259f0*/  @!PT LDS RZ, [RZ] ;  /* 0x00000000fffff984 */ /* 0x000fe20000000800 */
[----:B------:R-:W-:Y:S04]  /*25a00*/  @P5 LDGSTS.E.BYPASS.LTC128B.128 [R0+0x1e400], desc[UR42][R2.64], !P6 ;  /* 0x1e40000002005fae */ /* 0x000fe8000f101d6a */
[----:B------:R-:W-:Y:S04]  /*25a10*/  @P5 LDGSTS.E.BYPASS.LTC128B.128 [R0+0x20400], desc[UR42][R2.64+0x40], !P3 ;  /* 0x2040004002005fae */ /* 0x000fe8000d901d6a */
[----:B------:R1:W-:Y:S04]  /*25a20*/  @P5 LDGSTS.E.BYPASS.LTC128B.128 [R0+0x22400], desc[UR42][R2.64+0x80], !P2 ;  /* 0x2240008002005fae */ /* 0x0003e8000d101d6a */
[----:B-1----:R-:W1:Y:S04]  /*25a30*/  SHFL.IDX PT, R3, R5, 0x1, 0x1c1f ;  /* 0x003c1f0005037f89 */ /* 0x002e6800000e0000 */
[----:B------:R-:W2:Y:S01]  /*25a40*/  SHFL.IDX PT, R2, R6, 0x1, 0x1c1f ;  /* 0x003c1f0006027f89 */ /* 0x000ea200000e0000 */
[----:B-1----:R-:W-:-:S05]  /*25a50*/  @P4 IADD3 R3, P0, R30, R3, RZ ;  /* 0x000000031e034210 */ /* 0x002fca0007f1e0ff */
[----:B--2---:R-:W-:-:S05]  /*25a60*/  @P4 IMAD.X R2, RZ, RZ, R2, P0 ;  /* 0x000000ffff024224 */ /* 0x004fca00000e0602 */
[----:B------:R-:W-:-:S04]  /*25a70*/  @P4 LOP3.LUT R3, R3, R2, RZ, 0x3c, !PT ;  /* 0x0000000203034212 */ /* 0x000fc800078e3cff */
[----:B------:R-:W-:-:S04]  /*25a80*/  @P4 LOP3.LUT R2, R3, R2, RZ, 0x3c, !PT ;  /* 0x0000000203024212 */ /* 0x000fc800078e3cff */
[----:B------:R-:W-:-:S05]  /*25a90*/  @P4 LOP3.LUT R3, R3, R2, RZ, 0x3c, !PT ;  /* 0x0000000203034212 */ /* 0x000fca00078e3cff */
[----:B------:R-:W-:Y:S04]  /*25aa0*/  @P4 LDGSTS.E.BYPASS.LTC128B.128 [R0+0x1ec00], desc[UR42][R2.64], !P6 ;  /* 0x1ec0000002004fae */ /* 0x000fe8000f101d6a */
[----:B------:R-:W-:Y:S04]  /*25ab0*/  @P4 LDGSTS.E.BYPASS.LTC128B.128 [R0+0x20c00], desc[UR42][R2.64+0x40], !P3 ;  /* 0x20c0004002004fae */ /* 0x000fe8000d901d6a */
[----:B------:R1:W-:Y:S04]  /*25ac0*/  @P4 LDGSTS.E.BYPASS.LTC128B.128 [R0+0x22c00], desc[UR42][R2.64+0x80], !P2 ;  /* 0x22c0008002004fae */ /* 0x0003e8000d101d6a */
[----:B-1----:R-:W1:Y:S04]  /*25ad0*/  SHFL.IDX PT, R3, R5, 0x2, 0x1c1f ;  /* 0x005c1f0005037f89 */ /* 0x002e6800000e0000 */
[----:B------:R-:W2:Y:S04]  /*25ae0*/  SHFL.IDX PT, R2, R6, 0x2, 0x1c1f ;  /* 0x005c1f0006027f89 */ /* 0x000ea800000e0000 */
[----:B------:R-:W0:Y:S04]  /*25af0*/  SHFL.IDX PT, R5, R5, 0x3, 0x1c1f ;  /* 0x007c1f0005057f89 */ /* 0x000e2800000e0000 */
[----:B------:R-:W0:Y:S01]  /*25b00*/  SHFL.IDX PT, R6, R6, 0x3, 0x1c1f ;  /* 0x007c1f0006067f89 */ /* 0x000e2200000e0000 */
[----:B-1----:R-:W-:-:S05]  /*25b10*/  @P1 IADD3 R3, P0, R30, R3, RZ ;  /* 0x000000031e031210 */ /* 0x002fca0007f1e0ff */
[----:B--2---:R-:W-:-:S05]  /*25b20*/  @P1 IMAD.X R2, RZ, RZ, R2, P0 ;  /* 0x000000ffff021224 */ /* 0x004fca00000e0602 */
[----:B------:R-:W-:-:S04]  /*25b30*/  @P1 LOP3.LUT R3, R3, R2, RZ, 0x3c, !PT ;  /* 0x0000000203031212 */ /* 0x000fc800078e3cff */
[----:B------:R-:W-:-:S04]  /*25b40*/  @P1 LOP3.LUT R2, R3, R2, RZ, 0x3c, !PT ;  /* 0x0000000203021212 */ /* 0x000fc800078e3cff */
[----:B------:R-:W-:-:S05]  /*25b50*/  @P1 LOP3.LUT R3, R3, R2, RZ, 0x3c, !PT ;  /* 0x0000000203031212 */ /* 0x000fca00078e3cff */
[----:B------:R1:W-:Y:S04]  /*25b60*/  @P1 LDGSTS.E.BYPASS.LTC128B.128 [R0+0x1f400], desc[UR42][R2.64], !P6 ;  /* 0x1f40000002001fae */ /* 0x0003e8000f101d6a */
[----:B------:R1:W-:Y:S04]  /*25b70*/  @P1 LDGSTS.E.BYPASS.LTC128B.128 [R0+0x21400], desc[UR42][R2.64+0x40], !P3 ;  /* 0x2140004002001fae */ /* 0x0003e8000d901d6a */
[----:B0-----:R1:W-:Y:S02]  /*25b80*/  @P1 LDGSTS.E.BYPASS.LTC128B.128 [R0+0x23400], desc[UR42][R2.64+0x80], !P2 ;  /* 0x2340008002001fae */ /* 0x0013e4000d101d6a */
.L_x_2097:
[----:B01----:R-:W2:Y:S01]  /*25b90*/  LDL R2, [R1] ;  /* 0x0000000001027983 */ /* 0x003ea20000100800 */
[----:B------:R-:W-:Y:S02]  /*25ba0*/  ISETP.GE.AND P4, PT, R30, R8, PT ;  /* 0x000000081e00720c */ /* 0x000fe40003f86270 */
[----:B--2---:R-:W-:-:S13]  /*25bb0*/  LOP3.LUT P1, RZ, R2, 0x10, RZ, 0xc0, !PT ;  /* 0x0000001002ff7812 */ /* 0x004fda000782c0ff */
[----:B------:R-:W-:-:S05]  /*25bc0*/  @P1 IADD3 R2, P0, R30, R5, RZ ;  /* 0x000000051e021210 */ /* 0x000fca0007f1e0ff */
        /* <DEDUP_REMOVED lines=9> */
.L_x_1897:
        /* <DEDUP_REMOVED lines=11> */
.L_x_1898:
[----:B------:R0:W5:Y:S01]  /*25d10*/  LDL.LU R3, [R1+0x14] ;  /* 0x0000140001037983 */ /* 0x0001620000300800 */
[----:B------:R0:W-:Y:S02]  /*25d20*/  SYNCS.ARRIVE.TRANS64.A1T0 RZ, [R4+URZ+0x2a830], RZ ;  /* 0x02a830ff04ff79a7 */ /* 0x0001e4000810003f */
[----:B------:R-:W-:Y:S05]  /*25d30*/  WARPSYNC.ALL ;  /* 0x0000000000007948 */ /* 0x000fea0003800000 */
[----:B------:R-:W-:Y:S01]  /*25d40*/  ULDC.64 UR4, c[0x0][0x298] ;  /* 0x0000a60000047ab9 */ /* 0x000fe20000000a00 */
[----:B------:R-:W-:Y:S01]  /*25d50*/  VIADD R0, R22, 0x18400 ;  /* 0x0001840016007836 */ /* 0x000fe20000000000 */
[----:B------:R-:W-:Y:S01]  /*25d60*/  ULDC.64 UR6, c[0x0][0xa00] ;  /* 0x0002800000067ab9 */ /* 0x000fe20000000a00 */
[----:B------:R-:W-:Y:S01]  /*25d70*/  BSSY B6, `(.L_x_1899) ;  /* 0x0000021000067945 */ /* 0x000fe20003800000 */
[----:B------:R-:W-:Y:S01]  /*25d80*/  BAR.SYNC.DEFER_BLOCKING 0x8, 0x180 ;  /* 0x0206000000007b1d */ /* 0x000fe20000010000 */
[----:B------:R-:W-:-:S02]  /*25d90*/  ISETP.NE.U32.AND P0, PT, RZ, UR6, PT ;  /* 0x00000006ff007c0c */ /* 0x000fc4000bf05070 */
[----:B------:R-:W-:Y:S02]  /*25da0*/  LOP3.LUT P1, RZ, R0, 0x1bf, RZ, 0xc0, !PT ;  /* 0x000001bf00ff7812 */ /* 0x000fe4000782c0ff */
[----:B------:R-:W-:-:S04]  /*25db0*/  ISETP.NE.AND.EX P0, PT, RZ, UR7, PT, P0 ;  /* 0x00000007ff007c0c */ /* 0x000fc8000bf05300 */
[----:B------:R-:W-:Y:S02]  /*25dc0*/  SEL R26, R19, RZ, !P0 ;  /* 0x000000ff131a7207 */ /* 0x000fe40004000000 */
[----:B-----5:R-:W-:Y:S01]  /*25dd0*/  SHF.R.S32.HI R2, RZ, 0x1f, R3 ;  /* 0x0000001fff027819 */ /* 0x020fe20000011403 */
[----:B0--34-:R-:W-:-:S04]  /*25de0*/  IMAD.WIDE.U32 R4, R3, UR4, RZ ;  /* 0x0000000403047c25 */ /* 0x019fc8000f8e00ff */
[----:B------:R-:W-:Y:S01]  /*25df0*/  IMAD R2, R2, UR4, RZ ;  /* 0x0000000402027c24 */ /* 0x000fe2000f8e02ff */
[----:B------:R0:W-:Y:S03]  /*25e00*/  STL.64 [R1+0x18], R4 ;  /* 0x0000180401007387 */ /* 0x0001e60000100a00 */
[----:B------:R-:W-:Y:S01]  /*25e10*/  IMAD R0, R3, UR5, R2 ;  /* 0x0000000503007c24 */ /* 0x000fe2000f8e0202 */
[----:B------:R-:W-:-:S03]  /*25e20*/  SHF.R.S32.HI R2, RZ, 0x1f, R19 ;  /* 0x0000001fff027819 */ /* 0x000fc60000011413 */
[----:B------:R-:W-:Y:S01]  /*25e30*/  IMAD.IADD R3, R5, 0x1, R0 ;  /* 0x0000000105037824 */ /* 0x000fe200078e0200 */
[----:B------:R-:W-:-:S04]  /*25e40*/  SEL R0, R2, RZ, !P0 ;  /* 0x000000ff02007207 */ /* 0x000fc80004000000 */
[----:B------:R0:W-:Y:S04]  /*25e50*/  STL [R1+0x14], R3 ;  /* 0x0000140301007387 */ /* 0x0001e80000100800 */
[----:B------:R0:W-:Y:S01]  /*25e60*/  STL [R1+0x24], R0 ;  /* 0x0000240001007387 */ /* 0x0001e20000100800 */
        /* <DEDUP_REMOVED lines=17> */
.L_x_1900:
[----:B------:R-:W-:Y:S05]  /*25f80*/  BSYNC B6 ;  /* 0x0000000000067941 */ /* 0x000fea0003800000 */
.L_x_1899:
[----:B------:R-:W2:Y:S01]  /*25f90*/  LDL.LU R21, [R1+0x24] ;  /* 0x0000240001157983 */ /* 0x000ea20000300800 */
[----:B------:R-:W-:Y:S01]  /*25fa0*/  ULDC.64 UR4, c[0x0][0x2d8] ;  /* 0x0000b60000047ab9 */ /* 0x000fe20000000a00 */
[----:B------:R-:W1:Y:S02]  /*25fb0*/  LDC R7, c[0x0][0x448] ;  /* 0x00011200ff077b82 */ /* 0x000e640000000800 */
[----:B------:R-:W3:Y:S04]  /*25fc0*/  LDL.LU R20, [R1+0x14] ;  /* 0x0000140001147983 */ /* 0x000ee80000300800 */
[----:B0-----:R-:W3:Y:S01]  /*25fd0*/  LDL.LU.64 R2, [R1+0x18] ;  /* 0x0000180001027983 */ /* 0x001ee20000300a00 */
[----:B------:R-:W-:-:S03]  /*25fe0*/  IMAD R0, R29, UR4, RZ ;  /* 0x000000041d007c24 */ /* 0x000fc6000f8e02ff */
[----:B------:R0:W5:Y:S01]  /*25ff0*/  LDL R8, [R1+0x10] ;  /* 0x0000100001087983 */ /* 0x0001620000100800 */
[----:B------:R-:W-:Y:S01]  /*26000*/  IMAD R0, R18, UR5, R0 ;  /* 0x0000000512007c24 */ /* 0x000fe2000f8e0200 */
[----:B-1----:R-:W-:-:S13]  /*26010*/  ISETP.NE.AND P0, PT, R7, 0x1, PT ;  /* 0x000000010700780c */ /* 0x002fda0003f05270 */
[----:B------:R-:W1:Y:S01]  /*26020*/  @P0 LDC R6, c[0x0][0x44c] ;  /* 0x00011300ff060b82 */ /* 0x000e620000000800 */
[C---:B------:R-:W-:Y:S02]  /*26030*/  LOP3.LUT R9, R30.reuse, 0x40, RZ, 0xfc, !PT ;  /* 0x000000401e097812 */ /* 0x040fe400078efcff */
[----:B------:R-:W-:Y:S01]  /*26040*/  LOP3.LUT R10, R30, 0x80, RZ, 0xfc, !PT ;  /* 0x000000801e0a7812 */ /* 0x000fe200078efcff */
[----:B---3--:R-:W-:Y:S02]  /*26050*/  IMAD.MOV.U32 R3, RZ, RZ, R20 ;  /* 0x000000ffff037224 */ /* 0x008fe400078e0014 */
[----:B------:R-:W3:Y:S01]  /*26060*/  S2R R20, SR_TID.X ;  /* 0x0000000000147919 */ /* 0x000ee20000002100 */
[----:B------:R-:W-:Y:S01]  /*26070*/  IMAD.WIDE.U32 R2, R18, UR4, R2 ;  /* 0x0000000412027c25 */ /* 0x000fe2000f8e0002 */
[----:B------:R-:W-:-:S03]  /*26080*/  ULDC.64 UR4, c[0x0][0x2e0] ;  /* 0x0000b80000047ab9 */ /* 0x000fc60000000a00 */
[----:B------:R-:W-:Y:S02]  /*26090*/  IMAD.IADD R3, R3, 0x1, R0 ;  /* 0x0000000103037824 */ /* 0x000fe400078e0200 */
[----:B--2---:R-:W-:Y:S02]  /*260a0*/  IMAD R0, R21, UR4, RZ ;  /* 0x0000000415007c24 */ /* 0x004fe4000f8e02ff */
[----:B------:R-:W2:Y:S01]  /*260b0*/  S2R R21, SR_TID.X ;  /* 0x0000000000157919 */ /* 0x000ea20000002100 */
[----:B------:R-:W-:-:S04]  /*260c0*/  IMAD.WIDE.U32 R2, R26, UR4, R2 ;  /* 0x000000041a027c25 */ /* 0x000fc8000f8e0002 */
[----:B------:R-:W-:Y:S01]  /*260d0*/  IMAD R0, R26, UR5, R0 ;  /* 0x000000051a007c24 */ /* 0x000fe2000f8e0200 */
[----:B------:R-:W-:-:S03]  /*260e0*/  ULDC.64 UR4, c[0x0][0x2d0] ;  /* 0x0000b40000047ab9 */ /* 0x000fc60000000a00 */
[----:B------:R-:W-:Y:S02]  /*260f0*/  IMAD.IADD R3, R3, 0x1, R0 ;  /* 0x0000000103037824 */ /* 0x000fe400078e0200 */
[----:B------:R-:W4:Y:S01]  /*26100*/  @P0 LDC R0, c[0x0][0x450] ;  /* 0x00011400ff000b82 */ /* 0x000f220000000800 */
[----:B---3--:R-:W-:-:S04]  /*26110*/  LOP3.LUT R20, R20, 0x7f, RZ, 0xc0, !PT ;  /* 0x0000007f14147812 */ /* 0x008fc800078ec0ff */
[----:B------:R-:W-:Y:S01]  /*26120*/  SHF.R.U32.HI R20, RZ, 0x2, R20 ;  /* 0x00000002ff147819 */ /* 0x000fe20000011614 */
[----:B--2---:R-:W-:-:S05]  /*26130*/  IMAD.SHL.U32 R21, R21, 0x20, RZ ;  /* 0x0000002015157824 */ /* 0x004fca00078e00ff */
[----:B------:R-:W-:-:S04]  /*26140*/  LOP3.LUT R21, R21, 0x60, RZ, 0xc0, !PT ;  /* 0x0000006015157812 */ /* 0x000fc800078ec0ff */
[----:B------:R-:W-:-:S05]  /*26150*/  LOP3.LUT R20, R20, R21, RZ, 0xfc, !PT ;  /* 0x0000001514147212 */ /* 0x000fca00078efcff */
[----:B------:R-:W-:-:S04]  /*26160*/  IMAD.IADD R5, R20, 0x1, R17 ;  /* 0x0000000114057824 */ /* 0x000fc800078e0211 */
[----:B-1----:R-:W-:-:S04]  /*26170*/  @P0 IMAD.HI.U32 R6, R5, R6, RZ ;  /* 0x0000000605060227 */ /* 0x002fc800078e00ff */
[----:B------:R-:W-:Y:S01]  /*26180*/  IMAD.MOV.U32 R4, RZ, RZ, R5 ;  /* 0x000000ffff047224 */ /* 0x000fe200078e0005 */
[----:B----4-:R-:W-:Y:S01]  /*26190*/  @P0 SHF.R.U32.HI R4, RZ, R0, R6 ;  /* 0x00000000ff040219 */ /* 0x010fe20000011606 */
[----:B------:R-:W1:Y:S04]  /*261a0*/  S2R R20, SR_TID.X ;  /* 0x0000000000147919 */ /* 0x000e680000002100 */
        /* <DEDUP_REMOVED lines=15> */
[----:B-1----:R-:W-:Y:S02]  /*262a0*/  LOP3.LUT R20, R20, 0x7f, RZ, 0xc0, !PT ;  /* 0x0000007f14147812 */ /* 0x002fe400078ec0ff */
[----:B------:R-:W-:Y:S01]  /*262b0*/  IADD3.X R4, R3, UR5, R4, P0, !PT ;  /* 0x0000000503047c10 */ /* 0x000fe200087fe404 */
[----:B------:R-:W-:Y:S01]  /*262c0*/  UMOV UR5, 0xffffffff ;  /* 0xffffffff00057882 */ /* 0x000fe20000000000 */
[----:B------:R-:W-:Y:S02]  /*262d0*/  ISETP.GE.AND P3, PT, R30, UR4, PT ;  /* 0x000000041e007c0c */ /* 0x000fe4000bf66270 */
[----:B------:R-:W-:-:S02]  /*262e0*/  ISETP.GE.AND P0, PT, R9, UR4, PT ;  /* 0x0000000409007c0c */ /* 0x000fc4000bf06270 */
[----:B------:R-:W-:Y:S02]  /*262f0*/  ISETP.GE.AND P1, PT, R10, UR4, PT ;  /* 0x000000040a007c0c */ /* 0x000fe4000bf26270 */
[----:B------:R-:W-:Y:S01]  /*26300*/  SHF.R.U32.HI R9, RZ, 0x2, R20 ;  /* 0x00000002ff097819 */ /* 0x000fe20000011614 */
[----:B0-----:R-:W-:Y:S10]  /*26310*/  BRA.DIV UR5, `(.L_x_1901) ;  /* 0x0000006a05a07947 */ /* 0x001ff4000b800000 */
[----:B------:R-:W0:Y:S01]  /*26320*/  SHFL.IDX PT, R3, R0, RZ, 0x1c1f ;  /* 0x001c1fff00037589 */ /* 0x000e2200000e0000 */
[----:B------:R-:W-:Y:S02]  /*26330*/  IMAD R34, R34, R7, RZ ;  /* 0x0000000722227224 */ /* 0x000fe400078e02ff */
[----:B------:R-:W-:Y:S01]  /*26340*/  IMAD.IADD R17, R9, 0x1, R17 ;  /* 0x0000000109117824 */ /* 0x000fe200078e0211 */
[----:B------:R-:W1:Y:S04]  /*26350*/  SHFL.IDX PT, R2, R4, RZ, 0x1c1f ;  /* 0x001c1fff04027589 */ /* 0x000e6800000e0000 */
[----:B------:R-:W-:-:S13]  /*26360*/  ISETP.GE.AND P2, PT, R17, R34, PT ;  /* 0x000000221100720c */ /* 0x000fda0003f46270 */
[----:B0-----:R-:W-:-:S05]  /*26370*/  @!P2 IADD3 R3, P4, R30, R3, RZ ;  /* 0x000000031e03a210 */ /* 0x001fca0007f9e0ff */
[----:B-1----:R-:W-:-:S05]  /*26380*/  @!P2 IMAD.X R2, RZ, RZ, R2, P4 ;  /* 0x000000ffff02a224 */ /* 0x002fca00020e0602 */
[----:B------:R-:W-:-:S04]  /*26390*/  @!P2 LOP3.LUT R3, R3, R2, RZ, 0x3c, !PT ;  /* 0x000000020303a212 */ /* 0x000fc800078e3cff */
[----:B------:R-:W-:-:S04]  /*263a0*/  @!P2 LOP3.LUT R2, R3, R2, RZ, 0x3c, !PT ;  /* 0x000000020302a212 */ /* 0x000fc800078e3cff */
[----:B------:R-:W-:-:S05]  /*263b0*/  @!P2 LOP3.LUT R3, R3, R2, RZ, 0x3c, !PT ;  /* 0x000000020303a212 */ /* 0x000fca00078e3cff */
[----:B------:R-:W-:Y:S01]  /*263c0*/  @!PT LDS RZ, [RZ] ;  /* 0x00000000fffff984 */ /* 0x000fe20000000800 */
[----:B-----5:R-:W-:Y:S04]  /*263d0*/  @!P2 LDGSTS.E.BYPASS.LTC128B.128 [R8+0x18400], desc[UR42][R2.64], !P3 ;  /* 0x184000000208afae */ /* 0x020fe8000d901d6a */
[----:B------:R-:W-:Y:S04]  /*263e0*/  @!P2 LDGSTS.E.BYPASS.LTC128B.128 [R8+0x1a400], desc[UR42][R2.64+0x40], !P0 ;  /* 0x1a4000400208afae */ /* 0x000fe8000c101d6a */
[----:B------:R0:W-:Y:S02]  /*263f0*/  @!P2 LDGSTS.E.BYPASS.LTC128B.128 [R8+0x1c400], desc[UR42][R2.64+0x80], !P1 ;  /* 0x1c4000800208afae */ /* 0x0001e4000c901d6a */
[----:B0-----:R-:W-:-:S02]  /*26400*/  VIADD R2, R17, 0x20 ;  /* 0x0000002011027836 */ /* 0x001fc40000000000 */
[----:B------:R-:W0:Y:S03]  /*26410*/  SHFL.IDX PT, R3, R0, 0x1, 0x1c1f ;  /* 0x003c1f0000037f89 */ /* 0x000e2600000e0000 */
[----:B------:R-:W-:Y:S02]  /*26420*/  ISETP.GE.AND P2, PT, R2, R34, PT ;  /* 0x000000220200720c */ /* 0x000fe40003f46270 */
[----:B------:R-:W1:Y:S11]  /*26430*/  SHFL.IDX PT, R2, R4, 0x1, 0x1c1f ;  /* 0x003c1f0004027f89 */ /* 0x000e7600000e0000 */
[----:B0-----:R-:W-:-:S05]  /*26440*/  @!P2 IADD3 R3, P4, R30, R3, RZ ;  /* 0x000000031e03a210 */ /* 0x001fca0007f9e0ff */
[----:B-1----:R-:W-:-:S05]  /*26450*/  @!P2 IMAD.X R2, RZ, RZ, R2, P4 ;  /* 0x000000ffff02a224 */ /* 0x002fca00020e0602 */
[----:B------:R-:W-:-:S04]  /*26460*/  @!P2 LOP3.LUT R3, R3, R2, RZ, 0x3c, !PT ;  /* 0x000000020303a212 */ /* 0x000fc800078e3cff */
[----:B------:R-:W-:-:S04]  /*26470*/  @!P2 LOP3.LUT R2, R3, R2, RZ, 0x3c, !PT ;  /* 0x000000020302a212 */ /* 0x000fc800078e3cff */
[----:B------:R-:W-:-:S05]  /*26480*/  @!P2 LOP3.LUT R3, R3, R2, RZ, 0x3c, !PT ;  /* 0x000000020303a212 */ /* 0x000fca00078e3cff */
[----:B------:R-:W-:Y:S04]  /*26490*/  @!P2 LDGSTS.E.BYPASS.LTC128B.128 [R8+0x18c00], desc[UR42][R2.64], !P3 ;  /* 0x18c000000208afae */ /* 0x000fe8000d901d6a */
[----:B------:R-:W-:Y:S04]  /*264a0*/  @!P2 LDGSTS.E.BYPASS.LTC128B.128 [R8+0x1ac00], desc[UR42][R2.64+0x40], !P0 ;  /* 0x1ac000400208afae */ /* 0x000fe8000c101d6a */
[----:B------:R0:W-:Y:S02]  /*264b0*/  @!P2 LDGSTS.E.BYPASS.LTC128B.128 [R8+0x1cc00], desc[UR42][R2.64+0x80], !P1 ;  /* 0x1cc000800208afae */ /* 0x0001e4000c901d6a */
[----:B0-----:R-:W-:-:S02]  /*264c0*/  VIADD R2, R17, 0x40 ;  /* 0x0000004011027836 */ /* 0x001fc40000000000 */
[----:B------:R-:W0:Y:S03]  /*264d0*/  SHFL.IDX PT, R3, R0, 0x2, 0x1c1f ;  /* 0x005c1f0000037f89 */ /* 0x000e2600000e0000 */
[----:B------:R-:W-:Y:S01]  /*264e0*/  ISETP.GE.AND P2, PT, R2, R34, PT ;  /* 0x000000220200720c */ /* 0x000fe20003f46270 */
[----:B------:R-:W-:Y:S04]  /*264f0*/  SHFL.IDX PT, R0, R0, 0x3, 0x1c1f ;  /* 0x007c1f0000007f89 */ /* 0x000fe800000e0000 */
[----:B------:R-:W1:Y:S04]  /*26500*/  SHFL.IDX PT, R2, R4, 0x2, 0x1c1f ;  /* 0x005c1f0004027f89 */ /* 0x000e6800000e0000 */
[----:B------:R-:W2:Y:S04]  /*26510*/  SHFL.IDX PT, R4, R4, 0x3, 0x1c1f ;  /* 0x007c1f0004047f89 */ /* 0x000ea800000e0000 */
        /* <DEDUP_REMOVED lines=8> */
.L_x_2106:
        /* <DEDUP_REMOVED lines=12> */
.L_x_1903:
[----:B------:R-:W-:Y:S05]  /*26660*/  BSYNC B0 ;  /* 0x0000000000007941 */ /* 0x000fea0003800000 */
.L_x_1902:
[----:B------:R-:W-:Y:S01]  /*26670*/  NOP ;  /* 0x0000000000007918 */ /* 0x000fe20000000000 */
[----:B------:R-:W-:-:S13]  /*26680*/  PLOP3.LUT P0, PT, PT, PT, PT, 0x80, 0x0 ;  /* 0x000000000000781c */ /* 0x000fda0003f0f070 */
.L_x_1904:
[----:B------:R-:W-:Y:S02]  /*26690*/  PLOP3.LUT P1, PT, P1, P0, PT, 0xa2, 0x0 ;  /* 0x000000000000781c */ /* 0x000fe40000f21472 */
[----:B------:R-:W-:-:S08]  /*266a0*/  @P0 R2UR P1, UR4, R22 ;  /* 0x00000000160402ca */ /* 0x000fd00000020000 */
[----:B------:R-:W-:-:S05]  /*266b0*/  @P0 PLOP3.LUT P0, PT, P1, PT, PT, 0x80, 0x0 ;  /* 0x000000000000081c */ /* 0x000fca0000f0f070 */
[----:B------:R-:W-:Y:S01]  /*266c0*/  @!P1 SYNCS.ARRIVE.TRANS64.RED.A0T1 RZ, [UR4+0x2a800], RZ ;  /* 0x02a800ffffff99a7 */ /* 0x000fe20008200404 */
[----:B------:R-:W-:Y:S07]  /*266d0*/  @!P1 ARRIVES.LDGSTSBAR.64.TRANSCNT [UR4+0x2a800] ;  /* 0x02a80000ff0099b0 */ /* 0x000fee0008000a84 */
[----:B------:R-:W-:Y:S05]  /*266e0*/  @P0 BRA.U.ANY `(.L_x_1904) ;  /* 0xfffffffd00e80947 */ /* 0x000fea000393ffff */
[----:B012---:R-:W2:Y:S02]  /*266f0*/  LDL.LU R2, [R1+0x28] ;  /* 0x0000280001027983 */ /* 0x007ea40000300800 */
[----:B--2---:R-:W-:-:S05]  /*26700*/  VIADD R2, R2, 0x1 ;  /* 0x0000000102027836 */ /* 0x004fca0000000000 */
[----:B------:R0:W-:Y:S01]  /*26710*/  STL [R1+0x28], R2 ;  /* 0x0000280201007387 */ /* 0x0001e20000100800 */
[----:B------:R-:W-:-:S04]  /*26720*/  LEA.HI R0, R2, R2, RZ, 0x1 ;  /* 0x0000000202007211 */ /* 0x000fc800078f08ff */
[----:B------:R-:W-:-:S05]  /*26730*/  LOP3.LUT R0, R0, 0xfffffffe, RZ, 0xc0, !PT ;  /* 0xfffffffe00007812 */ /* 0x000fca00078ec0ff */
[----:B------:R-:W-:-:S05]  /*26740*/  IMAD.IADD R0, R2, 0x1, -R0 ;  /* 0x0000000102007824 */ /* 0x000fca00078e0a00 */
[----:B------:R-:W-:Y:S01]  /*26750*/  SHF.L.U32 R3, R0, 0x1f, RZ ;  /* 0x0000001f00037819 */ /* 0x000fe200000006ff */
[----:B------:R-:W-:Y:S01]  /*26760*/  NOP ;  /* 0x0000000000007918 */ /* 0x000fe20000000000 */
[----:B0-----:R-:W2:Y:S01]  /*26770*/  LDL.LU R2, [R1+0x20] ;  /* 0x0000200001027983 */ /* 0x001ea20000300800 */
[----:B------:R0:W-:Y:S01]  /*26780*/  SYNCS.ARRIVE.TRANS64.A1T0 RZ, [R22+URZ+0x2a800], RZ ;  /* 0x02a800ff16ff79a7 */ /* 0x0001e2000810003f */
[----:B------:R-:W-:Y:S01]  /*26790*/  BSSY B0, `(.L_x_1905) ;  /* 0x0000005000007945 */ /* 0x000fe20003800000 */
[----:B------:R-:W1:Y:S01]  /*267a0*/  SYNCS.PHASECHK.TRANS64.TRYWAIT P1, [R22+URZ+0x2a820], R3 ;  /* 0x02a82003160075a7 */ /* 0x000e62000802017f */
[----:B--2---:R-:W-:-:S05]  /*267b0*/  VIADD R20, R2, 0xfffffffe ;  /* 0xfffffffe02147836 */ /* 0x004fca0000000000 */
[----:B------:R-:W-:Y:S01]  /*267c0*/  ISETP.GE.AND P0, PT, R20, R35, PT ;  /* 0x000000231400720c */ /* 0x000fe20003f06270 */
[----:B01----:R-:W-:-:S12]  /*267d0*/  @!P1 BRA `(.L_x_1906) ;  /* 0x0000006800cc9947 */ /* 0x003fd80003800000 */
.L_x_2107:
[----:B------:R-:W-:Y:S05]  /*267e0*/  BSYNC B0 ;  /* 0x0000000000007941 */ /* 0x000fea0003800000 */
.L_x_1905:
[----:B------:R-:W-:Y:S05]  /*267f0*/  @!P0 BRA `(.L_x_1907) ;  /* 0x0000001000f48947 */ /* 0x000fea0003800000 */
[----:B------:R-:W-:Y:S02]  /*26800*/  IMAD.MOV.U32 R5, RZ, RZ, R23 ;  /* 0x000000ffff057224 */ /* 0x000fe400078e0017 */
[----:B------:R-:W-:-:S07]  /*26810*/  IMAD.MOV.U32 R6, RZ, RZ, R25 ;  /* 0x000000ffff067224 */ /* 0x000fce00078e0019 */
.L_x_1927:
[----:B-1----:R-:W1:Y:S01]  /*26820*/  LDC R7, c[0x0][0x430] ;  /* 0x00010c00ff077b82 */ /* 0x002e620000000800 */
[----:B--2---:R-:W2:Y:S01]  /*26830*/  S2R R2, SR_TID.X ;  /* 0x0000000000027919 */ /* 0x004ea20000002100 */
[----:B------:R-:W-:Y:S05]  /*26840*/  YIELD ;  /* 0x0000000000007946 */ /* 0x000fea0003800000 */
[----:B------:R-:W-:Y:S01]  /*26850*/  ULDC.64 UR4, c[0x0][0x428] ;  /* 0x00010a0000047ab9 */ /* 0x000fe20000000a00 */
[----:B-1----:R-:W-:Y:S02]  /*26860*/  ISETP.NE.AND P0, PT, R7, 0x1, PT ;  /* 0x000000010700780c */ /* 0x002fe40003f05270 */
[C---:B0-2---:R-:W-:Y:S01]  /*26870*/  LOP3.LUT R0, R2.reuse, 0x7f, RZ, 0xc0, !PT ;  /* 0x0000007f02007812 */ /* 0x045fe200078ec0ff */
[----:B------:R-:W-:-:S10]  /*26880*/  IMAD.SHL.U32 R2, R2, 0x20, RZ ;  /* 0x0000002002027824 */ /* 0x000fd400078e00ff */
[----:B------:R-:W1:Y:S01]  /*26890*/  @P0 LDC R4, c[0x0][0x434] ;  /* 0x00010d00ff040b82 */ /* 0x000e620000000800 */
[----:B0-----:R-:W-:Y:S02]  /*268a0*/  SHF.R.U32.HI R3, RZ, 0x2, R0 ;  /* 0x00000002ff037819 */ /* 0x001fe40000011600 */
[----:B------:R-:W-:-:S03]  /*268b0*/  LOP3.LUT R2, R2, 0x60, RZ, 0xc0, !PT ;  /* 0x0000006002027812 */ /* 0x000fc600078ec0ff */
[----:B------:R-:W-:Y:S02]  /*268c0*/  IMAD R3, R20, 0x80, R3 ;  /* 0x0000008014037824 */ /* 0x000fe400078e0203 */
[----:B------:R-:W0:Y:S03]  /*268d0*/  @P0 LDC R0, c[0x0][0x438] ;  /* 0x00010e00ff000b82 */ /* 0x000e260000000800 */
[----:B------:R-:W-:-:S05]  /*268e0*/  IADD3 R3, R2, R3, R32 ;  /* 0x0000000302037210 */ /* 0x000fca0007ffe020 */
[----:B------:R-:W-:Y:S02]  /*268f0*/  IMAD.MOV.U32 R2, RZ, RZ, R3 ;  /* 0x000000ffff027224 */ /* 0x000fe400078e0003 */
[----:B-1----:R-:W-:-:S05]  /*26900*/  @P0 IMAD.HI.U32 R4, R3, R4, RZ ;  /* 0x0000000403040227 */ /* 0x002fca00078e00ff */
[----:B0-----:R-:W-:-:S05]  /*26910*/  @P0 SHF.R.U32.HI R2, RZ, R0, R4 ;  /* 0x00000000ff020219 */ /* 0x001fca0000011604 */
[----:B------:R-:W-:-:S04]  /*26920*/  IMAD.MOV R0, RZ, RZ, -R2 ;  /* 0x000000ffff007224 */ /* 0x000fc800078e0a02 */
[----:B------:R-:W-:Y:S01]  /*26930*/  IMAD R7, R7, R0, R3 ;  /* 0x0000000007077224 */ /* 0x000fe200078e0203 */
[----:B------:R-:W-:Y:S01]  /*26940*/  SHF.R.S32.HI R3, RZ, 0x1f, R2 ;  /* 0x0000001fff037819 */ /* 0x000fe20000011402 */
[----:B------:R-:W-:-:S04]  /*26950*/  IMAD R0, R33, UR4, RZ ;  /* 0x0000000421007c24 */ /* 0x000fc8000f8e02ff */
[C---:B------:R-:W-:Y:S02]  /*26960*/  IMAD R0, R28.reuse, UR5, R0 ;  /* 0x000000051c007c24 */ /* 0x040fe4000f8e0200 */
[----:B------:R-:W-:Y:S01]  /*26970*/  IMAD.WIDE.U32 R2, R28, UR4, R2 ;  /* 0x000000041c027c25 */ /* 0x000fe2000f8e0002 */
[----:B------:R-:W-:-:S03]  /*26980*/  ULDC.64 UR4, c[0x0][0x418] ;  /* 0x0001060000047ab9 */ /* 0x000fc60000000a00 */
[----:B------:R-:W-:Y:S01]  /*26990*/  IMAD.IADD R0, R0, 0x1, R3 ;  /* 0x0000000100007824 */ /* 0x000fe200078e0203 */
[----:B------:R-:W-:-:S04]  /*269a0*/  LEA R8, P0, R2, UR4, 0x2 ;  /* 0x0000000402087c11 */ /* 0x000fc8000f8010ff */
[----:B------:R-:W-:-:S05]  /*269b0*/  LEA.HI.X R9, R2, UR5, R0, 0x2, P0 ;  /* 0x0000000502097c11 */ /* 0x000fca00080f1400 */
[----:B------:R-:W2:Y:S01]  /*269c0*/  LDG.E R8, desc[UR42][R8.64] ;  /* 0x0000002a08087981 */ /* 0x000ea2000c1e1900 */
[----:B------:R-:W-:Y:S01]  /*269d0*/  IMAD.U32 R10, RZ, RZ, UR39 ;  /* 0x00000027ff0a7e24 */ /* 0x000fe2000f8e00ff */
[C---:B------:R-:W-:Y:S01]  /*269e0*/  ISETP.GT.AND P1, PT, R20.reuse, R35, PT ;  /* 0x000000231400720c */ /* 0x040fe20003f24270 */
[----:B------:R-:W-:Y:S02]  /*269f0*/  VIADD R23, R5, 0x1 ;  /* 0x0000000105177836 */ /* 0x000fe40000000000 */
[----:B------:R-:W-:Y:S01]  /*26a00*/  VIADD R20, R20, 0xffffffff ;  /* 0xffffffff14147836 */ /* 0x000fe20000000000 */
[----:B------:R-:W-:Y:S02]  /*26a10*/  ISETP.NE.AND P2, PT, R10, 0x3, PT ;  /* 0x000000030a00780c */ /* 0x000fe40003f45270 */
[----:B------:R-:W-:-:S04]  /*26a20*/  ISETP.NE.AND P0, PT, R23, 0x2, PT ;  /* 0x000000021700780c */ /* 0x000fc80003f05270 */
[----:B------:R-:W-:Y:S02]  /*26a30*/  SEL R25, RZ, 0x1, P0 ;  /* 0x00000001ff197807 */ /* 0x000fe40000000000 */
[----:B------:R-:W-:Y:S02]  /*26a40*/  SEL R23, R23, RZ, P0 ;  /* 0x000000ff17177207 */ /* 0x000fe40000000000 */
[----:B------:R-:W-:Y:S02]  /*26a50*/  LOP3.LUT R25, R6, R25, RZ, 0x3c, !PT ;  /* 0x0000001906197212 */ /* 0x000fe400078e3cff */
[----:B--2---:R-:W-:Y:S01]  /*26a60*/  SHF.R.S32.HI R10, RZ, 0x1f, R8 ;  /* 0x0000001fff0a7819 */ /* 0x004fe20000011408 */
[----:B------:R-:W-:Y:S06]  /*26a70*/  @!P2 BRA `(.L_x_1908) ;  /* 0x000000000004a947 */ /* 0x000fec0003800000 */
[----:B------:R-:W-:Y:S01]  /*26a80*/  BPT.TRAP 0x1 ;  /* 0x000000040000795c */ /* 0x000fe20000300000 */
.L_x_1908:
[----:B------:R-:W-:Y:S01]  /*26a90*/  IMAD R4, R23, 0x8, R22 ;  /* 0x0000000817047824 */ /* 0x000fe200078e0216 */
[----:B------:R-:W-:Y:S01]  /*26aa0*/  SHF.L.U32 R17, R25, 0x1f, RZ ;  /* 0x0000001f19117819 */ /* 0x000fe200000006ff */
[----:B------:R-:W-:Y:S01]  /*26ab0*/  BSSY B0, `(.L_x_1909) ;  /* 0x0000004000007945 */ /* 0x000fe20003800000 */
[----:B------:R-:W-:Y:S02]  /*26ac0*/  SHF.R.S32.HI R9, RZ, 0x1f, R7 ;  /* 0x0000001fff097819 */ /* 0x000fe40000011407 */
[----:B------:R-:W0:Y:S02]  /*26ad0*/  SYNCS.PHASECHK.TRANS64.TRYWAIT P0, [R4+URZ+0x2a880], R17 ;  /* 0x02a88011040075a7 */ /* 0x000e24000800017f */
[----:B0-----:R-:W-:Y:S05]  /*26ae0*/  @!P0 BRA `(.L_x_1910) ;  /* 0x00000068001c8947 */ /* 0x001fea0003800000 */
.L_x_2108:
[----:B------:R-:W-:Y:S05]  /*26af0*/  BSYNC B0 ;  /* 0x0000000000007941 */ /* 0x000fea0003800000 */
.L_x_1909:
        /* <DEDUP_REMOVED lines=27> */
[----:B------:R-:W2:Y:S01]  /*26cb0*/  SHFL.IDX PT, R0, R26, RZ, 0x1c1f ;  /* 0x001c1fff1a007589 */ /* 0x000ea200000e0000 */
        /* <DEDUP_REMOVED lines=22> */
.L_x_2118:
        /* <DEDUP_REMOVED lines=10> */
.L_x_1912:
        /* <DEDUP_REMOVED lines=11> */
.L_x_1913:
[----:B------:R2:W-:Y:S01]  /*26f70*/  SYNCS.ARRIVE.TRANS64.A1T0 RZ, [R4+URZ+0x2a870], RZ ;  /* 0x02a870ff04ff79a7 */ /* 0x0005e2000810003f */
[----:B------:R-:W-:Y:S05]  /*26f80*/  @!P3 BRA `(.L_x_1914) ;  /* 0x000000000004b947 */ /* 0x000fea0003800000 */
[----:B------:R-:W-:Y:S01]  /*26f90*/  BPT.TRAP 0x1 ;  /* 0x000000040000795c */ /* 0x000fe20000300000 */
.L_x_1914:
[----:B------:R-:W3:Y:S01]  /*26fa0*/  SYNCS.PHASECHK.TRANS64.TRYWAIT P0, [R4+URZ+0x2a840], R17 ;  /* 0x02a84011040075a7 */ /* 0x000ee2000800017f */
[----:B------:R-:W-:Y:S04]  /*26fb0*/  BSSY B0, `(.L_x_1915) ;  /* 0x0000002000007945 */ /* 0x000fe80003800000 */
[----:B---3--:R-:W-:Y:S05]  /*26fc0*/  @!P0 BRA `(.L_x_1916) ;  /* 0x00000068002c8947 */ /* 0x008fea0003800000 */
.L_x_2119:
[----:B------:R-:W-:Y:S05]  /*26fd0*/  BSYNC B0 ;  /* 0x0000000000007941 */ /* 0x000fea0003800000 */
.L_x_1915:
[----:B------:R-:W-:Y:S01]  /*26fe0*/  ULDC.64 UR4, c[0x0][0x300] ;  /* 0x0000c00000047ab9 */ /* 0x000fe20000000a00 */
[----:B------:R-:W4:Y:S01]  /*26ff0*/  LDC R11, c[0x0][0x2f4] ;  /* 0x0000bd00ff0b7b82 */ /* 0x000f220000000800 */
        /* <DEDUP_REMOVED lines=20> */
[----:B------:R-:W-:Y:S02]  /*27140*/  IADD3.X R8, R8, UR7, R3, P0, !PT ;  /* 0x0000000708087c10 */ /* 0x000fe400087fe403 */
[----:B------:R-:W-:Y:S01]  /*27150*/  ISETP.GE.AND P4, PT, R30, R11, PT ;  /* 0x0000000b1e00720c */ /* 0x000fe20003f86270 */
[----:B------:R-:W-:-:S12]  /*27160*/  BRA.DIV UR4, `(.L_x_1917) ;  /* 0x0000006604d87947 */ /* 0x000fd8000b800000 */
[----:B------:R-:W4:Y:S04]  /*27170*/  SHFL.IDX PT, R2, R7, RZ, 0x1c1f ;  /* 0x001c1fff07027589 */ /* 0x000f2800000e0000 */
[----:B------:R-:W5:Y:S04]  /*27180*/  SHFL.IDX PT, R3, R8, RZ, 0x1c1f ;  /* 0x001c1fff08037589 */ /* 0x000f6800000e0000 */
[----:B------:R-:W-:Y:S01]  /*27190*/  SHFL.IDX PT, R9, R8, 0x2, 0x1c1f ;  /* 0x005c1f0008097f89 */ /* 0x000fe200000e0000 */
[----:B----4-:R-:W-:-:S05]  /*271a0*/  IADD3 R2, P0, R30, R2, RZ ;  /* 0x000000021e027210 */ /* 0x010fca0007f1e0ff */
[----:B-----5:R-:W-:-:S05]  /*271b0*/  IMAD.X R3, RZ, RZ, R3, P0 ;  /* 0x000000ffff037224 */ /* 0x020fca00000e0603 */
[----:B------:R-:W-:Y:S04]  /*271c0*/  LDGSTS.E.BYPASS.LTC128B.128 [R0+0x1e400], desc[UR42][R2.64], !P4 ;  /* 0x1e40000002007fae */ /* 0x000fe8000e101d6a */
[----:B------:R-:W-:Y:S04]  /*271d0*/  LDGSTS.E.BYPASS.LTC128B.128 [R0+0x20400], desc[UR42][R2.64+0x40], !P3 ;  /* 0x2040004002007fae */ /* 0x000fe8000d901d6a */
[----:B------:R4:W-:Y:S04]  /*271e0*/  LDGSTS.E.BYPASS.LTC128B.128 [R0+0x22400], desc[UR42][R2.64+0x80], !P2 ;  /* 0x2240008002007fae */ /* 0x0009e8000d101d6a */
[----:B----4-:R-:W4:Y:S04]  /*271f0*/  SHFL.IDX PT, R2, R7, 0x1, 0x1c1f ;  /* 0x003c1f0007027f89 */ /* 0x010f2800000e0000 */
[----:B------:R-:W5:Y:S01]  /*27200*/  SHFL.IDX PT, R3, R8, 0x1, 0x1c1f ;  /* 0x003c1f0008037f89 */ /* 0x000f6200000e0000 */
[----:B----4-:R-:W-:-:S05]  /*27210*/  IADD3 R2, P0, R30, R2, RZ ;  /* 0x000000021e027210 */ /* 0x010fca0007f1e0ff */
[----:B-----5:R-:W-:-:S05]  /*27220*/  IMAD.X R3, RZ, RZ, R3, P0 ;  /* 0x000000ffff037224 */ /* 0x020fca00000e0603 */
[----:B------:R-:W-:Y:S04]  /*27230*/  LDGSTS.E.BYPASS.LTC128B.128 [R0+0x1ec00], desc[UR42][R2.64], !P4 ;  /* 0x1ec0000002007fae */ /* 0x000fe8000e101d6a */
[----:B------:R-:W-:Y:S04]  /*27240*/  LDGSTS.E.BYPASS.LTC128B.128 [R0+0x20c00], desc[UR42][R2.64+0x40], !P3 ;  /* 0x20c0004002007fae */ /* 0x000fe8000d901d6a */
[----:B------:R4:W-:Y:S04]  /*27250*/  LDGSTS.E.BYPASS.LTC128B.128 [R0+0x22c00], desc[UR42][R2.64+0x80], !P2 ;  /* 0x22c0008002007fae */ /* 0x0009e8000d101d6a */
[----:B----4-:R-:W4:Y:S02]  /*27260*/  SHFL.IDX PT, R2, R7, 0x2, 0x1c1f ;  /* 0x005c1f0007027f89 */ /* 0x010f2400000e0000 */
[----:B----4-:R-:W-:-:S05]  /*27270*/  IADD3 R2, P0, R30, R2, RZ ;  /* 0x000000021e027210 */ /* 0x010fca0007f1e0ff */
[----:B------:R-:W-:Y:S02]  /*27280*/  IMAD.X R3, RZ, RZ, R9, P0 ;  /* 0x000000ffff037224 */ /* 0x000fe400000e0609 */
[----:B------:R4:W0:Y:S04]  /*27290*/  SHFL.IDX PT, R9, R8, 0x3, 0x1c1f ;  /* 0x007c1f0008097f89 */ /* 0x00082800000e0000 */
[----:B------:R-:W-:Y:S04]  /*272a0*/  LDGSTS.E.BYPASS.LTC128B.128 [R0+0x1f400], desc[UR42][R2.64], !P4 ;  /* 0x1f40000002007fae */ /* 0x000fe8000e101d6a */
[----:B------:R-:W-:Y:S04]  /*272b0*/  LDGSTS.E.BYPASS.LTC128B.128 [R0+0x21400], desc[UR42][R2.64+0x40], !P3 ;  /* 0x2140004002007fae */ /* 0x000fe8000d901d6a */
[----:B------:R5:W-:Y:S04]  /*272c0*/  LDGSTS.E.BYPASS.LTC128B.128 [R0+0x23400], desc[UR42][R2.64+0x80], !P2 ;  /* 0x2340008002007fae */ /* 0x000be8000d101d6a */
[----:B-----5:R4:W0:Y:S02]  /*272d0*/  SHFL.IDX PT, R2, R7, 0x3, 0x1c1f ;  /* 0x007c1f0007027f89 */ /* 0x02082400000e0000 */
.L_x_2129:
        /* <DEDUP_REMOVED lines=10> */
.L_x_1918:
        /* <DEDUP_REMOVED lines=11> */
.L_x_1919:
[----:B------:R-:W-:Y:S01]  /*27430*/  IMAD.U32 R0, RZ, RZ, UR37 ;  /* 0x00000025ff007e24 */ /* 0x000fe2000f8e00ff */
[----:B------:R0:W-:Y:S04]  /*27440*/  SYNCS.ARRIVE.TRANS64.A1T0 RZ, [R4+URZ+0x2a830], RZ ;  /* 0x02a830ff04ff79a7 */ /* 0x0001e8000810003f */
[----:B------:R-:W-:-:S13]  /*27450*/  ISETP.NE.AND P0, PT, R0, 0x3, PT ;  /* 0x000000030000780c */ /* 0x000fda0003f05270 */
[----:B0-----:R-:W-:Y:S05]  /*27460*/  @!P0 BRA `(.L_x_1920) ;  /* 0x0000000000048947 */ /* 0x001fea0003800000 */
[----:B------:R-:W-:Y:S01]  /*27470*/  BPT.TRAP 0x1 ;  /* 0x000000040000795c */ /* 0x000fe20000300000 */
.L_x_1920:
[----:B------:R-:W-:Y:S01]  /*27480*/  LOP3.LUT R0, R6, 0x1, RZ, 0x3c, !PT ;  /* 0x0000000106007812 */ /* 0x000fe200078e3cff */
[----:B------:R-:W-:Y:S01]  /*27490*/  IMAD R3, R5, 0x8, R22 ;  /* 0x0000000805037824 */ /* 0x000fe200078e0216 */
[----:B------:R-:W-:Y:S02]  /*274a0*/  BSSY B0, `(.L_x_1921) ;  /* 0x0000004000007945 */ /* 0x000fe40003800000 */
[----:B------:R-:W-:-:S04]  /*274b0*/  SHF.L.U32 R0, R0, 0x1f, RZ ;  /* 0x0000001f00007819 */ /* 0x000fc800000006ff */
[----:B------:R-:W0:Y:S02]  /*274c0*/  SYNCS.PHASECHK.TRANS64.TRYWAIT P2, [R3+URZ+0x2a870], R0 ;  /* 0x02a87000030075a7 */ /* 0x000e24000804017f */
[----:B0-----:R-:W-:Y:S05]  /*274d0*/  @!P2 BRA `(.L_x_1922) ;  /* 0x00000068002ca947 */ /* 0x001fea0003800000 */
.L_x_2130:
[----:B------:R-:W-:Y:S05]  /*274e0*/  BSYNC B0 ;  /* 0x0000000000007941 */ /* 0x000fea0003800000 */
.L_x_1921:
[----:B------:R-:W-:-:S05]  /*274f0*/  IMAD.U32 R2, RZ, RZ, UR39 ;  /* 0x00000027ff027e24 */ /* 0x000fca000f8e00ff */
[----:B------:R-:W-:-:S13]  /*27500*/  ISETP.NE.AND P2, PT, R2, 0x3, PT ;  /* 0x000000030200780c */ /* 0x000fda0003f45270 */
[----:B------:R-:W-:Y:S05]  /*27510*/  @!P2 BRA `(.L_x_1923) ;  /* 0x000000000004a947 */ /* 0x000fea0003800000 */
[----:B------:R-:W-:Y:S01]  /*27520*/  BPT.TRAP 0x1 ;  /* 0x000000040000795c */ /* 0x000fe20000300000 */
.L_x_1923:
[----:B------:R-:W-:Y:S01]  /*27530*/  SHF.L.U32 R2, R6, 0x1f, RZ ;  /* 0x0000001f06027819 */ /* 0x000fe200000006ff */
[----:B------:R-:W-:-:S03]  /*27540*/  IMAD R0, R5, 0x6000, RZ ;  /* 0x0000600005007824 */ /* 0x000fc600078e02ff */
[----:B------:R-:W0:Y:S02]  /*27550*/  SYNCS.PHASECHK.TRANS64.TRYWAIT P2, [R3+URZ+0x2a860], R2 ;  /* 0x02a86002030075a7 */ /* 0x000e24000804017f */
[----:B0-----:R-:W-:Y:S05]  /*27560*/  @!P2 BRA `(.L_x_1924) ;  /* 0x00000068001ca947 */ /* 0x001fea0003800000 */
.L_x_2131:
[----:B--23--:R-:W2:Y:S04]  /*27570*/  LDL R4, [R1+0xc] ;  /* 0x00000c0001047983 */ /* 0x00cea80000100800 */
[----:B----4-:R-:W3:Y:S01]  /*27580*/  LDL R8, [R1+0x4] ;  /* 0x0000040001087983 */ /* 0x010ee20000100800 */
[----:B------:R-:W-:Y:S05]  /*27590*/  WARPSYNC.ALL ;  /* 0x0000000000007948 */ /* 0x000fea0003800000 */
[----:B------:R-:W4:Y:S01]  /*275a0*/  LDL R17, [R1+0x8] ;  /* 0x0000080001117983 */ /* 0x000f220000100800 */
[----:B--2---:R-:W-:-:S02]  /*275b0*/  LOP3.LUT R5, R0, R4, RZ, 0xfc, !PT ;  /* 0x0000000400057212 */ /* 0x004fc400078efcff */
[----:B---3--:R-:W-:-:S03]  /*275c0*/  IADD3 R0, R22, R0, R8 ;  /* 0x0000000016007210 */ /* 0x008fc60007ffe008 */
[----:B------:R-:W-:-:S05]  /*275d0*/  IMAD.IADD R2, R22, 0x1, R5 ;  /* 0x0000000116027824 */ /* 0x000fca00078e0205 */
        /* <DEDUP_REMOVED lines=18> */
[----:B------:R-:W0:Y:S01]  /*27700*/  LDSM.16.MT88.4 R4, [R2+0xcc00] ;  /* 0x00cc00000204783b */ /* 0x000e220000004200 */
[----:B------:R-:W-:Y:S02]  /*27710*/  IADD3 R12, R31, 0x400, R0 ;  /* 0x000004001f0c7810 */ /* 0x000fe40007ffe000 */
        /* <DEDUP_REMOVED lines=18> */
[----:B----4-:R-:W-:Y:S02]  /*27840*/  IADD3 R0, R17, 0x400, R0 ;  /* 0x0000040011007810 */ /* 0x010fe40007ffe000 */
        /* <DEDUP_REMOVED lines=24> */
[----:B------:R-:W0:Y:S01]  /*279d0*/  LDSM.16.MT88.4 R4, [R2+0xfc00] ;  /* 0x00fc00000204783b */ /* 0x000e220000004200 */
[----:B------:R-:W-:Y:S01]  /*279e0*/  IMAD.U32 R12, RZ, RZ, UR39 ;  /* 0x00000027ff0c7e24 */ /* 0x000fe2000f8e00ff */
[C-C-:B0-----:R-:W-:Y:S02]  /*279f0*/  PRMT R8, R4.reuse, 0x6420, R5.reuse ;  /* 0x0000642004087816 */ /* 0x141fe40000000005 */
[----:B------:R-:W-:Y:S02]  /*27a00*/  PRMT R9, R4, 0x7531, R5 ;  /* 0x0000753104097816 */ /* 0x000fe40000000005 */
[----:B------:R-:W-:-:S02]  /*27a10*/  PRMT R10, R6, 0x6420, R7 ;  /* 0x00006420060a7816 */ /* 0x000fc40000000007 */
[----:B------:R-:W-:-:S05]  /*27a20*/  PRMT R11, R6, 0x7531, R7 ;  /* 0x00007531060b7816 */ /* 0x000fca0000000007 */
[----:B------:R-:W-:Y:S04]  /*27a30*/  STSM.16.M88.4 [R0+0x2000], R8 ;  /* 0x0020000800007844 */ /* 0x000fe80000000200 */
[----:B------:R-:W0:Y:S01]  /*27a40*/  LDSM.16.MT88.4 R4, [R2+0x11c00] ;  /* 0x011c00000204783b */ /* 0x000e220000004200 */
[----:B------:R-:W-:Y:S02]  /*27a50*/  ISETP.NE.AND P2, PT, R12, 0x3, PT ;  /* 0x000000030c00780c */ /* 0x000fe40003f45270 */
        /* <DEDUP_REMOVED lines=13> */
.L_x_1925:
[----:B--2---:R2:W-:Y:S01]  /*27b30*/  SYNCS.ARRIVE.TRANS64.A1T0 RZ, [R3+URZ+0x2a850], RZ ;  /* 0x02a850ff03ff79a7 */ /* 0x0045e2000810003f */
[----:B------:R-:W-:Y:S06]  /*27b40*/  BAR.SYNC.DEFER_BLOCKING 0x2, 0x80 ;  /* 0x0082000000007b1d */ /* 0x000fec0000010000 */
[----:B------:R-:W-:Y:S05]  /*27b50*/  @!P0 BRA `(.L_x_1926) ;  /* 0x0000000000048947 */ /* 0x000fea0003800000 */
[----:B------:R-:W-:Y:S01]  /*27b60*/  BPT.TRAP 0x1 ;  /* 0x000000040000795c */ /* 0x000fe20000300000 */
.L_x_1926:
[----:B--2---:R-:W-:Y:S02]  /*27b70*/  VIADD R3, R3, 0x2a880 ;  /* 0x0002a88003037836 */ /* 0x004fe40000000000 */
[----:B------:R-:W-:Y:S02]  /*27b80*/  IMAD.MOV.U32 R5, RZ, RZ, R23 ;  /* 0x000000ffff057224 */ /* 0x000fe400078e0017 */
[----:B------:R-:W-:Y:S01]  /*27b90*/  IMAD.MOV.U32 R6, RZ, RZ, R25 ;  /* 0x000000ffff067224 */ /* 0x000fe200078e0019 */
[----:B------:R-:W-:-:S04]  /*27ba0*/  PRMT R3, R36, 0x654, R3 ;  /* 0x0000065424037816 */ /* 0x000fc80000000003 */
[----:B------:R2:W-:Y:S01]  /*27bb0*/  SYNCS.ARRIVE.TRANS64.RED.A1T0 RZ, [R3+URZ], RZ ;  /* 0x000000ff03ff79a7 */ /* 0x0005e2000810043f */
[----:B------:R-:W-:Y:S05]  /*27bc0*/  @P1 BRA `(.L_x_1927) ;  /* 0xffffffec00141947 */ /* 0x000fea000383ffff */
.L_x_1907:
[----:B0-----:R-:W0:Y:S01]  /*27bd0*/  S2R R0, SR_TID.X ;  /* 0x0000000000007919 */ /* 0x001e220000002100 */
        /* <DEDUP_REMOVED lines=8> */
[----:B--2---:R-:W2:Y:S01]  /*27c60*/  LDC.64 R2, c[0x0][0xc60] ;  /* 0x00031800ff027b82 */ /* 0x004ea20000000a00 */
        /* <DEDUP_REMOVED lines=9> */
.L_x_1929:
[----:B------:R-:W-:Y:S05]  /*27d00*/  BSYNC B0 ;  /* 0x0000000000007941 */ /* 0x000fea0003800000 */
.L_x_1928:
[----:B------:R-:W-:Y:S05]  /*27d10*/  @!P0 BRA `(.L_x_1930) ;  /* 0x0000000000048947 */ /* 0x000fea0003800000 */
[----:B------:R-:W-:Y:S01]  /*27d20*/  BPT.TRAP 0x1 ;  /* 0x000000040000795c */ /* 0x000fe20000300000 */
.L_x_1930:
[----:B--2---:R-:W-:Y:S01]  /*27d30*/  LOP3.LUT R3, R25, 0x1, RZ, 0x3c, !PT ;  /* 0x0000000119037812 */ /* 0x004fe200078e3cff */
[----:B------:R-:W-:Y:S01]  /*27d40*/  IMAD R12, R23, 0x8, R22 ;  /* 0x00000008170c7824 */ /* 0x000fe200078e0216 */
[----:B------:R-:W-:Y:S02]  /*27d50*/  BSSY B0, `(.L_x_1931) ;  /* 0x0000004000007945 */ /* 0x000fe40003800000 */
[----:B------:R-:W-:-:S04]  /*27d60*/  SHF.L.U32 R3, R3, 0x1f, RZ ;  /* 0x0000001f03037819 */ /* 0x000fc800000006ff */
[----:B------:R-:W0:Y:S02]  /*27d70*/  SYNCS.PHASECHK.TRANS64.TRYWAIT P1, [R12+URZ+0x2a870], R3 ;  /* 0x02a870030c0075a7 */ /* 0x000e24000802017f */
[----:B0-----:R-:W-:Y:S05]  /*27d80*/  @!P1 BRA `(.L_x_1932) ;  /* 0x0000006000289947 */ /* 0x001fea0003800000 */
.L_x_2132:
[----:B------:R-:W-:Y:S05]  /*27d90*/  BSYNC B0 ;  /* 0x0000000000007941 */ /* 0x000fea0003800000 */
.L_x_1931:
[----:B------:R-:W-:-:S05]  /*27da0*/  IMAD.U32 R0, RZ, RZ, UR39 ;  /* 0x00000027ff007e24 */ /* 0x000fca000f8e00ff */
[----:B------:R-:W-:-:S13]  /*27db0*/  ISETP.NE.AND P1, PT, R0, 0x3, PT ;  /* 0x000000030000780c */ /* 0x000fda0003f25270 */
[----:B------:R-:W-:Y:S05]  /*27dc0*/  @!P1 BRA `(.L_x_1933) ;  /* 0x0000000000049947 */ /* 0x000fea0003800000 */
[----:B------:R-:W-:Y:S01]  /*27dd0*/  BPT.TRAP 0x1 ;  /* 0x000000040000795c */ /* 0x000fe20000300000 */
.L_x_1933:
[----:B0-----:R-:W-:-:S04]  /*27de0*/  SHF.L.U32 R3, R25, 0x1f, RZ ;  /* 0x0000001f19037819 */ /* 0x001fc800000006ff */
[----:B------:R-:W0:Y:S02]  /*27df0*/  SYNCS.PHASECHK.TRANS64.TRYWAIT P1, [R12+URZ+0x2a860], R3 ;  /* 0x02a860030c0075a7 */ /* 0x000e24000802017f */
[----:B0-----:R-:W-:Y:S05]  /*27e00*/  @!P1 BRA `(.L_x_1934) ;  /* 0x00000060001c9947 */ /* 0x001fea0003800000 */
.L_x_2133:
[----:B------:R-:W2:Y:S04]  /*27e10*/  LDL R0, [R1+0xc] ;  /* 0x00000c0001007983 */ /* 0x000ea80000100800 */
[----:B------:R-:W3:Y:S01]  /*27e20*/  LDL R2, [R1+0x4] ;  /* 0x0000040001027983 */ /* 0x000ee20000100800 */
[----:B0-----:R-:W-:Y:S01]  /*27e30*/  IMAD R3, R23, 0x6000, RZ ;  /* 0x0000600017037824 */ /* 0x001fe200078e02ff */
        /* <DEDUP_REMOVED lines=90> */
.L_x_1935:
[----:B--2---:R2:W-:Y:S01]  /*283e0*/  SYNCS.ARRIVE.TRANS64.A1T0 RZ, [R12+URZ+0x2a850], RZ ;  /* 0x02a850ff0cff79a7 */ /* 0x0045e2000810003f */
[----:B------:R-:W-:Y:S06]  /*283f0*/  BAR.SYNC.DEFER_BLOCKING 0x2, 0x80 ;  /* 0x0082000000007b1d */ /* 0x000fec0000010000 */
[----:B------:R-:W-:Y:S05]  /*28400*/  @!P0 BRA `(.L_x_1936) ;  /* 0x0000000000048947 */ /* 0x000fea0003800000 */
[----:B------:R-:W-:Y:S01]  /*28410*/  BPT.TRAP 0x1 ;  /* 0x000000040000795c */ /* 0x000fe20000300000 */
.L_x_1936:
[----:B------:R-:W-:Y:S02]  /*28420*/  VIADD R3, R12, 0x2a880 ;  /* 0x0002a8800c037836 */ /* 0x000fe40000000000 */
[----:B------:R-:W-:-:S03]  /*28430*/  VIADD R23, R23, 0x1 ;  /* 0x0000000117177836 */ /* 0x000fc60000000000 */
[----:B------:R-:W-:Y:S02]  /*28440*/  PRMT R3, R36, 0x654, R3 ;  /* 0x0000065424037816 */ /* 0x000fe40000000003 */
[C---:B------:R-:W-:Y:S02]  /*28450*/  ISETP.NE.AND P0, PT, R23.reuse, 0x2, PT ;  /* 0x000000021700780c */ /* 0x040fe40003f05270 */
[----:B------:R3:W-:Y:S02]  /*28460*/  SYNCS.ARRIVE.TRANS64.RED.A1T0 RZ, [R3+URZ], RZ ;  /* 0x000000ff03ff79a7 */ /* 0x0007e4000810043f */
[----:B------:R-:W-:Y:S02]  /*28470*/  SEL R0, RZ, 0x1, P0 ;  /* 0x00000001ff007807 */ /* 0x000fe40000000000 */
[----:B------:R-:W-:Y:S02]  /*28480*/  SEL R23, R23, RZ, P0 ;  /* 0x000000ff17177207 */ /* 0x000fe40000000000 */
[----:B------:R-:W-:-:S07]  /*28490*/  LOP3.LUT R25, R25, R0, RZ, 0x3c, !PT ;  /* 0x0000000019197212 */ /* 0x000fce00078e3cff */
.L_x_1877:
[----:B------:R-:W4:Y:S02]  /*284a0*/  LDL R0, [R1] ;  /* 0x0000000001007983 */ /* 0x000f240000100800 */
[----:B----4-:R-:W-:-:S13]  /*284b0*/  LOP3.LUT P0, RZ, R0, 0x20, RZ, 0xc0, !PT ;  /* 0x0000002000ff7812 */ /* 0x010fda000780c0ff */
[----:B------:R-:W-:Y:S05]  /*284c0*/  @!P0 BRA `(.L_x_1937) ;  /* 0x0000000000248947 */ /* 0x000fea0003800000 */
[----:B------:R-:W-:Y:S05]  /*284d0*/  WARPSYNC.ALL ;  /* 0x0000000000007948 */ /* 0x000fea0003800000 */
[----:B------:R-:W4:Y:S08]  /*284e0*/  S2UR UR4, SR_CgaCtaId ;  /* 0x00000000000479c3 */ /* 0x000f300000008800 */
[----:B------:R-:W-:Y:S01]  /*284f0*/  BAR.SYNC.DEFER_BLOCKING 0x5, 0x180 ;  /* 0x0146000000007b1d */ /* 0x000fe20000010000 */
[----:B---3--:R-:W-:Y:S01]  /*28500*/  MOV R3, 0x400 ;  /* 0x0000040000037802 */ /* 0x008fe20000000f00 */
[----:B----4-:R-:W-:-:S05]  /*28510*/  IMAD.U32 R36, RZ, RZ, UR4 ;  /* 0x00000004ff247e24 */ /* 0x010fca000f8e00ff */
[----:B------:R-:W-:-:S05]  /*28520*/  LEA R22, R36, R3, 0x18 ;  /* 0x0000000324167211 */ /* 0x000fca00078ec0ff */
[----:B------:R3:W4:Y:S01]  /*28530*/  LDS.128 R16, [R22+0x2a8d0] ;  /* 0x02a8d00016107984 */ /* 0x0007220000000c00 */
[----:B------:R-:W-:Y:S06]  /*28540*/  BAR.ARV 0x4, 0x180 ;  /* 0x0106000000007b1d */ /* 0x000fec0000002000 */
[----:B------:R-:W-:Y:S05]  /*28550*/  BRA `(.L_x_1938) ;  /* 0x0000000800cc7947 */ /* 0x000fea0003800000 */
.L_x_1937:
        /* <DEDUP_REMOVED lines=8> */
[----:B---3--:R-:W0:Y:S02]  /*285e0*/  @!P1 LDC.64 R2, c[0x0][0xc80] ;  /* 0x00032000ff029b82 */ /* 0x008e240000000a00 */
[----:B0-----:R-:W-:-:S06]  /*285f0*/  @!P1 IMAD.WIDE R2, R5, 0x4, R2 ;  /* 0x0000000405029825 */ /* 0x001fcc00078e0202 */
[----:B------:R-:W3:Y:S01]  /*28600*/  @!P1 LDG.E R2, desc[UR42][R2.64] ;  /* 0x0000002a02029981 */ /* 0x000ee2000c1e1900 */
[----:B------:R-:W-:Y:S01]  /*28610*/  IMAD.MOV.U32 R17, RZ, RZ, RZ ;  /* 0x000000ffff117224 */ /* 0x000fe200078e00ff */
[C---:B------:R-:W-:Y:S02]  /*28620*/  ISETP.GE.U32.AND P2, PT, R8.reuse, 0x2, PT ;  /* 0x000000020800780c */ /* 0x040fe40003f46070 */
[C---:B------:R-:W-:Y:S01]  /*28630*/  ISETP.GE.U32.AND P3, PT, R8.reuse, 0x4, PT ;  /* 0x000000040800780c */ /* 0x040fe20003f66070 */
[----:B------:R-:W-:Y:S01]  /*28640*/  SHFL.IDX PT, R0, R16, RZ, 0x1f ;  /* 0x00001fff10007589 */ /* 0x000fe200000e0000 */
[C---:B------:R-:W-:Y:S02]  /*28650*/  ISETP.GE.U32.AND P4, PT, R8.reuse, 0x8, PT ;  /* 0x000000080800780c */ /* 0x040fe40003f86070 */
[C---:B------:R-:W-:Y:S01]  /*28660*/  ISETP.GE.U32.AND P5, PT, R8.reuse, 0x10, PT ;  /* 0x000000100800780c */ /* 0x040fe20003fa6070 */
[----:B---3--:R-:W-:Y:S01]  /*28670*/  @!P1 IMAD.MOV.U32 R17, RZ, RZ, R2 ;  /* 0x000000ffff119224 */ /* 0x008fe200078e0002 */
[----:B------:R-:W-:-:S04]  /*28680*/  ISETP.NE.AND P1, PT, R8, RZ, PT ;  /* 0x000000ff0800720c */ /* 0x000fc80003f25270 */
[----:B------:R-:W0:Y:S02]  /*28690*/  SHFL.UP PT, R14, R17, 0x1, RZ ;  /* 0x04200000110e7989 */ /* 0x000e2400000e00ff */
[----:B0-----:R-:W-:-:S05]  /*286a0*/  SEL R4, R14, RZ, P1 ;  /* 0x000000ff0e047207 */ /* 0x001fca0000800000 */
[----:B------:R-:W-:-:S05]  /*286b0*/  IMAD.IADD R4, R17, 0x1, R4 ;  /* 0x0000000111047824 */ /* 0x000fca00078e0204 */
        /* <DEDUP_REMOVED lines=13> */
[----:B------:R0:W3:Y:S02]  /*28790*/  SHFL.IDX PT, R14, R3, 0x1f, 0x1f ;  /* 0x03e01f00030e7f89 */ /* 0x0000e400000e0000 */
.L_x_2143:
[----:B------:R-:W-:Y:S02]  /*287a0*/  ULDC UR4, c[0x0][0xc38] ;  /* 0x00030e0000047ab9 */ /* 0x000fe40000000800 */
[----:B------:R-:W-:-:S04]  /*287b0*/  IMAD.U32 R4, RZ, RZ, UR4 ;  /* 0x00000004ff047e24 */ /* 0x000fc8000f8e00ff */
[----:B---3--:R-:W-:-:S04]  /*287c0*/  IMAD R14, R14, R4, RZ ;  /* 0x000000040e0e7224 */ /* 0x008fc800078e02ff */
[----:B------:R-:W-:-:S05]  /*287d0*/  IMAD.IADD R5, R5, 0x1, R14 ;  /* 0x0000000105057824 */ /* 0x000fca00078e020e */
[----:B------:R-:W-:-:S13]  /*287e0*/  ISETP.GT.AND P6, PT, R5, R0, PT ;  /* 0x000000000500720c */ /* 0x000fda0003fc4270 */
[----:B------:R-:W-:Y:S05]  /*287f0*/  @P6 BRA `(.L_x_1940) ;  /* 0x00000000009c6947 */ /* 0x000fea0003800000 */
.L_x_1945:
[----:B------:R-:W3:Y:S01]  /*28800*/  LDC R2, c[0x0][0xc3c] ;  /* 0x00030f00ff027b82 */ /* 0x000ee20000000800 */
[----:B------:R-:W-:-:S05]  /*28810*/  VIADD R19, R19, 0x1f ;  /* 0x0000001f13137836 */ /* 0x000fca0000000000 */
[----:B---3--:R-:W-:-:S13]  /*28820*/  ISETP.GE.AND P6, PT, R19, R2, PT ;  /* 0x000000021300720c */ /* 0x008fda0003fc6270 */
[----:B------:R-:W-:Y:S05]  /*28830*/  @P6 BRA `(.L_x_1941) ;  /* 0x0000000400d06947 */ /* 0x000fea0003800000 */
[----:B0-----:R-:W0:Y:S01]  /*28840*/  S2R R3, SR_TID.X ;  /* 0x0000000000037919 */ /* 0x001e220000002100 */
[----:B------:R-:W-:Y:S01]  /*28850*/  BSSY B0, `(.L_x_1942) ;  /* 0x0000009000007945 */ /* 0x000fe20003800000 */
[----:B------:R-:W-:Y:S01]  /*28860*/  IMAD.MOV.U32 R17, RZ, RZ, RZ ;  /* 0x000000ffff117224 */ /* 0x000fe200078e00ff */
[----:B0-----:R-:W-:-:S05]  /*28870*/  LOP3.LUT R3, R3, 0x1f, RZ, 0xc0, !PT ;  /* 0x0000001f03037812 */ /* 0x001fca00078ec0ff */
[----:B------:R-:W-:-:S05]  /*28880*/  IMAD.IADD R7, R19, 0x1, R3 ;  /* 0x0000000113077824 */ /* 0x000fca00078e0203 */
[----:B------:R-:W-:-:S13]  /*28890*/  ISETP.GE.OR P6, PT, R7, R2, !P0 ;  /* 0x000000020700720c */ /* 0x000fda00047c6670 */
[----:B------:R-:W-:Y:S05]  /*288a0*/  @P6 BRA `(.L_x_1943) ;  /* 0x00000000000c6947 */ /* 0x000fea0003800000 */
[----:B------:R-:W0:Y:S02]  /*288b0*/  LDC.64 R2, c[0x0][0xc80] ;  /* 0x00032000ff027b82 */ /* 0x000e240000000a00 */
[----:B0-----:R-:W-:-:S05]  /*288c0*/  IMAD.WIDE R2, R7, 0x4, R2 ;  /* 0x0000000407027825 */ /* 0x001fca00078e0202 */
[----:B------:R0:W5:Y:S02]  /*288d0*/  LDG.E R17, desc[UR42][R2.64] ;  /* 0x0000002a02117981 */ /* 0x000164000c1e1900 */
.L_x_1943:
[----:B------:R-:W-:Y:S05]  /*288e0*/  BSYNC B0 ;  /* 0x0000000000007941 */ /* 0x000fea0003800000 */
.L_x_1942:
[----:B------:R-:W-:-:S03]  /*288f0*/  UMOV UR4, 0xffffffff ;  /* 0xffffffff00047882 */ /* 0x000fc60000000000 */
[----:B------:R-:W-:Y:S05]  /*28900*/  BRA.DIV UR4, `(.L_x_1944) ;  /* 0x0000005a04947947 */ /* 0x000fea000b800000 */
[----:B-----5:R-:W3:Y:S02]  /*28910*/  SHFL.UP PT, R14, R17, 0x1, RZ ;  /* 0x04200000110e7989 */ /* 0x020ee400000e00ff */
[----:B---3--:R-:W-:-:S05]  /*28920*/  SEL R14, R14, RZ, P1 ;  /* 0x000000ff0e0e7207 */ /* 0x008fca0000800000 */
        /* <DEDUP_REMOVED lines=14> */
.L_x_2151:
[----:B------:R-:W-:Y:S02]  /*28a10*/  ULDC UR4, c[0x0][0xc38] ;  /* 0x00030e0000047ab9 */ /* 0x000fe40000000800 */
[----:B------:R-:W-:-:S04]  /*28a20*/  IMAD.U32 R4, RZ, RZ, UR4 ;  /* 0x00000004ff047e24 */ /* 0x000fc8000f8e00ff */
[----:B---3--:R-:W-:-:S04]  /*28a30*/  IMAD R14, R14, R4, RZ ;  /* 0x000000040e0e7224 */ /* 0x008fc800078e02ff */
[----:B------:R-:W-:-:S05]  /*28a40*/  IMAD.IADD R5, R14, 0x1, R5 ;  /* 0x000000010e057824 */ /* 0x000fca00078e0205 */
[----:B------:R-:W-:-:S13]  /*28a50*/  ISETP.GT.AND P6, PT, R5, R0, PT ;  /* 0x000000000500720c */ /* 0x000fda0003fc4270 */
[----:B------:R-:W-:Y:S05]  /*28a60*/  @!P6 BRA `(.L_x_1945) ;  /* 0xfffffffc0064e947 */ /* 0x000fea000383ffff */
.L_x_1940:
[----:B------:R-:W-:Y:S01]  /*28a70*/  IMAD.IADD R16, R5, 0x1, -R14 ;  /* 0x0000000105107824 */ /* 0x000fe200078e0a0e */
[----:B------:R-:W-:-:S03]  /*28a80*/  UMOV UR4, 0xffffffff ;  /* 0xffffffff00047882 */ /* 0x000fc60000000000 */
[----:B------:R-:W-:-:S05]  /*28a90*/  IMAD R5, R3, R4, R16 ;  /* 0x0000000403057224 */ /* 0x000fca00078e0210 */
[----:B------:R-:W-:Y:S01]  /*28aa0*/  ISETP.GT.AND P6, PT, R5, R0, PT ;  /* 0x000000000500720c */ /* 0x000fe20003fc4270 */
[----:B------:R-:W-:-:S12]  /*28ab0*/  BRA.DIV UR4, `(.L_x_1946) ;  /* 0x0000005a04e47947 */ /* 0x000fd8000b800000 */
[----:B------:R-:W-:-:S04]  /*28ac0*/  VOTE.ANY R2, PT, !P6 ;  /* 0x0000000000027806 */ /* 0x000fc800070e0100 */
[----:B------:R-:W3:Y:S02]  /*28ad0*/  POPC R6, R2 ;  /* 0x0000000200067309 */ /* 0x000ee40000000000 */
[----:B---3--:R3:W4:Y:S02]  /*28ae0*/  SHFL.IDX PT, R17, R17, R6, 0x1f ;  /* 0x00001f0611117589 */ /* 0x00872400000e0000 */
.L_x_2155:
[----:B------:R-:W-:Y:S01]  /*28af0*/  ISETP.NE.AND P0, PT, R2, RZ, PT ;  /* 0x000000ff0200720c */ /* 0x000fe20003f05270 */
[----:B------:R-:W-:-:S12]  /*28b00*/  IMAD.MOV.U32 R14, RZ, RZ, RZ ;  /* 0x000000ffff0e7224 */ /* 0x000fd800078e00ff */
[----:B------:R-:W-:Y:S05]  /*28b10*/  @!P0 BRA `(.L_x_1947) ;  /* 0x0000000000108947 */ /* 0x000fea0003800000 */
[----:B------:R-:W-:Y:S01]  /*28b20*/  UMOV UR4, 0xffffffff ;  /* 0xffffffff00047882 */ /* 0x000fe20000000000 */
[----:B--2---:R-:W-:Y:S02]  /*28b30*/  VIADD R12, R6, 0xffffffff ;  /* 0xffffffff060c7836 */ /* 0x004fe40000000000 */
[----:B------:R-:W-:Y:S05]  /*28b40*/  BRA.DIV UR4, `(.L_x_1948) ;  /* 0x0000005e04087947 */ /* 0x000fea000b800000 */
[----:B------:R2:W0:Y:S02]  /*28b50*/  SHFL.IDX PT, R14, R3, R12, 0x1f ;  /* 0x00001f0c030e7589 */ /* 0x00042400000e0000 */
.L_x_1947:
[----:B0-2---:R-:W0:Y:S01]  /*28b60*/  LDC.64 R2, c[0x0][0xc90] ;  /* 0x00032400ff027b82 */ /* 0x005e220000000a00 */
[----:B------:R-:W-:-:S04]  /*28b70*/  IMAD.IADD R19, R6, 0x1, R19 ;  /* 0x0000000106137824 */ /* 0x000fc800078e0213 */
[----:B0-----:R-:W-:-:S05]  /*28b80*/  IMAD.WIDE R2, R19, 0x4, R2 ;  /* 0x0000000413027825 */ /* 0x001fca00078e0202 */
[----:B---3--:R0:W4:Y:S01]  /*28b90*/  LDG.E R6, desc[UR42][R2.64] ;  /* 0x0000002a02067981 */ /* 0x008122000c1e1900 */
[----:B------:R-:W-:-:S04]  /*28ba0*/  IMAD R16, R14, R4, R16 ;  /* 0x000000040e107224 */ /* 0x000fc800078e0210 */
[----:B------:R-:W-:Y:S02]  /*28bb0*/  IMAD.IADD R0, R0, 0x1, -R16 ;  /* 0x0000000100007824 */ /* 0x000fe400078e0a10 */
[----:B0-----:R-:W-:Y:S02]  /*28bc0*/  IMAD.MOV.U32 R2, RZ, RZ, RZ ;  /* 0x000000ffff027224 */ /* 0x001fe400078e00ff */
[----:B----4-:R-:W-:-:S05]  /*28bd0*/  IMAD R5, R17, R6, RZ ;  /* 0x0000000611057224 */ /* 0x010fca00078e02ff */
[----:B------:R-:W-:-:S04]  /*28be0*/  IABS R7, R5 ;  /* 0x0000000500077213 */ /* 0x000fc80000000000 */
[----:B------:R-:W0:Y:S08]  /*28bf0*/  I2F.RP R8, R7 ;  /* 0x0000000700087306 */ /* 0x000e300000209400 */
[----:B0-----:R-:W0:Y:S02]  /*28c00*/  MUFU.RCP R8, R8 ;  /* 0x0000000800087308 */ /* 0x001e240000001000 */
[----:B0-----:R-:W-:Y:S01]  /*28c10*/  VIADD R9, R8, 0xffffffe ;  /* 0x0ffffffe08097836 */ /* 0x001fe20000000000 */
[----:B------:R-:W-:-:S05]  /*28c20*/  IABS R8, R5 ;  /* 0x0000000500087213 */ /* 0x000fca0000000000 */
[----:B------:R-:W0:Y:S01]  /*28c30*/  F2I.FTZ.U32.TRUNC.NTZ R3, R9 ;  /* 0x0000000900037305 */ /* 0x000e22000021f000 */
[----:B------:R-:W-:Y:S02]  /*28c40*/  IMAD.MOV R8, RZ, RZ, -R8 ;  /* 0x000000ffff087224 */ /* 0x000fe400078e0a08 */
[----:B0-----:R-:W-:-:S04]  /*28c50*/  IMAD.MOV R10, RZ, RZ, -R3 ;  /* 0x000000ffff0a7224 */ /* 0x001fc800078e0a03 */
[----:B------:R-:W-:-:S04]  /*28c60*/  IMAD R11, R10, R7, RZ ;  /* 0x000000070a0b7224 */ /* 0x000fc800078e02ff */
[----:B------:R-:W-:Y:S01]  /*28c70*/  IMAD.HI.U32 R2, R3, R11, R2 ;  /* 0x0000000b03027227 */ /* 0x000fe200078e0002 */
[----:B------:R-:W-:-:S05]  /*28c80*/  IABS R3, R0 ;  /* 0x0000000000037213 */ /* 0x000fca0000000000 */
        /* <DEDUP_REMOVED lines=18> */
[----:B------:R-:W0:Y:S08]  /*28db0*/  I2F.RP R8, R6 ;  /* 0x0000000600087306 */ /* 0x000e300000209400 */
[----:B0-----:R-:W0:Y:S02]  /*28dc0*/  MUFU.RCP R8, R8 ;  /* 0x0000000800087308 */ /* 0x001e240000001000 */
[----:B0-----:R-:W-:Y:S01]  /*28dd0*/  VIADD R2, R8, 0xffffffe ;  /* 0x0ffffffe08027836 */ /* 0x001fe20000000000 */
[----:B------:R-:W-:-:S05]  /*28de0*/  IABS R8, R0 ;  /* 0x0000000000087213 */ /* 0x000fca0000000000 */
[----:B------:R0:W2:Y:S02]  /*28df0*/  F2I.FTZ.U32.TRUNC.NTZ R3, R2 ;  /* 0x0000000200037305 */ /* 0x0000a4000021f000 */
[----:B0-----:R-:W-:Y:S02]  /*28e00*/  IMAD.MOV.U32 R2, RZ, RZ, RZ ;  /* 0x000000ffff027224 */ /* 0x001fe400078e00ff */
[----:B--2---:R-:W-:-:S04]  /*28e10*/  IMAD.MOV R5, RZ, RZ, -R3 ;  /* 0x000000ffff057224 */ /* 0x004fc800078e0a03 */
        /* <DEDUP_REMOVED lines=22> */
.L_x_1941:
[----:B------:R-:W-:Y:S01]  /*28f80*/  UMOV UR4, URZ ;  /* 0x0000003f00047c82 */ /* 0x000fe20008000000 */
[----:B------:R-:W-:Y:S01]  /*28f90*/  UMOV UR5, URZ ;  /* 0x0000003f00057c82 */ /* 0x000fe20008000000 */
[----:B------:R-:W-:Y:S01]  /*28fa0*/  ULDC UR6, c[0x0][0xc3c] ;  /* 0x00030f0000067ab9 */ /* 0x000fe20000000800 */
[----:B------:R-:W-:Y:S02]  /*28fb0*/  IMAD.MOV.U32 R16, RZ, RZ, R0 ;  /* 0x000000ffff107224 */ /* 0x000fe400078e0000 */
[----:B------:R-:W-:Y:S02]  /*28fc0*/  IMAD.U32 R17, RZ, RZ, UR4 ;  /* 0x00000004ff117e24 */ /* 0x000fe4000f8e00ff */
[----:B------:R-:W-:Y:S02]  /*28fd0*/  IMAD.U32 R18, RZ, RZ, UR5 ;  /* 0x00000005ff127e24 */ /* 0x000fe4000f8e00ff */
[----:B------:R-:W-:-:S07]  /*28fe0*/  IMAD.U32 R19, RZ, RZ, UR6 ;  /* 0x00000006ff137e24 */ /* 0x000fce000f8e00ff */
.L_x_1949:
[----:B------:R-:W3:Y:S01]  /*28ff0*/  S2R R0, SR_TID.X ;  /* 0x0000000000007919 */ /* 0x000ee20000002100 */
[----:B------:R-:W-:Y:S05]  /*29000*/  WARPSYNC.ALL ;  /* 0x0000000000007948 */ /* 0x000fea0003800000 */
[----:B------:R-:W-:Y:S01]  /*29010*/  BAR.SYNC.DEFER_BLOCKING 0x4, 0x180 ;  /* 0x0106000000007b1d */ /* 0x000fe20000010000 */
[----:B---3--:R-:W-:-:S04]  /*29020*/  LOP3.LUT R0, R0, 0x1f, RZ, 0xc0, !PT ;  /* 0x0000001f00007812 */ /* 0x008fc800078ec0ff */
[----:B------:R-:W-:-:S13]  /*29030*/  ISETP.NE.AND P0, PT, R0, RZ, PT ;  /* 0x000000ff0000720c */ /* 0x000fda0003f05270 */
[----:B------:R-:W3:Y:S01]  /*29040*/  @!P0 S2R R36, SR_CgaCtaId ;  /* 0x0000000000248919 */ /* 0x000ee20000008800 */
[----:B0-----:R-:W-:-:S04]  /*29050*/  @!P0 MOV R3, 0x400 ;  /* 0x0000040000038802 */ /* 0x001fc80000000f00 */
[----:B---3--:R-:W-:-:S05]  /*29060*/  @!P0 LEA R22, R36, R3, 0x18 ;  /* 0x0000000324168211 */ /* 0x008fca00078ec0ff */
[----:B------:R0:W-:Y:S01]  /*29070*/  @!P0 STS.128 [R22+0x2a8d0], R16 ;  /* 0x02a8d01016008388 */ /* 0x0001e20000000c00 */
[----:B------:R-:W-:Y:S06]  /*29080*/  BAR.ARV 0x5, 0x180 ;  /* 0x0146000000007b1d */ /* 0x000fec0000002000 */
.L_x_1938:
[----:B------:R-:W-:Y:S02]  /*29090*/  ULDC UR4, c[0x0][0xc3c] ;  /* 0x00030f0000047ab9 */ /* 0x000fe40000000800 */
[----:B----4-:R-:W-:-:S13]  /*290a0*/  ISETP.GE.AND P0, PT, R19, UR4, PT ;  /* 0x0000000413007c0c */ /* 0x010fda000bf06270 */
[----:B------:R-:W-:Y:S05]  /*290b0*/  @!P0 BRA `(.L_x_1950) ;  /* 0xffffff9400008947 */ /* 0x000fea000383ffff */
[----:B------:R-:W-:Y:S05]  /*290c0*/  BSYNC B7 ;  /* 0x0000000000077941 */ /* 0x000fea0003800000 */
.L_x_1816:
        /* <DEDUP_REMOVED lines=12> */
.L_x_2158:
[----:B------:R-:W-:Y:S05]  /*29190*/  BSYNC B0 ;  /* 0x0000000000007941 */ /* 0x000fea0003800000 */
.L_x_1951:
[----:B------:R-:W-:-:S03]  /*291a0*/  UMOV UR4, 0xffffffff ;  /* 0xffffffff00047882 */ /* 0x000fc60000000000 */
[----:B------:R-:W-:Y:S05]  /*291b0*/  BRA.DIV UR4, `(.L_x_1953) ;  /* 0x0000005604a47947 */ /* 0x000fea000b800000 */
[----:B0-----:R-:W0:Y:S02]  /*291c0*/  S2R R0, SR_TID.X ;  /* 0x0000000000007919 */ /* 0x001e240000002100 */
[----:B0-----:R-:W-:-:S04]  /*291d0*/  SHF.R.U32.HI R0, RZ, 0x5, R0 ;  /* 0x00000005ff007819 */ /* 0x001fc80000011600 */
[----:B------:R-:W-:-:S05]  /*291e0*/  LOP3.LUT R0, R0, 0x3, RZ, 0xc0, !PT ;  /* 0x0000000300007812 */ /* 0x000fca00078ec0ff */
[----:B------:R0:W2:Y:S02]  /*291f0*/  SHFL.IDX PT, R14, R0, RZ, 0x1f ;  /* 0x00001fff000e7589 */ /* 0x0000a400000e0000 */
.L_x_2161:
[----:B--2---:R-:W-:-:S13]  /*29200*/  ISETP.NE.AND P0, PT, R14, RZ, PT ;  /* 0x000000ff0e00720c */ /* 0x004fda0003f05270 */
[----:B------:R-:W-:Y:S05]  /*29210*/  @P0 BRA `(.L_x_1581) ;  /* 0x0000000000a80947 */ /* 0x000fea0003800000 */
[----:B------:R-:W-:-:S03]  /*29220*/  UMOV UR4, 0xffffffff ;  /* 0xffffffff00047882 */ /* 0x000fc60000000000 */
[----:B------:R-:W-:Y:S05]  /*29230*/  BRA.DIV UR4, `(.L_x_1954) ;  /* 0x0000005604b87947 */ /* 0x000fea000b800000 */
[----:B------:R-:W-:-:S13]  /*29240*/  ELECT P6, URZ, PT ;  /* 0x00000000003f782f */ /* 0x000fda00038c0000 */
.L_x_2164:
[----:B------:R-:W-:Y:S05]  /*29250*/  @!P6 BRA `(.L_x_1581) ;  /* 0x000000000098e947 */ /* 0x000fea0003800000 */
[----:B------:R-:W-:-:S06]  /*29260*/  ULOP3.LUT UR4, UR36, 0x2, URZ, 0xfc, !UPT ;  /* 0x0000000224047892 */ /* 0x000fcc000f8efc3f */
[----:B0-----:R-:W-:-:S05]  /*29270*/  IMAD.U32 R0, RZ, RZ, UR4 ;  /* 0x00000004ff007e24 */ /* 0x001fca000f8e00ff */
[----:B------:R-:W-:-:S13]  /*29280*/  ISETP.NE.AND P0, PT, R0, 0x3, PT ;  /* 0x000000030000780c */ /* 0x000fda0003f05270 */
[----:B------:R-:W-:Y:S05]  /*29290*/  @!P0 BRA `(.L_x_1955) ;  /* 0x0000000000048947 */ /* 0x000fea0003800000 */
[----:B------:R-:W-:Y:S01]  /*292a0*/  BPT.TRAP 0x1 ;  /* 0x000000040000795c */ /* 0x000fe20000300000 */
.L_x_1955:
[----:B------:R-:W-:Y:S01]  /*292b0*/  IMAD R3, R23, 0x8, R5 ;  /* 0x0000000817037824 */ /* 0x000fe200078e0205 */
[----:B------:R-:W-:Y:S01]  /*292c0*/  SHF.L.U32 R2, R25, 0x1f, RZ ;  /* 0x0000001f19027819 */ /* 0x000fe200000006ff */
[----:B------:R-:W-:-:S03]  /*292d0*/  VIADD R23, R23, 0x1 ;  /* 0x0000000117177836 */ /* 0x000fc60000000000 */
[----:B------:R-:W0:Y:S02]  /*292e0*/  SYNCS.PHASECHK.TRANS64.TRYWAIT P1, [R3+URZ+0x2a840], R2 ;  /* 0x02a84002030075a7 */ /* 0x000e24000802017f */
[----:B------:R-:W-:-:S04]  /*292f0*/  ISETP.NE.AND P2, PT, R23, 0x2, PT ;  /* 0x000000021700780c */ /* 0x000fc80003f45270 */
[----:B------:R-:W-:Y:S01]  /*29300*/  SEL R0, RZ, 0x1, P2 ;  /* 0x00000001ff007807 */ /* 0x000fe20001000000 */
[----:B0-----:R-:W-:Y:S08]  /*29310*/  @!P1 BRA `(.L_x_1956) ;  /* 0x0000005400a09947 */ /* 0x001ff00003800000 */
.L_x_2165:
[----:B------:R-:W-:Y:S02]  /*29320*/  SEL R23, R23, RZ, P2 ;  /* 0x000000ff17177207 */ /* 0x000fe40001000000 */
[----:B------:R-:W-:Y:S01]  /*29330*/  LOP3.LUT R0, R25, R0, RZ, 0x3c, !PT ;  /* 0x0000000019007212 */ /* 0x000fe200078e3cff */
[----:B------:R-:W-:Y:S06]  /*29340*/  @!P0 BRA `(.L_x_1957) ;  /* 0x0000000000048947 */ /* 0x000fec0003800000 */
[----:B------:R-:W-:Y:S01]  /*29350*/  BPT.TRAP 0x1 ;  /* 0x000000040000795c */ /* 0x000fe20000300000 */
.L_x_1957:
[----:B------:R-:W-:Y:S01]  /*29360*/  IMAD R23, R23, 0x8, R5 ;  /* 0x0000000817177824 */ /* 0x000fe200078e0205 */
[----:B------:R-:W-:-:S04]  /*29370*/  SHF.L.U32 R0, R0, 0x1f, RZ ;  /* 0x0000001f00007819 */ /* 0x000fc800000006ff */
[----:B------:R-:W2:Y:S02]  /*29380*/  SYNCS.PHASECHK.TRANS64.TRYWAIT P1, [R23+URZ+0x2a840], R0 ;  /* 0x02a84000170075a7 */ /* 0x000ea4000802017f */
[----:B--2---:R-:W-:Y:S05]  /*29390*/  @!P1 BRA `(.L_x_1958) ;  /* 0x0000005400949947 */ /* 0x004fea0003800000 */
.L_x_2166:
[----:B------:R-:W-:Y:S05]  /*293a0*/  @!P0 BRA `(.L_x_1959) ;  /* 0x0000000000048947 */ /* 0x000fea0003800000 */
[----:B------:R-:W-:Y:S01]  /*293b0*/  BPT.TRAP 0x1 ;  /* 0x000000040000795c */ /* 0x000fe20000300000 */
.L_x_1959:
[----:B------:R-:W4:Y:S02]  /*293c0*/  SYNCS.PHASECHK.TRANS64.TRYWAIT P1, [R3+URZ+0x2a860], R2 ;  /* 0x02a86002030075a7 */ /* 0x000f24000802017f */
[----:B----4-:R-:W-:Y:S05]  /*293d0*/  @!P1 BRA `(.L_x_1960) ;  /* 0x0000005400989947 */ /* 0x010fea0003800000 */
.L_x_2167:
[----:B------:R-:W-:Y:S05]  /*293e0*/  @!P0 BRA `(.L_x_1961) ;  /* 0x0000000000048947 */ /* 0x000fea0003800000 */
[----:B------:R-:W-:Y:S01]  /*293f0*/  BPT.TRAP 0x1 ;  /* 0x000000040000795c */ /* 0x000fe20000300000 */
.L_x_1961:
[----:B------:R-:W5:Y:S02]  /*29400*/  SYNCS.PHASECHK.TRANS64.TRYWAIT P1, [R23+URZ+0x2a860], R0 ;  /* 0x02a86000170075a7 */ /* 0x000f64000802017f */
[----:B-----5:R-:W-:Y:S05]  /*29410*/  @!P1 BRA `(.L_x_1962) ;  /* 0x00000054009c9947 */ /* 0x020fea0003800000 */
.L_x_2168:
[----:B------:R-:W-:Y:S05]  /*29420*/  @!P0 BRA `(.L_x_1963) ;  /* 0x0000000000048947 */ /* 0x000fea0003800000 */
[----:B------:R-:W-:Y:S01]  /*29430*/  BPT.TRAP 0x1 ;  /* 0x000000040000795c */ /* 0x000fe20000300000 */
.L_x_1963:
[----:B------:R-:W5:Y:S02]  /*29440*/  SYNCS.PHASECHK.TRANS64.TRYWAIT P1, [R3+URZ+0x2a880], R2 ;  /* 0x02a88002030075a7 */ /* 0x000f64000802017f */
[----:B-----5:R-:W-:Y:S05]  /*29450*/  @!P1 BRA `(.L_x_1964) ;  /* 0x0000005400a09947 */ /* 0x020fea0003800000 */
.L_x_2169:
[----:B------:R-:W-:Y:S05]  /*29460*/  @!P0 BRA `(.L_x_1965) ;  /* 0x0000000000048947 */ /* 0x000fea0003800000 */
[----:B------:R-:W-:Y:S01]  /*29470*/  BPT.TRAP 0x1 ;  /* 0x000000040000795c */ /* 0x000fe20000300000 */
.L_x_1965:
[----:B------:R0:W0:Y:S02]  /*29480*/  SYNCS.PHASECHK.TRANS64.TRYWAIT P0, [R23+URZ+0x2a880], R0 ;  /* 0x02a88000170075a7 */ /* 0x000024000800017f */
[----:B0-----:R-:W-:Y:S05]  /*29490*/  @!P0 NANOSLEEP.SYNCS 0x989680 ;  /* 0x009896800000895d */ /* 0x001fea0003900000 */
[----:B------:R-:W0:Y:S02]  /*294a0*/  @!P0 SYNCS.PHASECHK.TRANS64 P0, [R23+URZ+0x2a880], R0 ;  /* 0x02a88000170085a7 */ /* 0x000e24000800007f */
[----:B0-----:R-:W-:Y:S05]  /*294b0*/  @!P0 BRA `(.L_x_1965) ;  /* 0xfffffffc00f08947 */ /* 0x001fea000383ffff */
.L_x_1581:
[----:B------:R-:W-:Y:S05]  /*294c0*/  BSYNC B8 ;  /* 0x0000000000087941 */ /* 0x000fea0003800000 */
.L_x_1578:
[----:B------:R-:W-:Y:S05]  /*294d0*/  EXIT ;  /* 0x000000000000794d */ /* 0x000fea0003800000 */
.L_x_1605:
[----:B-1----:R1:W2:Y:S02]  /*294e0*/  SYNCS.PHASECHK.TRANS64.TRYWAIT P4, [R82+URZ+0x2a890], R93 ;  /* 0x02a8905d520075a7 */ /* 0x0022a4000808017f */
[----:B--2---:R-:W-:Y:S05]  /*294f0*/  @!P4 NANOSLEEP.SYNCS 0x989680 ;  /* 0x009896800000c95d */ /* 0x004fea0003900000 */
[----:B------:R-:W2:Y:S02]  /*29500*/  @!P4 SYNCS.PHASECHK.TRANS64 P4, [R82+URZ+0x2a890], R93 ;  /* 0x02a8905d5200c5a7 */ /* 0x000ea4000808007f */
[----:B--2---:R-:W-:Y:S05]  /*29510*/  @!P4 BRA `(.L_x_1605) ;  /* 0xfffffffc00f0c947 */ /* 0x004fea000383ffff */
[----:B------:R-:W-:Y:S05]  /*29520*/  BRA `(.L_x_1966) ;  /* 0xfffffd9800c87947 */ /* 0x000fea000383ffff */
.L_x_1606:
[----:B------:R-:W-:Y:S01]  /*29530*/  BSSY B1, `(.L_x_1967) ;  /* 0x0000008000017945 */ /* 0x000fe20003800000 */
[----:B0-----:R-:W-:Y:S02]  /*29540*/  IMAD.MOV.U32 R13, RZ, RZ, R97 ;  /* 0x000000ffff0d7224 */ /* 0x001fe400078e0061 */
[----:B------:R-:W-:Y:S02]  /*29550*/  IMAD.MOV.U32 R12, RZ, RZ, RZ ;  /* 0x000000ffff0c7224 */ /* 0x000fe400078e00ff */
[----:B------:R-:W-:Y:S02]  /*29560*/  IMAD.MOV.U32 R11, RZ, RZ, 0x1e1f ;  /* 0x00001e1fff0b7424 */ /* 0x000fe400078e00ff */
[----:B------:R-:W-:-:S07]  /*29570*/  IMAD.MOV.U32 R15, RZ, RZ, -0x1 ;  /* 0xffffffffff0f7424 */ /* 0x000fce00078e00ff */
[----:B-1----:R-:W-:Y:S05]  /*29580*/  WARPSYNC.COLLECTIVE R15, `(.L_x_1968) ;  /* 0x000000000f087348 */ /* 0x002fea0003c00000 */
[----:B------:R0:W2:Y:S02]  /*29590*/  SHFL.IDX P6, R14, R13, R12, R11 ;  /* 0x0000000c0d0e7389 */ /* 0x0000a400000c000b */
[----:B012---:R-:W-:Y:S01]  /*295a0*/  ENDCOLLECTIVE ;  /* 0x000000000000791b */ /* 0x007fe20003800000 */
.L_x_1968:
[----:B------:R-:W-:Y:S05]  /*295b0*/  BSYNC B1 ;  /* 0x0000000000017941 */ /* 0x000fea0003800000 */
.L_x_1967:
        /* <DEDUP_REMOVED lines=8> */
.L_x_1969:
[----:B------:R-:W-:Y:S05]  /*29640*/  BRA `(.L_x_1970) ;  /* 0xfffffd9800947947 */ /* 0x000fea000383ffff */
.L_x_1634:
[----:B-1----:R1:W2:Y:S02]  /*29650*/  SYNCS.PHASECHK.TRANS64.TRYWAIT P4, [R82+URZ+0x2a890], R93 ;  /* 0x02a8905d520075a7 */ /* 0x0022a4000808017f */
[----:B--2---:R-:W-:Y:S05]  /*29660*/  @!P4 NANOSLEEP.SYNCS 0x989680 ;  /* 0x009896800000c95d */ /* 0x004fea0003900000 */
[----:B------:R-:W2:Y:S02]  /*29670*/  @!P4 SYNCS.PHASECHK.TRANS64 P4, [R82+URZ+0x2a890], R93 ;  /* 0x02a8905d5200c5a7 */ /* 0x000ea4000808007f */
[----:B--2---:R-:W-:Y:S05]  /*29680*/  @!P4 BRA `(.L_x_1634) ;  /* 0xfffffffc00f0c947 */ /* 0x004fea000383ffff */
[----:B------:R-:W-:Y:S05]  /*29690*/  BRA `(.L_x_1971) ;  /* 0xfffffdc800687947 */ /* 0x000fea000383ffff */
.L_x_1635:
        /* <DEDUP_REMOVED lines=8> */
.L_x_1973:
[----:B------:R-:W-:Y:S05]  /*29720*/  BSYNC B1 ;  /* 0x0000000000017941 */ /* 0x000fea0003800000 */
.L_x_1972:
        /* <DEDUP_REMOVED lines=8> */
.L_x_1974:
[----:B------:R-:W-:Y:S01]  /*297b0*/  IMAD.MOV.U32 R99, RZ, RZ, R14 ;  /* 0x000000ffff637224 */ /* 0x000fe200078e000e */
[----:B------:R-:W-:Y:S06]  /*297c0*/  BRA `(.L_x_1975) ;  /* 0xfffffdc800307947 */ /* 0x000fec000383ffff */
.L_x_1648:
[----:B0-----:R0:W1:Y:S02]  /*297d0*/  SYNCS.PHASECHK.TRANS64.TRYWAIT P3, [R82+URZ+0x2a890], R93 ;  /* 0x02a8905d520075a7 */ /* 0x001064000806017f */
[----:B-1----:R-:W-:Y:S05]  /*297e0*/  @!P3 NANOSLEEP.SYNCS 0x989680 ;  /* 0x009896800000b95d */ /* 0x002fea0003900000 */
[----:B------:R-:W1:Y:S02]  /*297f0*/  @!P3 SYNCS.PHASECHK.TRANS64 P3, [R82+URZ+0x2a890], R93 ;  /* 0x02a8905d5200b5a7 */ /* 0x000e64000806007f */
[----:B-1----:R-:W-:Y:S05]  /*29800*/  @!P3 BRA `(.L_x_1648) ;  /* 0xfffffffc00f0b947 */ /* 0x002fea000383ffff */
[----:B------:R-:W-:Y:S05]  /*29810*/  BRA `(.L_x_1976) ;  /* 0xfffffdf400d87947 */ /* 0x000fea000383ffff */
.L_x_1649:
[----:B------:R-:W-:Y:S01]  /*29820*/  BSSY B1, `(.L_x_1977) ;  /* 0x0000007000017945 */ /* 0x000fe20003800000 */
[----:B------:R-:W-:Y:S02]  /*29830*/  IMAD.MOV.U32 R12, RZ, RZ, RZ ;  /* 0x000000ffff0c7224 */ /* 0x000fe400078e00ff */
[----:B------:R-:W-:Y:S02]  /*29840*/  IMAD.MOV.U32 R11, RZ, RZ, 0x1e1f ;  /* 0x00001e1fff0b7424 */ /* 0x000fe400078e00ff */
[----:B------:R-:W-:-:S07]  /*29850*/  IMAD.MOV.U32 R15, RZ, RZ, -0x1 ;  /* 0xffffffffff0f7424 */ /* 0x000fce00078e00ff */
[----:B0-----:R-:W-:Y:S05]  /*29860*/  WARPSYNC.COLLECTIVE R15, `(.L_x_1978) ;  /* 0x000000000f087348 */ /* 0x001fea0003c00000 */
[----:B------:R1:W2:Y:S02]  /*29870*/  SHFL.IDX P6, R14, R13, R12, R11 ;  /* 0x0000000c0d0e7389 */ /* 0x0002a400000c000b */
[----:B012---:R-:W-:Y:S01]  /*29880*/  ENDCOLLECTIVE ;  /* 0x000000000000791b */ /* 0x007fe20003800000 */
.L_x_1978:
[----:B------:R-:W-:Y:S05]  /*29890*/  BSYNC B1 ;  /* 0x0000000000017941 */ /* 0x000fea0003800000 */
.L_x_1977:
        /* <DEDUP_REMOVED lines=8> */
.L_x_1979:
[----:B------:R-:W-:Y:S05]  /*29920*/  BRA `(.L_x_1980) ;  /* 0xfffffdf400fc7947 */ /* 0x000fea000383ffff */
.L_x_1653:
[----:B0-----:R0:W2:Y:S02]  /*29930*/  SYNCS.PHASECHK.TRANS64.TRYWAIT P2, [R82+URZ+0x2a8b0], R93 ;  /* 0x02a8b05d520075a7 */ /* 0x0010a4000804017f */
[----:B--2---:R-:W-:Y:S05]  /*29940*/  @!P2 NANOSLEEP.SYNCS 0x989680 ;  /* 0x009896800000a95d */ /* 0x004fea0003900000 */
[----:B------:R-:W2:Y:S02]  /*29950*/  @!P2 SYNCS.PHASECHK.TRANS64 P2, [R82+URZ+0x2a8b0], R93 ;  /* 0x02a8b05d5200a5a7 */ /* 0x000ea4000804007f */
[----:B--2---:R-:W-:Y:S05]  /*29960*/  @!P2 BRA `(.L_x_1653) ;  /* 0xfffffffc00f0a947 */ /* 0x004fea000383ffff */
[----:B------:R-:W-:Y:S05]  /*29970*/  BRA `(.L_x_1981) ;  /* 0xfffffdf800c47947 */ /* 0x000fea000383ffff */
.L_x_1667:
[----:B------:R-:W0:Y:S01]  /*29980*/  S2R R20, SR_TID.X ;  /* 0x0000000000147919 */ /* 0x000e220000002100 */
[----:B------:R-:W-:Y:S01]  /*29990*/  BSSY B0, `(.L_x_1982) ;  /* 0x000000c000007945 */ /* 0x000fe20003800000 */
[----:B------:R-:W-:Y:S02]  /*299a0*/  IMAD.MOV.U32 R12, RZ, RZ, RZ ;  /* 0x000000ffff0c7224 */ /* 0x000fe400078e00ff */
[----:B------:R-:W-:Y:S02]  /*299b0*/  IMAD.MOV.U32 R11, RZ, RZ, 0x1f ;  /* 0x0000001fff0b7424 */ /* 0x000fe400078e00ff */
[----:B------:R-:W-:Y:S02]  /*299c0*/  IMAD.MOV.U32 R15, RZ, RZ, -0x1 ;  /* 0xffffffffff0f7424 */ /* 0x000fe400078e00ff */
[----:B0-----:R-:W-:-:S05]  /*299d0*/  VIADD R21, R20, 0xffffff80 ;  /* 0xffffff8014157836 */ /* 0x001fca0000000000 */
[----:B------:R-:W-:-:S04]  /*299e0*/  SHF.R.S32.HI R20, RZ, 0x1f, R21 ;  /* 0x0000001fff147819 */ /* 0x000fc80000011415 */
[----:B------:R-:W-:-:S04]  /*299f0*/  LEA.HI R20, R20, R21, RZ, 0x7 ;  /* 0x0000001514147211 */ /* 0x000fc800078f38ff */
[----:B------:R-:W-:-:S05]  /*29a00*/  SHF.R.S32.HI R20, RZ, 0x7, R20 ;  /* 0x00000007ff147819 */ /* 0x000fca0000011414 */
[----:B------:R-:W-:-:S07]  /*29a10*/  IMAD.MOV.U32 R13, RZ, RZ, R20 ;  /* 0x000000ffff0d7224 */ /* 0x000fce00078e0014 */
[----:B-----5:R-:W-:Y:S05]  /*29a20*/  WARPSYNC.COLLECTIVE R15, `(.L_x_1983) ;  /* 0x000000000f087348 */ /* 0x020fea0003c00000 */
[----:B------:R0:W1:Y:S02]  /*29a30*/  SHFL.IDX P6, R14, R13, R12, R11 ;  /* 0x0000000c0d0e7389 */ /* 0x00006400000c000b */
[----:B01---5:R-:W-:Y:S01]  /*29a40*/  ENDCOLLECTIVE ;  /* 0x000000000000791b */ /* 0x023fe20003800000 */
.L_x_1983:
[----:B------:R-:W-:Y:S05]  /*29a50*/  BSYNC B0 ;  /* 0x0000000000007941 */ /* 0x000fea0003800000 */
.L_x_1982:
[----:B------:R-:W-:Y:S01]  /*29a60*/  IMAD.MOV.U32 R218, RZ, RZ, R14 ;  /* 0x000000ffffda7224 */ /* 0x000fe200078e000e */
[----:B------:R-:W-:Y:S06]  /*29a70*/  BRA `(.L_x_1984) ;  /* 0xfffffe0800887947 */ /* 0x000fec000383ffff */
.L_x_1677:
[----:B------:R-:W-:Y:S01]  /*29a80*/  BSSY B1, `(.L_x_1985) ;  /* 0x0000007000017945 */ /* 0x000fe20003800000 */
[----:B------:R-:W-:Y:S02]  /*29a90*/  IMAD.MOV.U32 R12, RZ, RZ, RZ ;  /* 0x000000ffff0c7224 */ /* 0x000fe400078e00ff */
[----:B------:R-:W-:Y:S02]  /*29aa0*/  IMAD.MOV.U32 R11, RZ, RZ, 0x1e1f ;  /* 0x00001e1fff0b7424 */ /* 0x000fe400078e00ff */
[----:B------:R-:W-:-:S07]  /*29ab0*/  IMAD.MOV.U32 R15, RZ, RZ, -0x1 ;  /* 0xffffffffff0f7424 */ /* 0x000fce00078e00ff */
[----:B------:R-:W-:Y:S05]  /*29ac0*/  WARPSYNC.COLLECTIVE R15, `(.L_x_1986) ;  /* 0x000000000f087348 */ /* 0x000fea0003c00000 */
[----:B------:R0:W1:Y:S02]  /*29ad0*/  SHFL.IDX P6, R14, R13, R12, R11 ;  /* 0x0000000c0d0e7389 */ /* 0x00006400000c000b */
[----:B01----:R-:W-:Y:S01]  /*29ae0*/  ENDCOLLECTIVE ;  /* 0x000000000000791b */ /* 0x003fe20003800000 */
.L_x_1986:
[----:B------:R-:W-:Y:S05]  /*29af0*/  BSYNC B1 ;  /* 0x0000000000017941 */ /* 0x000fea0003800000 */
.L_x_1985:
        /* <DEDUP_REMOVED lines=8> */
.L_x_1987:
[----:B------:R-:W-:Y:S02]  /*29b80*/  IMAD.MOV.U32 R13, RZ, RZ, R4 ;  /* 0x000000ffff0d7224 */ /* 0x000fe400078e0004 */
[----:B------:R-:W-:-:S07]  /*29b90*/  IMAD.MOV.U32 R3, RZ, RZ, R14 ;  /* 0x000000ffff037224 */ /* 0x000fce00078e000e */
[----:B------:R-:W-:Y:S05]  /*29ba0*/  WARPSYNC.COLLECTIVE R15, `(.L_x_1988) ;  /* 0x000000000f087348 */ /* 0x000fea0003c00000 */
[----:B------:R0:W1:Y:S02]  /*29bb0*/  SHFL.IDX P6, R14, R13, R12, R11 ;  /* 0x0000000c0d0e7389 */ /* 0x00006400000c000b */
[----:B01----:R-:W-:Y:S01]  /*29bc0*/  ENDCOLLECTIVE ;  /* 0x000000000000791b */ /* 0x003fe20003800000 */
.L_x_1988:
[----:B------:R-:W-:Y:S02]  /*29bd0*/  IMAD.MOV.U32 R13, RZ, RZ, R5 ;  /* 0x000000ffff0d7224 */ /* 0x000fe400078e0005 */
[----:B------:R-:W-:-:S07]  /*29be0*/  IMAD.MOV.U32 R4, RZ, RZ, R14 ;  /* 0x000000ffff047224 */ /* 0x000fce00078e000e */
[----:B------:R-:W-:Y:S05]  /*29bf0*/  WARPSYNC.COLLECTIVE R15, `(.L_x_1989) ;  /* 0x000000000f087348 */ /* 0x000fea0003c00000 */
[----:B------:R0:W1:Y:S02]  /*29c00*/  SHFL.IDX P6, R14, R13, R12, R11 ;  /* 0x0000000c0d0e7389 */ /* 0x00006400000c000b */
[----:B01----:R-:W-:Y:S01]  /*29c10*/  ENDCOLLECTIVE ;  /* 0x000000000000791b */ /* 0x003fe20003800000 */
.L_x_1989:
[----:B------:R-:W-:Y:S05]  /*29c20*/  BRA `(.L_x_1990) ;  /* 0xfffffe0c00d87947 */ /* 0x000fea000383ffff */
.L_x_1681:
[----:B0-----:R0:W1:Y:S02]  /*29c30*/  SYNCS.PHASECHK.TRANS64.TRYWAIT P0, [R16+URZ+0x2a800], R3 ;  /* 0x02a80003100075a7 */ /* 0x001064000800017f */
[----:B-1----:R-:W-:Y:S05]  /*29c40*/  @!P0 NANOSLEEP.SYNCS 0x989680 ;  /* 0x009896800000895d */ /* 0x002fea0003900000 */
[----:B------:R-:W1:Y:S02]  /*29c50*/  @!P0 SYNCS.PHASECHK.TRANS64 P0, [R16+URZ+0x2a800], R3 ;  /* 0x02a80003100085a7 */ /* 0x000e64000800007f */
[----:B-1----:R-:W-:Y:S05]  /*29c60*/  @!P0 BRA `(.L_x_1681) ;  /* 0xfffffffc00f08947 */ /* 0x002fea000383ffff */
[----:B------:R-:W-:Y:S05]  /*29c70*/  BRA `(.L_x_1991) ;  /* 0xfffffe1400247947 */ /* 0x000fea000383ffff */
.L_x_1693:
[----:B------:R-:W-:Y:S01]  /*29c80*/  BSSY B1, `(.L_x_1992) ;  /* 0x0000007000017945 */ /* 0x000fe20003800000 */
[----:B------:R-:W-:Y:S02]  /*29c90*/  IMAD.MOV.U32 R12, RZ, RZ, RZ ;  /* 0x000000ffff0c7224 */ /* 0x000fe400078e00ff */
[----:B------:R-:W-:Y:S02]  /*29ca0*/  IMAD.MOV.U32 R11, RZ, RZ, 0x1e1f ;  /* 0x00001e1fff0b7424 */ /* 0x000fe400078e00ff */
[----:B------:R-:W-:-:S07]  /*29cb0*/  IMAD.MOV.U32 R15, RZ, RZ, -0x1 ;  /* 0xffffffffff0f7424 */ /* 0x000fce00078e00ff */
[----:B------:R-:W-:Y:S05]  /*29cc0*/  WARPSYNC.COLLECTIVE R15, `(.L_x_1993) ;  /* 0x000000000f087348 */ /* 0x000fea0003c00000 */
[----:B------:R0:W1:Y:S02]  /*29cd0*/  SHFL.IDX P6, R14, R13, R12, R11 ;  /* 0x0000000c0d0e7389 */ /* 0x00006400000c000b */
[----:B01----:R-:W-:Y:S01]  /*29ce0*/  ENDCOLLECTIVE ;  /* 0x000000000000791b */ /* 0x003fe20003800000 */
.L_x_1993:
[----:B------:R-:W-:Y:S05]  /*29cf0*/  BSYNC B1 ;  /* 0x0000000000017941 */ /* 0x000fea0003800000 */
.L_x_1992:
        /* <DEDUP_REMOVED lines=8> */
.L_x_1994:
[----:B------:R-:W-:Y:S02]  /*29d80*/  IMAD.MOV.U32 R13, RZ, RZ, R37 ;  /* 0x000000ffff0d7224 */ /* 0x000fe400078e0025 */
[----:B------:R-:W-:-:S07]  /*29d90*/  IMAD.MOV.U32 R21, RZ, RZ, R14 ;  /* 0x000000ffff157224 */ /* 0x000fce00078e000e */
[----:B------:R-:W-:Y:S05]  /*29da0*/  WARPSYNC.COLLECTIVE R15, `(.L_x_1995) ;  /* 0x000000000f087348 */ /* 0x000fea0003c00000 */
[----:B------:R0:W1:Y:S02]  /*29db0*/  SHFL.IDX P6, R14, R13, R12, R11 ;  /* 0x0000000c0d0e7389 */ /* 0x00006400000c000b */
[----:B01----:R-:W-:Y:S01]  /*29dc0*/  ENDCOLLECTIVE ;  /* 0x000000000000791b */ /* 0x003fe20003800000 */
.L_x_1995:
[----:B------:R-:W-:Y:S02]  /*29dd0*/  IMAD.MOV.U32 R13, RZ, RZ, R39 ;  /* 0x000000ffff0d7224 */ /* 0x000fe400078e0027 */
[----:B------:R-:W-:-:S07]  /*29de0*/  IMAD.MOV.U32 R37, RZ, RZ, R14 ;  /* 0x000000ffff257224 */ /* 0x000fce00078e000e */
[----:B------:R-:W-:Y:S05]  /*29df0*/  WARPSYNC.COLLECTIVE R15, `(.L_x_1996) ;  /* 0x000000000f087348 */ /* 0x000fea0003c00000 */
[----:B------:R0:W1:Y:S02]  /*29e00*/  SHFL.IDX P6, R14, R13, R12, R11 ;  /* 0x0000000c0d0e7389 */ /* 0x00006400000c000b */
[----:B01----:R-:W-:Y:S01]  /*29e10*/  ENDCOLLECTIVE ;  /* 0x000000000000791b */ /* 0x003fe20003800000 */
.L_x_1996:
[----:B------:R-:W-:Y:S01]  /*29e20*/  IMAD.MOV.U32 R39, RZ, RZ, R14 ;  /* 0x000000ffff277224 */ /* 0x000fe200078e000e */
[----:B------:R-:W-:Y:S06]  /*29e30*/  BRA `(.L_x_1997) ;  /* 0xfffffe4000f47947 */ /* 0x000fec000383ffff */
.L_x_1697:
[----:B-1----:R1:W0:Y:S02]  /*29e40*/  SYNCS.PHASECHK.TRANS64.TRYWAIT P0, [R16+URZ+0x2a800], R3 ;  /* 0x02a80003100075a7 */ /* 0x002224000800017f */
[----:B0-----:R-:W-:Y:S05]  /*29e50*/  @!P0 NANOSLEEP.SYNCS 0x989680 ;  /* 0x009896800000895d */ /* 0x001fea0003900000 */
[----:B------:R-:W0:Y:S02]  /*29e60*/  @!P0 SYNCS.PHASECHK.TRANS64 P0, [R16+URZ+0x2a800], R3 ;  /* 0x02a80003100085a7 */ /* 0x000e24000800007f */
[----:B0-----:R-:W-:Y:S05]  /*29e70*/  @!P0 BRA `(.L_x_1697) ;  /* 0xfffffffc00f08947 */ /* 0x001fea000383ffff */
[----:B------:R-:W-:Y:S05]  /*29e80*/  BRA `(.L_x_1998) ;  /* 0xfffffe4400ec7947 */ /* 0x000fea000383ffff */
.L_x_1705:
[----:B---3--:R3:W0:Y:S02]  /*29e90*/  SYNCS.PHASECHK.TRANS64.TRYWAIT P1, [R11+URZ+0x2a830], R0 ;  /* 0x02a830000b0075a7 */ /* 0x008624000802017f */
[----:B0-----:R-:W-:Y:S05]  /*29ea0*/  @!P1 NANOSLEEP.SYNCS 0x989680 ;  /* 0x009896800000995d */ /* 0x001fea0003900000 */
[----:B------:R-:W0:Y:S02]  /*29eb0*/  @!P1 SYNCS.PHASECHK.TRANS64 P1, [R11+URZ+0x2a830], R0 ;  /* 0x02a830000b0095a7 */ /* 0x000e24000802007f */
[----:B0-----:R-:W-:Y:S05]  /*29ec0*/  @!P1 BRA `(.L_x_1705) ;  /* 0xfffffffc00f09947 */ /* 0x001fea000383ffff */
[----:B------:R-:W-:Y:S05]  /*29ed0*/  BRA `(.L_x_1704) ;  /* 0xfffffe7800307947 */ /* 0x000fea000383ffff */
.L_x_1724:
[----:B-1----:R1:W2:Y:S02]  /*29ee0*/  SYNCS.PHASECHK.TRANS64.TRYWAIT P2, [R9+URZ+0x2a830], R8 ;  /* 0x02a83008090075a7 */ /* 0x0022a4000804017f */
[----:B--2---:R-:W-:Y:S05]  /*29ef0*/  @!P2 NANOSLEEP.SYNCS 0x989680 ;  /* 0x009896800000a95d */ /* 0x004fea0003900000 */
[----:B------:R-:W2:Y:S02]  /*29f00*/  @!P2 SYNCS.PHASECHK.TRANS64 P2, [R9+URZ+0x2a830], R8 ;  /* 0x02a830080900a5a7 */ /* 0x000ea4000804007f */
[----:B--2---:R-:W-:Y:S05]  /*29f10*/  @!P2 BRA `(.L_x_1724) ;  /* 0xfffffffc00f0a947 */ /* 0x004fea000383ffff */
[----:B------:R-:W-:Y:S05]  /*29f20*/  BRA `(.L_x_1723) ;  /* 0xfffffeac000c7947 */ /* 0x000fea000383ffff */
.L_x_1728:
[----:B-1----:R1:W2:Y:S02]  /*29f30*/  SYNCS.PHASECHK.TRANS64.TRYWAIT P1, [R9+URZ+0x2a850], R8 ;  /* 0x02a85008090075a7 */ /* 0x0022a4000802017f */
[----:B--2---:R-:W-:Y:S05]  /*29f40*/  @!P1 NANOSLEEP.SYNCS 0x989680 ;  /* 0x009896800000995d */ /* 0x004fea0003900000 */
[----:B------:R-:W2:Y:S02]  /*29f50*/  @!P1 SYNCS.PHASECHK.TRANS64 P1, [R9+URZ+0x2a850], R8 ;  /* 0x02a85008090095a7 */ /* 0x000ea4000802007f */
[----:B--2---:R-:W-:Y:S05]  /*29f60*/  @!P1 BRA `(.L_x_1728) ;  /* 0xfffffffc00f09947 */ /* 0x004fea000383ffff */
[----:B------:R-:W-:Y:S05]  /*29f70*/  BRA `(.L_x_1725) ;  /* 0xfffffeac00dc7947 */ /* 0x000fea000383ffff */
.L_x_1749:
[----:B-1----:R1:W2:Y:S02]  /*29f80*/  SYNCS.PHASECHK.TRANS64.TRYWAIT P2, [R3+URZ+0x2a830], R0 ;  /* 0x02a83000030075a7 */ /* 0x0022a4000804017f */
[----:B--2---:R-:W-:Y:S05]  /*29f90*/  @!P2 NANOSLEEP.SYNCS 0x989680 ;  /* 0x009896800000a95d */ /* 0x004fea0003900000 */
[----:B------:R-:W2:Y:S02]  /*29fa0*/  @!P2 SYNCS.PHASECHK.TRANS64 P2, [R3+URZ+0x2a830], R0 ;  /* 0x02a830000300a5a7 */ /* 0x000ea4000804007f */
[----:B--2---:R-:W-:Y:S05]  /*29fb0*/  @!P2 BRA `(.L_x_1749) ;  /* 0xfffffffc00f0a947 */ /* 0x004fea000383ffff */
[----:B------:R-:W-:Y:S05]  /*29fc0*/  BRA `(.L_x_1748) ;  /* 0xfffffee0005c7947 */ /* 0x000fea000383ffff */
.L_x_1753:
[----:B-1----:R1:W2:Y:S02]  /*29fd0*/  SYNCS.PHASECHK.TRANS64.TRYWAIT P1, [R3+URZ+0x2a850], R0 ;  /* 0x02a85000030075a7 */ /* 0x0022a4000802017f */
[----:B--2---:R-:W-:Y:S05]  /*29fe0*/  @!P1 NANOSLEEP.SYNCS 0x989680 ;  /* 0x009896800000995d */ /* 0x004fea0003900000 */
[----:B------:R-:W2:Y:S02]  /*29ff0*/  @!P1 SYNCS.PHASECHK.TRANS64 P1, [R3+URZ+0x2a850], R0 ;  /* 0x02a85000030095a7 */ /* 0x000ea4000802007f */
[----:B--2---:R-:W-:Y:S05]  /*2a000*/  @!P1 BRA `(.L_x_1753) ;  /* 0xfffffffc00f09947 */ /* 0x004fea000383ffff */
[----:B------:R-:W-:Y:S05]  /*2a010*/  BRA `(.L_x_1750) ;  /* 0xfffffee400387947 */ /* 0x000fea000383ffff */
.L_x_1762:
[----:B-1----:R1:W2:Y:S02]  /*2a020*/  SYNCS.PHASECHK.TRANS64.TRYWAIT P2, [R3+URZ+0x2a830], R0 ;  /* 0x02a83000030075a7 */ /* 0x0022a4000804017f */
[----:B--2---:R-:W-:Y:S05]  /*2a030*/  @!P2 NANOSLEEP.SYNCS 0x989680 ;  /* 0x009896800000a95d */ /* 0x004fea0003900000 */
[----:B------:R-:W2:Y:S02]  /*2a040*/  @!P2 SYNCS.PHASECHK.TRANS64 P2, [R3+URZ+0x2a830], R0 ;  /* 0x02a830000300a5a7 */ /* 0x000ea4000804007f */
[----:B--2---:R-:W-:Y:S05]  /*2a050*/  @!P2 BRA `(.L_x_1762) ;  /* 0xfffffffc00f0a947 */ /* 0x004fea000383ffff */
[----:B------:R-:W-:Y:S05]  /*2a060*/  BRA `(.L_x_1761) ;  /* 0xffffff0000b47947 */ /* 0x000fea000383ffff */
.L_x_1766:
[----:B-1----:R1:W2:Y:S02]  /*2a070*/  SYNCS.PHASECHK.TRANS64.TRYWAIT P1, [R3+URZ+0x2a850], R0 ;  /* 0x02a85000030075a7 */ /* 0x0022a4000802017f */
[----:B--2---:R-:W-:Y:S05]  /*2a080*/  @!P1 NANOSLEEP.SYNCS 0x989680 ;  /* 0x009896800000995d */ /* 0x004fea0003900000 */
[----:B------:R-:W2:Y:S02]  /*2a090*/  @!P1 SYNCS.PHASECHK.TRANS64 P1, [R3+URZ+0x2a850], R0 ;  /* 0x02a85000030095a7 */ /* 0x000ea4000802007f */
[----:B--2---:R-:W-:Y:S05]  /*2a0a0*/  @!P1 BRA `(.L_x_1766) ;  /* 0xfffffffc00f09947 */ /* 0x004fea000383ffff */
[----:B------:R-:W-:Y:S05]  /*2a0b0*/  BRA `(.L_x_1763) ;  /* 0xffffff0400907947 */ /* 0x000fea000383ffff */
.L_x_1781:
[----:B--2---:R2:W3:Y:S02]  /*2a0c0*/  SYNCS.PHASECHK.TRANS64.TRYWAIT P1, [R4+URZ+0x2a850], R7 ;  /* 0x02a85007040075a7 */ /* 0x0044e4000802017f */
[----:B---3--:R-:W-:Y:S05]  /*2a0d0*/  @!P1 NANOSLEEP.SYNCS 0x989680 ;  /* 0x009896800000995d */ /* 0x008fea0003900000 */
[----:B------:R-:W3:Y:S02]  /*2a0e0*/  @!P1 SYNCS.PHASECHK.TRANS64 P1, [R4+URZ+0x2a850], R7 ;  /* 0x02a85007040095a7 */ /* 0x000ee4000802007f */
[----:B---3--:R-:W-:Y:S05]  /*2a0f0*/  @!P1 BRA `(.L_x_1781) ;  /* 0xfffffffc00f09947 */ /* 0x008fea000383ffff */
[----:B------:R-:W-:Y:S05]  /*2a100*/  BRA `(.L_x_1780) ;  /* 0xffffff3400307947 */ /* 0x000fea000383ffff */
.L_x_1785:
[----:B------:R-:W-:Y:S01]  /*2a110*/  SEL R29, R40, R43, P0 ;  /* 0x0000002b281d7207 */ /* 0x000fe20000000000 */
[----:B------:R-:W-:Y:S01]  /*2a120*/  IMAD.MOV.U32 R11, RZ, RZ, 0x1c1f ;  /* 0x00001c1fff0b7424 */ /* 0x000fe200078e00ff */
[----:B------:R-:W-:Y:S01]  /*2a130*/  SEL R32, R43, R40, P0 ;  /* 0x000000282b207207 */ /* 0x000fe20000000000 */
[----:B------:R-:W-:Y:S01]  /*2a140*/  IMAD.MOV.U32 R15, RZ, RZ, -0x1 ;  /* 0xffffffffff0f7424 */ /* 0x000fe200078e00ff */
[----:B------:R-:W-:Y:S02]  /*2a150*/  SEL R33, R12, R99, P0 ;  /* 0x000000630c217207 */ /* 0x000fe40000000000 */
[----:B------:R-:W-:Y:S01]  /*2a160*/  SEL R40, R99, R12, P0 ;  /* 0x0000000c63287207 */ /* 0x000fe20000000000 */
[----:B------:R-:W-:Y:S01]  /*2a170*/  IMAD.MOV.U32 R12, RZ, RZ, R0 ;  /* 0x000000ffff0c7224 */ /* 0x000fe200078e0000 */
[----:B------:R-:W-:Y:S02]  /*2a180*/  SEL R7, R122, R35, P0 ;  /* 0x000000237a077207 */ /* 0x000fe40000000000 */
[----:B------:R-:W-:-:S07]  /*2a190*/  SEL R8, R35, R122, P0 ;  /* 0x0000007a23087207 */ /* 0x000fce0000000000 */
[----:B0-----:R-:W-:Y:S05]  /*2a1a0*/  WARPSYNC.COLLECTIVE R15, `(.L_x_1999) ;  /* 0x000000000f087348 */ /* 0x001fea0003c00000 */
[----:B------:R1:W2:Y:S02]  /*2a1b0*/  SHFL.IDX P6, R14, R13, R12, R11 ;  /* 0x0000000c0d0e7389 */ /* 0x0002a400000c000b */
[----:B012---:R-:W-:Y:S01]  /*2a1c0*/  ENDCOLLECTIVE ;  /* 0x000000000000791b */ /* 0x007fe20003800000 */
.L_x_1999:
        /* <DEDUP_REMOVED lines=19> */
.L_x_2000:
        /* <DEDUP_REMOVED lines=19> */
.L_x_2001:
        /* <DEDUP_REMOVED lines=19> */
.L_x_2002:
[----:B------:R-:W-:Y:S02]  /*2a560*/  SEL R84, R95, R84, P0 ;  /* 0x000000545f547207 */ /* 0x000fe40000000000 */
        /* <DEDUP_REMOVED lines=8> */
.L_x_2003:
        /* <DEDUP_REMOVED lines=8> */
.L_x_2004:
[----:B------:R-:W-:Y:S02]  /*2a670*/  IMAD.MOV.U32 R13, RZ, RZ, R25 ;  /* 0x000000ffff0d7224 */ /* 0x000fe400078e0019 */
[----:B------:R-:W-:Y:S02]  /*2a680*/  IMAD.MOV.U32 R12, RZ, RZ, R0 ;  /* 0x000000ffff0c7224 */ /* 0x000fe400078e0000 */
[----:B------:R-:W-:-:S07]  /*2a690*/  IMAD.MOV.U32 R20, RZ, RZ, R14 ;  /* 0x000000ffff147224 */ /* 0x000fce00078e000e */
[----:B------:R-:W-:Y:S05]  /*2a6a0*/  WARPSYNC.COLLECTIVE R15, `(.L_x_2005) ;  /* 0x000000000f087348 */ /* 0x000fea0003c00000 */
[----:B------:R0:W1:Y:S02]  /*2a6b0*/  SHFL.IDX P6, R14, R13, R12, R11 ;  /* 0x0000000c0d0e7389 */ /* 0x00006400000c000b */
[----:B01----:R-:W-:Y:S01]  /*2a6c0*/  ENDCOLLECTIVE ;  /* 0x000000000000791b */ /* 0x003fe20003800000 */
.L_x_2005:
[----:B------:R-:W-:Y:S02]  /*2a6d0*/  IMAD.MOV.U32 R13, RZ, RZ, R24 ;  /* 0x000000ffff0d7224 */ /* 0x000fe400078e0018 */
[----:B------:R-:W-:Y:S02]  /*2a6e0*/  IMAD.MOV.U32 R12, RZ, RZ, R3 ;  /* 0x000000ffff0c7224 */ /* 0x000fe400078e0003 */
[----:B------:R-:W-:-:S07]  /*2a6f0*/  IMAD.MOV.U32 R26, RZ, RZ, R14 ;  /* 0x000000ffff1a7224 */ /* 0x000fce00078e000e */
[----:B------:R-:W-:Y:S05]  /*2a700*/  WARPSYNC.COLLECTIVE R15, `(.L_x_2006) ;  /* 0x000000000f087348 */ /* 0x000fea0003c00000 */
[----:B------:R0:W1:Y:S02]  /*2a710*/  SHFL.IDX P6, R14, R13, R12, R11 ;  /* 0x0000000c0d0e7389 */ /* 0x00006400000c000b */
[----:B01----:R-:W-:Y:S01]  /*2a720*/  ENDCOLLECTIVE ;  /* 0x000000000000791b */ /* 0x003fe20003800000 */
.L_x_2006:
[----:B------:R-:W-:Y:S02]  /*2a730*/  IMAD.MOV.U32 R13, RZ, RZ, R27 ;  /* 0x000000ffff0d7224 */ /* 0x000fe400078e001b */
[----:B------:R-:W-:Y:S02]  /*2a740*/  IMAD.MOV.U32 R12, RZ, RZ, R0 ;  /* 0x000000ffff0c7224 */ /* 0x000fe400078e0000 */
[----:B------:R-:W-:-:S07]  /*2a750*/  IMAD.MOV.U32 R25, RZ, RZ, R14 ;  /* 0x000000ffff197224 */ /* 0x000fce00078e000e */
[----:B------:R-:W-:Y:S05]  /*2a760*/  WARPSYNC.COLLECTIVE R15, `(.L_x_2007) ;  /* 0x000000000f087348 */ /* 0x000fea0003c00000 */
[----:B------:R0:W1:Y:S02]  /*2a770*/  SHFL.IDX P6, R14, R13, R12, R11 ;  /* 0x0000000c0d0e7389 */ /* 0x00006400000c000b */
[----:B01----:R-:W-:Y:S01]  /*2a780*/  ENDCOLLECTIVE ;  /* 0x000000000000791b */ /* 0x003fe20003800000 */
.L_x_2007:
        /* <DEDUP_REMOVED lines=8> */
.L_x_2008:
[----:B------:R-:W-:Y:S02]  /*2a810*/  IMAD.MOV.U32 R13, RZ, RZ, R29 ;  /* 0x000000ffff0d7224 */ /* 0x000fe400078e001d */
[----:B------:R-:W-:Y:S02]  /*2a820*/  IMAD.MOV.U32 R12, RZ, RZ, R0 ;  /* 0x000000ffff0c7224 */ /* 0x000fe400078e0000 */
[----:B------:R-:W-:-:S07]  /*2a830*/  IMAD.MOV.U32 R27, RZ, RZ, R14 ;  /* 0x000000ffff1b7224 */ /* 0x000fce00078e000e */
[----:B------:R-:W-:Y:S05]  /*2a840*/  WARPSYNC.COLLECTIVE R15, `(.L_x_2009) ;  /* 0x000000000f087348 */ /* 0x000fea0003c00000 */
[----:B------:R0:W1:Y:S02]  /*2a850*/  SHFL.IDX P6, R14, R13, R12, R11 ;  /* 0x0000000c0d0e7389 */ /* 0x00006400000c000b */
[----:B01----:R-:W-:Y:S01]  /*2a860*/  ENDCOLLECTIVE ;  /* 0x000000000000791b */ /* 0x003fe20003800000 */
.L_x_2009:
        /* <DEDUP_REMOVED lines=8> */
.L_x_2010:
[----:B------:R-:W-:Y:S02]  /*2a8f0*/  IMAD.MOV.U32 R13, RZ, RZ, R31 ;  /* 0x000000ffff0d7224 */ /* 0x000fe400078e001f */
[----:B------:R-:W-:Y:S02]  /*2a900*/  IMAD.MOV.U32 R12, RZ, RZ, R0 ;  /* 0x000000ffff0c7224 */ /* 0x000fe400078e0000 */
[----:B------:R-:W-:-:S07]  /*2a910*/  IMAD.MOV.U32 R29, RZ, RZ, R14 ;  /* 0x000000ffff1d7224 */ /* 0x000fce00078e000e */
[----:B------:R-:W-:Y:S05]  /*2a920*/  WARPSYNC.COLLECTIVE R15, `(.L_x_2011) ;  /* 0x000000000f087348 */ /* 0x000fea0003c00000 */
[----:B------:R0:W1:Y:S02]  /*2a930*/  SHFL.IDX P6, R14, R13, R12, R11 ;  /* 0x0000000c0d0e7389 */ /* 0x00006400000c000b */
[----:B01----:R-:W-:Y:S01]  /*2a940*/  ENDCOLLECTIVE ;  /* 0x000000000000791b */ /* 0x003fe20003800000 */
.L_x_2011:
        /* <DEDUP_REMOVED lines=8> */
.L_x_2012:
[----:B------:R-:W-:Y:S02]  /*2a9d0*/  IMAD.MOV.U32 R13, RZ, RZ, R33 ;  /* 0x000000ffff0d7224 */ /* 0x000fe400078e0021 */
[----:B------:R-:W-:Y:S02]  /*2a9e0*/  IMAD.MOV.U32 R12, RZ, RZ, R0 ;  /* 0x000000ffff0c7224 */ /* 0x000fe400078e0000 */
[----:B------:R-:W-:-:S07]  /*2a9f0*/  IMAD.MOV.U32 R31, RZ, RZ, R14 ;  /* 0x000000ffff1f7224 */ /* 0x000fce00078e000e */
[----:B------:R-:W-:Y:S05]  /*2aa00*/  WARPSYNC.COLLECTIVE R15, `(.L_x_2013) ;  /* 0x000000000f087348 */ /* 0x000fea0003c00000 */
[----:B------:R0:W1:Y:S02]  /*2aa10*/  SHFL.IDX P6, R14, R13, R12, R11 ;  /* 0x0000000c0d0e7389 */ /* 0x00006400000c000b */
[----:B01----:R-:W-:Y:S01]  /*2aa20*/  ENDCOLLECTIVE ;  /* 0x000000000000791b */ /* 0x003fe20003800000 */
.L_x_2013:
        /* <DEDUP_REMOVED lines=8> */
.L_x_2014:
[----:B------:R-:W-:Y:S02]  /*2aab0*/  IMAD.MOV.U32 R13, RZ, RZ, R35 ;  /* 0x000000ffff0d7224 */ /* 0x000fe400078e0023 */
[----:B------:R-:W-:Y:S02]  /*2aac0*/  IMAD.MOV.U32 R12, RZ, RZ, R0 ;  /* 0x000000ffff0c7224 */ /* 0x000fe400078e0000 */
[----:B------:R-:W-:-:S07]  /*2aad0*/  IMAD.MOV.U32 R33, RZ, RZ, R14 ;  /* 0x000000ffff217224 */ /* 0x000fce00078e000e */
[----:B------:R-:W-:Y:S05]  /*2aae0*/  WARPSYNC.COLLECTIVE R15, `(.L_x_2015) ;  /* 0x000000000f087348 */ /* 0x000fea0003c00000 */
[----:B------:R0:W1:Y:S02]  /*2aaf0*/  SHFL.IDX P6, R14, R13, R12, R11 ;  /* 0x0000000c0d0e7389 */ /* 0x00006400000c000b */
[----:B01----:R-:W-:Y:S01]  /*2ab00*/  ENDCOLLECTIVE ;  /* 0x000000000000791b */ /* 0x003fe20003800000 */
.L_x_2015:
        /* <DEDUP_REMOVED lines=8> */
.L_x_2016:
[----:B------:R-:W-:Y:S02]  /*2ab90*/  IMAD.MOV.U32 R13, RZ, RZ, R37 ;  /* 0x000000ffff0d7224 */ /* 0x000fe400078e0025 */
[----:B------:R-:W-:Y:S02]  /*2aba0*/  IMAD.MOV.U32 R12, RZ, RZ, R0 ;  /* 0x000000ffff0c7224 */ /* 0x000fe400078e0000 */
[----:B------:R-:W-:-:S07]  /*2abb0*/  IMAD.MOV.U32 R35, RZ, RZ, R14 ;  /* 0x000000ffff237224 */ /* 0x000fce00078e000e */
[----:B------:R-:W-:Y:S05]  /*2abc0*/  WARPSYNC.COLLECTIVE R15, `(.L_x_2017) ;  /* 0x000000000f087348 */ /* 0x000fea0003c00000 */
[----:B------:R0:W1:Y:S02]  /*2abd0*/  SHFL.IDX P6, R14, R13, R12, R11 ;  /* 0x0000000c0d0e7389 */ /* 0x00006400000c000b */
[----:B01----:R-:W-:Y:S01]  /*2abe0*/  ENDCOLLECTIVE ;  /* 0x000000000000791b */ /* 0x003fe20003800000 */
.L_x_2017:
        /* <DEDUP_REMOVED lines=8> */
.L_x_2018:
[----:B------:R-:W-:Y:S02]  /*2ac70*/  IMAD.MOV.U32 R13, RZ, RZ, R39 ;  /* 0x000000ffff0d7224 */ /* 0x000fe400078e0027 */
[----:B------:R-:W-:Y:S02]  /*2ac80*/  IMAD.MOV.U32 R12, RZ, RZ, R0 ;  /* 0x000000ffff0c7224 */ /* 0x000fe400078e0000 */
[----:B------:R-:W-:-:S07]  /*2ac90*/  IMAD.MOV.U32 R37, RZ, RZ, R14 ;  /* 0x000000ffff257224 */ /* 0x000fce00078e000e */
[----:B------:R-:W-:Y:S05]  /*2aca0*/  WARPSYNC.COLLECTIVE R15, `(.L_x_2019) ;  /* 0x000000000f087348 */ /* 0x000fea0003c00000 */
[----:B------:R0:W1:Y:S02]  /*2acb0*/  SHFL.IDX P6, R14, R13, R12, R11 ;  /* 0x0000000c0d0e7389 */ /* 0x00006400000c000b */
[----:B01----:R-:W-:Y:S01]  /*2acc0*/  ENDCOLLECTIVE ;  /* 0x000000000000791b */ /* 0x003fe20003800000 */
.L_x_2019:
        /* <DEDUP_REMOVED lines=8> */
.L_x_2020:
[----:B------:R-:W-:Y:S02]  /*2ad50*/  IMAD.MOV.U32 R13, RZ, RZ, R41 ;  /* 0x000000ffff0d7224 */ /* 0x000fe400078e0029 */
[----:B------:R-:W-:Y:S02]  /*2ad60*/  IMAD.MOV.U32 R12, RZ, RZ, R0 ;  /* 0x000000ffff0c7224 */ /* 0x000fe400078e0000 */
[----:B------:R-:W-:-:S07]  /*2ad70*/  IMAD.MOV.U32 R39, RZ, RZ, R14 ;  /* 0x000000ffff277224 */ /* 0x000fce00078e000e */
[----:B------:R-:W-:Y:S05]  /*2ad80*/  WARPSYNC.COLLECTIVE R15, `(.L_x_2021) ;  /* 0x000000000f087348 */ /* 0x000fea0003c00000 */
[----:B------:R0:W1:Y:S02]  /*2ad90*/  SHFL.IDX P6, R14, R13, R12, R11 ;  /* 0x0000000c0d0e7389 */ /* 0x00006400000c000b */
[----:B01----:R-:W-:Y:S01]  /*2ada0*/  ENDCOLLECTIVE ;  /* 0x000000000000791b */ /* 0x003fe20003800000 */
.L_x_2021:
        /* <DEDUP_REMOVED lines=8> */
.L_x_2022:
[----:B------:R-:W-:Y:S02]  /*2ae30*/  IMAD.MOV.U32 R13, RZ, RZ, R43 ;  /* 0x000000ffff0d7224 */ /* 0x000fe400078e002b */
[----:B------:R-:W-:Y:S02]  /*2ae40*/  IMAD.MOV.U32 R12, RZ, RZ, R0 ;  /* 0x000000ffff0c7224 */ /* 0x000fe400078e0000 */
[----:B------:R-:W-:-:S07]  /*2ae50*/  IMAD.MOV.U32 R41, RZ, RZ, R14 ;  /* 0x000000ffff297224 */ /* 0x000fce00078e000e */
[----:B------:R-:W-:Y:S05]  /*2ae60*/  WARPSYNC.COLLECTIVE R15, `(.L_x_2023) ;  /* 0x000000000f087348 */ /* 0x000fea0003c00000 */
[----:B------:R0:W1:Y:S02]  /*2ae70*/  SHFL.IDX P6, R14, R13, R12, R11 ;  /* 0x0000000c0d0e7389 */ /* 0x00006400000c000b */
[----:B01----:R-:W-:Y:S01]  /*2ae80*/  ENDCOLLECTIVE ;  /* 0x000000000000791b */ /* 0x003fe20003800000 */
.L_x_2023:
        /* <DEDUP_REMOVED lines=8> */
.L_x_2024:
[----:B------:R-:W-:Y:S02]  /*2af10*/  IMAD.MOV.U32 R13, RZ, RZ, R45 ;  /* 0x000000ffff0d7224 */ /* 0x000fe400078e002d */
[----:B------:R-:W-:Y:S02]  /*2af20*/  IMAD.MOV.U32 R12, RZ, RZ, R0 ;  /* 0x000000ffff0c7224 */ /* 0x000fe400078e0000 */
[----:B------:R-:W-:-:S07]  /*2af30*/  IMAD.MOV.U32 R62, RZ, RZ, R14 ;  /* 0x000000ffff3e7224 */ /* 0x000fce00078e000e */
[----:B------:R-:W-:Y:S05]  /*2af40*/  WARPSYNC.COLLECTIVE R15, `(.L_x_2025) ;  /* 0x000000000f087348 */ /* 0x000fea0003c00000 */
[----:B------:R0:W1:Y:S02]  /*2af50*/  SHFL.IDX P6, R14, R13, R12, R11 ;  /* 0x0000000c0d0e7389 */ /* 0x00006400000c000b */
[----:B01----:R-:W-:Y:S01]  /*2af60*/  ENDCOLLECTIVE ;  /* 0x000000000000791b */ /* 0x003fe20003800000 */
.L_x_2025:
        /* <DEDUP_REMOVED lines=8> */
.L_x_2026:
[----:B------:R-:W-:Y:S02]  /*2aff0*/  IMAD.MOV.U32 R13, RZ, RZ, R47 ;  /* 0x000000ffff0d7224 */ /* 0x000fe400078e002f */
[----:B------:R-:W-:Y:S02]  /*2b000*/  IMAD.MOV.U32 R12, RZ, RZ, R0 ;  /* 0x000000ffff0c7224 */ /* 0x000fe400078e0000 */
[----:B------:R-:W-:-:S07]  /*2b010*/  IMAD.MOV.U32 R64, RZ, RZ, R14 ;  /* 0x000000ffff407224 */ /* 0x000fce00078e000e */
[----:B------:R-:W-:Y:S05]  /*2b020*/  WARPSYNC.COLLECTIVE R15, `(.L_x_2027) ;  /* 0x000000000f087348 */ /* 0x000fea0003c00000 */
[----:B------:R0:W1:Y:S02]  /*2b030*/  SHFL.IDX P6, R14, R13, R12, R11 ;  /* 0x0000000c0d0e7389 */ /* 0x00006400000c000b */
[----:B01----:R-:W-:Y:S01]  /*2b040*/  ENDCOLLECTIVE ;  /* 0x000000000000791b */ /* 0x003fe20003800000 */
.L_x_2027:
[----:B------:R-:W-:Y:S02]  /*2b050*/  IMAD.MOV.U32 R13, RZ, RZ, R66 ;  /* 0x000000ffff0d7224 */ /* 0x000fe400078e0042 */
[----:B------:R-:W-:Y:S02]  /*2b060*/  IMAD.MOV.U32 R12, RZ, RZ, R3 ;  /* 0x000000ffff0c7224 */ /* 0x000fe400078e0003 */
[----:B------:R-:W-:-:S07]  /*2b070*/  IMAD.MOV.U32 R47, RZ, RZ, R14 ;  /* 0x000000ffff2f7224 */ /* 0x000fce00078e000e */
[----:B------:R-:W-:Y:S05]  /*2b080*/  WARPSYNC.COLLECTIVE R15, `(.L_x_2028) ;  /* 0x000000000f087348 */ /* 0x000fea0003c00000 */
[----:B------:R0:W1:Y:S02]  /*2b090*/  SHFL.IDX P6, R14, R13, R12, R11 ;  /* 0x0000000c0d0e7389 */ /* 0x00006400000c000b */
[----:B01----:R-:W-:Y:S01]  /*2b0a0*/  ENDCOLLECTIVE ;  /* 0x000000000000791b */ /* 0x003fe20003800000 */
.L_x_2028:
[----:B------:R-:W-:Y:S02]  /*2b0b0*/  IMAD.MOV.U32 R13, RZ, RZ, R49 ;  /* 0x000000ffff0d7224 */ /* 0x000fe400078e0031 */
[----:B------:R-:W-:Y:S02]  /*2b0c0*/  IMAD.MOV.U32 R12, RZ, RZ, R0 ;  /* 0x000000ffff0c7224 */ /* 0x000fe400078e0000 */
[----:B------:R-:W-:-:S07]  /*2b0d0*/  IMAD.MOV.U32 R66, RZ, RZ, R14 ;  /* 0x000000ffff427224 */ /* 0x000fce00078e000e */
[----:B------:R-:W-:Y:S05]  /*2b0e0*/  WARPSYNC.COLLECTIVE R15, `(.L_x_2029) ;  /* 0x000000000f087348 */ /* 0x000fea0003c00000 */
[----:B------:R0:W1:Y:S02]  /*2b0f0*/  SHFL.IDX P6, R14, R13, R12, R11 ;  /* 0x0000000c0d0e7389 */ /* 0x00006400000c000b */
[----:B01----:R-:W-:Y:S01]  /*2b100*/  ENDCOLLECTIVE ;  /* 0x000000000000791b */ /* 0x003fe20003800000 */
.L_x_2029:
[----:B------:R-:W-:Y:S02]  /*2b110*/  IMAD.MOV.U32 R13, RZ, RZ, R68 ;  /* 0x000000ffff0d7224 */ /* 0x000fe400078e0044 */
[----:B------:R-:W-:Y:S02]  /*2b120*/  IMAD.MOV.U32 R12, RZ, RZ, R3 ;  /* 0x000000ffff0c7224 */ /* 0x000fe400078e0003 */
[----:B------:R-:W-:-:S07]  /*2b130*/  IMAD.MOV.U32 R49, RZ, RZ, R14 ;  /* 0x000000ffff317224 */ /* 0x000fce00078e000e */
[----:B------:R-:W-:Y:S05]  /*2b140*/  WARPSYNC.COLLECTIVE R15, `(.L_x_2030) ;  /* 0x000000000f087348 */ /* 0x000fea0003c00000 */
[----:B------:R0:W1:Y:S02]  /*2b150*/  SHFL.IDX P6, R14, R13, R12, R11 ;  /* 0x0000000c0d0e7389 */ /* 0x00006400000c000b */
[----:B01----:R-:W-:Y:S01]  /*2b160*/  ENDCOLLECTIVE ;  /* 0x000000000000791b */ /* 0x003fe20003800000 */
.L_x_2030:
[----:B------:R-:W-:Y:S02]  /*2b170*/  IMAD.MOV.U32 R13, RZ, RZ, R51 ;  /* 0x000000ffff0d7224 */ /* 0x000fe400078e0033 */
[----:B------:R-:W-:Y:S02]  /*2b180*/  IMAD.MOV.U32 R12, RZ, RZ, R0 ;  /* 0x000000ffff0c7224 */ /* 0x000fe400078e0000 */
[----:B------:R-:W-:-:S07]  /*2b190*/  IMAD.MOV.U32 R68, RZ, RZ, R14 ;  /* 0x000000ffff447224 */ /* 0x000fce00078e000e */
[----:B------:R-:W-:Y:S05]  /*2b1a0*/  WARPSYNC.COLLECTIVE R15, `(.L_x_2031) ;  /* 0x000000000f087348 */ /* 0x000fea0003c00000 */
[----:B------:R0:W1:Y:S02]  /*2b1b0*/  SHFL.IDX P6, R14, R13, R12, R11 ;  /* 0x0000000c0d0e7389 */ /* 0x00006400000c000b */
[----:B01----:R-:W-:Y:S01]  /*2b1c0*/  ENDCOLLECTIVE ;  /* 0x000000000000791b */ /* 0x003fe20003800000 */
.L_x_2031:
        /* <DEDUP_REMOVED lines=8> */
.L_x_2032:
[----:B------:R-:W-:Y:S02]  /*2b250*/  IMAD.MOV.U32 R13, RZ, RZ, R53 ;  /* 0x000000ffff0d7224 */ /* 0x000fe400078e0035 */
[----:B------:R-:W-:Y:S02]  /*2b260*/  IMAD.MOV.U32 R12, RZ, RZ, R0 ;  /* 0x000000ffff0c7224 */ /* 0x000fe400078e0000 */
[----:B------:R-:W-:-:S07]  /*2b270*/  IMAD.MOV.U32 R70, RZ, RZ, R14 ;  /* 0x000000ffff467224 */ /* 0x000fce00078e000e */
[----:B------:R-:W-:Y:S05]  /*2b280*/  WARPSYNC.COLLECTIVE R15, `(.L_x_2033) ;  /* 0x000000000f087348 */ /* 0x000fea0003c00000 */
[----:B------:R0:W1:Y:S02]  /*2b290*/  SHFL.IDX P6, R14, R13, R12, R11 ;  /* 0x0000000c0d0e7389 */ /* 0x00006400000c000b */
[----:B01----:R-:W-:Y:S01]  /*2b2a0*/  ENDCOLLECTIVE ;  /* 0x000000000000791b */ /* 0x003fe20003800000 */
.L_x_2033:
        /* <DEDUP_REMOVED lines=8> */
.L_x_2034:
[----:B------:R-:W-:Y:S02]  /*2b330*/  IMAD.MOV.U32 R13, RZ, RZ, R55 ;  /* 0x000000ffff0d7224 */ /* 0x000fe400078e0037 */
[----:B------:R-:W-:Y:S02]  /*2b340*/  IMAD.MOV.U32 R12, RZ, RZ, R0 ;  /* 0x000000ffff0c7224 */ /* 0x000fe400078e0000 */
[----:B------:R-:W-:-:S07]  /*2b350*/  IMAD.MOV.U32 R72, RZ, RZ, R14 ;  /* 0x000000ffff487224 */ /* 0x000fce00078e000e */
[----:B------:R-:W-:Y:S05]  /*2b360*/  WARPSYNC.COLLECTIVE R15, `(.L_x_2035) ;  /* 0x000000000f087348 */ /* 0x000fea0003c00000 */
[----:B------:R0:W1:Y:S02]  /*2b370*/  SHFL.IDX P6, R14, R13, R12, R11 ;  /* 0x0000000c0d0e7389 */ /* 0x00006400000c000b */
[----:B01----:R-:W-:Y:S01]  /*2b380*/  ENDCOLLECTIVE ;  /* 0x000000000000791b */ /* 0x003fe20003800000 */
.L_x_2035:
        /* <DEDUP_REMOVED lines=8> */
.L_x_2036:
[----:B------:R-:W-:Y:S02]  /*2b410*/  IMAD.MOV.U32 R13, RZ, RZ, R57 ;  /* 0x000000ffff0d7224 */ /* 0x000fe400078e0039 */
[----:B------:R-:W-:Y:S02]  /*2b420*/  IMAD.MOV.U32 R12, RZ, RZ, R0 ;  /* 0x000000ffff0c7224 */ /* 0x000fe400078e0000 */
[----:B------:R-:W-:-:S07]  /*2b430*/  IMAD.MOV.U32 R74, RZ, RZ, R14 ;  /* 0x000000ffff4a7224 */ /* 0x000fce00078e000e */
[----:B------:R-:W-:Y:S05]  /*2b440*/  WARPSYNC.COLLECTIVE R15, `(.L_x_2037) ;  /* 0x000000000f087348 */ /* 0x000fea0003c00000 */
[----:B------:R0:W1:Y:S02]  /*2b450*/  SHFL.IDX P6, R14, R13, R12, R11 ;  /* 0x0000000c0d0e7389 */ /* 0x00006400000c000b */
[----:B01----:R-:W-:Y:S01]  /*2b460*/  ENDCOLLECTIVE ;  /* 0x000000000000791b */ /* 0x003fe20003800000 */
.L_x_2037:
        /* <DEDUP_REMOVED lines=8> */
.L_x_2038:
[----:B------:R-:W-:Y:S02]  /*2b4f0*/  IMAD.MOV.U32 R13, RZ, RZ, R59 ;  /* 0x000000ffff0d7224 */ /* 0x000fe400078e003b */
[----:B------:R-:W-:Y:S02]  /*2b500*/  IMAD.MOV.U32 R12, RZ, RZ, R0 ;  /* 0x000000ffff0c7224 */ /* 0x000fe400078e0000 */
[----:B------:R-:W-:-:S07]  /*2b510*/  IMAD.MOV.U32 R76, RZ, RZ, R14 ;  /* 0x000000ffff4c7224 */ /* 0x000fce00078e000e */
[----:B------:R-:W-:Y:S05]  /*2b520*/  WARPSYNC.COLLECTIVE R15, `(.L_x_2039) ;  /* 0x000000000f087348 */ /* 0x000fea0003c00000 */
[----:B------:R0:W1:Y:S02]  /*2b530*/  SHFL.IDX P6, R14, R13, R12, R11 ;  /* 0x0000000c0d0e7389 */ /* 0x00006400000c000b */
[----:B01----:R-:W-:Y:S01]  /*2b540*/  ENDCOLLECTIVE ;  /* 0x000000000000791b */ /* 0x003fe20003800000 */
.L_x_2039:
        /* <DEDUP_REMOVED lines=8> */
.L_x_2040:
[----:B------:R-:W-:Y:S02]  /*2b5d0*/  IMAD.MOV.U32 R13, RZ, RZ, R63 ;  /* 0x000000ffff0d7224 */ /* 0x000fe400078e003f */
[----:B------:R-:W-:Y:S02]  /*2b5e0*/  IMAD.MOV.U32 R12, RZ, RZ, R0 ;  /* 0x000000ffff0c7224 */ /* 0x000fe400078e0000 */
[----:B------:R-:W-:-:S07]  /*2b5f0*/  IMAD.MOV.U32 R78, RZ, RZ, R14 ;  /* 0x000000ffff4e7224 */ /* 0x000fce00078e000e */
[----:B------:R-:W-:Y:S05]  /*2b600*/  WARPSYNC.COLLECTIVE R15, `(.L_x_2041) ;  /* 0x000000000f087348 */ /* 0x000fea0003c00000 */
[----:B------:R0:W1:Y:S02]  /*2b610*/  SHFL.IDX P6, R14, R13, R12, R11 ;  /* 0x0000000c0d0e7389 */ /* 0x00006400000c000b */
[----:B01----:R-:W-:Y:S01]  /*2b620*/  ENDCOLLECTIVE ;  /* 0x000000000000791b */ /* 0x003fe20003800000 */
.L_x_2041:
[----:B------:R-:W-:Y:S02]  /*2b630*/  IMAD.MOV.U32 R13, RZ, RZ, R80 ;  /* 0x000000ffff0d7224 */ /* 0x000fe400078e0050 */
[----:B------:R-:W-:Y:S02]  /*2b640*/  IMAD.MOV.U32 R12, RZ, RZ, R3 ;  /* 0x000000ffff0c7224 */ /* 0x000fe400078e0003 */
[----:B------:R-:W-:-:S07]  /*2b650*/  IMAD.MOV.U32 R63, RZ, RZ, R14 ;  /* 0x000000ffff3f7224 */ /* 0x000fce00078e000e */
[----:B------:R-:W-:Y:S05]  /*2b660*/  WARPSYNC.COLLECTIVE R15, `(.L_x_2042) ;  /* 0x000000000f087348 */ /* 0x000fea0003c00000 */
[----:B------:R0:W1:Y:S02]  /*2b670*/  SHFL.IDX P6, R14, R13, R12, R11 ;  /* 0x0000000c0d0e7389 */ /* 0x00006400000c000b */
[----:B01----:R-:W-:Y:S01]  /*2b680*/  ENDCOLLECTIVE ;  /* 0x000000000000791b */ /* 0x003fe20003800000 */
.L_x_2042:
[----:B------:R-:W-:Y:S02]  /*2b690*/  IMAD.MOV.U32 R13, RZ, RZ, R65 ;  /* 0x000000ffff0d7224 */ /* 0x000fe400078e0041 */
[----:B------:R-:W-:Y:S02]  /*2b6a0*/  IMAD.MOV.U32 R12, RZ, RZ, R0 ;  /* 0x000000ffff0c7224 */ /* 0x000fe400078e0000 */
[----:B------:R-:W-:-:S07]  /*2b6b0*/  IMAD.MOV.U32 R80, RZ, RZ, R14 ;  /* 0x000000ffff507224 */ /* 0x000fce00078e000e */
[----:B------:R-:W-:Y:S05]  /*2b6c0*/  WARPSYNC.COLLECTIVE R15, `(.L_x_2043) ;  /* 0x000000000f087348 */ /* 0x000fea0003c00000 */
[----:B------:R0:W1:Y:S02]  /*2b6d0*/  SHFL.IDX P6, R14, R13, R12, R11 ;  /* 0x0000000c0d0e7389 */ /* 0x00006400000c000b */
[----:B01----:R-:W-:Y:S01]  /*2b6e0*/  ENDCOLLECTIVE ;  /* 0x000000000000791b */ /* 0x003fe20003800000 */
.L_x_2043:
        /* <DEDUP_REMOVED lines=8> */
.L_x_2044:
[----:B------:R-:W-:Y:S02]  /*2b770*/  IMAD.MOV.U32 R13, RZ, RZ, R67 ;  /* 0x000000ffff0d7224 */ /* 0x000fe400078e0043 */
[----:B------:R-:W-:Y:S02]  /*2b780*/  IMAD.MOV.U32 R12, RZ, RZ, R0 ;  /* 0x000000ffff0c7224 */ /* 0x000fe400078e0000 */
[----:B------:R-:W-:Y:S02]  /*2b790*/  IMAD.MOV.U32 R0, RZ, RZ, RZ ;  /* 0x000000ffff007224 */ /* 0x000fe400078e00ff */
[----:B------:R-:W-:-:S07]  /*2b7a0*/  IMAD.MOV.U32 R82, RZ, RZ, R14 ;  /* 0x000000ffff527224 */ /* 0x000fce00078e000e */
[----:B------:R-:W-:Y:S05]  /*2b7b0*/  WARPSYNC.COLLECTIVE R15, `(.L_x_2045) ;  /* 0x000000000f087348 */ /* 0x000fea0003c00000 */
[----:B------:R0:W1:Y:S02]  /*2b7c0*/  SHFL.IDX P6, R14, R13, R12, R11 ;  /* 0x0000000c0d0e7389 */ /* 0x00006400000c000b */
[----:B01----:R-:W-:Y:S01]  /*2b7d0*/  ENDCOLLECTIVE ;  /* 0x000000000000791b */ /* 0x003fe20003800000 */
.L_x_2045:
        /* <DEDUP_REMOVED lines=8> */
.L_x_2046:
        /* <DEDUP_REMOVED lines=8> */
[----:B------:R-:W-:Y:S01]  /*2b8e0*/  SEL R45, R59, R78, P0 ;  /* 0x0000004e3b2d7207 */ /* 0x000fe20000000000 */
[----:B------:R-:W-:Y:S06]  /*2b8f0*/  BRA `(.L_x_2047) ;  /* 0xffffff3800a07947 */ /* 0x000fec000383ffff */
.L_x_1797:
[----:B------:R-:W-:Y:S02]  /*2b900*/  IMAD.MOV.U32 R13, RZ, RZ, R2 ;  /* 0x000000ffff0d7224 */ /* 0x000fe400078e0002 */
[----:B------:R-:W-:Y:S02]  /*2b910*/  IMAD.MOV.U32 R12, RZ, RZ, RZ ;  /* 0x000000ffff0c7224 */ /* 0x000fe400078e00ff */
[----:B------:R-:W-:Y:S02]  /*2b920*/  IMAD.MOV.U32 R11, RZ, RZ, 0x181f ;  /* 0x0000181fff0b7424 */ /* 0x000fe400078e00ff */
[----:B------:R-:W-:-:S07]  /*2b930*/  IMAD.MOV.U32 R15, RZ, RZ, -0x1 ;  /* 0xffffffffff0f7424 */ /* 0x000fce00078e00ff */
[----:B------:R-:W-:Y:S05]  /*2b940*/  WARPSYNC.COLLECTIVE R15, `(.L_x_2048) ;  /* 0x000000000f087348 */ /* 0x000fea0003c00000 */
[----:B------:R0:W1:Y:S02]  /*2b950*/  SHFL.IDX P6, R14, R13, R12, R11 ;  /* 0x0000000c0d0e7389 */ /* 0x00006400000c000b */
[----:B01----:R-:W-:Y:S01]  /*2b960*/  ENDCOLLECTIVE ;  /* 0x000000000000791b */ /* 0x003fe20003800000 */
.L_x_2048:
[----:B------:R-:W-:Y:S02]  /*2b970*/  IMAD.MOV.U32 R13, RZ, RZ, R0 ;  /* 0x000000ffff0d7224 */ /* 0x000fe400078e0000 */
[----:B------:R-:W-:-:S07]  /*2b980*/  IMAD.MOV.U32 R3, RZ, RZ, R14 ;  /* 0x000000ffff037224 */ /* 0x000fce00078e000e */
[----:B------:R-:W-:Y:S05]  /*2b990*/  WARPSYNC.COLLECTIVE R15, `(.L_x_2049) ;  /* 0x000000000f087348 */ /* 0x000fea0003c00000 */
[----:B------:R0:W1:Y:S02]  /*2b9a0*/  SHFL.IDX P6, R14, R13, R12, R11 ;  /* 0x0000000c0d0e7389 */ /* 0x00006400000c000b */
[----:B01----:R-:W-:Y:S01]  /*2b9b0*/  ENDCOLLECTIVE ;  /* 0x000000000000791b */ /* 0x003fe20003800000 */
.L_x_2049:
[----:B------:R-:W-:Y:S05]  /*2b9c0*/  BRA `(.L_x_2050) ;  /* 0xffffff54002c7947 */ /* 0x000fea000383ffff */
.L_x_1800:
[----:B------:R-:W-:Y:S01]  /*2b9d0*/  BSSY B1, `(.L_x_2051) ;  /* 0x0000008000017945 */ /* 0x000fe20003800000 */
[----:B------:R-:W-:Y:S02]  /*2b9e0*/  IMAD.MOV.U32 R13, RZ, RZ, R2 ;  /* 0x000000ffff0d7224 */ /* 0x000fe400078e0002 */
[----:B------:R-:W-:Y:S02]  /*2b9f0*/  IMAD.MOV.U32 R12, RZ, RZ, 0x1 ;  /* 0x00000001ff0c7424 */ /* 0x000fe400078e00ff */
[----:B------:R-:W-:Y:S02]  /*2ba00*/  IMAD.MOV.U32 R11, RZ, RZ, 0x181f ;  /* 0x0000181fff0b7424 */ /* 0x000fe400078e00ff */
[----:B---3--:R-:W-:-:S07]  /*2ba10*/  IMAD.MOV.U32 R15, RZ, RZ, -0x1 ;  /* 0xffffffffff0f7424 */ /* 0x008fce00078e00ff */
[----:B012---:R-:W-:Y:S05]  /*2ba20*/  WARPSYNC.COLLECTIVE R15, `(.L_x_2052) ;  /* 0x000000000f087348 */ /* 0x007fea0003c00000 */
[----:B--2---:R2:W3:Y:S02]  /*2ba30*/  SHFL.IDX P6, R14, R13, R12, R11 ;  /* 0x0000000c0d0e7389 */ /* 0x0044e400000c000b */
[----:B0123--:R-:W-:Y:S01]  /*2ba40*/  ENDCOLLECTIVE ;  /* 0x000000000000791b */ /* 0x00ffe20003800000 */
.L_x_2052:
[----:B------:R-:W-:Y:S05]  /*2ba50*/  BSYNC B1 ;  /* 0x0000000000017941 */ /* 0x000fea0003800000 */
.L_x_2051:
[----:B------:R-:W-:Y:S02]  /*2ba60*/  IMAD.MOV.U32 R13, RZ, RZ, R0 ;  /* 0x000000ffff0d7224 */ /* 0x000fe400078e0000 */
[----:B------:R-:W-:Y:S02]  /*2ba70*/  IMAD.MOV.U32 R12, RZ, RZ, 0x1 ;  /* 0x00000001ff0c7424 */ /* 0x000fe400078e00ff */
[----:B------:R-:W-:Y:S02]  /*2ba80*/  IMAD.MOV.U32 R11, RZ, RZ, 0x181f ;  /* 0x0000181fff0b7424 */ /* 0x000fe400078e00ff */
[----:B------:R-:W-:Y:S02]  /*2ba90*/  IMAD.MOV.U32 R15, RZ, RZ, -0x1 ;  /* 0xffffffffff0f7424 */ /* 0x000fe400078e00ff */
[----:B------:R-:W-:-:S07]  /*2baa0*/  IMAD.MOV.U32 R3, RZ, RZ, R14 ;  /* 0x000000ffff037224 */ /* 0x000fce00078e000e */
[----:B------:R-:W-:Y:S05]  /*2bab0*/  WARPSYNC.COLLECTIVE R15, `(.L_x_2053) ;  /* 0x000000000f087348 */ /* 0x000fea0003c00000 */
[----:B------:R0:W1:Y:S02]  /*2bac0*/  SHFL.IDX P6, R14, R13, R12, R11 ;  /* 0x0000000c0d0e7389 */ /* 0x00006400000c000b */
[----:B01----:R-:W-:Y:S01]  /*2bad0*/  ENDCOLLECTIVE ;  /* 0x000000000000791b */ /* 0x003fe20003800000 */
.L_x_2053:
[----:B------:R-:W-:Y:S05]  /*2bae0*/  BRA `(.L_x_2054) ;  /* 0xffffff54005c7947 */ /* 0x000fea000383ffff */
.L_x_1803:
[----:B------:R-:W-:Y:S01]  /*2baf0*/  BSSY B1, `(.L_x_2055) ;  /* 0x0000008000017945 */ /* 0x000fe20003800000 */
[----:B------:R-:W-:Y:S02]  /*2bb00*/  IMAD.MOV.U32 R13, RZ, RZ, R2 ;  /* 0x000000ffff0d7224 */ /* 0x000fe400078e0002 */
[----:B------:R-:W-:Y:S02]  /*2bb10*/  IMAD.MOV.U32 R12, RZ, RZ, 0x2 ;  /* 0x00000002ff0c7424 */ /* 0x000fe400078e00ff */
[----:B------:R-:W-:Y:S02]  /*2bb20*/  IMAD.MOV.U32 R11, RZ, RZ, 0x181f ;  /* 0x0000181fff0b7424 */ /* 0x000fe400078e00ff */
[----:B---3--:R-:W-:-:S07]  /*2bb30*/  IMAD.MOV.U32 R15, RZ, RZ, -0x1 ;  /* 0xffffffffff0f7424 */ /* 0x008fce00078e00ff */
[----:B012-4-:R-:W-:Y:S05]  /*2bb40*/  WARPSYNC.COLLECTIVE R15, `(.L_x_2056) ;  /* 0x000000000f087348 */ /* 0x017fea0003c00000 */
[----:B--2---:R2:W3:Y:S02]  /*2bb50*/  SHFL.IDX P6, R14, R13, R12, R11 ;  /* 0x0000000c0d0e7389 */ /* 0x0044e400000c000b */
[----:B01234-:R-:W-:Y:S01]  /*2bb60*/  ENDCOLLECTIVE ;  /* 0x000000000000791b */ /* 0x01ffe20003800000 */
.L_x_2056:
[----:B------:R-:W-:Y:S05]  /*2bb70*/  BSYNC B1 ;  /* 0x0000000000017941 */ /* 0x000fea0003800000 */
.L_x_2055:
        /* <DEDUP_REMOVED lines=8> */
.L_x_2057:
[----:B------:R-:W-:Y:S05]  /*2bc00*/  BRA `(.L_x_2058) ;  /* 0xffffff5400887947 */ /* 0x000fea000383ffff */
.L_x_1806:
        /* <DEDUP_REMOVED lines=8> */
.L_x_2060:
[----:B------:R-:W-:Y:S05]  /*2bc90*/  BSYNC B1 ;  /* 0x0000000000017941 */ /* 0x000fea0003800000 */
.L_x_2059:
        /* <DEDUP_REMOVED lines=8> */
.L_x_2061:
[----:B------:R-:W-:Y:S05]  /*2bd20*/  BRA `(.L_x_2062) ;  /* 0xffffff5400b47947 */ /* 0x000fea000383ffff */
.L_x_1830:
[----:B------:R-:W0:Y:S01]  /*2bd30*/  S2R R12, SR_TID.X ;  /* 0x00000000000c7919 */ /* 0x000e220000002100 */
[----:B------:R-:W-:Y:S01]  /*2bd40*/  BSSY B1, `(.L_x_2063) ;  /* 0x000000a000017945 */ /* 0x000fe20003800000 */
[----:B------:R-:W-:Y:S02]  /*2bd50*/  IMAD.MOV.U32 R11, RZ, RZ, 0x1f ;  /* 0x0000001fff0b7424 */ /* 0x000fe400078e00ff */
[----:B------:R-:W-:Y:S01]  /*2bd60*/  IMAD.MOV.U32 R15, RZ, RZ, -0x1 ;  /* 0xffffffffff0f7424 */ /* 0x000fe200078e00ff */
[----:B0-----:R-:W-:-:S04]  /*2bd70*/  SHF.R.U32.HI R12, RZ, 0x5, R12 ;  /* 0x00000005ff0c7819 */ /* 0x001fc8000001160c */
[----:B------:R-:W-:-:S05]  /*2bd80*/  LOP3.LUT R12, R12, 0x3, RZ, 0xc0, !PT ;  /* 0x000000030c0c7812 */ /* 0x000fca00078ec0ff */
[----:B------:R-:W-:Y:S02]  /*2bd90*/  IMAD.MOV.U32 R13, RZ, RZ, R12 ;  /* 0x000000ffff0d7224 */ /* 0x000fe400078e000c */
[----:B------:R-:W-:-:S07]  /*2bda0*/  IMAD.MOV.U32 R12, RZ, RZ, RZ ;  /* 0x000000ffff0c7224 */ /* 0x000fce00078e00ff */
[----:B------:R-:W-:Y:S05]  /*2bdb0*/  WARPSYNC.COLLECTIVE R15, `(.L_x_2064) ;  /* 0x000000000f087348 */ /* 0x000fea0003c00000 */
[----:B------:R0:W1:Y:S02]  /*2bdc0*/  SHFL.IDX P6, R14, R13, R12, R11 ;  /* 0x0000000c0d0e7389 */ /* 0x00006400000c000b */
[----:B01----:R-:W-:Y:S01]  /*2bdd0*/  ENDCOLLECTIVE ;  /* 0x000000000000791b */ /* 0x003fe20003800000 */
.L_x_2064:
[----:B------:R-:W-:Y:S05]  /*2bde0*/  BSYNC B1 ;  /* 0x0000000000017941 */ /* 0x000fea0003800000 */
.L_x_2063:
[----:B------:R-:W-:Y:S05]  /*2bdf0*/  BRA `(.L_x_2065) ;  /* 0xffffff7000387947 */ /* 0x000fea000383ffff */
.L_x_1832:
[----:B------:R-:W-:Y:S01]  /*2be00*/  BSSY B1, `(.L_x_2066) ;  /* 0x0000006000017945 */ /* 0x000fe20003800000 */
[----:B------:R-:W-:-:S07]  /*2be10*/  IMAD.MOV.U32 R15, RZ, RZ, -0x1 ;  /* 0xffffffffff0f7424 */ /* 0x000fce00078e00ff */
[----:B0-----:R-:W-:Y:S05]  /*2be20*/  WARPSYNC.COLLECTIVE R15, `(.L_x_2067) ;  /* 0x000000000f0c7348 */ /* 0x001fea0003c00000 */
[----:B------:R-:W-:Y:S02]  /*2be30*/  ELECT P6, UR62, PT ;  /* 0x00000000003e782f */ /* 0x000fe400038c0000 */
[----:B------:R-:W-:Y:S01]  /*2be40*/  MOV R14, UR62 ;  /* 0x0000003e000e7c02 */ /* 0x000fe20008000f00 */
[----:B0-----:R-:W-:Y:S10]  /*2be50*/  ENDCOLLECTIVE ;  /* 0x000000000000791b */ /* 0x001ff40003800000 */
.L_x_2067:
[----:B------:R-:W-:Y:S05]  /*2be60*/  BSYNC B1 ;  /* 0x0000000000017941 */ /* 0x000fea0003800000 */
.L_x_2066:
[----:B------:R-:W-:Y:S05]  /*2be70*/  BRA `(.L_x_1831) ;  /* 0xffffff7000307947 */ /* 0x000fea000383ffff */
.L_x_1834:
[----:B0-----:R0:W1:Y:S02]  /*2be80*/  SYNCS.PHASECHK.TRANS64.TRYWAIT P0, [R22+URZ+0x2a820], R3 ;  /* 0x02a82003160075a7 */ /* 0x001064000800017f */
[----:B-1----:R-:W-:Y:S05]  /*2be90*/  @!P0 NANOSLEEP.SYNCS 0x989680 ;  /* 0x009896800000895d */ /* 0x002fea0003900000 */
[----:B------:R-:W1:Y:S02]  /*2bea0*/  @!P0 SYNCS.PHASECHK.TRANS64 P0, [R22+URZ+0x2a820], R3 ;  /* 0x02a82003160085a7 */ /* 0x000e64000800007f */
[----:B-1----:R-:W-:Y:S05]  /*2beb0*/  @!P0 BRA `(.L_x_1834) ;  /* 0xfffffffc00f08947 */ /* 0x002fea000383ffff */
[----:B------:R-:W-:Y:S05]  /*2bec0*/  BRA `(.L_x_2068) ;  /* 0xffffff7000407947 */ /* 0x000fea000383ffff */
.L_x_1838:
[----:B-1----:R1:W2:Y:S02]  /*2bed0*/  SYNCS.PHASECHK.TRANS64.TRYWAIT P0, [R12+URZ+0x2a8a0], R11 ;  /* 0x02a8a00b0c0075a7 */ /* 0x0022a4000800017f */
[----:B--2---:R-:W-:Y:S05]  /*2bee0*/  @!P0 NANOSLEEP.SYNCS 0x989680 ;  /* 0x009896800000895d */ /* 0x004fea0003900000 */
[----:B------:R-:W2:Y:S02]  /*2bef0*/  @!P0 SYNCS.PHASECHK.TRANS64 P0, [R12+URZ+0x2a8a0], R11 ;  /* 0x02a8a00b0c0085a7 */ /* 0x000ea4000800007f */
[----:B--2---:R-:W-:Y:S05]  /*2bf00*/  @!P0 BRA `(.L_x_1838) ;  /* 0xfffffffc00f08947 */ /* 0x004fea000383ffff */
[----:B------:R-:W-:Y:S05]  /*2bf10*/  BRA `(.L_x_2069) ;  /* 0xffffff7000587947 */ /* 0x000fea000383ffff */
.L_x_1845:
[----:B0-----:R0:W2:Y:S02]  /*2bf20*/  SYNCS.PHASECHK.TRANS64.TRYWAIT P0, [R12+URZ+0x2a8c0], R11 ;  /* 0x02a8c00b0c0075a7 */ /* 0x0010a4000800017f */
[----:B--2---:R-:W-:Y:S05]  /*2bf30*/  @!P0 NANOSLEEP.SYNCS 0x989680 ;  /* 0x009896800000895d */ /* 0x004fea0003900000 */
[----:B------:R-:W2:Y:S02]  /*2bf40*/  @!P0 SYNCS.PHASECHK.TRANS64 P0, [R12+URZ+0x2a8c0], R11 ;  /* 0x02a8c00b0c0085a7 */ /* 0x000ea4000800007f */
[----:B--2---:R-:W-:Y:S05]  /*2bf50*/  @!P0 BRA `(.L_x_1845) ;  /* 0xfffffffc00f08947 */ /* 0x004fea000383ffff */
[----:B------:R-:W-:Y:S05]  /*2bf60*/  BRA `(.L_x_2070) ;  /* 0xffffff7400547947 */ /* 0x000fea000383ffff */
.L_x_1854:
[----:B0-----:R0:W1:Y:S02]  /*2bf70*/  SYNCS.PHASECHK.TRANS64.TRYWAIT P1, [R6+URZ+0x2a8a0], R3 ;  /* 0x02a8a003060075a7 */ /* 0x001064000802017f */
[----:B-1----:R-:W-:Y:S05]  /*2bf80*/  @!P1 NANOSLEEP.SYNCS 0x989680 ;  /* 0x009896800000995d */ /* 0x002fea0003900000 */
[----:B------:R-:W1:Y:S02]  /*2bf90*/  @!P1 SYNCS.PHASECHK.TRANS64 P1, [R6+URZ+0x2a8a0], R3 ;  /* 0x02a8a003060095a7 */ /* 0x000e64000802007f */
[----:B-1----:R-:W-:Y:S05]  /*2bfa0*/  @!P1 BRA `(.L_x_1854) ;  /* 0xfffffffc00f09947 */ /* 0x002fea000383ffff */
[----:B------:R-:W-:Y:S05]  /*2bfb0*/  BRA `(.L_x_2071) ;  /* 0xffffff7800887947 */ /* 0x000fea000383ffff */
.L_x_1861:
[----:B-1----:R1:W2:Y:S02]  /*2bfc0*/  SYNCS.PHASECHK.TRANS64.TRYWAIT P1, [R6+URZ+0x2a8c0], R3 ;  /* 0x02a8c003060075a7 */ /* 0x0022a4000802017f */
[----:B--2---:R-:W-:Y:S05]  /*2bfd0*/  @!P1 NANOSLEEP.SYNCS 0x989680 ;  /* 0x009896800000995d */ /* 0x004fea0003900000 */
[----:B------:R-:W2:Y:S02]  /*2bfe0*/  @!P1 SYNCS.PHASECHK.TRANS64 P1, [R6+URZ+0x2a8c0], R3 ;  /* 0x02a8c003060095a7 */ /* 0x000ea4000802007f */
[----:B--2---:R-:W-:Y:S05]  /*2bff0*/  @!P1 BRA `(.L_x_1861) ;  /* 0xfffffffc00f09947 */ /* 0x004fea000383ffff */
[----:B------:R-:W-:Y:S05]  /*2c000*/  BRA `(.L_x_2072) ;  /* 0xffffff7c00807947 */ /* 0x000fea000383ffff */
.L_x_1886:
[----:B------:R-:W1:Y:S01]  /*2c010*/  S2R R21, SR_TID.X ;  /* 0x0000000000157919 */ /* 0x000e620000002100 */
[----:B------:R-:W-:Y:S01]  /*2c020*/  BSSY B0, `(.L_x_2073) ;  /* 0x000000a000007945 */ /* 0x000fe20003800000 */
[----:B------:R-:W-:Y:S02]  /*2c030*/  IMAD.MOV.U32 R12, RZ, RZ, RZ ;  /* 0x000000ffff0c7224 */ /* 0x000fe400078e00ff */
[----:B------:R-:W-:Y:S02]  /*2c040*/  IMAD.MOV.U32 R11, RZ, RZ, 0x1f ;  /* 0x0000001fff0b7424 */ /* 0x000fe400078e00ff */
[----:B------:R-:W-:Y:S01]  /*2c050*/  IMAD.MOV.U32 R15, RZ, RZ, -0x1 ;  /* 0xffffffffff0f7424 */ /* 0x000fe200078e00ff */
[----:B-1----:R-:W-:-:S04]  /*2c060*/  SHF.R.U32.HI R10, RZ, 0x5, R21 ;  /* 0x00000005ff0a7819 */ /* 0x002fc80000011615 */
[----:B------:R-:W-:-:S05]  /*2c070*/  LOP3.LUT R10, R10, 0x3, RZ, 0xc0, !PT ;  /* 0x000000030a0a7812 */ /* 0x000fca00078ec0ff */
[----:B------:R-:W-:-:S07]  /*2c080*/  IMAD.MOV.U32 R13, RZ, RZ, R10 ;  /* 0x000000ffff0d7224 */ /* 0x000fce00078e000a */
[----:B0----5:R-:W-:Y:S05]  /*2c090*/  WARPSYNC.COLLECTIVE R15, `(.L_x_2074) ;  /* 0x000000000f087348 */ /* 0x021fea0003c00000 */
[----:B------:R1:W2:Y:S02]  /*2c0a0*/  SHFL.IDX P6, R14, R13, R12, R11 ;  /* 0x0000000c0d0e7389 */ /* 0x0002a400000c000b */
[----:B012--5:R-:W-:Y:S01]  /*2c0b0*/  ENDCOLLECTIVE ;  /* 0x000000000000791b */ /* 0x027fe20003800000 */
.L_x_2074:
[----:B------:R-:W-:Y:S05]  /*2c0c0*/  BSYNC B0 ;  /* 0x0000000000007941 */ /* 0x000fea0003800000 */
.L_x_2073:
[----:B------:R-:W-:Y:S05]  /*2c0d0*/  BRA `(.L_x_2075) ;  /* 0xffffff9000087947 */ /* 0x000fea000383ffff */
.L_x_1889:
[----:B0-----:R0:W1:Y:S02]  /*2c0e0*/  SYNCS.PHASECHK.TRANS64.TRYWAIT P0, [R4+URZ+0x2a880], R21 ;  /* 0x02a88015040075a7 */ /* 0x001064000800017f */
[----:B-1----:R-:W-:Y:S05]  /*2c0f0*/  @!P0 NANOSLEEP.SYNCS 0x989680 ;  /* 0x009896800000895d */ /* 0x002fea0003900000 */
[----:B------:R-:W1:Y:S02]  /*2c100*/  @!P0 SYNCS.PHASECHK.TRANS64 P0, [R4+URZ+0x2a880], R21 ;  /* 0x02a88015040085a7 */ /* 0x000e64000800007f */
[----:B-1----:R-:W-:Y:S05]  /*2c110*/  @!P0 BRA `(.L_x_1889) ;  /* 0xfffffffc00f08947 */ /* 0x002fea000383ffff */
[----:B------:R-:W-:Y:S05]  /*2c120*/  BRA `(.L_x_2076) ;  /* 0xffffff90001c7947 */ /* 0x000fea000383ffff */
.L_x_1890:
        /* <DEDUP_REMOVED lines=8> */
.L_x_2078:
[----:B------:R-:W-:Y:S05]  /*2c1b0*/  BSYNC B0 ;  /* 0x0000000000007941 */ /* 0x000fea0003800000 */
.L_x_2077:
        /* <DEDUP_REMOVED lines=8> */
.L_x_2079:
[----:B------:R-:W0:Y:S01]  /*2c240*/  LDC R11, c[0x0][0x2f4] ;  /* 0x0000bd00ff0b7b82 */ /* 0x000e220000000800 */
[C---:B------:R-:W-:Y:S02]  /*2c250*/  LOP3.LUT R12, R30.reuse, 0x40, RZ, 0xfc, !PT ;  /* 0x000000401e0c7812 */ /* 0x040fe400078efcff */
[----:B------:R-:W-:Y:S01]  /*2c260*/  LOP3.LUT R15, R30, 0x80, RZ, 0xfc, !PT ;  /* 0x000000801e0f7812 */ /* 0x000fe200078efcff */
[----:B------:R-:W-:-:S05]  /*2c270*/  IMAD.MOV.U32 R2, RZ, RZ, R14 ;  /* 0x000000ffff027224 */ /* 0x000fca00078e000e */
[----:B------:R-:W-:-:S05]  /*2c280*/  IADD3 R2, P0, R30, R2, RZ ;  /* 0x000000021e027210 */ /* 0x000fca0007f1e0ff */
[----:B------:R-:W-:Y:S02]  /*2c290*/  IMAD.X R3, RZ, RZ, R0, P0 ;  /* 0x000000ffff037224 */ /* 0x000fe400000e0600 */
[----:B------:R-:W-:Y:S02]  /*2c2a0*/  IMAD.IADD R0, R22, 0x1, R9 ;  /* 0x0000000116007824 */ /* 0x000fe400078e0209 */
[----:B------:R1:W5:Y:S01]  /*2c2b0*/  LDL.LU R9, [R1] ;  /* 0x0000000001097983 */ /* 0x0003620000300800 */
[-C--:B0-----:R-:W-:Y:S02]  /*2c2c0*/  ISETP.GE.AND P3, PT, R30, R11.reuse, PT ;  /* 0x0000000b1e00720c */ /* 0x081fe40003f66270 */
[----:B------:R-:W-:Y:S02]  /*2c2d0*/  ISETP.GE.AND P2, PT, R12, R11, PT ;  /* 0x0000000b0c00720c */ /* 0x000fe40003f46270 */
[C---:B------:R-:W-:Y:S01]  /*2c2e0*/  ISETP.LT.OR P0, PT, R26.reuse, 0x1, P3 ;  /* 0x000000011a00780c */ /* 0x040fe20001f01670 */
[----:B------:R-:W-:Y:S01]  /*2c2f0*/  IMAD.MOV.U32 R13, RZ, RZ, R8 ;  /* 0x000000ffff0d7224 */ /* 0x000fe200078e0008 */
[----:B------:R-:W-:Y:S01]  /*2c300*/  ISETP.LT.OR P1, PT, R26, 0x1, P2 ;  /* 0x000000011a00780c */ /* 0x000fe20001721670 */
[----:B------:R-:W-:-:S10]  /*2c310*/  IMAD.MOV.U32 R12, RZ, RZ, 0x1 ;  /* 0x00000001ff0c7424 */ /* 0x000fd400078e00ff */
[----:B------:R-:W-:Y:S01]  /*2c320*/  @!PT LDS RZ, [RZ] ;  /* 0x00000000fffff984 */ /* 0x000fe20000000800 */
[----:B------:R-:W-:Y:S01]  /*2c330*/  @!PT LDS RZ, [RZ] ;  /* 0x00000000fffff984 */ /* 0x000fe20000000800 */
[----:B------:R-:W-:Y:S01]  /*2c340*/  @!PT LDS RZ, [RZ] ;  /* 0x00000000fffff984 */ /* 0x000fe20000000800 */
[----:B------:R1:W-:Y:S01]  /*2c350*/  LDGSTS.E.BYPASS.LTC128B.128 [R0+0xc400], desc[UR42][R2.64], !P0 ;  /* 0x0c40000002007fae */ /* 0x0003e2000c101d6a */
[----:B------:R-:W-:Y:S01]  /*2c360*/  ISETP.GE.AND P0, PT, R15, R11, PT ;  /* 0x0000000b0f00720c */ /* 0x000fe20003f06270 */
[----:B------:R-:W-:Y:S02]  /*2c370*/  IMAD.MOV.U32 R11, RZ, RZ, 0x1c1f ;  /* 0x00001c1fff0b7424 */ /* 0x000fe400078e00ff */
[----:B------:R-:W-:Y:S01]  /*2c380*/  IMAD.MOV.U32 R15, RZ, RZ, -0x1 ;  /* 0xffffffffff0f7424 */ /* 0x000fe200078e00ff */
[----:B------:R1:W-:Y:S09]  /*2c390*/  LDGSTS.E.BYPASS.LTC128B.128 [R0+0xe400], desc[UR42][R2.64+0x40], !P1 ;  /* 0x0e40004002007fae */ /* 0x0003f2000c901d6a */
[----:B-1---5:R-:W-:Y:S05]  /*2c3a0*/  WARPSYNC.COLLECTIVE R15, `(.L_x_2080) ;  /* 0x000000000f087348 */ /* 0x022fea0003c00000 */
[----:B------:R0:W2:Y:S02]  /*2c3b0*/  SHFL.IDX P6, R14, R13, R12, R11 ;  /* 0x0000000c0d0e7389 */ /* 0x0000a400000c000b */
[----:B012--5:R-:W-:Y:S01]  /*2c3c0*/  ENDCOLLECTIVE ;  /* 0x000000000000791b */ /* 0x027fe20003800000 */
.L_x_2080:
[----:B------:R-:W-:Y:S01]  /*2c3d0*/  ISETP.LT.OR P1, PT, R26, 0x1, P0 ;  /* 0x000000011a00780c */ /* 0x000fe20000721670 */
[----:B------:R-:W-:-:S12]  /*2c3e0*/  IMAD.MOV.U32 R13, RZ, RZ, R5 ;  /* 0x000000ffff0d7224 */ /* 0x000fd800078e0005 */
[----:B------:R-:W-:Y:S01]  /*2c3f0*/  @!PT LDS RZ, [RZ] ;  /* 0x00000000fffff984 */ /* 0x000fe20000000800 */
[----:B------:R-:W-:Y:S01]  /*2c400*/  @!PT LDS RZ, [RZ] ;  /* 0x00000000fffff984 */ /* 0x000fe20000000800 */
[----:B------:R-:W-:Y:S01]  /*2c410*/  @!PT LDS RZ, [RZ] ;  /* 0x00000000fffff984 */ /* 0x000fe20000000800 */
[----:B------:R0:W-:Y:S02]  /*2c420*/  LDGSTS.E.BYPASS.LTC128B.128 [R0+0x10400], desc[UR42][R2.64+0x80], !P1 ;  /* 0x1040008002007fae */ /* 0x0001e4000c901d6a */
[----:B0-----:R-:W-:-:S07]  /*2c430*/  IMAD.MOV.U32 R3, RZ, RZ, R14 ;  /* 0x000000ffff037224 */ /* 0x001fce00078e000e */
[----:B------:R-:W-:Y:S05]  /*2c440*/  WARPSYNC.COLLECTIVE R15, `(.L_x_2081) ;  /* 0x000000000f087348 */ /* 0x000fea0003c00000 */
[----:B------:R0:W1:Y:S02]  /*2c450*/  SHFL.IDX P6, R14, R13, R12, R11 ;  /* 0x0000000c0d0e7389 */ /* 0x00006400000c000b */
[----:B01----:R-:W-:Y:S01]  /*2c460*/  ENDCOLLECTIVE ;  /* 0x000000000000791b */ /* 0x003fe20003800000 */
.L_x_2081:
[----:B------:R-:W-:-:S05]  /*2c470*/  IMAD.MOV.U32 R2, RZ, RZ, R14 ;  /* 0x000000ffff027224 */ /* 0x000fca00078e000e */
[----:B------:R-:W-:-:S05]  /*2c480*/  IADD3 R2, P1, R30, R2, RZ ;  /* 0x000000021e027210 */ /* 0x000fca0007f3e0ff */
[----:B------:R-:W-:Y:S01]  /*2c490*/  IMAD.X R3, RZ, RZ, R3, P1 ;  /* 0x000000ffff037224 */ /* 0x000fe200008e0603 */
[----:B------:R-:W-:Y:S01]  /*2c4a0*/  ISETP.LT.OR P1, PT, R26, 0x21, P3 ;  /* 0x000000211a00780c */ /* 0x000fe20001f21670 */
[----:B------:R-:W-:Y:S02]  /*2c4b0*/  IMAD.MOV.U32 R13, RZ, RZ, R8 ;  /* 0x000000ffff0d7224 */ /* 0x000fe400078e0008 */
[----:B------:R-:W-:-:S10]  /*2c4c0*/  IMAD.MOV.U32 R12, RZ, RZ, 0x2 ;  /* 0x00000002ff0c7424 */ /* 0x000fd400078e00ff */
[----:B------:R-:W-:Y:S05]  /*2c4d0*/  WARPSYNC.COLLECTIVE R15, `(.L_x_2082) ;  /* 0x000000000f087348 */ /* 0x000fea0003c00000 */
[----:B------:R0:W1:Y:S02]  /*2c4e0*/  SHFL.IDX P6, R14, R13, R12, R11 ;  /* 0x0000000c0d0e7389 */ /* 0x00006400000c000b */
[----:B01----:R-:W-:Y:S01]  /*2c4f0*/  ENDCOLLECTIVE ;  /* 0x000000000000791b */ /* 0x003fe20003800000 */
.L_x_2082:
[----:B------:R-:W-:Y:S01]  /*2c500*/  @!PT LDS RZ, [RZ] ;  /* 0x00000000fffff984 */ /* 0x000fe20000000800 */
[----:B------:R-:W-:Y:S01]  /*2c510*/  @!PT LDS RZ, [RZ] ;  /* 0x00000000fffff984 */ /* 0x000fe20000000800 */
[----:B------:R-:W-:Y:S01]  /*2c520*/  @!PT LDS RZ, [RZ] ;  /* 0x00000000fffff984 */ /* 0x000fe20000000800 */
[----:B------:R-:W-:Y:S01]  /*2c530*/  LDGSTS.E.BYPASS.LTC128B.128 [R0+0xcc00], desc[UR42][R2.64], !P1 ;  /* 0x0cc0000002007fae */ /* 0x000fe2000c901d6a */
[----:B------:R-:W-:-:S13]  /*2c540*/  ISETP.LT.OR P1, PT, R26, 0x21, P2 ;  /* 0x000000211a00780c */ /* 0x000fda0001721670 */
[----:B------:R-:W-:Y:S01]  /*2c550*/  LDGSTS.E.BYPASS.LTC128B.128 [R0+0xec00], desc[UR42][R2.64+0x40], !P1 ;  /* 0x0ec0004002007fae */ /* 0x000fe2000c901d6a */
[----:B------:R-:W-:Y:S01]  /*2c560*/  ISETP.LT.OR P1, PT, R26, 0x21, P0 ;  /* 0x000000211a00780c */ /* 0x000fe20000721670 */
[----:B------:R-:W-:-:S12]  /*2c570*/  IMAD.MOV.U32 R13, RZ, RZ, R5 ;  /* 0x000000ffff0d7224 */ /* 0x000fd800078e0005 */
[----:B------:R0:W-:Y:S02]  /*2c580*/  LDGSTS.E.BYPASS.LTC128B.128 [R0+0x10c00], desc[UR42][R2.64+0x80], !P1 ;  /* 0x10c0008002007fae */ /* 0x0001e4000c901d6a */
[----:B0-----:R-:W-:-:S07]  /*2c590*/  IMAD.MOV.U32 R3, RZ, RZ, R14 ;  /* 0x000000ffff037224 */ /* 0x001fce00078e000e */
[----:B------:R-:W-:Y:S05]  /*2c5a0*/  WARPSYNC.COLLECTIVE R15, `(.L_x_2083) ;  /* 0x000000000f087348 */ /* 0x000fea0003c00000 */
[----:B------:R0:W1:Y:S02]  /*2c5b0*/  SHFL.IDX P6, R14, R13, R12, R11 ;  /* 0x0000000c0d0e7389 */ /* 0x00006400000c000b */
[----:B01----:R-:W-:Y:S01]  /*2c5c0*/  ENDCOLLECTIVE ;  /* 0x000000000000791b */ /* 0x003fe20003800000 */
.L_x_2083:
[----:B------:R-:W-:Y:S02]  /*2c5d0*/  IMAD.MOV.U32 R13, RZ, RZ, R8 ;  /* 0x000000ffff0d7224 */ /* 0x000fe400078e0008 */
[----:B------:R-:W-:Y:S02]  /*2c5e0*/  IMAD.MOV.U32 R12, RZ, RZ, 0x3 ;  /* 0x00000003ff0c7424 */ /* 0x000fe400078e00ff */
[----:B------:R-:W-:-:S07]  /*2c5f0*/  IMAD.MOV.U32 R2, RZ, RZ, R14 ;  /* 0x000000ffff027224 */ /* 0x000fce00078e000e */
[----:B------:R-:W-:Y:S05]  /*2c600*/  WARPSYNC.COLLECTIVE R15, `(.L_x_2084) ;  /* 0x000000000f087348 */ /* 0x000fea0003c00000 */
[----:B------:R0:W1:Y:S02]  /*2c610*/  SHFL.IDX P6, R14, R13, R12, R11 ;  /* 0x0000000c0d0e7389 */ /* 0x00006400000c000b */
[----:B01----:R-:W-:Y:S01]  /*2c620*/  ENDCOLLECTIVE ;  /* 0x000000000000791b */ /* 0x003fe20003800000 */
.L_x_2084:
[----:B------:R-:W-:Y:S02]  /*2c630*/  IMAD.MOV.U32 R13, RZ, RZ, R5 ;  /* 0x000000ffff0d7224 */ /* 0x000fe400078e0005 */
[----:B------:R-:W-:-:S07]  /*2c640*/  IMAD.MOV.U32 R8, RZ, RZ, R14 ;  /* 0x000000ffff087224 */ /* 0x000fce00078e000e */
[----:B------:R-:W-:Y:S05]  /*2c650*/  WARPSYNC.COLLECTIVE R15, `(.L_x_2085) ;  /* 0x000000000f087348 */ /* 0x000fea0003c00000 */
[----:B------:R0:W1:Y:S02]  /*2c660*/  SHFL.IDX P6, R14, R13, R12, R11 ;  /* 0x0000000c0d0e7389 */ /* 0x00006400000c000b */
[----:B01----:R-:W-:Y:S01]  /*2c670*/  ENDCOLLECTIVE ;  /* 0x000000000000791b */ /* 0x003fe20003800000 */
.L_x_2085:
[----:B------:R-:W-:-:S05]  /*2c680*/  IADD3 R2, P1, R30, R2, RZ ;  /* 0x000000021e027210 */ /* 0x000fca0007f3e0ff */
[----:B------:R-:W-:Y:S01]  /*2c690*/  IMAD.X R3, RZ, RZ, R3, P1 ;  /* 0x000000ffff037224 */ /* 0x000fe200008e0603 */
[----:B------:R-:W-:-:S13]  /*2c6a0*/  ISETP.LT.OR P1, PT, R26, 0x41, P3 ;  /* 0x000000411a00780c */ /* 0x000fda0001f21670 */
[----:B------:R-:W-:Y:S01]  /*2c6b0*/  @!PT LDS RZ, [RZ] ;  /* 0x00000000fffff984 */ /* 0x000fe20000000800 */
[----:B------:R-:W-:Y:S01]  /*2c6c0*/  @!PT LDS RZ, [RZ] ;  /* 0x00000000fffff984 */ /* 0x000fe20000000800 */
[----:B------:R-:W-:Y:S01]  /*2c6d0*/  @!PT LDS RZ, [RZ] ;  /* 0x00000000fffff984 */ /* 0x000fe20000000800 */
[----:B------:R-:W-:Y:S01]  /*2c6e0*/  LDGSTS.E.BYPASS.LTC128B.128 [R0+0xd400], desc[UR42][R2.64], !P1 ;  /* 0x0d40000002007fae */ /* 0x000fe2000c901d6a */
[C---:B------:R-:W-:Y:S02]  /*2c6f0*/  ISETP.GE.AND P6, PT, R26.reuse, 0x61, PT ;  /* 0x000000611a00780c */ /* 0x040fe40003fc6270 */
[----:B------:R-:W-:-:S13]  /*2c700*/  ISETP.LT.OR P1, PT, R26, 0x41, P2 ;  /* 0x000000411a00780c */ /* 0x000fda0001721670 */
[----:B------:R-:W-:Y:S01]  /*2c710*/  LDGSTS.E.BYPASS.LTC128B.128 [R0+0xf400], desc[UR42][R2.64+0x40], !P1 ;  /* 0x0f40004002007fae */ /* 0x000fe2000c901d6a */
[C---:B------:R-:W-:Y:S02]  /*2c720*/  ISETP.LT.OR P1, PT, R26.reuse, 0x41, P0 ;  /* 0x000000411a00780c */ /* 0x040fe40000721670 */
[----:B------:R-:W-:-:S11]  /*2c730*/  ISETP.GE.AND P4, PT, R26, 0x21, PT ;  /* 0x000000211a00780c */ /* 0x000fd60003f86270 */
[----:B------:R0:W-:Y:S01]  /*2c740*/  LDGSTS.E.BYPASS.LTC128B.128 [R0+0x11400], desc[UR42][R2.64+0x80], !P1 ;  /* 0x1140008002007fae */ /* 0x0001e2000c901d6a */
[----:B------:R-:W-:Y:S01]  /*2c750*/  ISETP.GE.AND P1, PT, R26, 0x41, PT ;  /* 0x000000411a00780c */ /* 0x000fe20003f26270 */
[----:B0-----:R-:W-:Y:S01]  /*2c760*/  IMAD.MOV.U32 R2, RZ, RZ, R14 ;  /* 0x000000ffff027224 */ /* 0x001fe200078e000e */
[----:B------:R-:W-:-:S04]  /*2c770*/  LOP3.LUT R9, R9, 0xffffffef, RZ, 0xc0, !PT ;  /* 0xffffffef09097812 */ /* 0x000fc800078ec0ff */
[----:B------:R-:W-:-:S05]  /*2c780*/  @P6 LOP3.LUT R9, R9, 0x10, RZ, 0xfc, !PT ;  /* 0x0000001009096812 */ /* 0x000fca00078efcff */
[----:B------:R1:W-:Y:S01]  /*2c790*/  STL [R1], R9 ;  /* 0x0000000901007387 */ /* 0x0003e20000100800 */
[----:B------:R-:W-:Y:S05]  /*2c7a0*/  BRA `(.L_x_2086) ;  /* 0xffffff8c00947947 */ /* 0x000fea000383ffff */
.L_x_1895:
[----:B----4-:R4:W0:Y:S02]  /*2c7b0*/  SYNCS.PHASECHK.TRANS64.TRYWAIT P0, [R4+URZ+0x2a840], R21 ;  /* 0x02a84015040075a7 */ /* 0x010824000800017f */
[----:B0-----:R-:W-:Y:S05]  /*2c7c0*/  @!P0 NANOSLEEP.SYNCS 0x989680 ;  /* 0x009896800000895d */ /* 0x001fea0003900000 */
[----:B------:R-:W0:Y:S02]  /*2c7d0*/  @!P0 SYNCS.PHASECHK.TRANS64 P0, [R4+URZ+0x2a840], R21 ;  /* 0x02a84015040085a7 */ /* 0x000e24000800007f */
[----:B0-----:R-:W-:Y:S05]  /*2c7e0*/  @!P0 BRA `(.L_x_1895) ;  /* 0xfffffffc00f08947 */ /* 0x001fea000383ffff */
[----:B------:R-:W-:Y:S05]  /*2c7f0*/  BRA `(.L_x_2087) ;  /* 0xffffff8c00f87947 */ /* 0x000fea000383ffff */
.L_x_1896:
[----:B------:R-:W-:Y:S01]  /*2c800*/  BSSY B0, `(.L_x_2088) ;  /* 0x0000008000007945 */ /* 0x000fe20003800000 */
[----:B------:R-:W-:Y:S02]  /*2c810*/  IMAD.MOV.U32 R13, RZ, RZ, R6 ;  /* 0x000000ffff0d7224 */ /* 0x000fe400078e0006 */
[----:B------:R-:W-:Y:S02]  /*2c820*/  IMAD.MOV.U32 R12, RZ, RZ, RZ ;  /* 0x000000ffff0c7224 */ /* 0x000fe400078e00ff */
[----:B------:R-:W-:Y:S02]  /*2c830*/  IMAD.MOV.U32 R11, RZ, RZ, 0x1c1f ;  /* 0x00001c1fff0b7424 */ /* 0x000fe400078e00ff */
[----:B------:R-:W-:-:S07]  /*2c840*/  IMAD.MOV.U32 R15, RZ, RZ, -0x1 ;  /* 0xffffffffff0f7424 */ /* 0x000fce00078e00ff */
[----:B0--34-:R-:W-:Y:S05]  /*2c850*/  WARPSYNC.COLLECTIVE R15, `(.L_x_2089) ;  /* 0x000000000f087348 */ /* 0x019fea0003c00000 */
[----:B------:R1:W2:Y:S02]  /*2c860*/  SHFL.IDX P6, R14, R13, R12, R11 ;  /* 0x0000000c0d0e7389 */ /* 0x0002a400000c000b */
[----:B01234-:R-:W-:Y:S01]  /*2c870*/  ENDCOLLECTIVE ;  /* 0x000000000000791b */ /* 0x01ffe20003800000 */
.L_x_2089:
[----:B------:R-:W-:Y:S05]  /*2c880*/  BSYNC B0 ;  /* 0x0000000000007941 */ /* 0x000fea0003800000 */
.L_x_2088:
        /* <DEDUP_REMOVED lines=8> */
.L_x_2090:
[----:B------:R-:W-:Y:S02]  /*2c910*/  IMAD.MOV.U32 R13, RZ, RZ, R6 ;  /* 0x000000ffff0d7224 */ /* 0x000fe400078e0006 */
        /* <DEDUP_REMOVED lines=15> */
.L_x_2091:
        /* <DEDUP_REMOVED lines=11> */
.L_x_2092:
[----:B------:R-:W-:Y:S02]  /*2cac0*/  IMAD.MOV.U32 R13, RZ, RZ, R6 ;  /* 0x000000ffff0d7224 */ /* 0x000fe400078e0006 */
[----:B------:R-:W-:Y:S02]  /*2cad0*/  IMAD.MOV.U32 R12, RZ, RZ, 0x2 ;  /* 0x00000002ff0c7424 */ /* 0x000fe400078e00ff */
[----:B------:R-:W-:-:S07]  /*2cae0*/  IMAD.MOV.U32 R3, RZ, RZ, R14 ;  /* 0x000000ffff037224 */ /* 0x000fce00078e000e */
[----:B------:R-:W-:Y:S05]  /*2caf0*/  WARPSYNC.COLLECTIVE R15, `(.L_x_2093) ;  /* 0x000000000f087348 */ /* 0x000fea0003c00000 */
[----:B------:R0:W1:Y:S02]  /*2cb00*/  SHFL.IDX P6, R14, R13, R12, R11 ;  /* 0x0000000c0d0e7389 */ /* 0x00006400000c000b */
[----:B01----:R-:W-:Y:S01]  /*2cb10*/  ENDCOLLECTIVE ;  /* 0x000000000000791b */ /* 0x003fe20003800000 */
.L_x_2093:
[----:B------:R-:W-:-:S05]  /*2cb20*/  @P4 IADD3 R3, P0, R30, R3, RZ ;  /* 0x000000031e034210 */ /* 0x000fca0007f1e0ff */
[----:B------:R-:W-:-:S05]  /*2cb30*/  @P4 IMAD.X R2, RZ, RZ, R2, P0 ;  /* 0x000000ffff024224 */ /* 0x000fca00000e0602 */
[----:B------:R-:W-:Y:S01]  /*2cb40*/  @P4 LOP3.LUT R3, R3, R2, RZ, 0x3c, !PT ;  /* 0x0000000203034212 */ /* 0x000fe200078e3cff */
[----:B------:R-:W-:-:S03]  /*2cb50*/  IMAD.MOV.U32 R13, RZ, RZ, R5 ;  /* 0x000000ffff0d7224 */ /* 0x000fc600078e0005 */
[----:B------:R-:W-:-:S04]  /*2cb60*/  @P4 LOP3.LUT R2, R3, R2, RZ, 0x3c, !PT ;  /* 0x0000000203024212 */ /* 0x000fc800078e3cff */
[----:B------:R-:W-:-:S05]  /*2cb70*/  @P4 LOP3.LUT R3, R3, R2, RZ, 0x3c, !PT ;  /* 0x0000000203034212 */ /* 0x000fca00078e3cff */
[----:B------:R-:W-:Y:S01]  /*2cb80*/  @!PT LDS RZ, [RZ] ;  /* 0x00000000fffff984 */ /* 0x000fe20000000800 */
[----:B------:R-:W-:Y:S01]  /*2cb90*/  @!PT LDS RZ, [RZ] ;  /* 0x00000000fffff984 */ /* 0x000fe20000000800 */
[----:B------:R-:W-:Y:S01]  /*2cba0*/  @!PT LDS RZ, [RZ] ;  /* 0x00000000fffff984 */ /* 0x000fe20000000800 */
[----:B------:R-:W-:Y:S04]  /*2cbb0*/  @P4 LDGSTS.E.BYPASS.LTC128B.128 [R0+0x1ec00], desc[UR42][R2.64], !P5 ;  /* 0x1ec0000002004fae */ /* 0x000fe8000e901d6a */
[----:B------:R-:W-:Y:S04]  /*2cbc0*/  @P4 LDGSTS.E.BYPASS.LTC128B.128 [R0+0x20c00], desc[UR42][R2.64+0x40], !P3 ;  /* 0x20c0004002004fae */ /* 0x000fe8000d901d6a */
[----:B------:R0:W-:Y:S02]  /*2cbd0*/  @P4 LDGSTS.E.BYPASS.LTC128B.128 [R0+0x22c00], desc[UR42][R2.64+0x80], !P2 ;  /* 0x22c0008002004fae */ /* 0x0001e4000d101d6a */
[----:B0-----:R-:W-:-:S07]  /*2cbe0*/  IMAD.MOV.U32 R2, RZ, RZ, R14 ;  /* 0x000000ffff027224 */ /* 0x001fce00078e000e */
[----:B------:R-:W-:Y:S05]  /*2cbf0*/  WARPSYNC.COLLECTIVE R15, `(.L_x_2094) ;  /* 0x000000000f087348 */ /* 0x000fea0003c00000 */
[----:B------:R0:W1:Y:S02]  /*2cc00*/  SHFL.IDX P6, R14, R13, R12, R11 ;  /* 0x0000000c0d0e7389 */ /* 0x00006400000c000b */
[----:B01----:R-:W-:Y:S01]  /*2cc10*/  ENDCOLLECTIVE ;  /* 0x000000000000791b */ /* 0x003fe20003800000 */
.L_x_2094:
[----:B------:R-:W-:Y:S02]  /*2cc20*/  IMAD.MOV.U32 R13, RZ, RZ, R6 ;  /* 0x000000ffff0d7224 */ /* 0x000fe400078e0006 */
[----:B------:R-:W-:Y:S02]  /*2cc30*/  IMAD.MOV.U32 R12, RZ, RZ, 0x3 ;  /* 0x00000003ff0c7424 */ /* 0x000fe400078e00ff */
[----:B------:R-:W-:-:S07]  /*2cc40*/  IMAD.MOV.U32 R3, RZ, RZ, R14 ;  /* 0x000000ffff037224 */ /* 0x000fce00078e000e */
[----:B------:R-:W-:Y:S05]  /*2cc50*/  WARPSYNC.COLLECTIVE R15, `(.L_x_2095) ;  /* 0x000000000f087348 */ /* 0x000fea0003c00000 */
[----:B------:R0:W1:Y:S02]  /*2cc60*/  SHFL.IDX P6, R14, R13, R12, R11 ;  /* 0x0000000c0d0e7389 */ /* 0x00006400000c000b */
[----:B01----:R-:W-:Y:S01]  /*2cc70*/  ENDCOLLECTIVE ;  /* 0x000000000000791b */ /* 0x003fe20003800000 */
.L_x_2095:
[----:B------:R-:W-:-:S05]  /*2cc80*/  @P1 IADD3 R3, P0, R30, R3, RZ ;  /* 0x000000031e031210 */ /* 0x000fca0007f1e0ff */
[----:B------:R-:W-:-:S05]  /*2cc90*/  @P1 IMAD.X R2, RZ, RZ, R2, P0 ;  /* 0x000000ffff021224 */ /* 0x000fca00000e0602 */
[----:B------:R-:W-:Y:S01]  /*2cca0*/  @P1 LOP3.LUT R3, R3, R2, RZ, 0x3c, !PT ;  /* 0x0000000203031212 */ /* 0x000fe200078e3cff */
[----:B------:R-:W-:-:S03]  /*2ccb0*/  IMAD.MOV.U32 R13, RZ, RZ, R5 ;  /* 0x000000ffff0d7224 */ /* 0x000fc600078e0005 */
[----:B------:R-:W-:-:S04]  /*2ccc0*/  @P1 LOP3.LUT R2, R3, R2, RZ, 0x3c, !PT ;  /* 0x0000000203021212 */ /* 0x000fc800078e3cff */
[----:B------:R-:W-:Y:S01]  /*2ccd0*/  @P1 LOP3.LUT R3, R3, R2, RZ, 0x3c, !PT ;  /* 0x0000000203031212 */ /* 0x000fe200078e3cff */
[----:B------:R-:W-:-:S07]  /*2cce0*/  IMAD.MOV.U32 R6, RZ, RZ, R14 ;  /* 0x000000ffff067224 */ /* 0x000fce00078e000e */
[----:B------:R-:W-:Y:S05]  /*2ccf0*/  WARPSYNC.COLLECTIVE R15, `(.L_x_2096) ;  /* 0x000000000f087348 */ /* 0x000fea0003c00000 */
[----:B------:R0:W1:Y:S02]  /*2cd00*/  SHFL.IDX P6, R14, R13, R12, R11 ;  /* 0x0000000c0d0e7389 */ /* 0x00006400000c000b */
[----:B01----:R-:W-:Y:S01]  /*2cd10*/  ENDCOLLECTIVE ;  /* 0x000000000000791b */ /* 0x003fe20003800000 */
.L_x_2096:
[----:B------:R-:W-:Y:S01]  /*2cd20*/  @!PT LDS RZ, [RZ] ;  /* 0x00000000fffff984 */ /* 0x000fe20000000800 */
[----:B------:R-:W-:Y:S01]  /*2cd30*/  @!PT LDS RZ, [RZ] ;  /* 0x00000000fffff984 */ /* 0x000fe20000000800 */
[----:B------:R-:W-:Y:S01]  /*2cd40*/  @!PT LDS RZ, [RZ] ;  /* 0x00000000fffff984 */ /* 0x000fe20000000800 */
[----:B------:R0:W-:Y:S04]  /*2cd50*/  @P1 LDGSTS.E.BYPASS.LTC128B.128 [R0+0x1f400], desc[UR42][R2.64], !P5 ;  /* 0x1f40000002001fae */ /* 0x0001e8000e901d6a */
[----:B------:R0:W-:Y:S04]  /*2cd60*/  @P1 LDGSTS.E.BYPASS.LTC128B.128 [R0+0x21400], desc[UR42][R2.64+0x40], !P3 ;  /* 0x2140004002001fae */ /* 0x0001e8000d901d6a */
[----:B------:R0:W-:Y:S01]  /*2cd70*/  @P1 LDGSTS.E.BYPASS.LTC128B.128 [R0+0x23400], desc[UR42][R2.64+0x80], !P2 ;  /* 0x2340008002001fae */ /* 0x0001e2000d101d6a */
[----:B------:R-:W-:Y:S01]  /*2cd80*/  IMAD.MOV.U32 R5, RZ, RZ, R14 ;  /* 0x000000ffff057224 */ /* 0x000fe200078e000e */
[----:B------:R-:W-:Y:S06]  /*2cd90*/  BRA `(.L_x_2097) ;  /* 0xffffff8c007c7947 */ /* 0x000fec000383ffff */
.L_x_1901:
[----:B------:R-:W-:Y:S02]  /*2cda0*/  IMAD.MOV.U32 R13, RZ, RZ, R4 ;  /* 0x000000ffff0d7224 */ /* 0x000fe400078e0004 */
[----:B------:R-:W-:Y:S02]  /*2cdb0*/  IMAD.MOV.U32 R12, RZ, RZ, RZ ;  /* 0x000000ffff0c7224 */ /* 0x000fe400078e00ff */
[----:B------:R-:W-:Y:S02]  /*2cdc0*/  IMAD.MOV.U32 R11, RZ, RZ, 0x1c1f ;  /* 0x00001c1fff0b7424 */ /* 0x000fe400078e00ff */
[----:B------:R-:W-:Y:S02]  /*2cdd0*/  IMAD.MOV.U32 R15, RZ, RZ, -0x1 ;  /* 0xffffffffff0f7424 */ /* 0x000fe400078e00ff */
[----:B------:R-:W-:Y:S02]  /*2cde0*/  IMAD R34, R34, R7, RZ ;  /* 0x0000000722227224 */ /* 0x000fe400078e02ff */
[----:B------:R-:W-:-:S07]  /*2cdf0*/  IMAD.IADD R17, R9, 0x1, R17 ;  /* 0x0000000109117824 */ /* 0x000fce00078e0211 */
[----:B-----5:R-:W-:Y:S05]  /*2ce00*/  WARPSYNC.COLLECTIVE R15, `(.L_x_2098) ;  /* 0x000000000f087348 */ /* 0x020fea0003c00000 */
[----:B------:R0:W1:Y:S02]  /*2ce10*/  SHFL.IDX P6, R14, R13, R12, R11 ;  /* 0x0000000c0d0e7389 */ /* 0x00006400000c000b */
[----:B01---5:R-:W-:Y:S01]  /*2ce20*/  ENDCOLLECTIVE ;  /* 0x000000000000791b */ /* 0x023fe20003800000 */
.L_x_2098:
[C---:B------:R-:W-:Y:S01]  /*2ce30*/  VIADD R5, R17.reuse, 0x20 ;  /* 0x0000002011057836 */ /* 0x040fe20000000000 */
[----:B------:R-:W-:Y:S01]  /*2ce40*/  ISETP.GE.AND P2, PT, R17, R34, PT ;  /* 0x000000221100720c */ /* 0x000fe20003f46270 */
[----:B------:R-:W-:Y:S02]  /*2ce50*/  IMAD.MOV.U32 R13, RZ, RZ, R0 ;  /* 0x000000ffff0d7224 */ /* 0x000fe400078e0000 */
[----:B------:R-:W-:-:S10]  /*2ce60*/  IMAD.MOV.U32 R2, RZ, RZ, R14 ;  /* 0x000000ffff027224 */ /* 0x000fd400078e000e */
[----:B------:R-:W-:Y:S05]  /*2ce70*/  WARPSYNC.COLLECTIVE R15, `(.L_x_2099) ;  /* 0x000000000f087348 */ /* 0x000fea0003c00000 */
[----:B------:R0:W1:Y:S02]  /*2ce80*/  SHFL.IDX P6, R14, R13, R12, R11 ;  /* 0x0000000c0d0e7389 */ /* 0x00006400000c000b */
[----:B01----:R-:W-:Y:S01]  /*2ce90*/  ENDCOLLECTIVE ;  /* 0x000000000000791b */ /* 0x003fe20003800000 */
.L_x_2099:
[----:B------:R-:W-:Y:S02]  /*2cea0*/  IMAD.MOV.U32 R13, RZ, RZ, R4 ;  /* 0x000000ffff0d7224 */ /* 0x000fe400078e0004 */
[----:B------:R-:W-:Y:S02]  /*2ceb0*/  IMAD.MOV.U32 R12, RZ, RZ, 0x1 ;  /* 0x00000001ff0c7424 */ /* 0x000fe400078e00ff */
[----:B------:R-:W-:-:S07]  /*2cec0*/  IMAD.MOV.U32 R3, RZ, RZ, R14 ;  /* 0x000000ffff037224 */ /* 0x000fce00078e000e */
[----:B------:R-:W-:Y:S05]  /*2ced0*/  WARPSYNC.COLLECTIVE R15, `(.L_x_2100) ;  /* 0x000000000f087348 */ /* 0x000fea0003c00000 */
[----:B------:R0:W1:Y:S02]  /*2cee0*/  SHFL.IDX P6, R14, R13, R12, R11 ;  /* 0x0000000c0d0e7389 */ /* 0x00006400000c000b */
[----:B01----:R-:W-:Y:S01]  /*2cef0*/  ENDCOLLECTIVE ;  /* 0x000000000000791b */ /* 0x003fe20003800000 */
.L_x_2100:
        /* <DEDUP_REMOVED lines=17> */
.L_x_2101:
[----:B------:R-:W-:Y:S02]  /*2d010*/  IMAD.MOV.U32 R13, RZ, RZ, R4 ;  /* 0x000000ffff0d7224 */ /* 0x000fe400078e0004 */
[----:B------:R-:W-:Y:S02]  /*2d020*/  IMAD.MOV.U32 R12, RZ, RZ, 0x2 ;  /* 0x00000002ff0c7424 */ /* 0x000fe400078e00ff */
[----:B------:R-:W-:-:S07]  /*2d030*/  IMAD.MOV.U32 R3, RZ, RZ, R14 ;  /* 0x000000ffff037224 */ /* 0x000fce00078e000e */
[----:B------:R-:W-:Y:S05]  /*2d040*/  WARPSYNC.COLLECTIVE R15, `(.L_x_2102) ;  /* 0x000000000f087348 */ /* 0x000fea0003c00000 */
[----:B------:R0:W1:Y:S02]  /*2d050*/  SHFL.IDX P6, R14, R13, R12, R11 ;  /* 0x0000000c0d0e7389 */ /* 0x00006400000c000b */
[----:B01----:R-:W-:Y:S01]  /*2d060*/  ENDCOLLECTIVE ;  /* 0x000000000000791b */ /* 0x003fe20003800000 */
.L_x_2102:
        /* <DEDUP_REMOVED lines=11> */
[----:B------:R0:W-:Y:S02]  /*2d120*/  @!P2 LDGSTS.E.BYPASS.LTC128B.128 [R8+0x1cc00], desc[UR42][R2.64+0x80], !P1 ;  /* 0x1cc000800208afae */ /* 0x0001e4000c901d6a */
[----:B0-----:R-:W-:-:S05]  /*2d130*/  VIADD R2, R17, 0x40 ;  /* 0x0000004011027836 */ /* 0x001fca0000000000 */
[----:B------:R-:W-:Y:S01]  /*2d140*/  ISETP.GE.AND P2, PT, R2, R34, PT ;  /* 0x000000220200720c */ /* 0x000fe20003f46270 */
[----:B------:R-:W-:-:S12]  /*2d150*/  IMAD.MOV.U32 R2, RZ, RZ, R14 ;  /* 0x000000ffff027224 */ /* 0x000fd800078e000e */
[----:B------:R-:W-:Y:S05]  /*2d160*/  WARPSYNC.COLLECTIVE R15, `(.L_x_2103) ;  /* 0x000000000f087348 */ /* 0x000fea0003c00000 */
[----:B------:R0:W1:Y:S02]  /*2d170*/  SHFL.IDX P6, R14, R13, R12, R11 ;  /* 0x0000000c0d0e7389 */ /* 0x00006400000c000b */
[----:B01----:R-:W-:Y:S01]  /*2d180*/  ENDCOLLECTIVE ;  /* 0x000000000000791b */ /* 0x003fe20003800000 */
.L_x_2103:
[----:B------:R-:W-:Y:S02]  /*2d190*/  IMAD.MOV.U32 R13, RZ, RZ, R4 ;  /* 0x000000ffff0d7224 */ /* 0x000fe400078e0004 */
[----:B------:R-:W-:Y:S02]  /*2d1a0*/  IMAD.MOV.U32 R12, RZ, RZ, 0x3 ;  /* 0x00000003ff0c7424 */ /* 0x000fe400078e00ff */
[----:B------:R-:W-:-:S07]  /*2d1b0*/  IMAD.MOV.U32 R3, RZ, RZ, R14 ;  /* 0x000000ffff037224 */ /* 0x000fce00078e000e */
[----:B------:R-:W-:Y:S05]  /*2d1c0*/  WARPSYNC.COLLECTIVE R15, `(.L_x_2104) ;  /* 0x000000000f087348 */ /* 0x000fea0003c00000 */
[----:B------:R0:W1:Y:S02]  /*2d1d0*/  SHFL.IDX P6, R14, R13, R12, R11 ;  /* 0x0000000c0d0e7389 */ /* 0x00006400000c000b */
[----:B01----:R-:W-:Y:S01]  /*2d1e0*/  ENDCOLLECTIVE ;  /* 0x000000000000791b */ /* 0x003fe20003800000 */
.L_x_2104:
[----:B------:R-:W-:-:S05]  /*2d1f0*/  @!P2 IADD3 R3, P4, R30, R3, RZ ;  /* 0x000000031e03a210 */ /* 0x000fca0007f9e0ff */
[----:B------:R-:W-:-:S05]  /*2d200*/  @!P2 IMAD.X R2, RZ, RZ, R2, P4 ;  /* 0x000000ffff02a224 */ /* 0x000fca00020e0602 */
[----:B------:R-:W-:Y:S01]  /*2d210*/  @!P2 LOP3.LUT R3, R3, R2, RZ, 0x3c, !PT ;  /* 0x000000020303a212 */ /* 0x000fe200078e3cff */
[----:B------:R-:W-:-:S03]  /*2d220*/  IMAD.MOV.U32 R13, RZ, RZ, R0 ;  /* 0x000000ffff0d7224 */ /* 0x000fc600078e0000 */
[----:B------:R-:W-:-:S04]  /*2d230*/  @!P2 LOP3.LUT R2, R3, R2, RZ, 0x3c, !PT ;  /* 0x000000020302a212 */ /* 0x000fc800078e3cff */
[----:B------:R-:W-:Y:S01]  /*2d240*/  @!P2 LOP3.LUT R3, R3, R2, RZ, 0x3c, !PT ;  /* 0x000000020303a212 */ /* 0x000fe200078e3cff */
[----:B------:R-:W-:-:S07]  /*2d250*/  IMAD.MOV.U32 R4, RZ, RZ, R14 ;  /* 0x000000ffff047224 */ /* 0x000fce00078e000e */
[----:B------:R-:W-:Y:S05]  /*2d260*/  WARPSYNC.COLLECTIVE R15, `(.L_x_2105) ;  /* 0x000000000f087348 */ /* 0x000fea0003c00000 */
[----:B------:R0:W1:Y:S02]  /*2d270*/  SHFL.IDX P6, R14, R13, R12, R11 ;  /* 0x0000000c0d0e7389 */ /* 0x00006400000c000b */
[----:B01----:R-:W-:Y:S01]  /*2d280*/  ENDCOLLECTIVE ;  /* 0x000000000000791b */ /* 0x003fe20003800000 */
.L_x_2105:
[----:B------:R-:W-:Y:S01]  /*2d290*/  @!PT LDS RZ, [RZ] ;  /* 0x00000000fffff984 */ /* 0x000fe20000000800 */
[----:B------:R-:W-:Y:S01]  /*2d2a0*/  @!PT LDS RZ, [RZ] ;  /* 0x00000000fffff984 */ /* 0x000fe20000000800 */
[----:B------:R-:W-:Y:S01]  /*2d2b0*/  @!PT LDS RZ, [RZ] ;  /* 0x00000000fffff984 */ /* 0x000fe20000000800 */
[----:B------:R1:W-:Y:S04]  /*2d2c0*/  @!P2 LDGSTS.E.BYPASS.LTC128B.128 [R8+0x19400], desc[UR42][R2.64], !P3 ;  /* 0x194000000208afae */ /* 0x0003e8000d901d6a */
[----:B------:R1:W-:Y:S04]  /*2d2d0*/  @!P2 LDGSTS.E.BYPASS.LTC128B.128 [R8+0x1b400], desc[UR42][R2.64+0x40], !P0 ;  /* 0x1b4000400208afae */ /* 0x0003e8000c101d6a */
[----:B------:R1:W-:Y:S01]  /*2d2e0*/  @!P2 LDGSTS.E.BYPASS.LTC128B.128 [R8+0x1d400], desc[UR42][R2.64+0x80], !P1 ;  /* 0x1d4000800208afae */ /* 0x0003e2000c901d6a */
[----:B------:R-:W-:Y:S01]  /*2d2f0*/  IMAD.MOV.U32 R0, RZ, RZ, R14 ;  /* 0x000000ffff007224 */ /* 0x000fe200078e000e */
[----:B------:R-:W-:Y:S06]  /*2d300*/  BRA `(.L_x_2106) ;  /* 0xffffff9000a47947 */ /* 0x000fec000383ffff */
.L_x_1906:
[----:B0-----:R0:W1:Y:S02]  /*2d310*/  SYNCS.PHASECHK.TRANS64.TRYWAIT P1, [R22+URZ+0x2a820], R3 ;  /* 0x02a82003160075a7 */ /* 0x001064000802017f */
[----:B-1----:R-:W-:Y:S05]  /*2d320*/  @!P1 NANOSLEEP.SYNCS 0x989680 ;  /* 0x009896800000995d */ /* 0x002fea0003900000 */
[----:B------:R-:W1:Y:S02]  /*2d330*/  @!P1 SYNCS.PHASECHK.TRANS64 P1, [R22+URZ+0x2a820], R3 ;  /* 0x02a82003160095a7 */ /* 0x000e64000802007f */
[----:B-1----:R-:W-:Y:S05]  /*2d340*/  @!P1 BRA `(.L_x_1906) ;  /* 0xfffffffc00f09947 */ /* 0x002fea000383ffff */
[----:B------:R-:W-:Y:S05]  /*2d350*/  BRA `(.L_x_2107) ;  /* 0xffffff9400207947 */ /* 0x000fea000383ffff */
.L_x_1910:
[----:B0-----:R0:W1:Y:S02]  /*2d360*/  SYNCS.PHASECHK.TRANS64.TRYWAIT P0, [R4+URZ+0x2a880], R17 ;  /* 0x02a88011040075a7 */ /* 0x001064000800017f */
[----:B-1----:R-:W-:Y:S05]  /*2d370*/  @!P0 NANOSLEEP.SYNCS 0x989680 ;  /* 0x009896800000895d */ /* 0x002fea0003900000 */
[----:B------:R-:W1:Y:S02]  /*2d380*/  @!P0 SYNCS.PHASECHK.TRANS64 P0, [R4+URZ+0x2a880], R17 ;  /* 0x02a88011040085a7 */ /* 0x000e64000800007f */
[----:B-1----:R-:W-:Y:S05]  /*2d390*/  @!P0 BRA `(.L_x_1910) ;  /* 0xfffffffc00f08947 */ /* 0x002fea000383ffff */
[----:B------:R-:W-:Y:S05]  /*2d3a0*/  BRA `(.L_x_2108) ;  /* 0xffffff9400d07947 */ /* 0x000fea000383ffff */
.L_x_1911:
        /* <DEDUP_REMOVED lines=8> */
.L_x_2110:
[----:B------:R-:W-:Y:S05]  /*2d430*/  BSYNC B0 ;  /* 0x0000000000007941 */ /* 0x000fea0003800000 */
.L_x_2109:
        /* <DEDUP_REMOVED lines=8> */
.L_x_2111:
[----:B------:R-:W-:Y:S02]  /*2d4c0*/  IMAD.MOV.U32 R13, RZ, RZ, R26 ;  /* 0x000000ffff0d7224 */ /* 0x000fe400078e001a */
[----:B------:R-:W-:Y:S02]  /*2d4d0*/  IMAD.MOV.U32 R12, RZ, RZ, 0x1 ;  /* 0x00000001ff0c7424 */ /* 0x000fe400078e00ff */
[----:B------:R-:W-:-:S07]  /*2d4e0*/  IMAD.MOV.U32 R2, RZ, RZ, R14 ;  /* 0x000000ffff027224 */ /* 0x000fce00078e000e */
[----:B------:R-:W-:Y:S05]  /*2d4f0*/  WARPSYNC.COLLECTIVE R15, `(.L_x_2112) ;  /* 0x000000000f087348 */ /* 0x000fea0003c00000 */
[----:B------:R0:W1:Y:S02]  /*2d500*/  SHFL.IDX P6, R14, R13, R12, R11 ;  /* 0x0000000c0d0e7389 */ /* 0x00006400000c000b */
[----:B01----:R-:W-:Y:S01]  /*2d510*/  ENDCOLLECTIVE ;  /* 0x000000000000791b */ /* 0x003fe20003800000 */
.L_x_2112:
        /* <DEDUP_REMOVED lines=14> */
.L_x_2113:
[----:B------:R-:W-:Y:S02]  /*2d600*/  IMAD.MOV.U32 R13, RZ, RZ, R26 ;  /* 0x000000ffff0d7224 */ /* 0x000fe400078e001a */
[----:B------:R-:W-:Y:S02]  /*2d610*/  IMAD.MOV.U32 R12, RZ, RZ, 0x2 ;  /* 0x00000002ff0c7424 */ /* 0x000fe400078e00ff */
[----:B------:R-:W-:-:S07]  /*2d620*/  IMAD.MOV.U32 R2, RZ, RZ, R14 ;  /* 0x000000ffff027224 */ /* 0x000fce00078e000e */
[----:B------:R-:W-:Y:S05]  /*2d630*/  WARPSYNC.COLLECTIVE R15, `(.L_x_2114) ;  /* 0x000000000f087348 */ /* 0x000fea0003c00000 */
[----:B------:R0:W1:Y:S02]  /*2d640*/  SHFL.IDX P6, R14, R13, R12, R11 ;  /* 0x0000000c0d0e7389 */ /* 0x00006400000c000b */
[----:B01----:R-:W-:Y:S01]  /*2d650*/  ENDCOLLECTIVE ;  /* 0x000000000000791b */ /* 0x003fe20003800000 */
.L_x_2114:
        /* <DEDUP_REMOVED lines=13> */
.L_x_2115:
[----:B------:R-:W-:Y:S02]  /*2d730*/  IMAD.MOV.U32 R13, RZ, RZ, R26 ;  /* 0x000000ffff0d7224 */ /* 0x000fe400078e001a */
[----:B------:R-:W-:Y:S02]  /*2d740*/  IMAD.MOV.U32 R12, RZ, RZ, 0x3 ;  /* 0x00000003ff0c7424 */ /* 0x000fe400078e00ff */
[----:B------:R-:W-:-:S07]  /*2d750*/  IMAD.MOV.U32 R2, RZ, RZ, R14 ;  /* 0x000000ffff027224 */ /* 0x000fce00078e000e */
[----:B------:R-:W-:Y:S05]  /*2d760*/  WARPSYNC.COLLECTIVE R15, `(.L_x_2116) ;  /* 0x000000000f087348 */ /* 0x000fea0003c00000 */
[----:B------:R0:W1:Y:S02]  /*2d770*/  SHFL.IDX P6, R14, R13, R12, R11 ;  /* 0x0000000c0d0e7389 */ /* 0x00006400000c000b */
[----:B01----:R-:W-:Y:S01]  /*2d780*/  ENDCOLLECTIVE ;  /* 0x000000000000791b */ /* 0x003fe20003800000 */
.L_x_2116:
        /* <DEDUP_REMOVED lines=13> */
.L_x_2117:
[----:B------:R-:W-:Y:S01]  /*2d860*/  IMAD.MOV.U32 R2, RZ, RZ, R14 ;  /* 0x000000ffff027224 */ /* 0x000fe200078e000e */
[----:B------:R-:W-:Y:S06]  /*2d870*/  BRA `(.L_x_2118) ;  /* 0xffffff9400687947 */ /* 0x000fec000383ffff */
.L_x_1916:
[----:B---3--:R3:W4:Y:S02]  /*2d880*/  SYNCS.PHASECHK.TRANS64.TRYWAIT P0, [R4+URZ+0x2a840], R17 ;  /* 0x02a84011040075a7 */ /* 0x008724000800017f */
[----:B----4-:R-:W-:Y:S05]  /*2d890*/  @!P0 NANOSLEEP.SYNCS 0x989680 ;  /* 0x009896800000895d */ /* 0x010fea0003900000 */
[----:B------:R-:W4:Y:S02]  /*2d8a0*/  @!P0 SYNCS.PHASECHK.TRANS64 P0, [R4+URZ+0x2a840], R17 ;  /* 0x02a84011040085a7 */ /* 0x000f24000800007f */
[----:B----4-:R-:W-:Y:S05]  /*2d8b0*/  @!P0 BRA `(.L_x_1916) ;  /* 0xfffffffc00f08947 */ /* 0x010fea000383ffff */
[----:B------:R-:W-:Y:S05]  /*2d8c0*/  BRA `(.L_x_2119) ;  /* 0xffffff9400c07947 */ /* 0x000fea000383ffff */
.L_x_1917:
        /* <DEDUP_REMOVED lines=8> */
.L_x_2121:
[----:B------:R-:W-:Y:S05]  /*2d950*/  BSYNC B0 ;  /* 0x0000000000007941 */ /* 0x000fea0003800000 */
.L_x_2120:
        /* <DEDUP_REMOVED lines=8> */
.L_x_2122:
[----:B------:R-:W-:Y:S02]  /*2d9e0*/  IMAD.MOV.U32 R13, RZ, RZ, R8 ;  /* 0x000000ffff0d7224 */ /* 0x000fe400078e0008 */
[----:B------:R-:W-:Y:S02]  /*2d9f0*/  IMAD.MOV.U32 R12, RZ, RZ, 0x1 ;  /* 0x00000001ff0c7424 */ /* 0x000fe400078e00ff */
[----:B------:R-:W-:-:S07]  /*2da00*/  IMAD.MOV.U32 R2, RZ, RZ, R14 ;  /* 0x000000ffff027224 */ /* 0x000fce00078e000e */
[----:B------:R-:W-:Y:S05]  /*2da10*/  WARPSYNC.COLLECTIVE R15, `(.L_x_2123) ;  /* 0x000000000f087348 */ /* 0x000fea0003c00000 */
[----:B------:R0:W1:Y:S02]  /*2da20*/  SHFL.IDX P6, R14, R13, R12, R11 ;  /* 0x0000000c0d0e7389 */ /* 0x00006400000c000b */
[----:B01----:R-:W-:Y:S01]  /*2da30*/  ENDCOLLECTIVE ;  /* 0x000000000000791b */ /* 0x003fe20003800000 */
.L_x_2123:
        /* <DEDUP_REMOVED lines=13> */
.L_x_2124:
[----:B------:R-:W-:Y:S02]  /*2db10*/  IMAD.MOV.U32 R13, RZ, RZ, R8 ;  /* 0x000000ffff0d7224 */ /* 0x000fe400078e0008 */
[----:B------:R-:W-:Y:S02]  /*2db20*/  IMAD.MOV.U32 R12, RZ, RZ, 0x2 ;  /* 0x00000002ff0c7424 */ /* 0x000fe400078e00ff */
[----:B------:R-:W-:-:S07]  /*2db30*/  IMAD.MOV.U32 R2, RZ, RZ, R14 ;  /* 0x000000ffff027224 */ /* 0x000fce00078e000e */
[----:B------:R-:W-:Y:S05]  /*2db40*/  WARPSYNC.COLLECTIVE R15, `(.L_x_2125) ;  /* 0x000000000f087348 */ /* 0x000fea0003c00000 */
[----:B------:R0:W1:Y:S02]  /*2db50*/  SHFL.IDX P6, R14, R13, R12, R11 ;  /* 0x0000000c0d0e7389 */ /* 0x00006400000c000b */
[----:B01----:R-:W-:Y:S01]  /*2db60*/  ENDCOLLECTIVE ;  /* 0x000000000000791b */ /* 0x003fe20003800000 */
.L_x_2125:
        /* <DEDUP_REMOVED lines=13> */
.L_x_2126:
[----:B------:R-:W-:Y:S02]  /*2dc40*/  IMAD.MOV.U32 R13, RZ, RZ, R8 ;  /* 0x000000ffff0d7224 */ /* 0x000fe400078e0008 */
[----:B------:R-:W-:Y:S02]  /*2dc50*/  IMAD.MOV.U32 R12, RZ, RZ, 0x3 ;  /* 0x00000003ff0c7424 */ /* 0x000fe400078e00ff */
[----:B------:R-:W-:-:S07]  /*2dc60*/  IMAD.MOV.U32 R2, RZ, RZ, R14 ;  /* 0x000000ffff027224 */ /* 0x000fce00078e000e */
[----:B------:R-:W-:Y:S05]  /*2dc70*/  WARPSYNC.COLLECTIVE R15, `(.L_x_2127) ;  /* 0x000000000f087348 */ /* 0x000fea0003c00000 */
[----:B------:R0:W1:Y:S02]  /*2dc80*/  SHFL.IDX P6, R14, R13, R12, R11 ;  /* 0x0000000c0d0e7389 */ /* 0x00006400000c000b */
[----:B01----:R-:W-:Y:S01]  /*2dc90*/  ENDCOLLECTIVE ;  /* 0x000000000000791b */ /* 0x003fe20003800000 */
.L_x_2127:
        /* <DEDUP_REMOVED lines=13> */
.L_x_2128:
[----:B------:R-:W-:Y:S01]  /*2dd70*/  IMAD.MOV.U32 R2, RZ, RZ, R14 ;  /* 0x000000ffff027224 */ /* 0x000fe200078e000e */
[----:B------:R-:W-:Y:S06]  /*2dd80*/  BRA `(.L_x_2129) ;  /* 0xffffff9400547947 */ /* 0x000fec000383ffff */
.L_x_1922:
[----:B------:R0:W0:Y:S02]  /*2dd90*/  SYNCS.PHASECHK.TRANS64.TRYWAIT P2, [R3+URZ+0x2a870], R0 ;  /* 0x02a87000030075a7 */ /* 0x000024000804017f */
[----:B0-----:R-:W-:Y:S05]  /*2dda0*/  @!P2 NANOSLEEP.SYNCS 0x989680 ;  /* 0x009896800000a95d */ /* 0x001fea0003900000 */
[----:B------:R-:W0:Y:S02]  /*2ddb0*/  @!P2 SYNCS.PHASECHK.TRANS64 P2, [R3+URZ+0x2a870], R0 ;  /* 0x02a870000300a5a7 */ /* 0x000e24000804007f */
[----:B0-----:R-:W-:Y:S05]  /*2ddc0*/  @!P2 BRA `(.L_x_1922) ;  /* 0xfffffffc00f0a947 */ /* 0x001fea000383ffff */
[----:B------:R-:W-:Y:S05]  /*2ddd0*/  BRA `(.L_x_2130) ;  /* 0xffffff9400c07947 */ /* 0x000fea000383ffff */
.L_x_1924:
[----:B------:R0:W0:Y:S02]  /*2dde0*/  SYNCS.PHASECHK.TRANS64.TRYWAIT P2, [R3+URZ+0x2a860], R2 ;  /* 0x02a86002030075a7 */ /* 0x000024000804017f */
[----:B0-----:R-:W-:Y:S05]  /*2ddf0*/  @!P2 NANOSLEEP.SYNCS 0x989680 ;  /* 0x009896800000a95d */ /* 0x001fea0003900000 */
[----:B------:R-:W0:Y:S02]  /*2de00*/  @!P2 SYNCS.PHASECHK.TRANS64 P2, [R3+URZ+0x2a860], R2 ;  /* 0x02a860020300a5a7 */ /* 0x000e24000804007f */
[----:B0-----:R-:W-:Y:S05]  /*2de10*/  @!P2 BRA `(.L_x_1924) ;  /* 0xfffffffc00f0a947 */ /* 0x001fea000383ffff */
[----:B------:R-:W-:Y:S05]  /*2de20*/  BRA `(.L_x_2131) ;  /* 0xffffff9400d07947 */ /* 0x000fea000383ffff */
.L_x_1932:
[----:B0-----:R0:W2:Y:S02]  /*2de30*/  SYNCS.PHASECHK.TRANS64.TRYWAIT P1, [R12+URZ+0x2a870], R3 ;  /* 0x02a870030c0075a7 */ /* 0x0010a4000802017f */
[----:B--2---:R-:W-:Y:S05]  /*2de40*/  @!P1 NANOSLEEP.SYNCS 0x989680 ;  /* 0x009896800000995d */ /* 0x004fea0003900000 */
[----:B------:R-:W2:Y:S02]  /*2de50*/  @!P1 SYNCS.PHASECHK.TRANS64 P1, [R12+URZ+0x2a870], R3 ;  /* 0x02a870030c0095a7 */ /* 0x000ea4000802007f */
[----:B--2---:R-:W-:Y:S05]  /*2de60*/  @!P1 BRA `(.L_x_1932) ;  /* 0xfffffffc00f09947 */ /* 0x004fea000383ffff */
[----:B------:R-:W-:Y:S05]  /*2de70*/  BRA `(.L_x_2132) ;  /* 0xffffff9c00c47947 */ /* 0x000fea000383ffff */
.L_x_1934:
[----:B0-----:R0:W2:Y:S02]  /*2de80*/  SYNCS.PHASECHK.TRANS64.TRYWAIT P1, [R12+URZ+0x2a860], R3 ;  /* 0x02a860030c0075a7 */ /* 0x0010a4000802017f */
[----:B--2---:R-:W-:Y:S05]  /*2de90*/  @!P1 NANOSLEEP.SYNCS 0x989680 ;  /* 0x009896800000995d */ /* 0x004fea0003900000 */
[----:B------:R-:W2:Y:S02]  /*2dea0*/  @!P1 SYNCS.PHASECHK.TRANS64 P1, [R12+URZ+0x2a860], R3 ;  /* 0x02a860030c0095a7 */ /* 0x000ea4000802007f */
[----:B--2---:R-:W-:Y:S05]  /*2deb0*/  @!P1 BRA `(.L_x_1934) ;  /* 0xfffffffc00f09947 */ /* 0x004fea000383ffff */
[----:B------:R-:W-:Y:S05]  /*2dec0*/  BRA `(.L_x_2133) ;  /* 0xffffff9c00d07947 */ /* 0x000fea000383ffff */
.L_x_1939:
[----:B------:R-:W-:Y:S01]  /*2ded0*/  BSSY B0, `(.L_x_2134) ;  /* 0x0000008000007945 */ /* 0x000fe20003800000 */
[----:B------:R-:W-:Y:S02]  /*2dee0*/  IMAD.MOV.U32 R13, RZ, RZ, R16 ;  /* 0x000000ffff0d7224 */ /* 0x000fe400078e0010 */
[----:B--2---:R-:W-:Y:S02]  /*2def0*/  IMAD.MOV.U32 R12, RZ, RZ, RZ ;  /* 0x000000ffff0c7224 */ /* 0x004fe400078e00ff */
[----:B------:R-:W-:Y:S02]  /*2df00*/  IMAD.MOV.U32 R11, RZ, RZ, 0x1f ;  /* 0x0000001fff0b7424 */ /* 0x000fe400078e00ff */
[----:B------:R-:W-:-:S07]  /*2df10*/  IMAD.MOV.U32 R15, RZ, RZ, -0x1 ;  /* 0xffffffffff0f7424 */ /* 0x000fce00078e00ff */
[----:B-1-3--:R-:W-:Y:S05]  /*2df20*/  WARPSYNC.COLLECTIVE R15, `(.L_x_2135) ;  /* 0x000000000f087348 */ /* 0x00afea0003c00000 */
[----:B------:R0:W2:Y:S02]  /*2df30*/  SHFL.IDX P6, R14, R13, R12, R11 ;  /* 0x0000000c0d0e7389 */ /* 0x0000a400000c000b */
[----:B0123--:R-:W-:Y:S01]  /*2df40*/  ENDCOLLECTIVE ;  /* 0x000000000000791b */ /* 0x00ffe20003800000 */
.L_x_2135:
[----:B------:R-:W-:Y:S05]  /*2df50*/  BSYNC B0 ;  /* 0x0000000000007941 */ /* 0x000fea0003800000 */
.L_x_2134:
[----:B------:R-:W-:Y:S02]  /*2df60*/  IMAD.MOV.U32 R13, RZ, RZ, R16 ;  /* 0x000000ffff0d7224 */ /* 0x000fe400078e0010 */
[----:B------:R-:W-:Y:S02]  /*2df70*/  IMAD.MOV.U32 R12, RZ, RZ, 0x1 ;  /* 0x00000001ff0c7424 */ /* 0x000fe400078e00ff */
[----:B------:R-:W-:Y:S02]  /*2df80*/  IMAD.MOV.U32 R11, RZ, RZ, 0x1f ;  /* 0x0000001fff0b7424 */ /* 0x000fe400078e00ff */
[----:B------:R-:W-:Y:S02]  /*2df90*/  IMAD.MOV.U32 R15, RZ, RZ, -0x1 ;  /* 0xffffffffff0f7424 */ /* 0x000fe400078e00ff */
[----:B------:R-:W-:Y:S02]  /*2dfa0*/  IMAD.IADD R7, R19, 0x1, R8 ;  /* 0x0000000113077824 */ /* 0x000fe400078e0208 */
[----:B------:R-:W-:-:S07]  /*2dfb0*/  IMAD.MOV.U32 R0, RZ, RZ, R14 ;  /* 0x000000ffff007224 */ /* 0x000fce00078e000e */
[----:B------:R-:W-:Y:S05]  /*2dfc0*/  WARPSYNC.COLLECTIVE R15, `(.L_x_2136) ;  /* 0x000000000f087348 */ /* 0x000fea0003c00000 */
[----:B------:R0:W1:Y:S02]  /*2dfd0*/  SHFL.IDX P6, R14, R13, R12, R11 ;  /* 0x0000000c0d0e7389 */ /* 0x00006400000c000b */
[----:B01----:R-:W-:Y:S01]  /*2dfe0*/  ENDCOLLECTIVE ;  /* 0x000000000000791b */ /* 0x003fe20003800000 */
.L_x_2136:
[----:B------:R-:W-:Y:S02]  /*2dff0*/  ULDC UR4, c[0x0][0xc3c] ;  /* 0x00030f0000047ab9 */ /* 0x000fe40000000800 */
[----:B------:R-:W-:-:S13]  /*2e000*/  ISETP.GE.OR P1, PT, R7, UR4, !P0 ;  /* 0x0000000407007c0c */ /* 0x000fda000c726670 */
[----:B------:R-:W0:Y:S01]  /*2e010*/  @!P1 LDC.64 R2, c[0x0][0xc80] ;  /* 0x00032000ff029b82 */ /* 0x000e220000000a00 */
[----:B------:R-:W-:Y:S02]  /*2e020*/  IMAD.MOV.U32 R17, RZ, RZ, RZ ;  /* 0x000000ffff117224 */ /* 0x000fe400078e00ff */
[----:B------:R-:W-:Y:S02]  /*2e030*/  IMAD.MOV.U32 R11, RZ, RZ, RZ ;  /* 0x000000ffff0b7224 */ /* 0x000fe400078e00ff */
[----:B------:R-:W-:Y:S02]  /*2e040*/  IMAD.MOV.U32 R5, RZ, RZ, R14 ;  /* 0x000000ffff057224 */ /* 0x000fe400078e000e */
[----:B0-----:R-:W-:-:S06]  /*2e050*/  @!P1 IMAD.WIDE R2, R7, 0x4, R2 ;  /* 0x0000000407029825 */ /* 0x001fcc00078e0202 */
[----:B------:R-:W2:Y:S01]  /*2e060*/  @!P1 LDG.E R2, desc[UR42][R2.64] ;  /* 0x0000002a02029981 */ /* 0x000ea2000c1e1900 */
[C---:B------:R-:W-:Y:S02]  /*2e070*/  ISETP.GE.U32.AND P2, PT, R8.reuse, 0x2, PT ;  /* 0x000000020800780c */ /* 0x040fe40003f46070 */
[C---:B------:R-:W-:Y:S02]  /*2e080*/  ISETP.GE.U32.AND P3, PT, R8.reuse, 0x4, PT ;  /* 0x000000040800780c */ /* 0x040fe40003f66070 */
[C---:B------:R-:W-:Y:S02]  /*2e090*/  ISETP.GE.U32.AND P4, PT, R8.reuse, 0x8, PT ;  /* 0x000000080800780c */ /* 0x040fe40003f86070 */
[C---:B------:R-:W-:Y:S01]  /*2e0a0*/  ISETP.GE.U32.AND P5, PT, R8.reuse, 0x10, PT ;  /* 0x000000100800780c */ /* 0x040fe20003fa6070 */
[----:B--2---:R-:W-:Y:S01]  /*2e0b0*/  @!P1 IMAD.MOV.U32 R17, RZ, RZ, R2 ;  /* 0x000000ffff119224 */ /* 0x004fe200078e0002 */
[----:B------:R-:W-:-:S03]  /*2e0c0*/  ISETP.NE.AND P1, PT, R8, RZ, PT ;  /* 0x000000ff0800720c */ /* 0x000fc60003f25270 */
[----:B------:R-:W-:-:S10]  /*2e0d0*/  IMAD.MOV.U32 R13, RZ, RZ, R17 ;  /* 0x000000ffff0d7224 */ /* 0x000fd400078e0011 */
[----:B------:R-:W-:Y:S05]  /*2e0e0*/  WARPSYNC.COLLECTIVE R15, `(.L_x_2137) ;  /* 0x000000000f087348 */ /* 0x000fea0003c00000 */
[----:B------:R0:W1:Y:S02]  /*2e0f0*/  SHFL.UP P6, R14, R13, R12, R11 ;  /* 0x0400000c0d0e7389 */ /* 0x00006400000c000b */
[----:B01----:R-:W-:Y:S01]  /*2e100*/  ENDCOLLECTIVE ;  /* 0x000000000000791b */ /* 0x003fe20003800000 */
.L_x_2137:
[----:B------:R-:W-:Y:S01]  /*2e110*/  IMAD.MOV.U32 R12, RZ, RZ, 0x2 ;  /* 0x00000002ff0c7424 */ /* 0x000fe200078e00ff */
[----:B------:R-:W-:-:S05]  /*2e120*/  SEL R4, R14, RZ, P1 ;  /* 0x000000ff0e047207 */ /* 0x000fca0000800000 */
[----:B------:R-:W-:-:S04]  /*2e130*/  IMAD.IADD R4, R17, 0x1, R4 ;  /* 0x0000000111047824 */ /* 0x000fc800078e0204 */
[----:B------:R-:W-:-:S07]  /*2e140*/  IMAD.MOV.U32 R13, RZ, RZ, R4 ;  /* 0x000000ffff0d7224 */ /* 0x000fce00078e0004 */
[----:B------:R-:W-:Y:S05]  /*2e150*/  WARPSYNC.COLLECTIVE R15, `(.L_x_2138) ;  /* 0x000000000f087348 */ /* 0x000fea0003c00000 */
[----:B------:R0:W1:Y:S02]  /*2e160*/  SHFL.UP P6, R14, R13, R12, R11 ;  /* 0x0400000c0d0e7389 */ /* 0x00006400000c000b */
[----:B01----:R-:W-:Y:S01]  /*2e170*/  ENDCOLLECTIVE ;  /* 0x000000000000791b */ /* 0x003fe20003800000 */
.L_x_2138:
[----:B------:R-:W-:Y:S01]  /*2e180*/  IMAD.MOV.U32 R12, RZ, RZ, 0x4 ;  /* 0x00000004ff0c7424 */ /* 0x000fe200078e00ff */
[----:B------:R-:W-:-:S05]  /*2e190*/  SEL R3, R14, RZ, P2 ;  /* 0x000000ff0e037207 */ /* 0x000fca0001000000 */
[----:B------:R-:W-:-:S04]  /*2e1a0*/  IMAD.IADD R6, R4, 0x1, R3 ;  /* 0x0000000104067824 */ /* 0x000fc800078e0203 */
[----:B------:R-:W-:-:S07]  /*2e1b0*/  IMAD.MOV.U32 R13, RZ, RZ, R6 ;  /* 0x000000ffff0d7224 */ /* 0x000fce00078e0006 */
[----:B------:R-:W-:Y:S05]  /*2e1c0*/  WARPSYNC.COLLECTIVE R15, `(.L_x_2139) ;  /* 0x000000000f087348 */ /* 0x000fea0003c00000 */
[----:B------:R0:W1:Y:S02]  /*2e1d0*/  SHFL.UP P6, R14, R13, R12, R11 ;  /* 0x0400000c0d0e7389 */ /* 0x00006400000c000b */
[----:B01----:R-:W-:Y:S01]  /*2e1e0*/  ENDCOLLECTIVE ;  /* 0x000000000000791b */ /* 0x003fe20003800000 */
.L_x_2139:
[----:B------:R-:W-:Y:S01]  /*2e1f0*/  IMAD.MOV.U32 R12, RZ, RZ, 0x8 ;  /* 0x00000008ff0c7424 */ /* 0x000fe200078e00ff */
[----:B------:R-:W-:-:S05]  /*2e200*/  SEL R3, R14, RZ, P3 ;  /* 0x000000ff0e037207 */ /* 0x000fca0001800000 */
[----:B------:R-:W-:-:S04]  /*2e210*/  IMAD.IADD R2, R6, 0x1, R3 ;  /* 0x0000000106027824 */ /* 0x000fc800078e0203 */
[----:B------:R-:W-:-:S07]  /*2e220*/  IMAD.MOV.U32 R13, RZ, RZ, R2 ;  /* 0x000000ffff0d7224 */ /* 0x000fce00078e0002 */
[----:B------:R-:W-:Y:S05]  /*2e230*/  WARPSYNC.COLLECTIVE R15, `(.L_x_2140) ;  /* 0x000000000f087348 */ /* 0x000fea0003c00000 */
[----:B------:R0:W1:Y:S02]  /*2e240*/  SHFL.UP P6, R14, R13, R12, R11 ;  /* 0x0400000c0d0e7389 */ /* 0x00006400000c000b */
[----:B01----:R-:W-:Y:S01]  /*2e250*/  ENDCOLLECTIVE ;  /* 0x000000000000791b */ /* 0x003fe20003800000 */
.L_x_2140:
[----:B------:R-:W-:Y:S01]  /*2e260*/  IMAD.MOV.U32 R12, RZ, RZ, 0x10 ;  /* 0x00000010ff0c7424 */ /* 0x000fe200078e00ff */
[----:B------:R-:W-:-:S05]  /*2e270*/  SEL R3, R14, RZ, P4 ;  /* 0x000000ff0e037207 */ /* 0x000fca0002000000 */
[----:B------:R-:W-:-:S04]  /*2e280*/  IMAD.IADD R3, R2, 0x1, R3 ;  /* 0x0000000102037824 */ /* 0x000fc800078e0203 */
[----:B------:R-:W-:-:S07]  /*2e290*/  IMAD.MOV.U32 R13, RZ, RZ, R3 ;  /* 0x000000ffff0d7224 */ /* 0x000fce00078e0003 */
[----:B------:R-:W-:Y:S05]  /*2e2a0*/  WARPSYNC.COLLECTIVE R15, `(.L_x_2141) ;  /* 0x000000000f087348 */ /* 0x000fea0003c00000 */
[----:B------:R0:W1:Y:S02]  /*2e2b0*/  SHFL.UP P6, R14, R13, R12, R11 ;  /* 0x0400000c0d0e7389 */ /* 0x00006400000c000b */
[----:B01----:R-:W-:Y:S01]  /*2e2c0*/  ENDCOLLECTIVE ;  /* 0x000000000000791b */ /* 0x003fe20003800000 */
.L_x_2141:
[----:B------:R-:W-:Y:S02]  /*2e2d0*/  IMAD.MOV.U32 R12, RZ, RZ, 0x1f ;  /* 0x0000001fff0c7424 */ /* 0x000fe400078e00ff */
[----:B------:R-:W-:Y:S01]  /*2e2e0*/  IMAD.MOV.U32 R11, RZ, RZ, 0x1f ;  /* 0x0000001fff0b7424 */ /* 0x000fe200078e00ff */
[----:B------:R-:W-:-:S05]  /*2e2f0*/  SEL R14, R14, RZ, P5 ;  /* 0x000000ff0e0e7207 */ /* 0x000fca0002800000 */
[----:B------:R-:W-:-:S04]  /*2e300*/  IMAD.IADD R3, R3, 0x1, R14 ;  /* 0x0000000103037824 */ /* 0x000fc800078e020e */
[----:B------:R-:W-:-:S07]  /*2e310*/  IMAD.MOV.U32 R13, RZ, RZ, R3 ;  /* 0x000000ffff0d7224 */ /* 0x000fce00078e0003 */
[----:B------:R-:W-:Y:S05]  /*2e320*/  WARPSYNC.COLLECTIVE R15, `(.L_x_2142) ;  /* 0x000000000f087348 */ /* 0x000fea0003c00000 */
[----:B------:R0:W1:Y:S02]  /*2e330*/  SHFL.IDX P6, R14, R13, R12, R11 ;  /* 0x0000000c0d0e7389 */ /* 0x00006400000c000b */
[----:B01----:R-:W-:Y:S01]  /*2e340*/  ENDCOLLECTIVE ;  /* 0x000000000000791b */ /* 0x003fe20003800000 */
.L_x_2142:
[----:B------:R-:W-:Y:S05]  /*2e350*/  BRA `(.L_x_2143) ;  /* 0xffffffa400107947 */ /* 0x000fea000383ffff */
.L_x_1944:
[----:B------:R-:W-:Y:S01]  /*2e360*/  BSSY B0, `(.L_x_2144) ;  /* 0x0000008000007945 */ /* 0x000fe20003800000 */
[----:B-----5:R-:W-:Y:S02]  /*2e370*/  IMAD.MOV.U32 R13, RZ, RZ, R17 ;  /* 0x000000ffff0d7224 */ /* 0x020fe400078e0011 */
[----:B--2---:R-:W-:Y:S02]  /*2e380*/  IMAD.MOV.U32 R12, RZ, RZ, 0x1 ;  /* 0x00000001ff0c7424 */ /* 0x004fe400078e00ff */
[----:B------:R-:W-:Y:S02]  /*2e390*/  IMAD.MOV.U32 R11, RZ, RZ, RZ ;  /* 0x000000ffff0b7224 */ /* 0x000fe400078e00ff */
[----:B------:R-:W-:-:S07]  /*2e3a0*/  IMAD.MOV.U32 R15, RZ, RZ, -0x1 ;  /* 0xffffffffff0f7424 */ /* 0x000fce00078e00ff */
[----:B01----:R-:W-:Y:S05]  /*2e3b0*/  WARPSYNC.COLLECTIVE R15, `(.L_x_2145) ;  /* 0x000000000f087348 */ /* 0x003fea0003c00000 */
[----:B------:R2:W3:Y:S02]  /*2e3c0*/  SHFL.UP P6, R14, R13, R12, R11 ;  /* 0x0400000c0d0e7389 */ /* 0x0004e400000c000b */
[----:B0123--:R-:W-:Y:S01]  /*2e3d0*/  ENDCOLLECTIVE ;  /* 0x000000000000791b */ /* 0x00ffe20003800000 */
.L_x_2145:
[----:B------:R-:W-:Y:S05]  /*2e3e0*/  BSYNC B0 ;  /* 0x0000000000007941 */ /* 0x000fea0003800000 */
.L_x_2144:
[----:B------:R-:W-:Y:S01]  /*2e3f0*/  SEL R14, R14, RZ, P1 ;  /* 0x000000ff0e0e7207 */ /* 0x000fe20000800000 */
[----:B------:R-:W-:Y:S02]  /*2e400*/  IMAD.MOV.U32 R12, RZ, RZ, 0x2 ;  /* 0x00000002ff0c7424 */ /* 0x000fe400078e00ff */
[----:B------:R-:W-:Y:S02]  /*2e410*/  IMAD.MOV.U32 R11, RZ, RZ, RZ ;  /* 0x000000ffff0b7224 */ /* 0x000fe400078e00ff */
[----:B------:R-:W-:Y:S02]  /*2e420*/  IMAD.IADD R13, R17, 0x1, R14 ;  /* 0x00000001110d7824 */ /* 0x000fe400078e020e */
[----:B------:R-:W-:-:S07]  /*2e430*/  IMAD.MOV.U32 R15, RZ, RZ, -0x1 ;  /* 0xffffffffff0f7424 */ /* 0x000fce00078e00ff */
[----:B------:R-:W-:Y:S05]  /*2e440*/  WARPSYNC.COLLECTIVE R15, `(.L_x_2146) ;  /* 0x000000000f087348 */ /* 0x000fea0003c00000 */
[----:B------:R0:W1:Y:S02]  /*2e450*/  SHFL.UP P6, R14, R13, R12, R11 ;  /* 0x0400000c0d0e7389 */ /* 0x00006400000c000b */
[----:B01----:R-:W-:Y:S01]  /*2e460*/  ENDCOLLECTIVE ;  /* 0x000000000000791b */ /* 0x003fe20003800000 */
.L_x_2146:
[----:B------:R-:W-:Y:S01]  /*2e470*/  IMAD.MOV.U32 R12, RZ, RZ, 0x4 ;  /* 0x00000004ff0c7424 */ /* 0x000fe200078e00ff */
[----:B------:R-:W-:-:S05]  /*2e480*/  SEL R2, R14, RZ, P2 ;  /* 0x000000ff0e027207 */ /* 0x000fca0001000000 */
[----:B------:R-:W-:-:S04]  /*2e490*/  IMAD.IADD R2, R13, 0x1, R2 ;  /* 0x000000010d027824 */ /* 0x000fc800078e0202 */
[----:B------:R-:W-:-:S07]  /*2e4a0*/  IMAD.MOV.U32 R13, RZ, RZ, R2 ;  /* 0x000000ffff0d7224 */ /* 0x000fce00078e0002 */
[----:B------:R-:W-:Y:S05]  /*2e4b0*/  WARPSYNC.COLLECTIVE R15, `(.L_x_2147) ;  /* 0x000000000f087348 */ /* 0x000fea0003c00000 */
[----:B------:R0:W1:Y:S02]  /*2e4c0*/  SHFL.UP P6, R14, R13, R12, R11 ;  /* 0x0400000c0d0e7389 */ /* 0x00006400000c000b */
[----:B01----:R-:W-:Y:S01]  /*2e4d0*/  ENDCOLLECTIVE ;  /* 0x000000000000791b */ /* 0x003fe20003800000 */
.L_x_2147:
[----:B------:R-:W-:Y:S01]  /*2e4e0*/  IMAD.MOV.U32 R12, RZ, RZ, 0x8 ;  /* 0x00000008ff0c7424 */ /* 0x000fe200078e00ff */
[----:B------:R-:W-:-:S05]  /*2e4f0*/  SEL R3, R14, RZ, P3 ;  /* 0x000000ff0e037207 */ /* 0x000fca0001800000 */
[----:B------:R-:W-:-:S04]  /*2e500*/  IMAD.IADD R3, R2, 0x1, R3 ;  /* 0x0000000102037824 */ /* 0x000fc800078e0203 */
[----:B------:R-:W-:-:S07]  /*2e510*/  IMAD.MOV.U32 R13, RZ, RZ, R3 ;  /* 0x000000ffff0d7224 */ /* 0x000fce00078e0003 */
[----:B------:R-:W-:Y:S05]  /*2e520*/  WARPSYNC.COLLECTIVE R15, `(.L_x_2148) ;  /* 0x000000000f087348 */ /* 0x000fea0003c00000 */
[----:B------:R0:W1:Y:S02]  /*2e530*/  SHFL.UP P6, R14, R13, R12, R11 ;  /* 0x0400000c0d0e7389 */ /* 0x00006400000c000b */
[----:B01----:R-:W-:Y:S01]  /*2e540*/  ENDCOLLECTIVE ;  /* 0x000000000000791b */ /* 0x003fe20003800000 */
.L_x_2148:
[----:B------:R-:W-:Y:S01]  /*2e550*/  IMAD.MOV.U32 R12, RZ, RZ, 0x10 ;  /* 0x00000010ff0c7424 */ /* 0x000fe200078e00ff */
[----:B------:R-:W-:-:S05]  /*2e560*/  SEL R4, R14, RZ, P4 ;  /* 0x000000ff0e047207 */ /* 0x000fca0002000000 */
[----:B------:R-:W-:-:S04]  /*2e570*/  IMAD.IADD R4, R3, 0x1, R4 ;  /* 0x0000000103047824 */ /* 0x000fc800078e0204 */
[----:B------:R-:W-:-:S07]  /*2e580*/  IMAD.MOV.U32 R13, RZ, RZ, R4 ;  /* 0x000000ffff0d7224 */ /* 0x000fce00078e0004 */
[----:B------:R-:W-:Y:S05]  /*2e590*/  WARPSYNC.COLLECTIVE R15, `(.L_x_2149) ;  /* 0x000000000f087348 */ /* 0x000fea0003c00000 */
[----:B------:R0:W1:Y:S02]  /*2e5a0*/  SHFL.UP P6, R14, R13, R12, R11 ;  /* 0x0400000c0d0e7389 */ /* 0x00006400000c000b */
[----:B01----:R-:W-:Y:S01]  /*2e5b0*/  ENDCOLLECTIVE ;  /* 0x000000000000791b */ /* 0x003fe20003800000 */
.L_x_2149:
        /* <DEDUP_REMOVED lines=8> */
.L_x_2150:
[----:B------:R-:W-:Y:S05]  /*2e640*/  BRA `(.L_x_2151) ;  /* 0xffffffa000f07947 */ /* 0x000fea000383ffff */
.L_x_1946:
[----:B------:R-:W-:Y:S01]  /*2e650*/  BSSY B0, `(.L_x_2152) ;  /* 0x0000006000007945 */ /* 0x000fe20003800000 */
[----:B------:R-:W-:Y:S01]  /*2e660*/  PLOP3.LUT P6, PT, P6, PT, PT, 0x8, 0x0 ;  /* 0x000000000000781c */ /* 0x000fe200037ce170 */
[----:B------:R-:W-:-:S12]  /*2e670*/  IMAD.MOV.U32 R15, RZ, RZ, -0x1 ;  /* 0xffffffffff0f7424 */ /* 0x000fd800078e00ff */
[----:B012---:R-:W-:Y:S05]  /*2e680*/  WARPSYNC.COLLECTIVE R15, `(.L_x_2153) ;  /* 0x000000000f087348 */ /* 0x007fea0003c00000 */
[----:B------:R-:W-:Y:S01]  /*2e690*/  VOTE.ANY R14, PT, P6 ;  /* 0x00000000000e7806 */ /* 0x000fe200030e0100 */
[----:B012---:R-:W-:Y:S06]  /*2e6a0*/  ENDCOLLECTIVE ;  /* 0x000000000000791b */ /* 0x007fec0003800000 */
.L_x_2153:
[----:B------:R-:W-:Y:S05]  /*2e6b0*/  BSYNC B0 ;  /* 0x0000000000007941 */ /* 0x000fea0003800000 */
.L_x_2152:
[----:B------:R-:W-:Y:S02]  /*2e6c0*/  IMAD.MOV.U32 R2, RZ, RZ, R14 ;  /* 0x000000ffff027224 */ /* 0x000fe400078e000e */
[----:B------:R-:W-:Y:S02]  /*2e6d0*/  IMAD.MOV.U32 R13, RZ, RZ, R17 ;  /* 0x000000ffff0d7224 */ /* 0x000fe400078e0011 */
[----:B------:R-:W0:Y:S01]  /*2e6e0*/  POPC R6, R2 ;  /* 0x0000000200067309 */ /* 0x000e220000000000 */
[----:B------:R-:W-:Y:S02]  /*2e6f0*/  IMAD.MOV.U32 R11, RZ, RZ, 0x1f ;  /* 0x0000001fff0b7424 */ /* 0x000fe400078e00ff */
[----:B------:R-:W-:Y:S02]  /*2e700*/  IMAD.MOV.U32 R15, RZ, RZ, -0x1 ;  /* 0xffffffffff0f7424 */ /* 0x000fe400078e00ff */
[----:B0-----:R-:W-:-:S07]  /*2e710*/  IMAD.MOV.U32 R12, RZ, RZ, R6 ;  /* 0x000000ffff0c7224 */ /* 0x001fce00078e0006 */
[----:B------:R-:W-:Y:S05]  /*2e720*/  WARPSYNC.COLLECTIVE R15, `(.L_x_2154) ;  /* 0x000000000f087348 */ /* 0x000fea0003c00000 */
[----:B------:R0:W1:Y:S02]  /*2e730*/  SHFL.IDX P6, R14, R13, R12, R11 ;  /* 0x0000000c0d0e7389 */ /* 0x00006400000c000b */
[----:B01----:R-:W-:Y:S01]  /*2e740*/  ENDCOLLECTIVE ;  /* 0x000000000000791b */ /* 0x003fe20003800000 */
.L_x_2154:
[----:B------:R-:W-:Y:S01]  /*2e750*/  IMAD.MOV.U32 R17, RZ, RZ, R14 ;  /* 0x000000ffff117224 */ /* 0x000fe200078e000e */
[----:B------:R-:W-:Y:S06]  /*2e760*/  BRA `(.L_x_2155) ;  /* 0xffffffa000e07947 */ /* 0x000fec000383ffff */
.L_x_1948:
[----:B------:R-:W-:Y:S01]  /*2e770*/  BSSY B0, `(.L_x_2156) ;  /* 0x0000007000007945 */ /* 0x000fe20003800000 */
[----:B------:R-:W-:Y:S02]  /*2e780*/  IMAD.MOV.U32 R13, RZ, RZ, R3 ;  /* 0x000000ffff0d7224 */ /* 0x000fe400078e0003 */
[----:B------:R-:W-:Y:S02]  /*2e790*/  IMAD.MOV.U32 R11, RZ, RZ, 0x1f ;  /* 0x0000001fff0b7424 */ /* 0x000fe400078e00ff */
[----:B------:R-:W-:-:S07]  /*2e7a0*/  IMAD.MOV.U32 R15, RZ, RZ, -0x1 ;  /* 0xffffffffff0f7424 */ /* 0x000fce00078e00ff */
[----:B01-34-:R-:W-:Y:S05]  /*2e7b0*/  WARPSYNC.COLLECTIVE R15, `(.L_x_2157) ;  /* 0x000000000f087348 */ /* 0x01bfea0003c00000 */
[----:B------:R2:W0:Y:S02]  /*2e7c0*/  SHFL.IDX P6, R14, R13, R12, R11 ;  /* 0x0000000c0d0e7389 */ /* 0x00042400000c000b */
[----:B01234-:R-:W-:Y:S01]  /*2e7d0*/  ENDCOLLECTIVE ;  /* 0x000000000000791b */ /* 0x01ffe20003800000 */
.L_x_2157:
[----:B------:R-:W-:Y:S05]  /*2e7e0*/  BSYNC B0 ;  /* 0x0000000000007941 */ /* 0x000fea0003800000 */
.L_x_2156:
[----:B------:R-:W-:Y:S05]  /*2e7f0*/  BRA `(.L_x_1947) ;  /* 0xffffffa000d87947 */ /* 0x000fea000383ffff */
.L_x_1952:
[----:B0-----:R0:W2:Y:S02]  /*2e800*/  SYNCS.PHASECHK.TRANS64.TRYWAIT P0, [R5+URZ+0x2a820], R0 ;  /* 0x02a82000050075a7 */ /* 0x0010a4000800017f */
[----:B--2---:R-:W-:Y:S05]  /*2e810*/  @!P0 NANOSLEEP.SYNCS 0x989680 ;  /* 0x009896800000895d */ /* 0x004fea0003900000 */
[----:B------:R-:W2:Y:S02]  /*2e820*/  @!P0 SYNCS.PHASECHK.TRANS64 P0, [R5+URZ+0x2a820], R0 ;  /* 0x02a82000050085a7 */ /* 0x000ea4000800007f */
[----:B--2---:R-:W-:Y:S05]  /*2e830*/  @!P0 BRA `(.L_x_1952) ;  /* 0xfffffffc00f08947 */ /* 0x004fea000383ffff */
[----:B------:R-:W-:Y:S05]  /*2e840*/  BRA `(.L_x_2158) ;  /* 0xffffffa800507947 */ /* 0x000fea000383ffff */
.L_x_1953:
        /* <DEDUP_REMOVED lines=11> */
.L_x_2160:
[----:B------:R-:W-:Y:S05]  /*2e900*/  BSYNC B0 ;  /* 0x0000000000007941 */ /* 0x000fea0003800000 */
.L_x_2159:
[----:B------:R-:W-:Y:S05]  /*2e910*/  BRA `(.L_x_2161) ;  /* 0xffffffa800387947 */ /* 0x000fea000383ffff */
.L_x_1954:
[----:B------:R-:W-:Y:S01]  /*2e920*/  BSSY B0, `(.L_x_2162) ;  /* 0x0000006000007945 */ /* 0x000fe20003800000 */
[----:B------:R-:W-:-:S07]  /*2e930*/  IMAD.MOV.U32 R15, RZ, RZ, -0x1 ;  /* 0xffffffffff0f7424 */ /* 0x000fce00078e00ff */
[----:B01-3--:R-:W-:Y:S05]  /*2e940*/  WARPSYNC.COLLECTIVE R15, `(.L_x_2163) ;  /* 0x000000000f0c7348 */ /* 0x00bfea0003c00000 */
[----:B------:R-:W-:Y:S02]  /*2e950*/  ELECT P6, UR62, PT ;  /* 0x00000000003e782f */ /* 0x000fe400038c0000 */
[----:B------:R-:W-:Y:S01]  /*2e960*/  MOV R14, UR62 ;  /* 0x0000003e000e7c02 */ /* 0x000fe20008000f00 */
[----:B01-3--:R-:W-:Y:S10]  /*2e970*/  ENDCOLLECTIVE ;  /* 0x000000000000791b */ /* 0x00bff40003800000 */
.L_x_2163:
[----:B------:R-:W-:Y:S05]  /*2e980*/  BSYNC B0 ;  /* 0x0000000000007941 */ /* 0x000fea0003800000 */
.L_x_2162:
[----:B------:R-:W-:Y:S05]  /*2e990*/  BRA `(.L_x_2164) ;  /* 0xffffffa8002c7947 */ /* 0x000fea000383ffff */
.L_x_1956:
[----:B0-----:R0:W2:Y:S02]  /*2e9a0*/  SYNCS.PHASECHK.TRANS64.TRYWAIT P1, [R3+URZ+0x2a840], R2 ;  /* 0x02a84002030075a7 */ /* 0x0010a4000802017f */
[----:B--2---:R-:W-:Y:S05]  /*2e9b0*/  @!P1 NANOSLEEP.SYNCS 0x989680 ;  /* 0x009896800000995d */ /* 0x004fea0003900000 */
[----:B------:R-:W2:Y:S02]  /*2e9c0*/  @!P1 SYNCS.PHASECHK.TRANS64 P1, [R3+URZ+0x2a840], R2 ;  /* 0x02a84002030095a7 */ /* 0x000ea4000802007f */
[----:B--2---:R-:W-:Y:S05]  /*2e9d0*/  @!P1 BRA `(.L_x_1956) ;  /* 0xfffffffc00f09947 */ /* 0x004fea000383ffff */
[----:B------:R-:W-:Y:S05]  /*2e9e0*/  BRA `(.L_x_2165) ;  /* 0xffffffa8004c7947 */ /* 0x000fea000383ffff */
.L_x_1958:
[----:B--2---:R2:W4:Y:S02]  /*2e9f0*/  SYNCS.PHASECHK.TRANS64.TRYWAIT P1, [R23+URZ+0x2a840], R0 ;  /* 0x02a84000170075a7 */ /* 0x004524000802017f */
[----:B----4-:R-:W-:Y:S05]  /*2ea00*/  @!P1 NANOSLEEP.SYNCS 0x989680 ;  /* 0x009896800000995d */ /* 0x010fea0003900000 */
[----:B------:R-:W4:Y:S02]  /*2ea10*/  @!P1 SYNCS.PHASECHK.TRANS64 P1, [R23+URZ+0x2a840], R0 ;  /* 0x02a84000170095a7 */ /* 0x000f24000802007f */
[----:B----4-:R-:W-:Y:S05]  /*2ea20*/  @!P1 BRA `(.L_x_1958) ;  /* 0xfffffffc00f09947 */ /* 0x010fea000383ffff */
[----:B------:R-:W-:Y:S05]  /*2ea30*/  BRA `(.L_x_2166) ;  /* 0xffffffa800587947 */ /* 0x000fea000383ffff */
.L_x_1960:
[----:B----4-:R4:W0:Y:S02]  /*2ea40*/  SYNCS.PHASECHK.TRANS64.TRYWAIT P1, [R3+URZ+0x2a860], R2 ;  /* 0x02a86002030075a7 */ /* 0x010824000802017f */
[----:B0-----:R-:W-:Y:S05]  /*2ea50*/  @!P1 NANOSLEEP.SYNCS 0x989680 ;  /* 0x009896800000995d */ /* 0x001fea0003900000 */
[----:B------:R-:W0:Y:S02]  /*2ea60*/  @!P1 SYNCS.PHASECHK.TRANS64 P1, [R3+URZ+0x2a860], R2 ;  /* 0x02a86002030095a7 */ /* 0x000e24000802007f */
[----:B0-----:R-:W-:Y:S05]  /*2ea70*/  @!P1 BRA `(.L_x_1960) ;  /* 0xfffffffc00f09947 */ /* 0x001fea000383ffff */
[----:B------:R-:W-:Y:S05]  /*2ea80*/  BRA `(.L_x_2167) ;  /* 0xffffffa800547947 */ /* 0x000fea000383ffff */
.L_x_1962:
[----:B------:R0:W0:Y:S02]  /*2ea90*/  SYNCS.PHASECHK.TRANS64.TRYWAIT P1, [R23+URZ+0x2a860], R0 ;  /* 0x02a86000170075a7 */ /* 0x000024000802017f */
[----:B0-----:R-:W-:Y:S05]  /*2eaa0*/  @!P1 NANOSLEEP.SYNCS 0x989680 ;  /* 0x009896800000995d */ /* 0x001fea0003900000 */
[----:B------:R-:W0:Y:S02]  /*2eab0*/  @!P1 SYNCS.PHASECHK.TRANS64 P1, [R23+URZ+0x2a860], R0 ;  /* 0x02a86000170095a7 */ /* 0x000e24000802007f */
[----:B0-----:R-:W-:Y:S05]  /*2eac0*/  @!P1 BRA `(.L_x_1962) ;  /* 0xfffffffc00f09947 */ /* 0x001fea000383ffff */
[----:B------:R-:W-:Y:S05]  /*2ead0*/  BRA `(.L_x_2168) ;  /* 0xffffffa800507947 */ /* 0x000fea000383ffff */
.L_x_1964:
[----:B------:R0:W0:Y:S02]  /*2eae0*/  SYNCS.PHASECHK.TRANS64.TRYWAIT P1, [R3+URZ+0x2a880], R2 ;  /* 0x02a88002030075a7 */ /* 0x000024000802017f */
[----:B0-----:R-:W-:Y:S05]  /*2eaf0*/  @!P1 NANOSLEEP.SYNCS 0x989680 ;  /* 0x009896800000995d */ /* 0x001fea0003900000 */
[----:B------:R-:W0:Y:S02]  /*2eb00*/  @!P1 SYNCS.PHASECHK.TRANS64 P1, [R3+URZ+0x2a880], R2 ;  /* 0x02a88002030095a7 */ /* 0x000e24000802007f */
[----:B0-----:R-:W-:Y:S05]  /*2eb10*/  @!P1 BRA `(.L_x_1964) ;  /* 0xfffffffc00f09947 */ /* 0x001fea000383ffff */
[----:B------:R-:W-:Y:S05]  /*2eb20*/  BRA `(.L_x_2169) ;  /* 0xffffffa8004c7947 */ /* 0x000fea000383ffff */
.L_x_2170:
        /* <DEDUP_REMOVED lines=13> */
.L_x_3251:


//--------------------- .text._ZN7cutlass13device_kernelIN5flash11enable_sm90INS1_16FlashAttnFwdSm90INS1_25CollectiveMainloopFwdSm90ILi2EN4cute5tupleIJNS5_1CILi1EEES8_S8_EEENS6_IJNS7_ILi128EEENS7_ILi160EEENS7_ILi192EEEEEELi192ENS_12float_e4m3_tEfNS_4arch4Sm90ELb1ELb0ELb0ELb0ELb1ELb0ELb0ELb1ELb1ELb1ELb0ELb0EEENS1_21CollectiveEpilogueFwdINS6_IJSA_SC_SB_EEES9_NS_10bfloat16_tESG_Li256ELb0ELb1ELb0ELb1EEENS1_30DynamicPersistentTileSchedulerILi256ELi128ELb0ELb1ELb1EEEEEEEEEvNT_6ParamsE --------------------------
	.section	.text._ZN7cutlass13device_kernelIN5flash11enable_sm90INS1_16FlashAttnFwdSm90INS1_25CollectiveMainloopFwdSm90ILi2EN4cute5tupleIJNS5_1CILi1EEES8_S8_EEENS6_IJNS7_ILi128EEENS7_ILi160EEENS7_ILi192EEEEEELi192ENS_12float_e4m3_tEfNS_4arch4Sm90ELb1ELb0ELb0ELb0ELb1ELb0ELb0ELb1ELb1ELb1ELb0ELb0EEENS1_21CollectiveEpilogueFwdINS6_IJSA_SC_SB_EEES9_NS_10bfloat16_tESG_Li256ELb0ELb1ELb0ELb1EEENS1_30DynamicPersistentTileSchedulerILi256ELi128ELb0ELb1ELb1EEEEEEEEEvNT_6ParamsE,"ax",@progbits
	.align	128
.text._ZN7cutlass13device_kernelIN5flash11enable_sm90INS1_16FlashAttnFwdSm90INS1_25CollectiveMainloopFwdSm90ILi2EN4cute5tupleIJNS5_1CILi1EEES8_S8_EEENS6_IJNS7_ILi128EEENS7_ILi160EEENS7_ILi192EEEEEELi192ENS_12float_e4m3_tEfNS_4arch4Sm90ELb1ELb0ELb0ELb0ELb1ELb0ELb0ELb1ELb1ELb1ELb0ELb0EEENS1_21CollectiveEpilogueFwdINS6_IJSA_SC_SB_EEES9_NS_10bfloat16_tESG_Li256ELb0ELb1ELb0ELb1EEENS1_30DynamicPersistentTileSchedulerILi256ELi128ELb0ELb1ELb1EEEEEEEEEvNT_6ParamsE:
        .type           _ZN7cutlass13device_kernelIN5flash11enable_sm90INS1_16FlashAttnFwdSm90INS1_25CollectiveMainloopFwdSm90ILi2EN4cute5tupleIJNS5_1CILi1EEES8_S8_EEENS6_IJNS7_ILi128EEENS7_ILi160EEENS7_ILi192EEEEEELi192ENS_12float_e4m3_tEfNS_4arch4Sm90ELb1ELb0ELb0ELb0ELb1ELb0ELb0ELb1ELb1ELb1ELb0ELb0EEENS1_21CollectiveEpilogueFwdINS6_IJSA_SC_SB_EEES9_NS_10bfloat16_tESG_Li256ELb0ELb1ELb0ELb1EEENS1_30DynamicPersistentTileSchedulerILi256ELi128ELb0ELb1ELb1EEEEEEEEEvNT_6ParamsE,@function
        .size           _ZN7cutlass13device_kernelIN5flash11enable_sm90INS1_16FlashAttnFwdSm90INS1_25CollectiveMainloopFwdSm90ILi2EN4cute5tupleIJNS5_1CILi1EEES8_S8_EEENS6_IJNS7_ILi128EEENS7_ILi160EEENS7_ILi192EEEEEELi192ENS_12float_e4m3_tEfNS_4arch4Sm90ELb1ELb0ELb0ELb0ELb1ELb0ELb0ELb1ELb1ELb1ELb0ELb0EEENS1_21CollectiveEpilogueFwdINS6_IJSA_SC_SB_EEES9_NS_10bfloat16_tESG_Li256ELb0ELb1ELb0ELb1EEENS1_30DynamicPersistentTileSchedulerILi256ELi128ELb0ELb1ELb1EEEEEEEEEvNT_6ParamsE,(.L_x_3252 - _ZN7cutlass13device_kernelIN5flash11enable_sm90INS1_16FlashAttnFwdSm90INS1_25CollectiveMainloopFwdSm90ILi2EN4cute5tupleIJNS5_1CILi1EEES8_S8_EEENS6_IJNS7_ILi128EEENS7_ILi160EEENS7_ILi192EEEEEELi192ENS_12float_e4m3_tEfNS_4arch4Sm90ELb1ELb0ELb0ELb0ELb1ELb0ELb0ELb1ELb1ELb1ELb0ELb0EEENS1_21CollectiveEpilogueFwdINS6_IJSA_SC_SB_EEES9_NS_10bfloat16_tESG_Li256ELb0ELb1ELb0ELb1EEENS1_30DynamicPersistentTileSchedulerILi256ELi128ELb0ELb1ELb1EEEEEEEEEvNT_6ParamsE)
        .other          _ZN7cutlass13device_kernelIN5flash11enable_sm90INS1_16FlashAttnFwdSm90INS1_25CollectiveMainloopFwdSm90ILi2EN4cute5tupleIJNS5_1CILi1EEES8_S8_EEENS6_IJNS7_ILi128EEENS7_ILi160EEENS7_ILi192EEEEEELi192ENS_12float_e4m3_tEfNS_4arch4Sm90ELb1ELb0ELb0ELb0ELb1ELb0ELb0ELb1ELb1ELb1ELb0ELb0EEENS1_21CollectiveEpilogueFwdINS6_IJSA_SC_SB_EEES9_NS_10bfloat16_tESG_Li256ELb0ELb1ELb0ELb1EEENS1_30DynamicPersistentTileSchedulerILi256ELi128ELb0ELb1ELb1EEEEEEEEEvNT_6ParamsE,@"STO_CUDA_ENTRY STV_DEFAULT"
_ZN7cutlass13device_kernelIN5flash11enable_sm90INS1_16FlashAttnFwdSm90INS1_25CollectiveMainloopFwdSm90ILi2EN4cute5tupleIJNS5_1CILi1EEES8_S8_EEENS6_IJNS7_ILi128EEENS7_ILi160EEENS7_ILi192EEEEEELi192ENS_12float_e4m3_tEfNS_4arch4Sm90ELb1ELb0ELb0ELb0ELb1ELb0ELb0ELb1ELb1ELb1ELb0ELb0EEENS1_21CollectiveEpilogueFwdINS6_IJSA_SC_SB_EEES9_NS_10bfloat16_tESG_Li256ELb0ELb1ELb0ELb1EEENS1_30DynamicPersistentTileSchedulerILi256ELi128ELb0ELb1ELb1EEEEEEEEEvNT_6ParamsE:
        /* <DEDUP_REMOVED lines=45> */
.L_x_2171:
        /* <DEDUP_REMOVED lines=22> */
.L_x_2172:
        /* <DEDUP_REMOVED lines=18> */
.L_x_2173:
        /* <DEDUP_REMOVED lines=22> */
.L_x_2174:
        /* <DEDUP_REMOVED lines=24> */
.L_x_2175:
        /* <DEDUP_REMOVED lines=9> */
.L_x_2177:
        /* <DEDUP_REMOVED lines=69> */
.L_x_2234:
        /* <DEDUP_REMOVED lines=21> */
.L_x_2178:
[----:B------:R-:W-:Y:S01]  /*0e60*/  ULDC UR6, c[0x0][0xc54] ;  /* 0x0003150000067ab9 */ /* 0x000fe20000000800 */
[----:B------:R-:W-:Y:S01]  /*0e70*/  UMOV UR8, UR7 ;  /* 0x0000000700087c82 */ /* 0x000fe20008000000 */
[----:B------:R-:W-:-:S11]  /*0e80*/  UISETP.NE.AND UP0, UPT, UR6, 0x1, UPT ;  /* 0x000000010600788c */ /* 0x000fd6000bf05270 */
[----:B------:R-:W-:Y:S02]  /*0e90*/  @UP0 ULDC.64 UR10, c[0x0][0xc58] ;  /* 0x00031600000a0ab9 */ /* 0x000fe40000000a00 */
[----:B------:R-:W-:-:S04]  /*0ea0*/  UIMAD.WIDE.U32 UR4, UR7, UR10, URZ ;  /* 0x0000000a070472a5 */ /* 0x000fc8000f8e003f */
[----:B------:R-:W-:-:S04]  /*0eb0*/  @UP0 USHF.R.U32.HI UR8, URZ, UR11, UR5 ;  /* 0x0000000b3f080299 */ /* 0x000fc80008011605 */
[----:B------:R-:W-:-:S12]  /*0ec0*/  UIMAD UR4, UR8, UR6, URZ ;  /* 0x00000006080472a4 */ /* 0x000fd8000f8e023f */
.L_x_2179:
        /* <DEDUP_REMOVED lines=55> */
[----:B------:R-:W-:Y:S01]  /*1240*/  ULDC UR5, c[0x0][0x448] ;  /* 0x0001120000057ab9 */ /* 0x000fe20000000800 */
[----:B------:R-:W-:Y:S01]  /*1250*/  IMAD.U32 R5, RZ, RZ, UR7 ;  /* 0x00000007ff057e24 */ /* 0x000fe2000f8e00ff */
[----:B------:R-:W-:Y:S01]  /*1260*/  ULDC UR49, c[0x0][0x424] ;  /* 0x0001090000317ab9 */ /* 0x000fe20000000800 */
[----:B------:R-:W-:Y:S01]  /*1270*/  ULDC UR9, c[0x0][0x2f0] ;  /* 0x0000bc0000097ab9 */ /* 0x000fe20000000800 */
[----:B------:R0:W2:Y:S01]  /*1280*/  @P0 LDG.E R7, desc[UR52][R2.64] ;  /* 0x0000003402070981 */ /* 0x0000a2000c1e1900 */
[----:B------:R-:W-:Y:S01]  /*1290*/  UISETP.NE.AND UP4, UPT, UR5, 0x1, UPT ;  /* 0x000000010500788c */ /* 0x000fe2000bf85270 */
[----:B------:R-:W-:Y:S02]  /*12a0*/  ULDC.64 UR6, c[0x0][0x418] ;  /* 0x0001060000067ab9 */ /* 0x000fe40000000a00 */
[----:B------:R1:W2:Y:S01]  /*12b0*/  @P1 LDG.E R0, desc[UR52][R4.64] ;  /* 0x0000003404001981 */ /* 0x0002a2000c1e1900 */
[----:B------:R-:W-:Y:S01]  /*12c0*/  UISETP.NE.U32.AND UP0, UPT, UR6, URZ, UPT ;  /* 0x0000003f0600728c */ /* 0x000fe2000bf05070 */
[----:B------:R-:W-:Y:S01]  /*12d0*/  PLOP3.LUT P0, PT, PT, PT, PT, 0x80, 0x0 ;  /* 0x000000000000781c */ /* 0x000fe20003f0f070 */
[----:B------:R-:W-:Y:S01]  /*12e0*/  UP2UR UR50, UPR, URZ, 0x10 ;  /* 0x000000103f327883 */ /* 0x000fe20008000000 */
[----:B------:R-:W-:Y:S01]  /*12f0*/  CS2R R118, SRZ ;  /* 0x0000000000767805 */ /* 0x000fe2000001ff00 */
[----:B------:R-:W-:Y:S01]  /*1300*/  UISETP.NE.AND.EX UP0, UPT, UR7, URZ, UPT, UP0 ;  /* 0x0000003f0700728c */ /* 0x000fe2000bf05300 */
[----:B0-----:R-:W-:Y:S01]  /*1310*/  IMAD.MOV.U32 R3, RZ, RZ, RZ ;  /* 0x000000ffff037224 */ /* 0x001fe200078e00ff */
[----:B------:R-:W-:Y:S01]  /*1320*/  CS2R R8, SRZ ;  /* 0x0000000000087805 */ /* 0x000fe2000001ff00 */
[----:B------:R-:W-:Y:S01]  /*1330*/  ULDC UR7, c[0x0][0x288] ;  /* 0x0000a20000077ab9 */ /* 0x000fe20000000800 */
[----:B------:R-:W-:Y:S01]  /*1340*/  USEL UR49, UR49, 0x1, UP0 ;  /* 0x0000000131317887 */ /* 0x000fe20008000000 */
[----:B-1----:R-:W-:Y:S01]  /*1350*/  CS2R R4, SRZ ;  /* 0x0000000000047805 */ /* 0x002fe2000001ff00 */
[----:B------:R-:W-:Y:S01]  /*1360*/  UIADD3 UR7, -UR7, 0xa0, URZ ;  /* 0x000000a007077890 */ /* 0x000fe2000fffe13f */
[----:B------:R-:W-:-:S02]  /*1370*/  CS2R R116, SRZ ;  /* 0x0000000000747805 */ /* 0x000fc4000001ff00 */
[----:B------:R-:W-:Y:S02]  /*1380*/  CS2R R10, SRZ ;  /* 0x00000000000a7805 */ /* 0x000fe4000001ff00 */
[----:B------:R-:W-:Y:S01]  /*1390*/  CS2R R110, SRZ ;  /* 0x00000000006e7805 */ /* 0x000fe2000001ff00 */
[----:B------:R-:W-:Y:S01]  /*13a0*/  UIMAD UR7, UR49, UR9, UR7 ;  /* 0x00000009310772a4 */ /* 0x000fe2000f8e0207 */
        /* <DEDUP_REMOVED lines=41> */
[----:B------:R-:W-:Y:S01]  /*1640*/  CS2R R130, SRZ ;  /* 0x0000000000827805 */ /* 0x000fe2000001ff00 */
[----:B------:R-:W-:-:S02]  /*1650*/  IMAD.MOV.U32 R96, RZ, RZ, RZ ;  /* 0x000000ffff607224 */ /* 0x000fc400078e00ff */
[----:B------:R-:W-:Y:S02]  /*1660*/  IMAD.MOV.U32 R133, RZ, RZ, RZ ;  /* 0x000000ffff857224 */ /* 0x000fe400078e00ff */
[----:B--2---:R-:W-:-:S04]  /*1670*/  FMUL.FTZ R0, R7, R0 ;  /* 0x0000000007007220 */ /* 0x004fc80000410000 */
[----:B------:R-:W-:Y:S01]  /*1680*/  FMUL.FTZ R0, R0, UR4 ;  /* 0x0000000400007c20 */ /* 0x000fe20008410000 */
[----:B------:R-:W-:Y:S02]  /*1690*/  ULDC UR4, c[0x0][0xc3c] ;  /* 0x00030f0000047ab9 */ /* 0x000fe40000000800 */
[----:B------:R-:W-:Y:S02]  /*16a0*/  UIADD3 UR4, UR8, UR4, URZ ;  /* 0x0000000408047290 */ /* 0x000fe4000fffe03f */
[----:B------:R-:W-:Y:S01]  /*16b0*/  R2UR UR38, R0 ;  /* 0x00000000002672ca */ /* 0x000fe200000e0000 */
[----:B------:R-:W-:Y:S01]  /*16c0*/  @UP4 ULDC UR8, c[0x0][0x450] ;  /* 0x0001140000084ab9 */ /* 0x000fe20000000800 */
[----:B------:R-:W-:-:S03]  /*16d0*/  USHF.L.U32 UR39, UR4, 0x7, URZ ;  /* 0x0000000704277899 */ /* 0x000fc6000800063f */
[----:B------:R-:W-:Y:S01]  /*16e0*/  @UP4 ULDC UR4, c[0x0][0x44c] ;  /* 0x0001130000044ab9 */ /* 0x000fe20000000800 */
[----:B------:R-:W-:-:S04]  /*16f0*/  UIADD3 UR6, UR39, 0x7f, URZ ;  /* 0x0000007f27067890 */ /* 0x000fc8000fffe03f */
[----:B------:R-:W-:Y:S02]  /*1700*/  UIMAD.WIDE.U32 UR4, UR6, UR4, URZ ;  /* 0x00000004060472a5 */ /* 0x000fe4000f8e003f */
[----:B------:R-:W-:Y:S02]  /*1710*/  UIMAD UR4, UR49, UR9, 0x9f ;  /* 0x0000009f310474a4 */ /* 0x000fe4000f8e0209 */
[----:B------:R-:W-:Y:S02]  /*1720*/  @UP4 USHF.R.U32.HI UR6, URZ, UR8, UR5 ;  /* 0x000000083f064299 */ /* 0x000fe40008011605 */
[----:B------:R-:W-:Y:S02]  /*1730*/  UIMAD.WIDE UR4, UR4, 0x66666667, URZ ;  /* 0x66666667040478a5 */ /* 0x000fe4000f8e023f */
[----:B------:R-:W-:Y:S02]  /*1740*/  UIADD3 UR6, UR7, UR6, URZ ;  /* 0x0000000607067290 */ /* 0x000fe4000fffe03f */
[----:B------:R-:W-:-:S02]  /*1750*/  USHF.R.U32.HI UR4, URZ, 0x1f, UR5 ;  /* 0x0000001f3f047899 */ /* 0x000fc40008011605 */
[----:B------:R-:W-:Y:S02]  /*1760*/  UIMAD.WIDE UR6, UR6, 0x66666667, URZ ;  /* 0x66666667060678a5 */ /* 0x000fe4000f8e023f */
[----:B------:R-:W-:Y:S02]  /*1770*/  ULEA.HI.SX32 UR4, UR5, UR4, 0x1a ;  /* 0x0000000405047291 */ /* 0x000fe4000f8fd23f */
[----:B------:R-:W-:-:S04]  /*1780*/  USHF.R.U32.HI UR6, URZ, 0x1f, UR7 ;  /* 0x0000001f3f067899 */ /* 0x000fc80008011607 */
[----:B------:R-:W-:-:S04]  /*1790*/  ULEA.HI.SX32 UR6, UR7, UR6, 0x1a ;  /* 0x0000000607067291 */ /* 0x000fc8000f8fd23f */
[----:B------:R-:W-:-:S04]  /*17a0*/  UISETP.LT.AND UP0, UPT, UR4, UR6, UPT ;  /* 0x000000060400728c */ /* 0x000fc8000bf01270 */
[----:B------:R-:W-:-:S04]  /*17b0*/  USEL UR51, UR4, UR6, UP0 ;  /* 0x0000000604337287 */ /* 0x000fc80008000000 */
[----:B------:R-:W-:-:S06]  /*17c0*/  UISETP.GE.AND UP0, UPT, UR51, 0x1, UPT ;  /* 0x000000013300788c */ /* 0x000fcc000bf06270 */
[----:B------:R-:W-:-:S13]  /*17d0*/  PLOP3.LUT P1, PT, PT, PT, UP0, 0x80, 0x0 ;  /* 0x000000000000781c */ /* 0x000fda0003f2f008 */
[----:B------:R-:W-:Y:S05]  /*17e0*/  @!P1 BRA `(.L_x_2180) ;  /* 0x000000ac00709947 */ /* 0x000fea0003800000 */
        /* <DEDUP_REMOVED lines=31> */
.L_x_2181:
        /* <DEDUP_REMOVED lines=9> */
.L_x_2320:
[----:B------:R-:W-:Y:S05]  /*1a70*/  @!P0 BRA `(.L_x_2183) ;  /* 0x0000000000048947 */ /* 0x000fea0003800000 */
[----:B------:R-:W-:Y:S01]  /*1a80*/  BPT.TRAP 0x1 ;  /* 0x000000040000795c */ /* 0x000fe20000300000 */
.L_x_2183:
[----:B0-----:R-:W-:Y:S02]  /*1a90*/  IMAD.U32 R3, RZ, RZ, UR44 ;  /* 0x0000002cff037e24 */ /* 0x001fe4000f8e00ff */
[----:B------:R-:W-:-:S03]  /*1aa0*/  IMAD.U32 R0, RZ, RZ, UR45 ;  /* 0x0000002dff007e24 */ /* 0x000fc6000f8e00ff */
[----:B------:R-:W-:Y:S02]  /*1ab0*/  LEA R3, R3, UR41, 0x3 ;  /* 0x0000002903037c11 */ /* 0x000fe4000f8e18ff */
[----:B------:R-:W-:-:S04]  /*1ac0*/  SHF.L.U32 R0, R0, 0x1f, RZ ;  /* 0x0000001f00007819 */ /* 0x000fc800000006ff */
[----:B------:R0:W1:Y:S01]  /*1ad0*/  SYNCS.PHASECHK.TRANS64.TRYWAIT P1, [R3+URZ+0x33430], R0 ;  /* 0x03343000030075a7 */ /* 0x000062000802017f */
[----:B------:R-:W-:Y:S05]  /*1ae0*/  @!P0 BRA `(.L_x_2184) ;  /* 0x0000000000048947 */ /* 0x000fea0003800000 */
[----:B------:R-:W-:Y:S01]  /*1af0*/  BPT.TRAP 0x1 ;  /* 0x000000040000795c */ /* 0x000fe20000300000 */
.L_x_2184:
[----:B-1----:R-:W-:Y:S05]  /*1b00*/  @P1 BRA `(.L_x_2185) ;  /* 0x0000000000081947 */ /* 0x002fea0003800000 */
[----:B------:R-:W1:Y:S02]  /*1b10*/  SYNCS.PHASECHK.TRANS64.TRYWAIT P1, [R3+URZ+0x33430], R0 ;  /* 0x03343000030075a7 */ /* 0x000e64000802017f */
[----:B-1----:R-:W-:Y:S05]  /*1b20*/  @!P1 BRA `(.L_x_2186) ;  /* 0x0000012c00989947 */ /* 0x002fea0003800000 */
.L_x_2185:
        /* <DEDUP_REMOVED lines=204> */
.L_x_2187:
[----:B------:R-:W-:Y:S01]  /*27f0*/  UISETP.NE.AND UP0, UPT, UR50, URZ, UPT ;  /* 0x0000003f3200728c */ /* 0x000fe2000bf05270 */
[----:B------:R-:W-:Y:S01]  /*2800*/  VIADD R2, R18, UR39 ;  /* 0x0000002712027c36 */ /* 0x000fe20008000000 */
[----:B------:R-:W-:Y:S01]  /*2810*/  ULDC UR11, c[0x0][0x2f0] ;  /* 0x0000bc00000b7ab9 */ /* 0x000fe20000000800 */
[----:B------:R-:W-:Y:S01]  /*2820*/  ULDC UR14, c[0x0][0x288] ;  /* 0x0000a200000e7ab9 */ /* 0x000fe20000000800 */
[----:B------:R-:W-:Y:S01]  /*2830*/  IMAD.U32 R7, RZ, RZ, UR11 ;  /* 0x0000000bff077e24 */ /* 0x000fe2000f8e00ff */
[----:B------:R-:W-:Y:S01]  /*2840*/  R2UR UR15, R3 ;  /* 0x00000000030f72ca */ /* 0x000fe200000e0000 */
[----:B------:R-:W-:Y:S01]  /*2850*/  UMOV UR10, UR39 ;  /* 0x00000027000a7c82 */ /* 0x000fe20008000000 */
[----:B------:R-:W-:Y:S01]  /*2860*/  PLOP3.LUT P1, PT, PT, PT, UP0, 0x80, 0x0 ;  /* 0x000000000000781c */ /* 0x000fe20003f2f008 */
[----:B------:R-:W-:Y:S01]  /*2870*/  UIADD3 UR56, UR51, -0x2, URZ ;  /* 0xfffffffe33387890 */ /* 0x000fe2000fffe03f */
[----:B------:R-:W-:Y:S02]  /*2880*/  PLOP3.LUT P2, PT, PT, PT, UP0, 0x80, 0x0 ;  /* 0x000000000000781c */ /* 0x000fe40003f4f008 */
[----:B------:R-:W-:Y:S01]  /*2890*/  @UP0 ULDC UR6, c[0x0][0x44c] ;  /* 0x0001130000060ab9 */ /* 0x000fe20000000800 */
[----:B------:R-:W-:-:S08]  /*28a0*/  @UP0 ULDC UR18, c[0x0][0x450] ;  /* 0x0001140000120ab9 */ /* 0x000fd00000000800 */
[----:B01----:R-:W-:Y:S01]  /*28b0*/  @P1 IMAD.HI.U32 R0, R2, UR6, RZ ;  /* 0x0000000602001c27 */ /* 0x003fe2000f8e00ff */
[----:B------:R-:W-:-:S04]  /*28c0*/  @UP0 ULDC UR6, c[0x0][0x450] ;  /* 0x0001140000060ab9 */ /* 0x000fc80000000800 */
[----:B------:R-:W-:Y:S01]  /*28d0*/  @P2 SHF.R.U32.HI R2, RZ, UR6, R0 ;  /* 0x00000006ff022c19 */ /* 0x000fe20008011600 */
[----:B------:R-:W-:-:S04]  /*28e0*/  UIMAD UR6, UR51, -0xa0, URZ ;  /* 0xffffff60330678a4 */ /* 0x000fc8000f8e023f */
[----:B------:R-:W0:Y:S01]  /*28f0*/  SHFL.IDX PT, R5, R2, 0x1, 0x1c1f ;  /* 0x003c1f0002057f89 */ /* 0x000e2200000e0000 */
[----:B------:R-:W-:Y:S02]  /*2900*/  UIADD3 UR7, UR6, 0xa1, URZ ;  /* 0x000000a106077890 */ /* 0x000fe4000fffe03f */
[----:B------:R-:W-:Y:S01]  /*2910*/  UIMAD UR6, UR49, UR11, UR6 ;  /* 0x0000000b310672a4 */ /* 0x000fe2000f8e0206 */
[----:B------:R-:W-:Y:S01]  /*2920*/  SHFL.IDX PT, R2, R2, RZ, 0x1c1f ;  /* 0x001c1fff02027589 */ /* 0x000fe200000e0000 */
[----:B------:R-:W-:Y:S02]  /*2930*/  UIMAD UR11, UR49, UR11, -UR14 ;  /* 0x0000000b310b72a4 */ /* 0x000fe4000f8e0a0e */
[----:B------:R-:W-:Y:S01]  /*2940*/  IMAD.U32 R0, RZ, RZ, UR7 ;  /* 0x00000007ff007e24 */ /* 0x000fe2000f8e00ff */
[----:B------:R-:W-:-:S03]  /*2950*/  UIADD3 UR6, UR6, 0xa0, URZ ;  /* 0x000000a006067890 */ /* 0x000fc6000fffe03f */
[----:B------:R-:W-:-:S03]  /*2960*/  IMAD R0, R17, -0x2, R0 ;  /* 0xfffffffe11007824 */ /* 0x000fc600078e0200 */
[----:B------:R-:W-:Y:S01]  /*2970*/  IMAD.U32 R10, RZ, RZ, UR6 ;  /* 0x00000006ff0a7e24 */ /* 0x000fe2000f8e00ff */
[----:B------:R-:W-:Y:S01]  /*2980*/  @UP0 ULDC UR6, c[0x0][0x44c] ;  /* 0x0001130000060ab9 */ /* 0x000fe20000000800 */
[----:B------:R-:W-:Y:S01]  /*2990*/  IMAD R12, R7, UR49, R0 ;  /* 0x00000031070c7c24 */ /* 0x000fe2000f8e0200 */
[----:B------:R-:W-:Y:S01]  /*29a0*/  UIMAD.WIDE.U32 UR6, UR39, UR6, URZ ;  /* 0x00000006270672a5 */ /* 0x000fe2000f8e003f */
[----:B------:R-:W-:-:S03]  /*29b0*/  IMAD R10, R17, -0x2, R10 ;  /* 0xfffffffe110a7824 */ /* 0x000fc600078e020a */
[----:B------:R-:W-:Y:S01]  /*29c0*/  @UP0 USHF.R.U32.HI UR10, URZ, UR18, UR7 ;  /* 0x000000123f0a0299 */ /* 0x000fe20008011607 */
[----:B0-----:R-:W-:-:S03]  /*29d0*/  IADD3 R5, R5, -UR14, R12 ;  /* 0x8000000e05057c10 */ /* 0x001fc6000fffe00c */
[----:B------:R-:W-:Y:S01]  /*29e0*/  UIADD3 UR6, UR11, UR10, URZ ;  /* 0x0000000a0b067290 */ /* 0x000fe2000fffe03f */
[----:B------:R-:W-:-:S03]  /*29f0*/  VIMNMX R0, R10, R5, PT ;  /* 0x000000050a007248 */ /* 0x000fc60003fe0100 */
[----:B------:R-:W-:Y:S01]  /*2a00*/  UIMAD.WIDE UR6, UR6, 0x66666667, URZ ;  /* 0x66666667060678a5 */ /* 0x000fe2000f8e023f */
[----:B------:R-:W-:-:S03]  /*2a10*/  ISETP.GT.AND P1, PT, R0, RZ, PT ;  /* 0x000000ff0000720c */ /* 0x000fc60003f24270 */
[----:B------:R-:W-:Y:S01]  /*2a20*/  USHF.R.U32.HI UR6, URZ, 0x1f, UR7 ;  /* 0x0000001f3f067899 */ /* 0x000fe20008011607 */
[C---:B------:R-:W-:Y:S02]  /*2a30*/  ISETP.GT.AND P2, PT, R0.reuse, 0x1, PT ;  /* 0x000000010000780c */ /* 0x040fe40003f44270 */
[----:B------:R-:W-:Y:S01]  /*2a40*/  ISETP.GT.AND P3, PT, R0, 0x8, PT ;  /* 0x000000080000780c */ /* 0x000fe20003f64270 */
[----:B------:R-:W-:Y:S01]  /*2a50*/  ULEA.HI.SX32 UR7, UR7, UR6, 0x1a ;  /* 0x0000000607077291 */ /* 0x000fe2000f8fd23f */
[----:B------:R-:W-:Y:S01]  /*2a60*/  FSEL R11, R90, -INF , P1 ;  /* 0xff8000005a0b7808 */ /* 0x000fe20000800000 */
[----:B------:R-:W-:Y:S01]  /*2a70*/  UIADD3 UR6, UR15, 0x33440, URZ ;  /* 0x000334400f067890 */ /* 0x000fe2000fffe03f */
[----:B------:R-:W-:Y:S01]  /*2a80*/  FSEL R15, R91, -INF , P2 ;  /* 0xff8000005b0f7808 */ /* 0x000fe20001000000 */
[----:B------:R-:W-:Y:S01]  /*2a90*/  UISETP.LT.AND UP0, UPT, URZ, UR7, UPT ;  /* 0x000000073f00728c */ /* 0x000fe2000bf01270 */
[----:B------:R-:W-:Y:S01]  /*2aa0*/  ISETP.GT.AND P1, PT, R0, 0x9, PT ;  /* 0x000000090000780c */ /* 0x000fe20003f24270 */
[----:B------:R-:W-:Y:S01]  /*2ab0*/  UPRMT UR6, UR40, 0x654, UR6 ;  /* 0x0000065428067896 */ /* 0x000fe20008000006 */
[----:B------:R-:W-:Y:S01]  /*2ac0*/  FSEL R21, R94, -INF , P3 ;  /* 0xff8000005e157808 */ /* 0x000fe20001800000 */
[----:B------:R-:W-:Y:S01]  /*2ad0*/  USEL UR54, URZ, UR7, !UP0 ;  /* 0x000000073f367287 */ /* 0x000fe2000c000000 */
[----:B------:R-:W-:-:S02]  /*2ae0*/  FMNMX.FTZ R4, R11, R15, !PT ;  /* 0x0000000f0b047209 */ /* 0x000fc40007810000 */
[C---:B------:R-:W-:Y:S01]  /*2af0*/  ISETP.GT.AND P2, PT, R0.reuse, 0x10, PT ;  /* 0x000000100000780c */ /* 0x040fe20003f44270 */
[----:B------:R-:W-:Y:S01]  /*2b00*/  UISETP.GE.AND UP0, UPT, UR56, UR54, UPT ;  /* 0x000000363800728c */ /* 0x000fe2000bf06270 */
[----:B------:R-:W-:Y:S02]  /*2b10*/  FSEL R105, R95, -INF , P1 ;  /* 0xff8000005f697808 */ /* 0x000fe40000800000 */
[----:B------:R-:W-:Y:S01]  /*2b20*/  FMNMX.FTZ R4, R21, R4, !PT ;  /* 0x0000000415047209 */ /* 0x000fe20007810000 */
[----:B------:R-:W-:Y:S01]  /*2b30*/  SYNCS.ARRIVE.TRANS64.RED.A1T0 RZ, [UR6], RZ ;  /* 0x000000ffffff79a7 */ /* 0x000fe20008100406 */
[----:B------:R-:W-:Y:S02]  /*2b40*/  ISETP.GT.AND P1, PT, R0, 0x11, PT ;  /* 0x000000110000780c */ /* 0x000fe40003f24270 */
[----:B------:R-:W-:Y:S02]  /*2b50*/  FSEL R107, R98, -INF , P2 ;  /* 0xff800000626b7808 */ /* 0x000fe40001000000 */
[----:B------:R-:W-:-:S02]  /*2b60*/  FMNMX.FTZ R4, R105, R4, !PT ;  /* 0x0000000469047209 */ /* 0x000fc40007810000 */
[C---:B------:R-:W-:Y:S02]  /*2b70*/  ISETP.GT.AND P2, PT, R0.reuse, 0x18, PT ;  /* 0x000000180000780c */ /* 0x040fe40003f44270 */
[----:B------:R-:W-:Y:S02]  /*2b80*/  FSEL R99, R99, -INF , P1 ;  /* 0xff80000063637808 */ /* 0x000fe40000800000 */
[----:B------:R-:W-:Y:S02]  /*2b90*/  FMNMX.FTZ R4, R107, R4, !PT ;  /* 0x000000046b047209 */ /* 0x000fe40007810000 */
        /* <DEDUP_REMOVED lines=40> */
[----:B------:R-:W-:Y:S01]  /*2e20*/  FSEL R75, R63, -INF , P1 ;  /* 0xff8000003f4b7808 */ /* 0x000fe20000800000 */
[----:B------:R-:W-:Y:S01]  /*2e30*/  IMAD.U32 R63, RZ, RZ, UR38 ;  /* 0x00000026ff3f7e24 */ /* 0x000fe2000f8e00ff */
        /* <DEDUP_REMOVED lines=58> */
[----:B------:R-:W-:Y:S02]  /*31e0*/  FSEL R39, R39, -INF , P1 ;  /* 0xff80000027277808 */ /* 0x000fe40000800000 */
[----:B------:R-:W-:-:S04]  /*31f0*/  FMNMX.FTZ R4, R9, R4, !PT ;  /* 0x0000000409047209 */ /* 0x000fc80007810000 */
[----:B------:R-:W-:-:S05]  /*3200*/  FMNMX.FTZ R8, R39, R4, !PT ;  /* 0x0000000427087209 */ /* 0x000fca0007810000 */
[----:B------:R-:W0:Y:S02]  /*3210*/  SHFL.BFLY PT, R59, R8, 0x2, 0x1f ;  /* 0x0c401f00083b7f89 */ /* 0x000e2400000e0000 */
[----:B0-----:R-:W-:-:S05]  /*3220*/  FMNMX.FTZ R59, R8, R59, !PT ;  /* 0x0000003b083b7209 */ /* 0x001fca0007810000 */
[----:B------:R-:W0:Y:S02]  /*3230*/  SHFL.BFLY PT, R0, R59, 0x1, 0x1f ;  /* 0x0c201f003b007f89 */ /* 0x000e2400000e0000 */
[----:B0-----:R-:W-:-:S04]  /*3240*/  FMNMX.FTZ R0, R59, R0, !PT ;  /* 0x000000003b007209 */ /* 0x001fc80007810000 */
[C---:B------:R-:W-:Y:S01]  /*3250*/  FSETP.NEU.FTZ.AND P1, PT, R0.reuse, -INF , PT ;  /* 0xff8000000000780b */ /* 0x040fe20003f3d000 */
[----:B------:R-:W-:-:S05]  /*3260*/  FFMA.FTZ R4, R0, R63, -8 ;  /* 0xc100000000047423 */ /* 0x000fca000001003f */
[----:B------:R-:W-:-:S05]  /*3270*/  FSEL R4, R4, RZ, P1 ;  /* 0x000000ff04047208 */ /* 0x000fca0000800000 */
[--C-:B------:R-:W-:Y:S01]  /*3280*/  FFMA.FTZ R8, R21, UR38, -R4.reuse ;  /* 0x0000002615087c23 */ /* 0x100fe20008010804 */
[----:B------:R-:W-:Y:S02]  /*3290*/  VIADD R21, R12, -UR14 ;  /* 0x8000000e0c157c36 */ /* 0x000fe40008000000 */
[--C-:B------:R-:W-:Y:S01]  /*32a0*/  FFMA.FTZ R38, R87, UR38, -R4.reuse ;  /* 0x0000002657267c23 */ /* 0x100fe20008010804 */
[----:B------:R-:W-:-:S01]  /*32b0*/  FFMA.FTZ R6, R11, UR38, -R4 ;  /* 0x000000260b067c23 */ /* 0x000fc20008010804 */
[--C-:B------:R-:W-:Y:S01]  /*32c0*/  FFMA.FTZ R11, R15, UR38, -R4.reuse ;  /* 0x000000260f0b7c23 */ /* 0x100fe20008010804 */
[----:B------:R-:W-:-:S01]  /*32d0*/  FFMA.FTZ R54, R54, UR38, -R4 ;  /* 0x0000002636367c23 */ /* 0x000fc20008010804 */
[----:B------:R-:W-:Y:S01]  /*32e0*/  VIADDMNMX R90, R2, R21, R10, PT ;  /* 0x00000015025a7246 */ /* 0x000fe2000380010a */
[----:B------:R-:W-:-:S01]  /*32f0*/  FFMA.FTZ R21, R99, UR38, -R4 ;  /* 0x0000002663157c23 */ /* 0x000fc20008010804 */
[--C-:B------:R-:W-:Y:S01]  /*3300*/  FFMA.FTZ R15, R105, UR38, -R4.reuse ;  /* 0x00000026690f7c23 */ /* 0x100fe20008010804 */
[----:B------:R-:W-:Y:S01]  /*3310*/  MUFU.EX2 R6, R6 ;  /* 0x0000000600067308 */ /* 0x000fe20000000800 */
[C---:B------:R-:W-:Y:S01]  /*3320*/  ISETP.GT.AND P1, PT, R90.reuse, RZ, PT ;  /* 0x000000ff5a00720c */ /* 0x040fe20003f24270 */
[--C-:B------:R-:W-:Y:S01]  /*3330*/  FFMA.FTZ R10, R107, UR38, -R4.reuse ;  /* 0x000000266b0a7c23 */ /* 0x100fe20008010804 */
[C---:B------:R-:W-:Y:S01]  /*3340*/  ISETP.GT.AND P2, PT, R90.reuse, 0x1, PT ;  /* 0x000000015a00780c */ /* 0x040fe20003f44270 */
[--C-:B------:R-:W-:Y:S01]  /*3350*/  FFMA.FTZ R12, R109, UR38, -R4.reuse ;  /* 0x000000266d0c7c23 */ /* 0x100fe20008010804 */
[----:B------:R-:W-:Y:S01]  /*3360*/  ISETP.GT.AND P3, PT, R90, 0x8, PT ;  /* 0x000000085a00780c */ /* 0x000fe20003f64270 */
[--C-:B------:R-:W-:Y:S01]  /*3370*/  FFMA.FTZ R34, R95, UR38, -R4.reuse ;  /* 0x000000265f227c23 */ /* 0x100fe20008010804 */
[----:B------:R-:W-:Y:S01]  /*3380*/  FSEL R88, R88, -INF , P1 ;  /* 0xff80000058587808 */ /* 0x000fe20000800000 */
[----:B------:R-:W-:Y:S01]  /*3390*/  MUFU.EX2 R11, R11 ;  /* 0x0000000b000b7308 */ /* 0x000fe20000000800 */
[----:B------:R-:W-:Y:S01]  /*33a0*/  FSEL R89, R89, -INF , P2 ;  /* 0xff80000059597808 */ /* 0x000fe20001000000 */
[--C-:B------:R-:W-:Y:S01]  /*33b0*/  FFMA.FTZ R103, R103, UR38, -R4.reuse ;  /* 0x0000002667677c23 */ /* 0x100fe20008010804 */
[----:B------:R-:W-:Y:S01]  /*33c0*/  ISETP.GT.AND P1, PT, R90, 0x9, PT ;  /* 0x000000095a00780c */ /* 0x000fe20003f24270 */
[--C-:B------:R-:W-:Y:S01]  /*33d0*/  FFMA.FTZ R14, R111, UR38, -R4.reuse ;  /* 0x000000266f0e7c23 */ /* 0x100fe20008010804 */
[----:B------:R-:W-:Y:S01]  /*33e0*/  FSEL R92, R92, -INF , P3 ;  /* 0xff8000005c5c7808 */ /* 0x000fe20001800000 */
[--C-:B------:R-:W-:Y:S01]  /*33f0*/  FFMA.FTZ R113, R113, UR38, -R4.reuse ;  /* 0x0000002671717c23 */ /* 0x100fe20008010804 */
[----:B------:R-:W-:Y:S01]  /*3400*/  FMNMX.FTZ R59, R88, R89, !PT ;  /* 0x00000059583b7209 */ /* 0x000fe20007810000 */
[----:B------:R-:W-:Y:S01]  /*3410*/  MUFU.EX2 R8, R8 ;  /* 0x0000000800087308 */ /* 0x000fe20000000800 */
[----:B------:R-:W-:Y:S01]  /*3420*/  ISETP.GT.AND P2, PT, R90, 0x10, PT ;  /* 0x000000105a00780c */ /* 0x000fe20003f44270 */
[--C-:B------:R-:W-:Y:S01]  /*3430*/  FFMA.FTZ R20, R115, UR38, -R4.reuse ;  /* 0x0000002673147c23 */ /* 0x100fe20008010804 */
[----:B------:R-:W-:Y:S01]  /*3440*/  FSEL R93, R93, -INF , P1 ;  /* 0xff8000005d5d7808 */ /* 0x000fe20000800000 */
[--C-:B------:R-:W-:Y:S01]  /*3450*/  FFMA.FTZ R117, R117, UR38, -R4.reuse ;  /* 0x0000002675757c23 */ /* 0x100fe20008010804 */
[----:B------:R-:W-:Y:S01]  /*3460*/  FMNMX.FTZ R2, R92, R59, !PT ;  /* 0x0000003b5c027209 */ /* 0x000fe20007810000 */
[--C-:B------:R-:W-:Y:S01]  /*3470*/  FFMA.FTZ R30, R119, UR38, -R4.reuse ;  /* 0x00000026771e7c23 */ /* 0x100fe20008010804 */
[----:B------:R-:W-:Y:S01]  /*3480*/  ISETP.GT.AND P1, PT, R90, 0x11, PT ;  /* 0x000000115a00780c */ /* 0x000fe20003f24270 */
[----:B------:R-:W0:Y:S01]  /*3490*/  MUFU.EX2 R15, R15 ;  /* 0x0000000f000f7308 */ /* 0x000e220000000800 */
[----:B------:R-:W-:Y:S01]  /*34a0*/  FSEL R96, R96, -INF , P2 ;  /* 0xff80000060607808 */ /* 0x000fe20001000000 */
[--C-:B------:R-:W-:Y:S01]  /*34b0*/  FFMA.FTZ R13, R13, UR38, -R4.reuse ;  /* 0x000000260d0d7c23 */ /* 0x100fe20008010804 */
[----:B------:R-:W-:Y:S01]  /*34c0*/  FMNMX.FTZ R59, R93, R2, !PT ;  /* 0x000000025d3b7209 */ /* 0x000fe20007810000 */
[--C-:B------:R-:W-:Y:S01]  /*34d0*/  FFMA.FTZ R26, R26, UR38, -R4.reuse ;  /* 0x000000261a1a7c23 */ /* 0x100fe20008010804 */
[----:B------:R-:W-:Y:S01]  /*34e0*/  ISETP.GT.AND P2, PT, R90, 0x18, PT ;  /* 0x000000185a00780c */ /* 0x000fe20003f44270 */
[--C-:B------:R-:W-:Y:S01]  /*34f0*/  FFMA.FTZ R27, R27, UR38, -R4.reuse ;  /* 0x000000261b1b7c23 */ /* 0x100fe20008010804 */
[----:B------:R-:W-:Y:S01]  /*3500*/  FSEL R97, R97, -INF , P1 ;  /* 0xff80000061617808 */ /* 0x000fe20000800000 */
[----:B------:R-:W-:Y:S01]  /*3510*/  MUFU.EX2 R10, R10 ;  /* 0x0000000a000a7308 */ /* 0x000fe20000000800 */
[----:B------:R-:W-:Y:S01]  /*3520*/  FMNMX.FTZ R2, R96, R59, !PT ;  /* 0x0000003b60027209 */ /* 0x000fe20007810000 */
[--C-:B------:R-:W-:Y:S01]  /*3530*/  FFMA.FTZ R5, R5, UR38, -R4.reuse ;  /* 0x0000002605057c23 */ /* 0x100fe20008010804 */
[----:B------:R-:W-:Y:S01]  /*3540*/  ISETP.GT.AND P1, PT, R90, 0x19, PT ;  /* 0x000000195a00780c */ /* 0x000fe20003f24270 */
[--C-:B------:R-:W-:Y:S01]  /*3550*/  FFMA.FTZ R7, R7, UR38, -R4.reuse ;  /* 0x0000002607077c23 */ /* 0x100fe20008010804 */
[----:B------:R-:W-:Y:S01]  /*3560*/  FSEL R100, R100, -INF , P2 ;  /* 0xff80000064647808 */ /* 0x000fe20001000000 */
[--C-:B------:R-:W-:Y:S01]  /*3570*/  FFMA.FTZ R9, R9, UR38, -R4.reuse ;  /* 0x0000002609097c23 */ /* 0x100fe20008010804 */
[----:B------:R-:W-:Y:S01]  /*3580*/  FMNMX.FTZ R63, R97, R2, !PT ;  /* 0x00000002613f7209 */ /* 0x000fe20007810000 */
[----:B------:R-:W-:Y:S01]  /*3590*/  MUFU.EX2 R21, R21 ;  /* 0x0000001500157308 */ /* 0x000fe20000000800 */
[----:B------:R-:W-:Y:S01]  /*35a0*/  FSEL R101, R101, -INF , P1 ;  /* 0xff80000065657808 */ /* 0x000fe20000800000 */
[----:B------:R-:W-:Y:S01]  /*35b0*/  FFMA.FTZ R39, R39, UR38, -R4 ;  /* 0x0000002627277c23 */ /* 0x000fe20008010804 */
[----:B------:R-:W-:-:S02]  /*35c0*/  ISETP.GT.AND P1, PT, R90, 0x20, PT ;  /* 0x000000205a00780c */ /* 0x000fc40003f24270 */
[----:B------:R-:W-:Y:S02]  /*35d0*/  CS2R R118, SRZ ;  /* 0x0000000000767805 */ /* 0x000fe4000001ff00 */
[----:B------:R-:W-:Y:S02]  /*35e0*/  FMNMX.FTZ R2, R100, R63, !PT ;  /* 0x0000003f64027209 */ /* 0x000fe40007810000 */
[----:B------:R-:W-:Y:S02]  /*35f0*/  CS2R R114, SRZ ;  /* 0x0000000000727805 */ /* 0x000fe4000001ff00 */
[----:B------:R-:W-:Y:S01]  /*3600*/  ISETP.GT.AND P2, PT, R90, 0x21, PT ;  /* 0x000000215a00780c */ /* 0x000fe20003f44270 */
[----:B------:R-:W-:Y:S01]  /*3610*/  MUFU.EX2 R12, R12 ;  /* 0x0000000c000c7308 */ /* 0x000fe20000000800 */
[----:B------:R-:W-:Y:S02]  /*3620*/  FSEL R72, R72, -INF , P1 ;  /* 0xff80000048487808 */ /* 0x000fe40000800000 */
[----:B------:R-:W-:-:S02]  /*3630*/  CS2R R110, SRZ ;  /* 0x00000000006e7805 */ /* 0x000fc4000001ff00 */
[----:B------:R-:W-:Y:S02]  /*3640*/  FMNMX.FTZ R63, R101, R2, !PT ;  /* 0x00000002653f7209 */ /* 0x000fe40007810000 */
[----:B------:R-:W-:Y:S02]  /*3650*/  CS2R R108, SRZ ;  /* 0x00000000006c7805 */ /* 0x000fe4000001ff00 */
[----:B------:R-:W-:Y:S02]  /*3660*/  FSEL R58, R73, -INF , P2 ;  /* 0xff800000493a7808 */ /* 0x000fe40001000000 */
[----:B------:R-:W-:Y:S02]  /*3670*/  CS2R R106, SRZ ;  /* 0x00000000006a7805 */ /* 0x000fe4000001ff00 */
[----:B------:R-:W-:Y:S01]  /*3680*/  ISETP.GT.AND P1, PT, R90, 0x28, PT ;  /* 0x000000285a00780c */ /* 0x000fe20003f24270 */
[----:B------:R1:W2:Y:S01]  /*3690*/  MUFU.EX2 R59, R103 ;  /* 0x00000067003b7308 */ /* 0x0002a20000000800 */
[----:B------:R-:W-:-:S02]  /*36a0*/  FMNMX.FTZ R73, R72, R63, !PT ;  /* 0x0000003f48497209 */ /* 0x000fc40007810000 */
[----:B------:R-:W-:Y:S02]  /*36b0*/  CS2R R104, SRZ ;  /* 0x0000000000687805 */ /* 0x000fe4000001ff00 */
[----:B------:R-:W-:Y:S02]  /*36c0*/  ISETP.GT.AND P2, PT, R90, 0x29, PT ;  /* 0x000000295a00780c */ /* 0x000fe40003f44270 */
[----:B------:R-:W-:Y:S02]  /*36d0*/  FSEL R76, R76, -INF , P1 ;  /* 0xff8000004c4c7808 */ /* 0x000fe40000800000 */
[----:B------:R-:W-:Y:S01]  /*36e0*/  FMNMX.FTZ R73, R58, R73, !PT ;  /* 0x000000493a497209 */ /* 0x000fe20007810000 */
[----:B------:R-:W-:Y:S01]  /*36f0*/  MUFU.EX2 R14, R14 ;  /* 0x0000000e000e7308 */ /* 0x000fe20000000800 */
[----:B------:R-:W-:Y:S02]  /*3700*/  ISETP.GT.AND P1, PT, R90, 0x30, PT ;  /* 0x000000305a00780c */ /* 0x000fe40003f24270 */
[----:B-1----:R-:W-:-:S02]  /*3710*/  CS2R R102, SRZ ;  /* 0x0000000000667805 */ /* 0x002fc4000001ff00 */
[----:B------:R-:W-:Y:S02]  /*3720*/  FSEL R77, R77, -INF , P2 ;  /* 0xff8000004d4d7808 */ /* 0x000fe40001000000 */
[----:B------:R-:W-:Y:S02]  /*3730*/  FMNMX.FTZ R2, R76, R73, !PT ;  /* 0x000000494c027209 */ /* 0x000fe40007810000 */
[----:B------:R-:W-:Y:S01]  /*3740*/  ISETP.GT.AND P2, PT, R90, 0x31, PT ;  /* 0x000000315a00780c */ /* 0x000fe20003f44270 */
[----:B------:R1:W-:Y:S01]  /*3750*/  MUFU.EX2 R63, R113 ;  /* 0x00000071003f7308 */ /* 0x0003e20000000800 */
[----:B------:R-:W-:Y:S02]  /*3760*/  FSEL R80, R80, -INF , P1 ;  /* 0xff80000050507808 */ /* 0x000fe40000800000 */
[----:B------:R-:W-:Y:S02]  /*3770*/  FMNMX.FTZ R73, R77, R2, !PT ;  /* 0x000000024d497209 */ /* 0x000fe40007810000 */
[----:B------:R-:W-:-:S02]  /*3780*/  ISETP.GT.AND P1, PT, R90, 0x38, PT ;  /* 0x000000385a00780c */ /* 0x000fc40003f24270 */
[----:B------:R-:W-:Y:S01]  /*3790*/  FSEL R81, R81, -INF , P2 ;  /* 0xff80000051517808 */ /* 0x000fe20001000000 */
[----:B------:R-:W-:Y:S01]  /*37a0*/  MUFU.EX2 R20, R20 ;  /* 0x0000001400147308 */ /* 0x000fe20000000800 */
[----:B------:R-:W-:Y:S02]  /*37b0*/  FMNMX.FTZ R2, R80, R73, !PT ;  /* 0x0000004950027209 */ /* 0x000fe40007810000 */
[----:B-1----:R-:W-:Y:S02]  /*37c0*/  CS2R R112, SRZ ;  /* 0x0000000000707805 */ /* 0x002fe4000001ff00 */
[----:B------:R-:W-:Y:S02]  /*37d0*/  ISETP.GT.AND P2, PT, R90, 0x39, PT ;  /* 0x000000395a00780c */ /* 0x000fe40003f44270 */
[----:B------:R-:W-:Y:S02]  /*37e0*/  FSEL R84, R84, -INF , P1 ;  /* 0xff80000054547808 */ /* 0x000fe40000800000 */
[----:B------:R-:W-:Y:S01]  /*37f0*/  FMNMX.FTZ R99, R81, R2, !PT ;  /* 0x0000000251637209 */ /* 0x000fe20007810000 */
[----:B------:R1:W3:Y:S01]  /*3800*/  MUFU.EX2 R73, R117 ;  /* 0x0000007500497308 */ /* 0x0002e20000000800 */
[----:B------:R-:W-:-:S02]  /*3810*/  FSEL R85, R85, -INF , P2 ;  /* 0xff80000055557808 */ /* 0x000fc40001000000 */
[----:B------:R-:W-:Y:S02]  /*3820*/  ISETP.GT.AND P1, PT, R90, 0x40, PT ;  /* 0x000000405a00780c */ /* 0x000fe40003f24270 */
[----:B------:R-:W-:Y:S02]  /*3830*/  FMNMX.FTZ R2, R84, R99, !PT ;  /* 0x0000006354027209 */ /* 0x000fe40007810000 */
[----:B------:R-:W-:Y:S01]  /*3840*/  ISETP.GT.AND P2, PT, R90, 0x41, PT ;  /* 0x000000415a00780c */ /* 0x000fe20003f44270 */
[----:B------:R-:W-:Y:S01]  /*3850*/  MUFU.EX2 R30, R30 ;  /* 0x0000001e001e7308 */ /* 0x000fe20000000800 */
[----:B------:R-:W-:Y:S02]  /*3860*/  FSEL R56, R56, -INF , P1 ;  /* 0xff80000038387808 */ /* 0x000fe40000800000 */
[----:B-1----:R-:W-:Y:S02]  /*3870*/  CS2R R116, SRZ ;  /* 0x0000000000747805 */ /* 0x002fe4000001ff00 */
[----:B------:R-:W-:-:S02]  /*3880*/  FMNMX.FTZ R99, R85, R2, !PT ;  /* 0x0000000255637209 */ /* 0x000fc40007810000 */
[----:B------:R-:W-:Y:S02]  /*3890*/  ISETP.GT.AND P1, PT, R90, 0x48, PT ;  /* 0x000000485a00780c */ /* 0x000fe40003f24270 */
[----:B------:R-:W-:Y:S01]  /*38a0*/  FSEL R62, R57, -INF , P2 ;  /* 0xff800000393e7808 */ /* 0x000fe20001000000 */
[----:B------:R-:W-:Y:S01]  /*38b0*/  FFMA.FTZ R57, R121, UR38, -R4 ;  /* 0x0000002679397c23 */ /* 0x000fe20008010804 */
[----:B------:R-:W-:Y:S01]  /*38c0*/  FMNMX.FTZ R99, R56, R99, !PT ;  /* 0x0000006338637209 */ /* 0x000fe20007810000 */
[----:B------:R-:W-:Y:S01]  /*38d0*/  MUFU.EX2 R34, R34 ;  /* 0x0000002200227308 */ /* 0x000fe20000000800 */
[----:B------:R-:W-:Y:S02]  /*38e0*/  ISETP.GT.AND P2, PT, R90, 0x49, PT ;  /* 0x000000495a00780c */ /* 0x000fe40003f44270 */
[----:B------:R-:W-:Y:S02]  /*38f0*/  FSEL R60, R60, -INF , P1 ;  /* 0xff8000003c3c7808 */ /* 0x000fe40000800000 */
[----:B------:R-:W-:-:S02]  /*3900*/  FMNMX.FTZ R99, R62, R99, !PT ;  /* 0x000000633e637209 */ /* 0x000fc40007810000 */
[----:B------:R-:W-:Y:S01]  /*3910*/  ISETP.GT.AND P1, PT, R90, 0x50, PT ;  /* 0x000000505a00780c */ /* 0x000fe20003f24270 */
[----:B------:R-:W-:Y:S01]  /*3920*/  MUFU.EX2 R57, R57 ;  /* 0x0000003900397308 */ /* 0x000fe20000000800 */
[----:B------:R-:W-:Y:S01]  /*3930*/  FSEL R66, R61, -INF , P2 ;  /* 0xff8000003d427808 */ /* 0x000fe20001000000 */
[----:B------:R-:W-:Y:S01]  /*3940*/  FFMA.FTZ R61, R91, UR38, -R4 ;  /* 0x000000265b3d7c23 */ /* 0x000fe20008010804 */
[----:B------:R-:W-:Y:S02]  /*3950*/  FMNMX.FTZ R99, R60, R99, !PT ;  /* 0x000000633c637209 */ /* 0x000fe40007810000 */
[----:B------:R-:W-:Y:S02]  /*3960*/  ISETP.GT.AND P2, PT, R90, 0x51, PT ;  /* 0x000000515a00780c */ /* 0x000fe40003f44270 */
[----:B------:R-:W-:Y:S01]  /*3970*/  FSEL R64, R64, -INF , P1 ;  /* 0xff80000040407808 */ /* 0x000fe20000800000 */
[----:B------:R-:W-:Y:S01]  /*3980*/  MUFU.EX2 R61, R61 ;  /* 0x0000003d003d7308 */ /* 0x000fe20000000800 */
[----:B------:R-:W-:-:S02]  /*3990*/  FMNMX.FTZ R99, R66, R99, !PT ;  /* 0x0000006342637209 */ /* 0x000fc40007810000 */
[----:B------:R-:W-:Y:S02]  /*39a0*/  ISETP.GT.AND P1, PT, R90, 0x58, PT ;  /* 0x000000585a00780c */ /* 0x000fe40003f24270 */
[----:B------:R-:W-:Y:S02]  /*39b0*/  FSEL R65, R65, -INF , P2 ;  /* 0xff80000041417808 */ /* 0x000fe40001000000 */
[----:B------:R-:W-:Y:S01]  /*39c0*/  FMNMX.FTZ R2, R64, R99, !PT ;  /* 0x0000006340027209 */ /* 0x000fe20007810000 */
[----:B------:R-:W-:Y:S01]  /*39d0*/  MUFU.EX2 R38, R38 ;  /* 0x0000002600267308 */ /* 0x000fe20000000800 */
[----:B------:R-:W-:Y:S02]  /*39e0*/  ISETP.GT.AND P2, PT, R90, 0x59, PT ;  /* 0x000000595a00780c */ /* 0x000fe40003f44270 */
[----:B------:R-:W-:Y:S02]  /*39f0*/  CS2R R98, SRZ ;  /* 0x0000000000627805 */ /* 0x000fe4000001ff00 */
[----:B------:R-:W-:-:S02]  /*3a00*/  FSEL R68, R68, -INF , P1 ;  /* 0xff80000044447808 */ /* 0x000fc40000800000 */
[----:B------:R-:W-:Y:S02]  /*3a10*/  FMNMX.FTZ R91, R65, R2, !PT ;  /* 0x00000002415b7209 */ /* 0x000fe40007810000 */
[----:B------:R-:W-:Y:S01]  /*3a20*/  FSEL R69, R69, -INF , P2 ;  /* 0xff80000045457808 */ /* 0x000fe20001000000 */
[----:B------:R-:W-:Y:S01]  /*3a30*/  MUFU.EX2 R13, R13 ;  /* 0x0000000d000d7308 */ /* 0x000fe20000000800 */
[----:B------:R-:W-:Y:S02]  /*3a40*/  ISETP.GT.AND P1, PT, R90, 0x60, PT ;  /* 0x000000605a00780c */ /* 0x000fe40003f24270 */
[----:B------:R-:W-:Y:S02]  /*3a50*/  FMNMX.FTZ R2, R68, R91, !PT ;  /* 0x0000005b44027209 */ /* 0x000fe40007810000 */
[----:B------:R-:W-:Y:S02]  /*3a60*/  ISETP.GT.AND P2, PT, R90, 0x61, PT ;  /* 0x000000615a00780c */ /* 0x000fe40003f44270 */
[----:B------:R-:W-:Y:S01]  /*3a70*/  FSEL R74, R40, -INF , P1 ;  /* 0xff800000284a7808 */ /* 0x000fe20000800000 */
[----:B------:R-:W-:-:S01]  /*3a80*/  FFMA.FTZ R40, R79, UR38, -R4 ;  /* 0x000000264f287c23 */ /* 0x000fc20008010804 */
[----:B------:R-:W-:Y:S01]  /*3a90*/  FMNMX.FTZ R87, R69, R2, !PT ;  /* 0x0000000245577209 */ /* 0x000fe20007810000 */
[----:B------:R-:W-:Y:S01]  /*3aa0*/  MUFU.EX2 R26, R26 ;  /* 0x0000001a001a7308 */ /* 0x000fe20000000800 */
[----:B------:R-:W-:-:S02]  /*3ab0*/  ISETP.GT.AND P1, PT, R90, 0x68, PT ;  /* 0x000000685a00780c */ /* 0x000fc40003f24270 */
[----:B------:R-:W-:Y:S01]  /*3ac0*/  FSEL R78, R41, -INF , P2 ;  /* 0xff800000294e7808 */ /* 0x000fe20001000000 */
[----:B------:R-:W-:-:S01]  /*3ad0*/  FFMA.FTZ R41, R83, UR38, -R4 ;  /* 0x0000002653297c23 */ /* 0x000fc20008010804 */
[----:B------:R-:W-:Y:S02]  /*3ae0*/  FMNMX.FTZ R87, R74, R87, !PT ;  /* 0x000000574a577209 */ /* 0x000fe40007810000 */
[----:B------:R-:W-:Y:S01]  /*3af0*/  ISETP.GT.AND P2, PT, R90, 0x69, PT ;  /* 0x000000695a00780c */ /* 0x000fe20003f44270 */
[----:B------:R-:W-:Y:S01]  /*3b00*/  MUFU.EX2 R40, R40 ;  /* 0x0000002800287308 */ /* 0x000fe20000000800 */
[----:B------:R-:W-:Y:S02]  /*3b10*/  FSEL R44, R44, -INF , P1 ;  /* 0xff8000002c2c7808 */ /* 0x000fe40000800000 */
[----:B------:R-:W-:Y:S02]  /*3b20*/  FMNMX.FTZ R87, R78, R87, !PT ;  /* 0x000000574e577209 */ /* 0x000fe40007810000 */
[----:B------:R-:W-:-:S02]  /*3b30*/  ISETP.GT.AND P1, PT, R90, 0x70, PT ;  /* 0x000000705a00780c */ /* 0x000fc40003f24270 */
[----:B------:R-:W-:Y:S01]  /*3b40*/  FSEL R82, R45, -INF , P2 ;  /* 0xff8000002d527808 */ /* 0x000fe20001000000 */
[----:B------:R-:W-:-:S01]  /*3b50*/  FFMA.FTZ R45, R75, UR38, -R4 ;  /* 0x000000264b2d7c23 */ /* 0x000fc20008010804 */
[----:B------:R-:W-:Y:S01]  /*3b60*/  FMNMX.FTZ R87, R44, R87, !PT ;  /* 0x000000572c577209 */ /* 0x000fe20007810000 */
[----:B------:R-:W-:Y:S01]  /*3b70*/  MUFU.EX2 R41, R41 ;  /* 0x0000002900297308 */ /* 0x000fe20000000800 */
[----:B------:R-:W-:Y:S02]  /*3b80*/  ISETP.GT.AND P2, PT, R90, 0x71, PT ;  /* 0x000000715a00780c */ /* 0x000fe40003f44270 */
[----:B------:R-:W-:Y:S02]  /*3b90*/  FSEL R48, R48, -INF , P1 ;  /* 0xff80000030307808 */ /* 0x000fe40000800000 */
[----:B------:R-:W-:Y:S02]  /*3ba0*/  FMNMX.FTZ R87, R82, R87, !PT ;  /* 0x0000005752577209 */ /* 0x000fe40007810000 */
[----:B------:R-:W-:Y:S01]  /*3bb0*/  ISETP.GT.AND P1, PT, R90, 0x78, PT ;  /* 0x000000785a00780c */ /* 0x000fe20003f24270 */
[----:B------:R-:W-:Y:S01]  /*3bc0*/  MUFU.EX2 R45, R45 ;  /* 0x0000002d002d7308 */ /* 0x000fe20000000800 */
[----:B------:R-:W-:-:S02]  /*3bd0*/  FSEL R49, R49, -INF , P2 ;  /* 0xff80000031317808 */ /* 0x000fc40001000000 */
[----:B------:R-:W-:Y:S02]  /*3be0*/  FMNMX.FTZ R2, R48, R87, !PT ;  /* 0x0000005730027209 */ /* 0x000fe40007810000 */
[----:B------:R-:W-:Y:S02]  /*3bf0*/  ISETP.GT.AND P2, PT, R90, 0x79, PT ;  /* 0x000000795a00780c */ /* 0x000fe40003f44270 */
[----:B------:R-:W-:Y:S01]  /*3c00*/  FSEL R52, R52, -INF , P1 ;  /* 0xff80000034347808 */ /* 0x000fe20000800000 */
[----:B------:R-:W-:Y:S01]  /*3c10*/  MUFU.EX2 R27, R27 ;  /* 0x0000001b001b7308 */ /* 0x000fe20000000800 */
[----:B------:R-:W-:Y:S02]  /*3c20*/  FMNMX.FTZ R75, R49, R2, !PT ;  /* 0x00000002314b7209 */ /* 0x000fe40007810000 */
[----:B------:R-:W-:Y:S02]  /*3c30*/  FSEL R53, R53, -INF , P2 ;  /* 0xff80000035357808 */ /* 0x000fe40001000000 */
[----:B------:R-:W-:-:S02]  /*3c40*/  ISETP.GT.AND P1, PT, R90, 0x80, PT ;  /* 0x000000805a00780c */ /* 0x000fc40003f24270 */
[----:B------:R-:W-:Y:S01]  /*3c50*/  FMNMX.FTZ R2, R52, R75, !PT ;  /* 0x0000004b34027209 */ /* 0x000fe20007810000 */
[----:B------:R-:W-:Y:S01]  /*3c60*/  MUFU.EX2 R5, R5 ;  /* 0x0000000500057308 */ /* 0x000fe20000000800 */
[----:B------:R-:W-:Y:S02]  /*3c70*/  ISETP.GT.AND P2, PT, R90, 0x81, PT ;  /* 0x000000815a00780c */ /* 0x000fe40003f44270 */
[----:B------:R-:W-:Y:S01]  /*3c80*/  FSEL R75, R24, -INF , P1 ;  /* 0xff800000184b7808 */ /* 0x000fe20000800000 */
[----:B------:R-:W-:-:S01]  /*3c90*/  FFMA.FTZ R24, R67, UR38, -R4 ;  /* 0x0000002643187c23 */ /* 0x000fc20008010804 */
[----:B------:R-:W-:Y:S02]  /*3ca0*/  FMNMX.FTZ R2, R53, R2, !PT ;  /* 0x0000000235027209 */ /* 0x000fe40007810000 */
[----:B------:R-:W-:Y:S01]  /*3cb0*/  ISETP.GT.AND P1, PT, R90, 0x88, PT ;  /* 0x000000885a00780c */ /* 0x000fe20003f24270 */
[----:B------:R-:W-:Y:S01]  /*3cc0*/  MUFU.EX2 R7, R7 ;  /* 0x0000000700077308 */ /* 0x000fe20000000800 */
[----:B------:R-:W-:Y:S01]  /*3cd0*/  FSEL R79, R25, -INF , P2 ;  /* 0xff800000194f7808 */ /* 0x000fe20001000000 */
[----:B------:R-:W-:Y:S01]  /*3ce0*/  FFMA.FTZ R25, R70, UR38, -R4 ;  /* 0x0000002646197c23 */ /* 0x000fe20008010804 */
[----:B------:R-:W-:-:S02]  /*3cf0*/  FMNMX.FTZ R2, R75, R2, !PT ;  /* 0x000000024b027209 */ /* 0x000fc40007810000 */
[----:B------:R-:W-:Y:S02]  /*3d00*/  ISETP.GT.AND P2, PT, R90, 0x89, PT ;  /* 0x000000895a00780c */ /* 0x000fe40003f44270 */
[----:B------:R-:W-:Y:S01]  /*3d10*/  FSEL R67, R28, -INF , P1 ;  /* 0xff8000001c437808 */ /* 0x000fe20000800000 */
[--C-:B------:R-:W-:Y:S01]  /*3d20*/  FFMA.FTZ R28, R42, UR38, -R4.reuse ;  /* 0x000000262a1c7c23 */ /* 0x100fe20008010804 */
[----:B------:R-:W-:Y:S01]  /*3d30*/  FMNMX.FTZ R2, R79, R2, !PT ;  /* 0x000000024f027209 */ /* 0x000fe20007810000 */
[----:B------:R-:W-:Y:S01]  /*3d40*/  FFMA.FTZ R42, R47, UR38, -R4 ;  /* 0x000000262f2a7c23 */ /* 0x000fe20008010804 */
[----:B------:R-:W-:Y:S01]  /*3d50*/  ISETP.GT.AND P1, PT, R90, 0x90, PT ;  /* 0x000000905a00780c */ /* 0x000fe20003f24270 */
[----:B------:R-:W-:Y:S01]  /*3d60*/  MUFU.EX2 R24, R24 ;  /* 0x0000001800187308 */ /* 0x000fe20000000800 */
[----:B------:R-:W-:Y:S02]  /*3d70*/  FSEL R83, R29, -INF , P2 ;  /* 0xff8000001d537808 */ /* 0x000fe40001000000 */
[----:B------:R-:W-:-:S02]  /*3d80*/  FMNMX.FTZ R2, R67, R2, !PT ;  /* 0x0000000243027209 */ /* 0x000fc40007810000 */
[----:B------:R-:W-:Y:S02]  /*3d90*/  ISETP.GT.AND P2, PT, R90, 0x91, PT ;  /* 0x000000915a00780c */ /* 0x000fe40003f44270 */
[----:B------:R-:W-:Y:S01]  /*3da0*/  FSEL R70, R32, -INF , P1 ;  /* 0xff80000020467808 */ /* 0x000fe20000800000 */
[----:B------:R-:W-:-:S01]  /*3db0*/  FFMA.FTZ R32, R71, UR38, -R4 ;  /* 0x0000002647207c23 */ /* 0x000fc20008010804 */
[----:B------:R-:W-:Y:S01]  /*3dc0*/  FMNMX.FTZ R29, R83, R2, !PT ;  /* 0x00000002531d7209 */ /* 0x000fe20007810000 */
[----:B------:R-:W-:Y:S01]  /*3dd0*/  MUFU.EX2 R25, R25 ;  /* 0x0000001900197308 */ /* 0x000fe20000000800 */
[----:B------:R-:W-:Y:S02]  /*3de0*/  ISETP.GT.AND P1, PT, R90, 0x98, PT ;  /* 0x000000985a00780c */ /* 0x000fe40003f24270 */
[----:B------:R-:W-:Y:S01]  /*3df0*/  FSEL R86, R33, -INF , P2 ;  /* 0xff80000021567808 */ /* 0x000fe20001000000 */
[----:B------:R-:W-:-:S01]  /*3e00*/  FFMA.FTZ R33, R46, UR38, -R4 ;  /* 0x000000262e217c23 */ /* 0x000fc20008010804 */
[----:B------:R-:W-:Y:S01]  /*3e10*/  FMNMX.FTZ R29, R70, R29, !PT ;  /* 0x0000001d461d7209 */ /* 0x000fe20007810000 */
[----:B------:R-:W-:-:S01]  /*3e20*/  FFMA.FTZ R46, R55, UR38, -R4 ;  /* 0x00000026372e7c23 */ /* 0x000fc20008010804 */
[----:B------:R-:W-:Y:S01]  /*3e30*/  ISETP.GT.AND P2, PT, R90, 0x99, PT ;  /* 0x000000995a00780c */ /* 0x000fe20003f44270 */
[----:B------:R-:W-:Y:S01]  /*3e40*/  MUFU.EX2 R32, R32 ;  /* 0x0000002000207308 */ /* 0x000fe20000000800 */
[----:B------:R-:W-:Y:S01]  /*3e50*/  FSEL R71, R36, -INF , P1 ;  /* 0xff80000024477808 */ /* 0x000fe20000800000 */
[--C-:B------:R-:W-:Y:S01]  /*3e60*/  FFMA.FTZ R36, R50, UR38, -R4.reuse ;  /* 0x0000002632247c23 */ /* 0x100fe20008010804 */
[----:B------:R-:W-:Y:S01]  /*3e70*/  FMNMX.FTZ R2, R86, R29, !PT ;  /* 0x0000001d56027209 */ /* 0x000fe20007810000 */
[--C-:B------:R-:W-:Y:S01]  /*3e80*/  FFMA.FTZ R29, R43, UR38, -R4.reuse ;  /* 0x000000262b1d7c23 */ /* 0x100fe20008010804 */
[----:B------:R-:W-:Y:S01]  /*3e90*/  FSEL R87, R37, -INF , P2 ;  /* 0xff80000025577808 */ /* 0x000fe20001000000 */
[----:B------:R-:W-:Y:S01]  /*3ea0*/  FFMA.FTZ R50, R31, UR38, -R4 ;  /* 0x000000261f327c23 */ /* 0x000fe20008010804 */
[----:B------:R-:W-:Y:S01]  /*3eb0*/  FMNMX.FTZ R2, R71, R2, !PT ;  /* 0x0000000247027209 */ /* 0x000fe20007810000 */
[----:B------:R-:W-:-:S02]  /*3ec0*/  IMAD.U32 R31, RZ, RZ, UR38 ;  /* 0x00000026ff1f7e24 */ /* 0x000fc4000f8e00ff */
[----:B------:R-:W-:-:S01]  /*3ed0*/  FFMA.FTZ R37, R51, UR38, -R4 ;  /* 0x0000002633257c23 */ /* 0x000fc20008010804 */
[----:B0-----:R-:W-:Y:S01]  /*3ee0*/  F2FP.SATFINITE.E4M3.F32.PACK_AB_MERGE_C R217, R15, R8, RZ ;  /* 0x000000080fd9723e */ /* 0x001fe200048070ff */
[----:B------:R-:W-:Y:S01]  /*3ef0*/  MUFU.EX2 R28, R28 ;  /* 0x0000001c001c7308 */ /* 0x000fe20000000800 */
[----:B------:R-:W-:Y:S02]  /*3f00*/  FMNMX.FTZ R2, R87, R2, !PT ;  /* 0x0000000257027209 */ /* 0x000fe40007810000 */
[----:B--2---:R-:W-:Y:S02]  /*3f10*/  F2FP.SATFINITE.E4M3.F32.PACK_AB_MERGE_C R219, R59, R12, RZ ;  /* 0x0000000c3bdb723e */ /* 0x004fe400048070ff */
[----:B------:R-:W-:Y:S01]  /*3f20*/  F2FP.SATFINITE.E4M3.F32.PACK_AB_MERGE_C R217, R11, R6, R217 ;  /* 0x000000060bd9723e */ /* 0x000fe200048070d9 */
[----:B------:R-:W0:Y:S01]  /*3f30*/  SHFL.BFLY PT, R43, R2, 0x2, 0x1f ;  /* 0x0c401f00022b7f89 */ /* 0x000e2200000e0000 */
[----:B------:R-:W-:Y:S01]  /*3f40*/  F2FP.SATFINITE.E4M3.F32.PACK_AB_MERGE_C R219, R21, R10, R219 ;  /* 0x0000000a15db723e */ /* 0x000fe200048070db */
[----:B------:R-:W-:Y:S01]  /*3f50*/  MUFU.EX2 R29, R29 ;  /* 0x0000001d001d7308 */ /* 0x000fe20000000800 */
[----:B---3--:R-:W-:-:S04]  /*3f60*/  F2FP.SATFINITE.E4M3.F32.PACK_AB_MERGE_C R213, R73, R20, RZ ;  /* 0x0000001449d5723e */ /* 0x008fc800048070ff */
[----:B------:R-:W-:-:S03]  /*3f70*/  F2FP.SATFINITE.E4M3.F32.PACK_AB_MERGE_C R213, R63, R14, R213 ;  /* 0x0000000e3fd5723e */ /* 0x000fc600048070d5 */
[----:B------:R-:W-:Y:S08]  /*3f80*/  MUFU.EX2 R33, R33 ;  /* 0x0000002100217308 */ /* 0x000ff00000000800 */
[----:B------:R-:W-:Y:S01]  /*3f90*/  MUFU.EX2 R42, R42 ;  /* 0x0000002a002a7308 */ /* 0x000fe20000000800 */
[----:B0-----:R-:W-:-:S07]  /*3fa0*/  FMNMX.FTZ R47, R2, R43, !PT ;  /* 0x0000002b022f7209 */ /* 0x001fce0007810000 */
[----:B------:R0:W-:Y:S01]  /*3fb0*/  MUFU.EX2 R43, R54 ;  /* 0x00000036002b7308 */ /* 0x0001e20000000800 */
[----:B------:R-:W1:Y:S07]  /*3fc0*/  SHFL.BFLY PT, R2, R47, 0x1, 0x1f ;  /* 0x0c201f002f027f89 */ /* 0x000e6e00000e0000 */
[----:B------:R-:W-:Y:S01]  /*3fd0*/  MUFU.EX2 R36, R36 ;  /* 0x0000002400247308 */ /* 0x000fe20000000800 */
[----:B0-----:R-:W-:-:S07]  /*3fe0*/  FFMA.FTZ R54, R35, UR38, -R4 ;  /* 0x0000002623367c23 */ /* 0x001fce0008010804 */
[----:B------:R-:W-:Y:S08]  /*3ff0*/  MUFU.EX2 R37, R37 ;  /* 0x0000002500257308 */ /* 0x000ff00000000800 */
[----:B------:R-:W-:Y:S01]  /*4000*/  MUFU.EX2 R46, R46 ;  /* 0x0000002e002e7308 */ /* 0x000fe20000000800 */
[----:B-1----:R-:W-:-:S04]  /*4010*/  FMNMX.FTZ R2, R47, R2, !PT ;  /* 0x000000022f027209 */ /* 0x002fc80007810000 */
        /* <DEDUP_REMOVED lines=15> */
[----:B------:R-:W-:Y:S01]  /*4110*/  FADD.FTZ R97, R6, R11 ;  /* 0x0000000b06617221 */ /* 0x000fe20000010000 */
        /* <DEDUP_REMOVED lines=38> */
[----:B------:R-:W-:-:S01]  /*4380*/  FFMA.FTZ R55, R87, UR38, -R55 ;  /* 0x0000002657377c23 */ /* 0x000fc20008010837 */
[----:B-1----:R-:W-:-:S04]  /*4390*/  F2FP.SATFINITE.E4M3.F32.PACK_AB_MERGE_C R216, R93, R92, RZ ;  /* 0x0000005c5dd8723e */ /* 0x002fc800048070ff */
[----:B------:R-:W-:Y:S02]  /*43a0*/  F2FP.SATFINITE.E4M3.F32.PACK_AB_MERGE_C R216, R88, R31, R216 ;  /* 0x0000001f58d8723e */ /* 0x000fe400048070d8 */
[----:B------:R-:W1:Y:S08]  /*43b0*/  MUFU.EX2 R100, R100 ;  /* 0x0000006400647308 */ /* 0x000e700000000800 */
[----:B------:R3:W-:Y:S08]  /*43c0*/  MUFU.EX2 R91, R62 ;  /* 0x0000003e005b7308 */ /* 0x0007f00000000800 */
[----:B------:R-:W4:Y:S01]  /*43d0*/  MUFU.EX2 R101, R101 ;  /* 0x0000006500657308 */ /* 0x000f220000000800 */
[----:B---3--:R-:W-:-:S01]  /*43e0*/  FADD.FTZ R62, R92, R95 ;  /* 0x0000005f5c3e7221 */ /* 0x008fc20000010000 */
[----:B------:R-:W-:-:S03]  /*43f0*/  FADD.FTZ R95, R15, R64 ;  /* 0x000000400f5f7221 */ /* 0x000fc60000010000 */
[----:B------:R-:W-:Y:S01]  /*4400*/  FADD.FTZ R62, R93, R62 ;  /* 0x0000003e5d3e7221 */ /* 0x000fe20000010000 */
[----:B------:R-:W-:-:S01]  /*4410*/  FADD.FTZ R64, R10, R95 ;  /* 0x0000005f0a407221 */ /* 0x000fc20000010000 */
[----:B------:R-:W-:Y:S01]  /*4420*/  CS2R R92, SRZ ;  /* 0x00000000005c7805 */ /* 0x000fe2000001ff00 */
[----:B------:R-:W3:Y:S01]  /*4430*/  MUFU.EX2 R72, R72 ;  /* 0x0000004800487308 */ /* 0x000ee20000000800 */
[----:B0-----:R-:W-:-:S01]  /*4440*/  FADD.FTZ R3, R35, R62 ;  /* 0x0000003e23037221 */ /* 0x001fc20000010000 */
[----:B------:R-:W-:-:S03]  /*4450*/  FADD.FTZ R95, R21, R64 ;  /* 0x00000040155f7221 */ /* 0x000fc60000010000 */
[----:B--2---:R-:W-:Y:S01]  /*4460*/  FADD.FTZ R3, R90, R3 ;  /* 0x000000035a037221 */ /* 0x004fe20000010000 */
[----:B------:R-:W-:-:S02]  /*4470*/  FADD.FTZ R62, R12, R95 ;  /* 0x0000005f0c3e7221 */ /* 0x000fc40000010000 */
[----:B------:R-:W0:Y:S01]  /*4480*/  MUFU.EX2 R89, R58 ;  /* 0x0000003a00597308 */ /* 0x000e220000000800 */
[----:B-1----:R-:W-:-:S01]  /*4490*/  FADD.FTZ R4, R100, R3 ;  /* 0x0000000364047221 */ /* 0x002fc20000010000 */
[----:B------:R-:W-:Y:S01]  /*44a0*/  FADD.FTZ R97, R59, R62 ;  /* 0x0000003e3b617221 */ /* 0x000fe20000010000 */
[C---:B----4-:R-:W-:Y:S02]  /*44b0*/  F2FP.SATFINITE.E4M3.F32.PACK_AB_MERGE_C R218, R101.reuse, R100, RZ ;  /* 0x0000006465da723e */ /* 0x050fe400048070ff */
[----:B------:R-:W-:Y:S01]  /*44c0*/  FADD.FTZ R95, R101, R4 ;  /* 0x00000004655f7221 */ /* 0x000fe20000010000 */
[----:B------:R-:W-:-:S01]  /*44d0*/  FADD.FTZ R62, R14, R97 ;  /* 0x000000610e3e7221 */ /* 0x000fc20000010000 */
[----:B------:R-:W-:Y:S01]  /*44e0*/  F2FP.SATFINITE.E4M3.F32.PACK_AB_MERGE_C R218, R90, R35, R218 ;  /* 0x000000235ada723e */ /* 0x000fe200048070da */
[----:B------:R-:W1:Y:S01]  /*44f0*/  MUFU.EX2 R76, R76 ;  /* 0x0000004c004c7308 */ /* 0x000e620000000800 */
[----:B---3--:R-:W-:-:S01]  /*4500*/  FADD.FTZ R4, R72, R95 ;  /* 0x0000005f48047221 */ /* 0x008fc20000010000 */
[----:B------:R-:W-:Y:S01]  /*4510*/  FADD.FTZ R97, R63, R62 ;  /* 0x0000003e3f617221 */ /* 0x000fe20000010000 */
[----:B------:R-:W-:-:S03]  /*4520*/  CS2R R100, SRZ ;  /* 0x0000000000647805 */ /* 0x000fc6000001ff00 */
[----:B------:R-:W-:Y:S02]  /*4530*/  FADD.FTZ R62, R20, R97 ;  /* 0x00000061143e7221 */ /* 0x000fe40000010000 */
[----:B------:R-:W2:Y:S01]  /*4540*/  MUFU.EX2 R77, R77 ;  /* 0x0000004d004d7308 */ /* 0x000ea20000000800 */
[----:B0-----:R-:W-:-:S07]  /*4550*/  FADD.FTZ R95, R89, R4 ;  /* 0x00000004595f7221 */ /* 0x001fce0000010000 */
[----:B------:R-:W0:Y:S01]  /*4560*/  MUFU.EX2 R47, R47 ;  /* 0x0000002f002f7308 */ /* 0x000e220000000800 */
[----:B-1----:R-:W-:-:S01]  /*4570*/  FADD.FTZ R4, R76, R95 ;  /* 0x0000005f4c047221 */ /* 0x002fc20000010000 */
[----:B------:R-:W-:-:S04]  /*4580*/  FADD.FTZ R95, R73, R62 ;  /* 0x0000003e495f7221 */ /* 0x000fc80000010000 */
[----:B------:R-:W-:Y:S02]  /*4590*/  FADD.FTZ R62, R30, R95 ;  /* 0x0000005f1e3e7221 */ /* 0x000fe40000010000 */
[----:B------:R-:W1:Y:S01]  /*45a0*/  MUFU.EX2 R80, R81 ;  /* 0x0000005100507308 */ /* 0x000e620000000800 */
[----:B--2---:R-:W-:-:S01]  /*45b0*/  FADD.FTZ R4, R77, R4 ;  /* 0x000000044d047221 */ /* 0x004fc20000010000 */
[----:B------:R-:W-:Y:S01]  /*45c0*/  FADD.FTZ R97, R57, R62 ;  /* 0x0000003e39617221 */ /* 0x000fe20000010000 */
[----:B------:R-:W-:Y:S02]  /*45d0*/  F2FP.SATFINITE.E4M3.F32.PACK_AB_MERGE_C R212, R77, R76, RZ ;  /* 0x0000004c4dd4723e */ /* 0x000fe400048070ff */
[----:B------:R-:W-:Y:S01]  /*45e0*/  CS2R R76, SRZ ;  /* 0x00000000004c7805 */ /* 0x000fe2000001ff00 */
[----:B------:R-:W-:-:S01]  /*45f0*/  FADD.FTZ R62, R34, R97 ;  /* 0x00000061223e7221 */ /* 0x000fc20000010000 */
[----:B------:R-:W-:Y:S01]  /*4600*/  F2FP.SATFINITE.E4M3.F32.PACK_AB_MERGE_C R34, R61, R34, RZ ;  /* 0x000000223d22723e */ /* 0x000fe200048070ff */
[----:B------:R-:W2:Y:S01]  /*4610*/  MUFU.EX2 R84, R84 ;  /* 0x0000005400547308 */ /* 0x000ea20000000800 */
[----:B0-----:R-:W-:-:S01]  /*4620*/  FADD.FTZ R95, R47, R4 ;  /* 0x000000042f5f7221 */ /* 0x001fc20000010000 */
[----:B------:R-:W-:Y:S01]  /*4630*/  FADD.FTZ R87, R61, R62 ;  /* 0x0000003e3d577221 */ /* 0x000fe20000010000 */
[----:B------:R-:W-:-:S02]  /*4640*/  F2FP.SATFINITE.E4M3.F32.PACK_AB_MERGE_C R212, R89, R72, R212 ;  /* 0x0000004859d4723e */ /* 0x000fc400048070d4 */
[----:B------:R-:W-:Y:S02]  /*4650*/  CS2R R96, SRZ ;  /* 0x0000000000607805 */ /* 0x000fe4000001ff00 */
[----:B------:R-:W-:Y:S01]  /*4660*/  F2FP.SATFINITE.E4M3.F32.PACK_AB_MERGE_C R215, R57, R30, R34 ;  /* 0x0000001e39d7723e */ /* 0x000fe20004807022 */
[----:B------:R-:W-:Y:S01]  /*4670*/  FADD.FTZ R8, R38, R87 ;  /* 0x0000005726087221 */ /* 0x000fe20000010000 */
[----:B------:R-:W-:Y:S01]  /*4680*/  CS2R R88, SRZ ;  /* 0x0000000000587805 */ /* 0x000fe2000001ff00 */
[----:B------:R-:W0:Y:S01]  /*4690*/  MUFU.EX2 R85, R85 ;  /* 0x0000005500557308 */ /* 0x000e220000000800 */
[----:B-1----:R-:W-:-:S01]  /*46a0*/  FADD.FTZ R95, R80, R95 ;  /* 0x0000005f505f7221 */ /* 0x002fc20000010000 */
[----:B------:R-:W-:Y:S01]  /*46b0*/  FADD.FTZ R59, R41, R8 ;  /* 0x00000008293b7221 */ /* 0x000fe20000010000 */
[----:B------:R-:W-:Y:S02]  /*46c0*/  CS2R R72, SRZ ;  /* 0x0000000000487805 */ /* 0x000fe4000001ff00 */
[----:B------:R-:W-:-:S02]  /*46d0*/  CS2R R62, SRZ ;  /* 0x00000000003e7805 */ /* 0x000fc4000001ff00 */
[----:B------:R-:W-:Y:S01]  /*46e0*/  CS2R R34, SRZ ;  /* 0x0000000000227805 */ /* 0x000fe2000001ff00 */
[----:B------:R-:W-:Y:S01]  /*46f0*/  FADD.FTZ R8, R40, R59 ;  /* 0x0000003b28087221 */ /* 0x000fe20000010000 */
[----:B------:R-:W-:Y:S01]  /*4700*/  F2FP.SATFINITE.E4M3.F32.PACK_AB_MERGE_C R40, R45, R40, RZ ;  /* 0x000000282d28723e */ /* 0x000fe200048070ff */
[----:B------:R-:W1:Y:S01]  /*4710*/  MUFU.EX2 R56, R56 ;  /* 0x0000003800387308 */ /* 0x000e620000000800 */
[----:B--2---:R-:W-:-:S01]  /*4720*/  FADD.FTZ R4, R84, R95 ;  /* 0x0000005f54047221 */ /* 0x004fc20000010000 */
[----:B------:R-:W-:Y:S01]  /*4730*/  FADD.FTZ R12, R45, R8 ;  /* 0x000000082d0c7221 */ /* 0x000fe20000010000 */
[----:B------:R-:W-:Y:S02]  /*4740*/  F2FP.SATFINITE.E4M3.F32.PACK_AB_MERGE_C R209, R41, R38, R40 ;  /* 0x0000002629d1723e */ /* 0x000fe40004807028 */
[----:B------:R-:W-:Y:S02]  /*4750*/  CS2R R94, SRZ ;  /* 0x00000000005e7805 */ /* 0x000fe4000001ff00 */
[----:B------:R-:W-:Y:S01]  /*4760*/  CS2R R40, SRZ ;  /* 0x0000000000287805 */ /* 0x000fe2000001ff00 */
[----:B------:R-:W-:Y:S01]  /*4770*/  FADD.FTZ R59, R13, R12 ;  /* 0x0000000c0d3b7221 */ /* 0x000fe20000010000 */
[----:B------:R-:W-:Y:S01]  /*4780*/  CS2R R30, SRZ ;  /* 0x00000000001e7805 */ /* 0x000fe2000001ff00 */
[----:B------:R-:W2:Y:S01]  /*4790*/  MUFU.EX2 R60, R60 ;  /* 0x0000003c003c7308 */ /* 0x000ea20000000800 */
[----:B0-----:R-:W-:-:S01]  /*47a0*/  FADD.FTZ R15, R85, R4 ;  /* 0x00000004550f7221 */ /* 0x001fc20000010000 */
[----:B------:R-:W-:-:S04]  /*47b0*/  F2FP.SATFINITE.E4M3.F32.PACK_AB_MERGE_C R84, R85, R84, RZ ;  /* 0x000000545554723e */ /* 0x000fc800048070ff */
[----:B------:R-:W-:Y:S02]  /*47c0*/  F2FP.SATFINITE.E4M3.F32.PACK_AB_MERGE_C R214, R80, R47, R84 ;  /* 0x0000002f50d6723e */ /* 0x000fe40004807054 */
[----:B------:R-:W-:Y:S01]  /*47d0*/  CS2R R84, SRZ ;  /* 0x0000000000547805 */ /* 0x000fe2000001ff00 */
[----:B------:R-:W0:Y:S01]  /*47e0*/  MUFU.EX2 R81, R66 ;  /* 0x0000004200517308 */ /* 0x000e220000000800 */
[----:B-1----:R-:W-:-:S04]  /*47f0*/  FADD.FTZ R4, R56, R15 ;  /* 0x0000000f38047221 */ /* 0x002fc80000010000 */
[----:B------:R-:W-:-:S03]  /*4800*/  FADD.FTZ R15, R91, R4 ;  /* 0x000000045b0f7221 */ /* 0x000fc60000010000 */
[----:B------:R-:W1:Y:S01]  /*4810*/  MUFU.EX2 R51, R51 ;  /* 0x0000003300337308 */ /* 0x000e620000000800 */
[----:B--2---:R-:W-:-:S07]  /*4820*/  FADD.FTZ R4, R60, R15 ;  /* 0x0000000f3c047221 */ /* 0x004fce0000010000 */
[----:B------:R-:W2:Y:S01]  /*4830*/  MUFU.EX2 R58, R65 ;  /* 0x00000041003a7308 */ /* 0x000ea20000000800 */
[----:B0-----:R-:W-:-:S01]  /*4840*/  FADD.FTZ R8, R81, R4 ;  /* 0x0000000451087221 */ /* 0x001fc20000010000 */
[----:B------:R-:W-:Y:S02]  /*4850*/  F2FP.SATFINITE.E4M3.F32.PACK_AB_MERGE_C R60, R81, R60, RZ ;  /* 0x0000003c513c723e */ /* 0x000fe400048070ff */
[----:B------:R-:W-:Y:S02]  /*4860*/  CS2R R80, SRZ ;  /* 0x0000000000507805 */ /* 0x000fe4000001ff00 */
[----:B------:R-:W-:Y:S02]  /*4870*/  F2FP.SATFINITE.E4M3.F32.PACK_AB_MERGE_C R208, R91, R56, R60 ;  /* 0x000000385bd0723e */ /* 0x000fe4000480703c */
[----:B------:R-:W-:Y:S01]  /*4880*/  CS2R R90, SRZ ;  /* 0x00000000005a7805 */ /* 0x000fe2000001ff00 */
[----:B------:R-:W0:Y:S01]  /*4890*/  MUFU.EX2 R68, R68 ;  /* 0x0000004400447308 */ /* 0x000e220000000800 */
[----:B-1----:R-:W-:-:S01]  /*48a0*/  FADD.FTZ R15, R51, R8 ;  /* 0x00000008330f7221 */ /* 0x002fc20000010000 */
[----:B------:R-:W-:Y:S01]  /*48b0*/  FADD.FTZ R8, R24, R59 ;  /* 0x0000003b18087221 */ /* 0x000fe20000010000 */
[----:B------:R-:W-:-:S02]  /*48c0*/  CS2R R60, SRZ ;  /* 0x00000000003c7805 */ /* 0x000fc4000001ff00 */
[----:B------:R-:W-:Y:S01]  /*48d0*/  CS2R R56, SRZ ;  /* 0x0000000000387805 */ /* 0x000fe2000001ff00 */
[----:B------:R-:W-:-:S01]  /*48e0*/  FADD.FTZ R11, R25, R8 ;  /* 0x00000008190b7221 */ /* 0x000fc20000010000 */
[----:B------:R-:W-:Y:S01]  /*48f0*/  F2FP.SATFINITE.E4M3.F32.PACK_AB_MERGE_C R25, R32, R25, RZ ;  /* 0x000000192019723e */ /* 0x000fe200048070ff */
[----:B------:R-:W1:Y:S01]  /*4900*/  MUFU.EX2 R69, R69 ;  /* 0x0000004500457308 */ /* 0x000e620000000800 */
[----:B--2---:R-:W-:-:S01]  /*4910*/  FADD.FTZ R15, R58, R15 ;  /* 0x0000000f3a0f7221 */ /* 0x004fc20000010000 */
[----:B------:R-:W-:Y:S01]  /*4920*/  FADD.FTZ R11, R32, R11 ;  /* 0x0000000b200b7221 */ /* 0x000fe20000010000 */
[----:B------:R-:W-:Y:S02]  /*4930*/  F2FP.SATFINITE.E4M3.F32.PACK_AB_MERGE_C R211, R24, R13, R25 ;  /* 0x0000000d18d3723e */ /* 0x000fe40004807019 */
[----:B------:R-:W-:Y:S01]  /*4940*/  CS2R R24, SRZ ;  /* 0x0000000000187805 */ /* 0x000fe2000001ff00 */
[----:B------:R-:W-:-:S02]  /*4950*/  FADD.FTZ R10, R28, R11 ;  /* 0x0000000b1c0a7221 */ /* 0x000fc40000010000 */
[----:B------:R-:W2:Y:S01]  /*4960*/  MUFU.EX2 R74, R74 ;  /* 0x0000004a004a7308 */ /* 0x000ea20000000800 */
[----:B0-----:R-:W-:-:S01]  /*4970*/  FADD.FTZ R6, R68, R15 ;  /* 0x0000000f44067221 */ /* 0x001fc20000010000 */
[----:B------:R-:W-:-:S04]  /*4980*/  FADD.FTZ R10, R29, R10 ;  /* 0x0000000a1d0a7221 */ /* 0x000fc80000010000 */
[----:B------:R-:W-:Y:S01]  /*4990*/  FADD.FTZ R15, R33, R10 ;  /* 0x0000000a210f7221 */ /* 0x000fe20000010000 */
[C---:B------:R-:W-:Y:S01]  /*49a0*/  F2FP.SATFINITE.E4M3.F32.PACK_AB_MERGE_C R33, R42.reuse, R33, RZ ;  /* 0x000000212a21723e */ /* 0x040fe200048070ff */
[----:B------:R-:W0:Y:S01]  /*49b0*/  MUFU.EX2 R65, R78 ;  /* 0x0000004e00417308 */ /* 0x000e220000000800 */
[C---:B-1----:R-:W-:Y:S01]  /*49c0*/  F2FP.SATFINITE.E4M3.F32.PACK_AB_MERGE_C R68, R69.reuse, R68, RZ ;  /* 0x000000444544723e */ /* 0x042fe200048070ff */
[----:B------:R-:W-:Y:S01]  /*49d0*/  FADD.FTZ R69, R69, R6 ;  /* 0x0000000645457221 */ /* 0x000fe20000010000 */
[----:B------:R-:W-:-:S01]  /*49e0*/  FADD.FTZ R15, R42, R15 ;  /* 0x0000000f2a0f7221 */ /* 0x000fc20000010000 */
[----:B------:R-:W-:Y:S02]  /*49f0*/  F2FP.SATFINITE.E4M3.F32.PACK_AB_MERGE_C R205, R29, R28, R33 ;  /* 0x0000001c1dcd723e */ /* 0x000fe40004807021 */
[----:B------:R-:W-:Y:S02]  /*4a00*/  CS2R R32, SRZ ;  /* 0x0000000000207805 */ /* 0x000fe4000001ff00 */
[----:B------:R-:W-:Y:S01]  /*4a10*/  F2FP.SATFINITE.E4M3.F32.PACK_AB_MERGE_C R210, R58, R51, R68 ;  /* 0x000000333ad2723e */ /* 0x000fe20004807044 */
[----:B------:R-:W-:-:S01]  /*4a20*/  FADD.FTZ R10, R36, R15 ;  /* 0x0000000f240a7221 */ /* 0x000fc20000010000 */
[----:B------:R-:W1:Y:S01]  /*4a30*/  MUFU.EX2 R44, R44 ;  /* 0x0000002c002c7308 */ /* 0x000e620000000800 */
[----:B--2---:R-:W-:-:S01]  /*4a40*/  FADD.FTZ R8, R74, R69 ;  /* 0x000000454a087221 */ /* 0x004fc20000010000 */
[----:B------:R-:W-:Y:S01]  /*4a50*/  CS2R R68, SRZ ;  /* 0x0000000000447805 */ /* 0x000fe2000001ff00 */
[----:B------:R-:W-:-:S01]  /*4a60*/  FADD.FTZ R10, R37, R10 ;  /* 0x0000000a250a7221 */ /* 0x000fc20000010000 */
[----:B------:R-:W-:-:S02]  /*4a70*/  CS2R R58, SRZ ;  /* 0x00000000003a7805 */ /* 0x000fc4000001ff00 */
[----:B------:R-:W-:Y:S01]  /*4a80*/  CS2R R28, SRZ ;  /* 0x00000000001c7805 */ /* 0x000fe2000001ff00 */
[----:B------:R-:W-:Y:S01]  /*4a90*/  FADD.FTZ R15, R43, R10 ;  /* 0x0000000a2b0f7221 */ /* 0x000fe20000010000 */
[----:B------:R-:W2:Y:S01]  /*4aa0*/  MUFU.EX2 R3, R82 ;  /* 0x0000005200037308 */ /* 0x000ea20000000800 */
[----:B0-----:R-:W-:-:S01]  /*4ab0*/  FADD.FTZ R11, R65, R8 ;  /* 0x00000008410b7221 */ /* 0x001fc20000010000 */
[C---:B------:R-:W-:Y:S01]  /*4ac0*/  F2FP.SATFINITE.E4M3.F32.PACK_AB_MERGE_C R43, R46.reuse, R43, RZ ;  /* 0x0000002b2e2b723e */ /* 0x040fe200048070ff */
[----:B------:R-:W-:-:S01]  /*4ad0*/  FADD.FTZ R15, R46, R15 ;  /* 0x0000000f2e0f7221 */ /* 0x000fc20000010000 */
[----:B------:R-:W-:Y:S02]  /*4ae0*/  CS2R R46, SRZ ;  /* 0x00000000002e7805 */ /* 0x000fe4000001ff00 */
[----:B------:R-:W-:Y:S01]  /*4af0*/  F2FP.SATFINITE.E4M3.F32.PACK_AB_MERGE_C R207, R37, R36, R43 ;  /* 0x0000002425cf723e */ /* 0x000fe2000480702b */
[----:B------:R-:W-:Y:S01]  /*4b00*/  FADD.FTZ R12, R26, R15 ;  /* 0x0000000f1a0c7221 */ /* 0x000fe20000010000 */
[----:B------:R-:W0:Y:S01]  /*4b10*/  MUFU.EX2 R48, R48 ;  /* 0x0000003000307308 */ /* 0x000e220000000800 */
[----:B-1----:R-:W-:-:S01]  /*4b20*/  FADD.FTZ R8, R44, R11 ;  /* 0x0000000b2c087221 */ /* 0x002fc20000010000 */
[----:B------:R-:W-:Y:S01]  /*4b30*/  CS2R R42, SRZ ;  /* 0x00000000002a7805 */ /* 0x000fe2000001ff00 */
[----:B------:R-:W-:-:S01]  /*4b40*/  FADD.FTZ R14, R27, R12 ;  /* 0x0000000c1b0e7221 */ /* 0x000fc20000010000 */
[----:B------:R-:W-:-:S03]  /*4b50*/  CS2R R36, SRZ ;  /* 0x0000000000247805 */ /* 0x000fc6000001ff00 */
[----:B------:R-:W-:Y:S01]  /*4b60*/  FADD.FTZ R13, R5, R14 ;  /* 0x0000000e050d7221 */ /* 0x000fe20000010000 */
[----:B------:R-:W1:Y:S01]  /*4b70*/  MUFU.EX2 R49, R49 ;  /* 0x0000003100317308 */ /* 0x000e620000000800 */
[----:B--2---:R-:W-:-:S01]  /*4b80*/  FADD.FTZ R11, R3, R8 ;  /* 0x00000008030b7221 */ /* 0x004fc20000010000 */
[----:B------:R-:W-:-:S04]  /*4b90*/  F2FP.SATFINITE.E4M3.F32.PACK_AB_MERGE_C R44, R3, R44, RZ ;  /* 0x0000002c032c723e */ /* 0x000fc800048070ff */
[----:B------:R-:W-:Y:S02]  /*4ba0*/  F2FP.SATFINITE.E4M3.F32.PACK_AB_MERGE_C R204, R65, R74, R44 ;  /* 0x0000004a41cc723e */ /* 0x000fe4000480702c */
[----:B------:R-:W-:Y:S01]  /*4bb0*/  CS2R R64, SRZ ;  /* 0x0000000000407805 */ /* 0x000fe2000001ff00 */
[----:B------:R-:W2:Y:S01]  /*4bc0*/  MUFU.EX2 R52, R52 ;  /* 0x0000003400347308 */ /* 0x000ea20000000800 */
[----:B0-----:R-:W-:-:S01]  /*4bd0*/  FADD.FTZ R8, R48, R11 ;  /* 0x0000000b30087221 */ /* 0x001fc20000010000 */
[----:B------:R-:W-:-:S06]  /*4be0*/  CS2R R44, SRZ ;  /* 0x00000000002c7805 */ /* 0x000fcc000001ff00 */
[----:B------:R-:W0:Y:S01]  /*4bf0*/  MUFU.EX2 R53, R53 ;  /* 0x0000003500357308 */ /* 0x000e220000000800 */
[----:B-1----:R-:W-:-:S07]  /*4c00*/  FADD.FTZ R11, R49, R8 ;  /* 0x00000008310b7221 */ /* 0x002fce0000010000 */
[----:B------:R-:W1:Y:S01]  /*4c10*/  MUFU.EX2 R75, R75 ;  /* 0x0000004b004b7308 */ /* 0x000e620000000800 */
[----:B--2---:R-:W-:-:S07]  /*4c20*/  FADD.FTZ R8, R52, R11 ;  /* 0x0000000b34087221 */ /* 0x004fce0000010000 */
[----:B------:R2:W3:Y:S01]  /*4c30*/  MUFU.EX2 R4, R79 ;  /* 0x0000004f00047308 */ /* 0x0004e20000000800 */
[----:B0-----:R-:W-:-:S01]  /*4c40*/  FADD.FTZ R10, R53, R8 ;  /* 0x00000008350a7221 */ /* 0x001fc20000010000 */
[----:B------:R-:W-:-:S04]  /*4c50*/  F2FP.SATFINITE.E4M3.F32.PACK_AB_MERGE_C R52, R53, R52, RZ ;  /* 0x000000343534723e */ /* 0x000fc800048070ff */
[----:B------:R-:W-:Y:S02]  /*4c60*/  F2FP.SATFINITE.E4M3.F32.PACK_AB_MERGE_C R206, R49, R48, R52 ;  /* 0x0000003031ce723e */ /* 0x000fe40004807034 */
[----:B------:R-:W-:Y:S01]  /*4c70*/  CS2R R52, SRZ ;  /* 0x0000000000347805 */ /* 0x000fe2000001ff00 */
[----:B------:R-:W0:Y:S01]  /*4c80*/  MUFU.EX2 R67, R67 ;  /* 0x0000004300437308 */ /* 0x000e220000000800 */
[----:B-1----:R-:W-:-:S01]  /*4c90*/  FADD.FTZ R11, R75, R10 ;  /* 0x0000000a4b0b7221 */ /* 0x002fc20000010000 */
[----:B--2---:R-:W-:Y:S02]  /*4ca0*/  CS2R R78, SRZ ;  /* 0x00000000004e7805 */ /* 0x004fe4000001ff00 */
[----:B------:R-:W-:-:S04]  /*4cb0*/  CS2R R48, SRZ ;  /* 0x0000000000307805 */ /* 0x000fc8000001ff00 */
[----:B------:R1:W2:Y:S01]  /*4cc0*/  MUFU.EX2 R6, R83 ;  /* 0x0000005300067308 */ /* 0x0002a20000000800 */
[----:B---3--:R-:W-:-:S07]  /*4cd0*/  FADD.FTZ R12, R4, R11 ;  /* 0x0000000b040c7221 */ /* 0x008fce0000010000 */
[----:B------:R-:W3:Y:S01]  /*4ce0*/  MUFU.EX2 R70, R70 ;  /* 0x0000004600467308 */ /* 0x000ee20000000800 */
[----:B0-----:R-:W-:-:S01]  /*4cf0*/  FADD.FTZ R11, R67, R12 ;  /* 0x0000000c430b7221 */ /* 0x001fc20000010000 */
[C---:B------:R-:W-:Y:S01]  /*4d00*/  F2FP.SATFINITE.E4M3.F32.PACK_AB_MERGE_C R12, R50.reuse, R5, RZ ;  /* 0x00000005320c723e */ /* 0x040fe200048070ff */
[----:B------:R-:W-:-:S01]  /*4d10*/  FADD.FTZ R50, R50, R13 ;  /* 0x0000000d32327221 */ /* 0x000fc20000010000 */
[----:B-1----:R-:W-:Y:S02]  /*4d20*/  CS2R R82, SRZ ;  /* 0x0000000000527805 */ /* 0x002fe4000001ff00 */
[----:B------:R-:W-:Y:S01]  /*4d30*/  F2FP.SATFINITE.E4M3.F32.PACK_AB_MERGE_C R201, R27, R26, R12 ;  /* 0x0000001a1bc9723e */ /* 0x000fe2000480700c */
[----:B------:R-:W-:Y:S01]  /*4d40*/  FADD.FTZ R5, R7, R50 ;  /* 0x0000003207057221 */ /* 0x000fe20000010000 */
[----:B------:R0:W1:Y:S01]  /*4d50*/  MUFU.EX2 R3, R86 ;  /* 0x0000005600037308 */ /* 0x0000620000000800 */
[----:B--2---:R-:W-:-:S01]  /*4d60*/  FADD.FTZ R11, R6, R11 ;  /* 0x0000000b060b7221 */ /* 0x004fc20000010000 */
[----:B------:R-:W-:-:S02]  /*4d70*/  F2FP.SATFINITE.E4M3.F32.PACK_AB_MERGE_C R67, R6, R67, RZ ;  /* 0x000000430643723e */ /* 0x000fc400048070ff */
[----:B------:R-:W-:Y:S02]  /*4d80*/  CS2R R50, SRZ ;  /* 0x0000000000327805 */ /* 0x000fe4000001ff00 */
[----:B------:R-:W-:Y:S02]  /*4d90*/  CS2R R26, SRZ ;  /* 0x00000000001a7805 */ /* 0x000fe4000001ff00 */
[----:B------:R-:W-:Y:S01]  /*4da0*/  F2FP.SATFINITE.E4M3.F32.PACK_AB_MERGE_C R200, R4, R75, R67 ;  /* 0x0000004b04c8723e */ /* 0x000fe20004807043 */
[----:B------:R-:W-:Y:S01]  /*4db0*/  FADD.FTZ R4, R54, R5 ;  /* 0x0000000536047221 */ /* 0x000fe20000010000 */
[----:B------:R-:W-:Y:S01]  /*4dc0*/  MUFU.EX2 R71, R71 ;  /* 0x0000004700477308 */ /* 0x000fe20000000800 */
[----:B---3--:R-:W-:-:S01]  /*4dd0*/  FADD.FTZ R6, R70, R11 ;  /* 0x0000000b46067221 */ /* 0x008fc20000010000 */
[----:B0-----:R-:W-:Y:S02]  /*4de0*/  CS2R R86, SRZ ;  /* 0x0000000000567805 */ /* 0x001fe4000001ff00 */
[----:B------:R-:W-:-:S02]  /*4df0*/  CS2R R74, SRZ ;  /* 0x00000000004a7805 */ /* 0x000fc4000001ff00 */
[----:B------:R-:W-:Y:S02]  /*4e00*/  CS2R R66, SRZ ;  /* 0x0000000000427805 */ /* 0x000fe4000001ff00 */
[----:B------:R-:W0:Y:S01]  /*4e10*/  MUFU.EX2 R8, R55 ;  /* 0x0000003700087308 */ /* 0x000e220000000800 */
[----:B-1----:R-:W-:-:S07]  /*4e20*/  FADD.FTZ R6, R3, R6 ;  /* 0x0000000603067221 */ /* 0x002fce0000010000 */
[----:B------:R-:W-:Y:S08]  /*4e30*/  MUFU.EX2 R9, R9 ;  /* 0x0000000900097308 */ /* 0x000ff00000000800 */
[----:B------:R1:W2:Y:S01]  /*4e40*/  MUFU.EX2 R10, R39 ;  /* 0x00000027000a7308 */ /* 0x0002a20000000800 */
[----:B0-----:R-:W-:Y:S01]  /*4e50*/  F2FP.SATFINITE.E4M3.F32.PACK_AB_MERGE_C R5, R8, R71, RZ ;  /* 0x000000470805723e */ /* 0x001fe200048070ff */
[----:B------:R-:W-:-:S03]  /*4e60*/  FADD.FTZ R71, R71, R6 ;  /* 0x0000000647477221 */ /* 0x000fc60000010000 */
[----:B------:R-:W-:Y:S02]  /*4e70*/  F2FP.SATFINITE.E4M3.F32.PACK_AB_MERGE_C R202, R3, R70, R5 ;  /* 0x0000004603ca723e */ /* 0x000fe40004807005 */
[----:B-1----:R-:W-:Y:S02]  /*4e80*/  CS2R R38, SRZ ;  /* 0x0000000000267805 */ /* 0x002fe4000001ff00 */
[----:B--2---:R-:W-:Y:S01]  /*4e90*/  F2FP.SATFINITE.E4M3.F32.PACK_AB_MERGE_C R11, R10, R9, RZ ;  /* 0x000000090a0b723e */ /* 0x004fe200048070ff */
[----:B------:R-:W-:-:S01]  /*4ea0*/  FADD.FTZ R9, R9, R4 ;  /* 0x0000000409097221 */ /* 0x000fc20000010000 */
[----:B------:R-:W-:Y:S01]  /*4eb0*/  FADD.FTZ R4, R8, R71 ;  /* 0x0000004708047221 */ /* 0x000fe20000010000 */
[----:B------:R-:W-:Y:S02]  /*4ec0*/  CS2R R70, SRZ ;  /* 0x0000000000467805 */ /* 0x000fe4000001ff00 */
[----:B------:R-:W-:Y:S01]  /*4ed0*/  F2FP.SATFINITE.E4M3.F32.PACK_AB_MERGE_C R203, R54, R7, R11 ;  /* 0x0000000736cb723e */ /* 0x000fe2000480700b */
[----:B------:R-:W-:-:S01]  /*4ee0*/  FADD.FTZ R3, R10, R9 ;  /* 0x000000090a037221 */ /* 0x000fc20000010000 */
[----:B------:R-:W-:Y:S01]  /*4ef0*/  CS2R R54, SRZ ;  /* 0x0000000000367805 */ /* 0x000fe2000001ff00 */
[----:B------:R-:W-:Y:S06]  /*4f00*/  @!P1 BRA `(.L_x_2188) ;  /* 0x0000003800a49947 */ /* 0x000fec0003800000 */
[----:B------:R-:W-:Y:S01]  /*4f10*/  IMAD.MOV.U32 R6, RZ, RZ, R0 ;  /* 0x000000ffff067224 */ /* 0x000fe200078e0000 */
[----:B------:R-:W-:Y:S01]  /*4f20*/  UMOV UR57, UR45 ;  /* 0x0000002d00397c82 */ /* 0x000fe20008000000 */
[----:B------:R-:W-:Y:S01]  /*4f30*/  IMAD.MOV.U32 R5, RZ, RZ, R2 ;  /* 0x000000ffff057224 */ /* 0x000fe200078e0002 */
[----:B------:R-:W-:Y:S01]  /*4f40*/  UMOV UR55, UR44 ;  /* 0x0000002c00377c82 */ /* 0x000fe20008000000 */
[----:B------:R-:W-:Y:S01]  /*4f50*/  IMAD.MOV.U32 R119, RZ, RZ, RZ ;  /* 0x000000ffff777224 */ /* 0x000fe200078e00ff */
[----:B------:R-:W-:-:S06]  /*4f60*/  ULDC UR51, c[0x0][0x288] ;  /* 0x0000a20000337ab9 */ /* 0x000fcc0000000800 */
.L_x_2199:
[----:B------:R-:W-:Y:S01]  /*4f70*/  ISETP.NE.AND P2, PT, RZ, UR42, PT ;  /* 0x0000002aff007c0c */ /* 0x000fe2000bf45270 */
[----:B------:R-:W-:-:S04]  /*4f80*/  UISETP.NE.AND UP0, UPT, UR55, 0x1, UPT ;  /* 0x000000013700788c */ /* 0x000fc8000bf05270 */
[----:B------:R-:W-:-:S04]  /*4f90*/  USEL UR45, URZ, 0x1, UP0 ;  /* 0x000000013f2d7887 */ /* 0x000fc80008000000 */
[----:B------:R-:W-:-:S04]  /*4fa0*/  ULOP3.LUT UR45, UR57, UR45, URZ, 0x3c, !UPT ;  /* 0x0000002d392d7292 */ /* 0x000fc8000f8e3c3f */
[----:B------:R-:W-:Y:S08]  /*4fb0*/  @P2 BRA `(.L_x_2189) ;  /* 0x0000000000382947 */ /* 0x000ff00003800000 */
[----:B------:R-:W-:Y:S05]  /*4fc0*/  @!P0 BRA `(.L_x_2190) ;  /* 0x0000000000048947 */ /* 0x000fea0003800000 */
[----:B------:R-:W-:Y:S01]  /*4fd0*/  BPT.TRAP 0x1 ;  /* 0x000000040000795c */ /* 0x000fe20000300000 */
.L_x_2190:
        /* <DEDUP_REMOVED lines=9> */
.L_x_2191:
[----:B-1----:R-:W-:Y:S05]  /*5070*/  @P1 BRA `(.L_x_2189) ;  /* 0x0000000000081947 */ /* 0x002fea0003800000 */
[----:B------:R-:W1:Y:S02]  /*5080*/  SYNCS.PHASECHK.TRANS64.TRYWAIT P1, [UR6+0x33430], R0 ;  /* 0x03343000ff0075a7 */ /* 0x000e640008020146 */
[----:B-1----:R-:W-:Y:S05]  /*5090*/  @!P1 BRA `(.L_x_2192) ;  /* 0x000000f800509947 */ /* 0x002fea0003800000 */
.L_x_2189:
[----:B------:R-:W2:Y:S01]  /*50a0*/  S2R R2, SR_TID.X ;  /* 0x0000000000027919 */ /* 0x000ea20000002100 */
[----:B------:R-:W-:Y:S01]  /*50b0*/  UIADD3 UR44, UR55, 0x1, URZ ;  /* 0x00000001372c7890 */ /* 0x000fe2000fffe03f */
[----:B------:R-:W-:Y:S01]  /*50c0*/  UMOV UR27, 0x80000020 ;  /* 0x80000020001b7882 */ /* 0x000fe20000000000 */
[----:B------:R-:W-:Y:S02]  /*50d0*/  UMOV UR28, UR24 ;  /* 0x00000018001c7c82 */ /* 0x000fe40008000000 */
[----:B------:R-:W-:Y:S01]  /*50e0*/  UISETP.NE.AND UP0, UPT, UR44, 0x2, UPT ;  /* 0x000000022c00788c */ /* 0x000fe2000bf05270 */
[----:B------:R-:W-:Y:S01]  /*50f0*/  UMOV UR29, UR25 ;  /* 0x00000019001d7c82 */ /* 0x000fe20008000000 */
[----:B------:R-:W-:Y:S02]  /*5100*/  UMOV UR31, 0x80000020 ;  /* 0x80000020001f7882 */ /* 0x000fe40000000000 */
[----:B------:R-:W-:Y:S01]  /*5110*/  USEL UR44, UR44, URZ, UP0 ;  /* 0x0000003f2c2c7287 */ /* 0x000fe20008000000 */
[----:B------:R-:W-:Y:S01]  /*5120*/  UMOV UR32, UR24 ;  /* 0x0000001800207c82 */ /* 0x000fe20008000000 */
[----:B------:R-:W-:-:S02]  /*5130*/  UMOV UR33, UR25 ;  /* 0x0000001900217c82 */ /* 0x000fc40008000000 */
[----:B------:R-:W-:Y:S01]  /*5140*/  UIMAD UR58, UR44, 0x780, UR48 ;  /* 0x000007802c3a78a4 */ /* 0x000fe2000f8e0230 */
[----:B------:R-:W-:Y:S01]  /*5150*/  UMOV UR35, 0x80000020 ;  /* 0x8000002000237882 */ /* 0x000fe20000000000 */
[----:B------:R-:W-:Y:S02]  /*5160*/  UMOV UR7, 0x80000020 ;  /* 0x8000002000077882 */ /* 0x000fe40000000000 */
[----:B------:R-:W-:Y:S02]  /*5170*/  UIADD3 UR30, UR58, 0x80, URZ ;  /* 0x000000803a1e7890 */ /* 0x000fe4000fffe03f */
[----:B------:R-:W-:Y:S02]  /*5180*/  UIADD3 UR34, UR58, 0x100, URZ ;  /* 0x000001003a227890 */ /* 0x000fe4000fffe03f */
[----:B------:R-:W-:Y:S01]  /*5190*/  UMOV UR26, UR58 ;  /* 0x0000003a001a7c82 */ /* 0x000fe20008000000 */
[----:B------:R-:W-:Y:S02]  /*51a0*/  UIADD3 UR6, UR58, 0x200, URZ ;  /* 0x000002003a067890 */ /* 0x000fe4000fffe03f */
[----:B------:R-:W-:Y:S01]  /*51b0*/  UIADD3 UR10, UR58, 0x202, URZ ;  /* 0x000002023a0a7890 */ /* 0x000fe2000fffe03f */
[----:B------:R-:W-:Y:S01]  /*51c0*/  UMOV UR11, 0x80000020 ;  /* 0x80000020000b7882 */ /* 0x000fe20000000000 */
[----:B------:R-:W-:Y:S01]  /*51d0*/  UIADD3 UR14, UR58, 0x282, URZ ;  /* 0x000002823a0e7890 */ /* 0x000fe2000fffe03f */
[----:B------:R-:W-:Y:S01]  /*51e0*/  UMOV UR15, 0x80000020 ;  /* 0x80000020000f7882 */ /* 0x000fe20000000000 */
[----:B------:R-:W-:Y:S01]  /*51f0*/  UIADD3 UR18, UR58, 0x500, URZ ;  /* 0x000005003a127890 */ /* 0x000fe2000fffe03f */
[----:B--2---:R-:W-:Y:S01]  /*5200*/  SHF.R.U32.HI R2, RZ, 0x7, R2 ;  /* 0x00000007ff027819 */ /* 0x004fe20000011602 */
[----:B------:R-:W-:Y:S01]  /*5210*/  UMOV UR19, 0x80000020 ;  /* 0x8000002000137882 */ /* 0x000fe20000000000 */
[----:B------:R-:W-:Y:S01]  /*5220*/  UIADD3 UR22, UR58, 0x502, URZ ;  /* 0x000005023a167890 */ /* 0x000fe2000fffe03f */
[----:B------:R-:W-:-:S02]  /*5230*/  UMOV UR23, 0x80000020 ;  /* 0x8000002000177882 */ /* 0x000fc40000000000 */
[----:B01----:R-:W-:-:S05]  /*5240*/  VIADD R0, R2, 0x8 ;  /* 0x0000000802007836 */ /* 0x003fca0000000000 */
[----:B------:R0:W-:Y:S06]  /*5250*/  BAR.SYNC.DEFER_BLOCKING R0, 0x100 ;  /* 0x000400000000751d */ /* 0x0001ec0000010000 */
[----:B------:R-:W-:-:S06]  /*5260*/  WARPGROUP.ARRIVE ;  /* 0x00000000000079c5 */ /* 0x000fcc0000000000 */
[----:B------:R-:W-:Y:S01]  /*5270*/  QGMMA.64x32x32.F32.E4M3.E4M3 R184, gdesc[UR24], RZ, !UPT, gsb0 ;  /* 0x0060000018b879f3 */ /* 0x000fe2000c0008ff */
[----:B------:R-:W-:Y:S01]  /*5280*/  UIADD3 UR26, UR58, 0x180, URZ ;  /* 0x000001803a1a7890 */ /* 0x000fe2000fffe03f */
        /* <DEDUP_REMOVED lines=160> */
.L_x_2194:
[----:B------:R-:W-:Y:S01]  /*5c90*/  ULEA UR6, UR55, UR41, 0x3 ;  /* 0x0000002937067291 */ /* 0x000fe2000f8e183f */
[----:B------:R-:W-:-:S05]  /*5ca0*/  IMAD.U32 R0, RZ, RZ, UR57 ;  /* 0x00000039ff007e24 */ /* 0x000fca000f8e00ff */
[----:B------:R-:W-:-:S04]  /*5cb0*/  SHF.L.U32 R0, R0, 0x1f, RZ ;  /* 0x0000001f00007819 */ /* 0x000fc800000006ff */
[----:B------:R0:W1:Y:S01]  /*5cc0*/  SYNCS.PHASECHK.TRANS64.TRYWAIT P1, [UR6+0x33450], R0 ;  /* 0x03345000ff0075a7 */ /* 0x0000620008020146 */
[----:B------:R-:W-:Y:S05]  /*5cd0*/  @!P0 BRA `(.L_x_2195) ;  /* 0x0000000000048947 */ /* 0x000fea0003800000 */
[----:B------:R-:W-:Y:S01]  /*5ce0*/  BPT.TRAP 0x1 ;  /* 0x000000040000795c */ /* 0x000fe20000300000 */
.L_x_2195:
[----:B-1----:R-:W-:Y:S05]  /*5cf0*/  @P1 BRA `(.L_x_2193) ;  /* 0x0000000000081947 */ /* 0x002fea0003800000 */
[----:B------:R-:W1:Y:S02]  /*5d00*/  SYNCS.PHASECHK.TRANS64.TRYWAIT P1, [UR6+0x33450], R0 ;  /* 0x03345000ff0075a7 */ /* 0x000e640008020146 */
[----:B-1----:R-:W-:Y:S05]  /*5d10*/  @!P1 BRA `(.L_x_2196) ;  /* 0x000000ec00489947 */ /* 0x002fea0003800000 */
.L_x_2193:
        /* <DEDUP_REMOVED lines=36> */
.L_x_2197:
[----:B------:R-:W-:Y:S01]  /*5f60*/  UISETP.NE.AND UP0, UPT, UR50, URZ, UPT ;  /* 0x0000003f3200728c */ /* 0x000fe2000bf05270 */
[----:B0-----:R-:W-:Y:S01]  /*5f70*/  VIADD R0, R18, UR39 ;  /* 0x0000002712007c36 */ /* 0x001fe20008000000 */
[----:B------:R-:W0:Y:S01]  /*5f80*/  LDC R8, c[0x0][0x2f0] ;  /* 0x0000bc00ff087b82 */ /* 0x000e220000000800 */
[----:B------:R-:W-:-:S03]  /*5f90*/  IMAD.MOV.U32 R10, RZ, RZ, -0x2 ;  /* 0xfffffffeff0a7424 */ /* 0x000fc600078e00ff */
[----:B------:R-:W-:Y:S02]  /*5fa0*/  PLOP3.LUT P1, PT, PT, PT, UP0, 0x80, 0x0 ;  /* 0x000000000000781c */ /* 0x000fe40003f2f008 */
[----:B------:R-:W-:-:S03]  /*5fb0*/  PLOP3.LUT P2, PT, PT, PT, UP0, 0x80, 0x0 ;  /* 0x000000000000781c */ /* 0x000fc60003f4f008 */
[----:B------:R-:W-:-:S08]  /*5fc0*/  @UP0 ULDC UR6, c[0x0][0x44c] ;  /* 0x0001130000060ab9 */ /* 0x000fd00000000800 */
[----:B------:R-:W-:Y:S01]  /*5fd0*/  @P1 IMAD.HI.U32 R2, R0, UR6, RZ ;  /* 0x0000000600021c27 */ /* 0x000fe2000f8e00ff */
[----:B------:R-:W-:-:S04]  /*5fe0*/  @UP0 ULDC UR6, c[0x0][0x450] ;  /* 0x0001140000060ab9 */ /* 0x000fc80000000800 */
[----:B------:R-:W-:Y:S01]  /*5ff0*/  @P2 SHF.R.U32.HI R0, RZ, UR6, R2 ;  /* 0x00000006ff002c19 */ /* 0x000fe20008011602 */
[----:B------:R-:W-:Y:S02]  /*6000*/  UMOV UR6, 0x1 ;  /* 0x0000000100067882 */ /* 0x000fe40000000000 */
[----:B------:R-:W-:Y:S02]  /*6010*/  UIMAD UR6, UR56, -0xa0, UR6 ;  /* 0xffffff60380678a4 */ /* 0x000fe4000f8e0206 */
[----:B------:R-:W1:Y:S04]  /*6020*/  SHFL.IDX PT, R2, R0, RZ, 0x1c1f ;  /* 0x001c1fff00027589 */ /* 0x000e6800000e0000 */
[----:B------:R-:W-:Y:S01]  /*6030*/  IMAD R7, R17, R10, UR6 ;  /* 0x0000000611077e24 */ /* 0x000fe2000f8e020a */
[----:B------:R-:W2:Y:S01]  /*6040*/  SHFL.IDX PT, R0, R0, 0x1, 0x1c1f ;  /* 0x003c1f0000007f89 */ /* 0x000ea200000e0000 */
[----:B------:R-:W-:-:S02]  /*6050*/  ULEA UR6, UR44, UR41, 0x3 ;  /* 0x000000292c067291 */ /* 0x000fc4000f8e183f */
[----:B0-----:R-:W-:Y:S02]  /*6060*/  IMAD R7, R8, UR49, R7 ;  /* 0x0000003108077c24 */ /* 0x001fe4000f8e0207 */
[----:B------:R-:W-:-:S04]  /*6070*/  UIADD3 UR6, UR6, 0x33440, URZ ;  /* 0x0003344006067890 */ /* 0x000fc8000fffe03f */
[----:B------:R-:W-:-:S09]  /*6080*/  UPRMT UR6, UR40, 0x654, UR6 ;  /* 0x0000065428067896 */ /* 0x000fd20008000006 */
[----:B------:R-:W-:Y:S01]  /*6090*/  SYNCS.ARRIVE.TRANS64.RED.A1T0 RZ, [UR6], RZ ;  /* 0x000000ffffff79a7 */ /* 0x000fe20008100406 */
[----:B-1----:R-:W-:-:S04]  /*60a0*/  IADD3 R2, R2, -UR51, R7 ;  /* 0x8000003302027c10 */ /* 0x002fc8000fffe007 */
[C---:B------:R-:W-:Y:S02]  /*60b0*/  ISETP.GT.AND P1, PT, R2.reuse, RZ, PT ;  /* 0x000000ff0200720c */ /* 0x040fe40003f24270 */
[----:B------:R-:W-:Y:S02]  /*60c0*/  ISETP.GT.AND P2, PT, R2, 0x1, PT ;  /* 0x000000010200780c */ /* 0x000fe40003f44270 */
        /* <DEDUP_REMOVED lines=116> */
[----:B------:R-:W-:Y:S02]  /*6810*/  FMNMX.FTZ R2, R132, R9, !PT ;  /* 0x0000000984027209 */ /* 0x000fe40007810000 */
[----:B--2---:R-:W-:-:S02]  /*6820*/  IADD3 R7, R0, -UR51, R7 ;  /* 0x8000003300077c10 */ /* 0x004fc4000fffe007 */
[----:B------:R-:W-:Y:S02]  /*6830*/  FMNMX.FTZ R10, R133, R2, !PT ;  /* 0x00000002850a7209 */ /* 0x000fe40007810000 */
[C---:B------:R-:W-:Y:S02]  /*6840*/  ISETP.GT.AND P2, PT, R7.reuse, RZ, PT ;  /* 0x000000ff0700720c */ /* 0x040fe40003f44270 */
[C---:B------:R-:W-:Y:S01]  /*6850*/  ISETP.GT.AND P3, PT, R7.reuse, 0x1, PT ;  /* 0x000000010700780c */ /* 0x040fe20003f64270 */
[----:B------:R-:W0:Y:S01]  /*6860*/  SHFL.BFLY PT, R9, R10, 0x2, 0x1f ;  /* 0x0c401f000a097f89 */ /* 0x000e2200000e0000 */
[----:B------:R-:W-:Y:S02]  /*6870*/  FSEL R15, R186, -INF , P2 ;  /* 0xff800000ba0f7808 */ /* 0x000fe40001000000 */
[----:B------:R-:W-:Y:S02]  /*6880*/  ISETP.GT.AND P2, PT, R7, 0x8, PT ;  /* 0x000000080700780c */ /* 0x000fe40003f44270 */
[----:B------:R-:W-:-:S02]  /*6890*/  FSEL R187, R187, -INF , P3 ;  /* 0xff800000bbbb7808 */ /* 0x000fc40001800000 */
[----:B------:R-:W-:Y:S02]  /*68a0*/  FMNMX.FTZ R0, R15, R6, !PT ;  /* 0x000000060f007209 */ /* 0x000fe40007810000 */
[----:B------:R-:W-:Y:S02]  /*68b0*/  ISETP.GT.AND P3, PT, R7, 0x9, PT ;  /* 0x000000090700780c */ /* 0x000fe40003f64270 */
[----:B------:R-:W-:Y:S02]  /*68c0*/  FSEL R190, R190, -INF , P2 ;  /* 0xff800000bebe7808 */ /* 0x000fe40001000000 */
[----:B------:R-:W-:Y:S02]  /*68d0*/  FMNMX.FTZ R21, R187, R0, !PT ;  /* 0x00000000bb157209 */ /* 0x000fe40007810000 */
[----:B------:R-:W-:Y:S02]  /*68e0*/  ISETP.GT.AND P2, PT, R7, 0x10, PT ;  /* 0x000000100700780c */ /* 0x000fe40003f44270 */
[----:B------:R-:W-:-:S02]  /*68f0*/  FSEL R191, R191, -INF , P3 ;  /* 0xff800000bfbf7808 */ /* 0x000fc40001800000 */
[----:B------:R-:W-:Y:S02]  /*6900*/  FMNMX.FTZ R0, R190, R21, !PT ;  /* 0x00000015be007209 */ /* 0x000fe40007810000 */
[C---:B------:R-:W-:Y:S02]  /*6910*/  ISETP.GT.AND P3, PT, R7.reuse, 0x11, PT ;  /* 0x000000110700780c */ /* 0x040fe40003f64270 */
[----:B------:R-:W-:Y:S02]  /*6920*/  FSEL R194, R194, -INF , P2 ;  /* 0xff800000c2c27808 */ /* 0x000fe40001000000 */
[----:B0-----:R-:W-:Y:S01]  /*6930*/  FMNMX.FTZ R11, R10, R9, !PT ;  /* 0x000000090a0b7209 */ /* 0x001fe20007810000 */
[----:B------:R-:W-:Y:S01]  /*6940*/  IMAD.U32 R9, RZ, RZ, UR38 ;  /* 0x00000026ff097e24 */ /* 0x000fe2000f8e00ff */
[----:B------:R-:W-:Y:S02]  /*6950*/  ISETP.GT.AND P2, PT, R7, 0x18, PT ;  /* 0x000000180700780c */ /* 0x000fe40003f44270 */
[----:B------:R-:W-:Y:S01]  /*6960*/  FSEL R195, R195, -INF , P3 ;  /* 0xff800000c3c37808 */ /* 0x000fe20001800000 */
[----:B------:R-:W0:Y:S01]  /*6970*/  SHFL.BFLY PT, R2, R11, 0x1, 0x1f ;  /* 0x0c201f000b027f89 */ /* 0x000e2200000e0000 */
[----:B------:R-:W-:-:S02]  /*6980*/  ISETP.GT.AND P3, PT, R7, 0x19, PT ;  /* 0x000000190700780c */ /* 0x000fc40003f64270 */
[----:B------:R-:W-:Y:S02]  /*6990*/  FSEL R198, R198, -INF , P2 ;  /* 0xff800000c6c67808 */ /* 0x000fe40001000000 */
[----:B------:R-:W-:Y:S02]  /*69a0*/  FSEL R199, R199, -INF , P3 ;  /* 0xff800000c7c77808 */ /* 0x000fe40001800000 */
[C---:B------:R-:W-:Y:S02]  /*69b0*/  ISETP.GT.AND P2, PT, R7.reuse, 0x20, PT ;  /* 0x000000200700780c */ /* 0x040fe40003f44270 */
[C---:B------:R-:W-:Y:S02]  /*69c0*/  ISETP.GT.AND P3, PT, R7.reuse, 0x21, PT ;  /* 0x000000210700780c */ /* 0x040fe40003f64270 */
[----:B------:R-:W-:Y:S02]  /*69d0*/  FSEL R170, R170, -INF , P2 ;  /* 0xff800000aaaa7808 */ /* 0x000fe40001000000 */
[----:B------:R-:W-:-:S02]  /*69e0*/  ISETP.GT.AND P2, PT, R7, 0x28, PT ;  /* 0x000000280700780c */ /* 0x000fc40003f44270 */
[----:B------:R-:W-:Y:S02]  /*69f0*/  FSEL R171, R171, -INF , P3 ;  /* 0xff800000abab7808 */ /* 0x000fe40001800000 */
[C---:B------:R-:W-:Y:S02]  /*6a00*/  ISETP.GT.AND P3, PT, R7.reuse, 0x29, PT ;  /* 0x000000290700780c */ /* 0x040fe40003f64270 */
[----:B------:R-:W-:Y:S02]  /*6a10*/  FSEL R174, R174, -INF , P2 ;  /* 0xff800000aeae7808 */ /* 0x000fe40001000000 */
[----:B------:R-:W-:Y:S02]  /*6a20*/  ISETP.GT.AND P2, PT, R7, 0x30, PT ;  /* 0x000000300700780c */ /* 0x000fe40003f44270 */
[----:B------:R-:W-:Y:S02]  /*6a30*/  FSEL R175, R175, -INF , P3 ;  /* 0xff800000afaf7808 */ /* 0x000fe40001800000 */
[----:B0-----:R-:W-:-:S02]  /*6a40*/  FMNMX.FTZ R2, R11, R2, !PT ;  /* 0x000000020b027209 */ /* 0x001fc40007810000 */
[----:B------:R-:W-:Y:S02]  /*6a50*/  ISETP.GT.AND P3, PT, R7, 0x31, PT ;  /* 0x000000310700780c */ /* 0x000fe40003f64270 */
[C---:B------:R-:W-:Y:S01]  /*6a60*/  FSETP.NEU.FTZ.AND P1, PT, R2.reuse, -INF , PT ;  /* 0xff8000000200780b */ /* 0x040fe20003f3d000 */
[----:B------:R-:W-:-:S01]  /*6a70*/  FFMA.FTZ R8, R2, R9, -8 ;  /* 0xc100000002087423 */ /* 0x000fc20000010009 */
[----:B------:R-:W-:Y:S02]  /*6a80*/  FSEL R178, R178, -INF , P2 ;  /* 0xff800000b2b27808 */ /* 0x000fe40001000000 */
[----:B------:R-:W-:Y:S02]  /*6a90*/  ISETP.GT.AND P2, PT, R7, 0x38, PT ;  /* 0x000000380700780c */ /* 0x000fe40003f44270 */
[----:B------:R-:W-:Y:S02]  /*6aa0*/  FSEL R8, R8, RZ, P1 ;  /* 0x000000ff08087208 */ /* 0x000fe40000800000 */
[----:B------:R-:W-:-:S02]  /*6ab0*/  FSEL R179, R179, -INF , P3 ;  /* 0xff800000b3b37808 */ /* 0x000fc40001800000 */
[----:B------:R-:W-:Y:S01]  /*6ac0*/  ISETP.GT.AND P3, PT, R7, 0x39, PT ;  /* 0x000000390700780c */ /* 0x000fe20003f64270 */
[----:B------:R-:W-:-:S01]  /*6ad0*/  FFMA.FTZ R10, R185, UR38, -R8 ;  /* 0x00000026b90a7c23 */ /* 0x000fc20008010808 */
[----:B------:R-:W-:Y:S01]  /*6ae0*/  FMNMX.FTZ R185, R191, R0, !PT ;  /* 0x00000000bfb97209 */ /* 0x000fe20007810000 */
[----:B------:R-:W-:-:S01]  /*6af0*/  FFMA.FTZ R9, R184, UR38, -R8 ;  /* 0x00000026b8097c23 */ /* 0x000fc20008010808 */
[----:B------:R-:W-:Y:S01]  /*6b00*/  FSEL R182, R182, -INF , P2 ;  /* 0xff800000b6b67808 */ /* 0x000fe20001000000 */
[----:B------:R-:W-:-:S01]  /*6b10*/  FFMA.FTZ R184, R180, UR38, -R8 ;  /* 0x00000026b4b87c23 */ /* 0x000fc20008010808 */
[----:B------:R-:W-:Y:S01]  /*6b20*/  FMNMX.FTZ R0, R194, R185, !PT ;  /* 0x000000b9c2007209 */ /* 0x000fe20007810000 */
[----:B------:R-:W-:-:S01]  /*6b30*/  FFMA.FTZ R12, R189, UR38, -R8 ;  /* 0x00000026bd0c7c23 */ /* 0x000fc20008010808 */
[----:B------:R-:W-:Y:S01]  /*6b40*/  FSEL R183, R183, -INF , P3 ;  /* 0xff800000b7b77808 */ /* 0x000fe20001800000 */
[----:B------:R-:W-:-:S01]  /*6b50*/  FFMA.FTZ R13, R192, UR38, -R8 ;  /* 0x00000026c00d7c23 */ /* 0x000fc20008010808 */
[----:B------:R-:W-:Y:S01]  /*6b60*/  FMNMX.FTZ R185, R195, R0, !PT ;  /* 0x00000000c3b97209 */ /* 0x000fe20007810000 */
[----:B------:R-:W-:-:S01]  /*6b70*/  FFMA.FTZ R11, R188, UR38, -R8 ;  /* 0x00000026bc0b7c23 */ /* 0x000fc20008010808 */
[----:B------:R-:W-:Y:S01]  /*6b80*/  ISETP.GT.AND P2, PT, R7, 0x40, PT ;  /* 0x000000400700780c */ /* 0x000fe20003f44270 */
[----:B------:R-:W-:-:S01]  /*6b90*/  FFMA.FTZ R14, R193, UR38, -R8 ;  /* 0x00000026c10e7c23 */ /* 0x000fc20008010808 */
[----:B------:R-:W-:Y:S01]  /*6ba0*/  FMNMX.FTZ R0, R198, R185, !PT ;  /* 0x000000b9c6007209 */ /* 0x000fe20007810000 */
[----:B------:R-:W-:-:S01]  /*6bb0*/  FFMA.FTZ R20, R196, UR38, -R8 ;  /* 0x00000026c4147c23 */ /* 0x000fc20008010808 */
        /* <DEDUP_REMOVED lines=23> */
[----:B------:R0:W-:Y:S01]  /*6d30*/  MUFU.EX2 R158, R184 ;  /* 0x000000b8009e7308 */ /* 0x0001e20000000800 */
[----:B------:R-:W-:Y:S01]  /*6d40*/  ISETP.GT.AND P2, PT, R7, 0x50, PT ;  /* 0x000000500700780c */ /* 0x000fe20003f44270 */
[--C-:B------:R-:W-:Y:S01]  /*6d50*/  FFMA.FTZ R161, R161, UR38, -R8.reuse ;  /* 0x00000026a1a17c23 */ /* 0x100fe20008010808 */
[----:B------:R-:W-:Y:S01]  /*6d60*/  FMNMX.FTZ R185, R179, R0, !PT ;  /* 0x00000000b3b97209 */ /* 0x000fe20007810000 */
[--C-:B------:R-:W-:Y:S01]  /*6d70*/  FFMA.FTZ R165, R165, UR38, -R8.reuse ;  /* 0x00000026a5a57c23 */ /* 0x100fe20008010808 */
[----:B------:R-:W-:Y:S01]  /*6d80*/  FSEL R159, R159, -INF , P3 ;  /* 0xff8000009f9f7808 */ /* 0x000fe20001800000 */
[--C-:B------:R-:W-:Y:S01]  /*6d90*/  FFMA.FTZ R120, R120, UR38, -R8.reuse ;  /* 0x0000002678787c23 */ /* 0x100fe20008010808 */
[----:B------:R-:W-:Y:S01]  /*6da0*/  FMNMX.FTZ R0, R182, R185, !PT ;  /* 0x000000b9b6007209 */ /* 0x000fe20007810000 */
[--C-:B------:R-:W-:Y:S01]  /*6db0*/  FFMA.FTZ R121, R121, UR38, -R8.reuse ;  /* 0x0000002679797c23 */ /* 0x100fe20008010808 */
[----:B------:R-:W-:Y:S01]  /*6dc0*/  ISETP.GT.AND P3, PT, R7, 0x51, PT ;  /* 0x000000510700780c */ /* 0x000fe20003f64270 */
[--C-:B0-----:R-:W-:Y:S01]  /*6dd0*/  FFMA.FTZ R184, R156, UR38, -R8.reuse ;  /* 0x000000269cb87c23 */ /* 0x101fe20008010808 */
[----:B------:R-:W-:Y:S01]  /*6de0*/  FMNMX.FTZ R185, R183, R0, !PT ;  /* 0x00000000b7b97209 */ /* 0x000fe20007810000 */
[--C-:B------:R-:W-:Y:S01]  /*6df0*/  FFMA.FTZ R124, R124, UR38, -R8.reuse ;  /* 0x000000267c7c7c23 */ /* 0x100fe20008010808 */
[----:B------:R-:W-:Y:S01]  /*6e00*/  FSEL R162, R162, -INF , P2 ;  /* 0xff800000a2a27808 */ /* 0x000fe20001000000 */
[--C-:B------:R-:W-:Y:S01]  /*6e10*/  FFMA.FTZ R125, R125, UR38, -R8.reuse ;  /* 0x000000267d7d7c23 */ /* 0x100fe20008010808 */
[----:B------:R-:W-:Y:S01]  /*6e20*/  FMNMX.FTZ R0, R154, R185, !PT ;  /* 0x000000b99a007209 */ /* 0x000fe20007810000 */
[--C-:B------:R-:W-:Y:S01]  /*6e30*/  FFMA.FTZ R128, R128, UR38, -R8.reuse ;  /* 0x0000002680807c23 */ /* 0x100fe20008010808 */
[----:B------:R-:W-:Y:S01]  /*6e40*/  ISETP.GT.AND P2, PT, R7, 0x58, PT ;  /* 0x000000580700780c */ /* 0x000fe20003f44270 */
[--C-:B------:R-:W-:Y:S01]  /*6e50*/  FFMA.FTZ R129, R129, UR38, -R8.reuse ;  /* 0x0000002681817c23 */ /* 0x100fe20008010808 */
[----:B------:R-:W-:Y:S01]  /*6e60*/  FMNMX.FTZ R185, R155, R0, !PT ;  /* 0x000000009bb97209 */ /* 0x000fe20007810000 */
[--C-:B------:R-:W-:Y:S01]  /*6e70*/  FFMA.FTZ R132, R132, UR38, -R8.reuse ;  /* 0x0000002684847c23 */ /* 0x100fe20008010808 */
[----:B------:R-:W-:Y:S01]  /*6e80*/  FSEL R163, R163, -INF , P3 ;  /* 0xff800000a3a37808 */ /* 0x000fe20001800000 */
[----:B------:R-:W-:Y:S01]  /*6e90*/  FFMA.FTZ R133, R133, UR38, -R8 ;  /* 0x0000002685857c23 */ /* 0x000fe20008010808 */
[----:B------:R-:W-:Y:S01]  /*6ea0*/  FMNMX.FTZ R0, R180, R185, !PT ;  /* 0x000000b9b4007209 */ /* 0x000fe20007810000 */
[----:B------:R-:W-:Y:S01]  /*6eb0*/  MUFU.EX2 R9, R9 ;  /* 0x0000000900097308 */ /* 0x000fe20000000800 */
[----:B------:R-:W-:-:S02]  /*6ec0*/  ISETP.GT.AND P3, PT, R7, 0x59, PT ;  /* 0x000000590700780c */ /* 0x000fc40003f64270 */
[----:B------:R-:W-:Y:S02]  /*6ed0*/  FMNMX.FTZ R185, R159, R0, !PT ;  /* 0x000000009fb97209 */ /* 0x000fe40007810000 */
[----:B------:R-:W-:Y:S02]  /*6ee0*/  FSEL R166, R166, -INF , P2 ;  /* 0xff800000a6a67808 */ /* 0x000fe40001000000 */
[----:B------:R-:W-:Y:S01]  /*6ef0*/  FMNMX.FTZ R0, R162, R185, !PT ;  /* 0x000000b9a2007209 */ /* 0x000fe20007810000 */
[----:B------:R-:W-:Y:S01]  /*6f00*/  MUFU.EX2 R10, R10 ;  /* 0x0000000a000a7308 */ /* 0x000fe20000000800 */
[----:B------:R-:W-:Y:S02]  /*6f10*/  FSEL R167, R167, -INF , P3 ;  /* 0xff800000a7a77808 */ /* 0x000fe40001800000 */
[----:B------:R-:W-:Y:S02]  /*6f20*/  FMNMX.FTZ R185, R163, R0, !PT ;  /* 0x00000000a3b97209 */ /* 0x000fe40007810000 */
[----:B------:R-:W-:-:S02]  /*6f30*/  ISETP.GT.AND P2, PT, R7, 0x60, PT ;  /* 0x000000600700780c */ /* 0x000fc40003f44270 */
        /* <DEDUP_REMOVED lines=13> */
[----:B------:R-:W-:Y:S02]  /*7010*/  ISETP.GT.AND P2, PT, R7, 0x70, PT ;  /* 0x000000700700780c */ /* 0x000fe40003f44270 */
[----:B------:R-:W-:-:S02]  /*7020*/  FSEL R143, R143, -INF , P3 ;  /* 0xff8000008f8f7808 */ /* 0x000fc40001800000 */
[----:B------:R-:W-:Y:S01]  /*7030*/  FMNMX.FTZ R0, R156, R185, !PT ;  /* 0x000000b99c007209 */ /* 0x000fe20007810000 */
[----:B------:R0:W-:Y:S01]  /*7040*/  MUFU.EX2 R142, R184 ;  /* 0x000000b8008e7308 */ /* 0x0001e20000000800 */
[----:B------:R-:W-:Y:S02]  /*7050*/  ISETP.GT.AND P3, PT, R7, 0x71, PT ;  /* 0x000000710700780c */ /* 0x000fe40003f64270 */
[----:B------:R-:W-:Y:S02]  /*7060*/  FSEL R146, R146, -INF , P2 ;  /* 0xff80000092927808 */ /* 0x000fe40001000000 */
[----:B------:R-:W-:Y:S02]  /*7070*/  FMNMX.FTZ R185, R143, R0, !PT ;  /* 0x000000008fb97209 */ /* 0x000fe40007810000 */
[----:B------:R-:W-:Y:S01]  /*7080*/  ISETP.GT.AND P2, PT, R7, 0x78, PT ;  /* 0x000000780700780c */ /* 0x000fe20003f44270 */
[----:B------:R-:W-:Y:S01]  /*7090*/  MUFU.EX2 R14, R14 ;  /* 0x0000000e000e7308 */ /* 0x000fe20000000800 */
[----:B------:R-:W-:Y:S01]  /*70a0*/  FSEL R147, R147, -INF , P3 ;  /* 0xff80000093937808 */ /* 0x000fe20001800000 */
[----:B0-----:R-:W-:Y:S01]  /*70b0*/  FFMA.FTZ R184, R160, UR38, -R8 ;  /* 0x00000026a0b87c23 */ /* 0x001fe20008010808 */
[----:B------:R-:W-:-:S02]  /*70c0*/  FMNMX.FTZ R0, R146, R185, !PT ;  /* 0x000000b992007209 */ /* 0x000fc40007810000 */
[----:B------:R-:W-:Y:S02]  /*70d0*/  ISETP.GT.AND P3, PT, R7, 0x79, PT ;  /* 0x000000790700780c */ /* 0x000fe40003f64270 */
[----:B------:R-:W-:Y:S01]  /*70e0*/  FSEL R160, R150, -INF , P2 ;  /* 0xff80000096a07808 */ /* 0x000fe20001000000 */
[----:B------:R-:W-:Y:S01]  /*70f0*/  MUFU.EX2 R20, R20 ;  /* 0x0000001400147308 */ /* 0x000fe20000000800 */
[----:B------:R-:W-:Y:S02]  /*7100*/  FMNMX.FTZ R185, R147, R0, !PT ;  /* 0x0000000093b97209 */ /* 0x000fe40007810000 */
[----:B------:R-:W-:Y:S02]  /*7110*/  FSEL R151, R151, -INF , P3 ;  /* 0xff80000097977808 */ /* 0x000fe40001800000 */
[C---:B------:R-:W-:Y:S02]  /*7120*/  ISETP.GT.AND P2, PT, R7.reuse, 0x80, PT ;  /* 0x000000800700780c */ /* 0x040fe40003f44270 */
[----:B------:R-:W-:Y:S01]  /*7130*/  FMNMX.FTZ R0, R160, R185, !PT ;  /* 0x000000b9a0007209 */ /* 0x000fe20007810000 */
[----:B------:R0:W-:Y:S01]  /*7140*/  MUFU.EX2 R150, R184 ;  /* 0x000000b800967308 */ /* 0x0001e20000000800 */
[----:B------:R-:W-:-:S02]  /*7150*/  ISETP.GT.AND P3, PT, R7, 0x81, PT ;  /* 0x000000810700780c */ /* 0x000fc40003f64270 */
[----:B------:R-:W-:Y:S02]  /*7160*/  FSEL R122, R122, -INF , P2 ;  /* 0xff8000007a7a7808 */ /* 0x000fe40001000000 */
[----:B------:R-:W-:Y:S02]  /*7170*/  FMNMX.FTZ R185, R151, R0, !PT ;  /* 0x0000000097b97209 */ /* 0x000fe40007810000 */
[----:B------:R-:W-:Y:S01]  /*7180*/  ISETP.GT.AND P2, PT, R7, 0x88, PT ;  /* 0x000000880700780c */ /* 0x000fe20003f44270 */
[----:B------:R-:W-:Y:S01]  /*7190*/  MUFU.EX2 R21, R197 ;  /* 0x000000c500157308 */ /* 0x000fe20000000800 */
[----:B------:R-:W-:Y:S01]  /*71a0*/  FSEL R123, R123, -INF , P3 ;  /* 0xff8000007b7b7808 */ /* 0x000fe20001800000 */
[----:B0-----:R-:W-:Y:S01]  /*71b0*/  FFMA.FTZ R184, R164, UR38, -R8 ;  /* 0x00000026a4b87c23 */ /* 0x001fe20008010808 */
[----:B------:R-:W-:Y:S02]  /*71c0*/  FMNMX.FTZ R0, R122, R185, !PT ;  /* 0x000000b97a007209 */ /* 0x000fe40007810000 */
[----:B------:R-:W-:-:S02]  /*71d0*/  ISETP.GT.AND P3, PT, R7, 0x89, PT ;  /* 0x000000890700780c */ /* 0x000fc40003f64270 */
[----:B------:R-:W-:Y:S01]  /*71e0*/  FSEL R164, R126, -INF , P2 ;  /* 0xff8000007ea47808 */ /* 0x000fe20001000000 */
[----:B------:R-:W-:Y:S01]  /*71f0*/  MUFU.EX2 R168, R168 ;  /* 0x000000a800a87308 */ /* 0x000fe20000000800 */
[----:B------:R-:W-:Y:S02]  /*7200*/  FMNMX.FTZ R185, R123, R0, !PT ;  /* 0x000000007bb97209 */ /* 0x000fe40007810000 */
[----:B------:R-:W-:Y:S02]  /*7210*/  ISETP.GT.AND P2, PT, R7, 0x90, PT ;  /* 0x000000900700780c */ /* 0x000fe40003f44270 */
[----:B------:R-:W-:Y:S02]  /*7220*/  FSEL R127, R127, -INF , P3 ;  /* 0xff8000007f7f7808 */ /* 0x000fe40001800000 */
        /* <DEDUP_REMOVED lines=8> */
[--C-:B0-----:R-:W-:Y:S01]  /*72b0*/  FFMA.FTZ R184, R136, UR38, -R8.reuse ;  /* 0x0000002688b87c23 */ /* 0x101fe20008010808 */
[----:B------:R-:W-:Y:S01]  /*72c0*/  FMNMX.FTZ R0, R130, R185, !PT ;  /* 0x000000b982007209 */ /* 0x000fe20007810000 */
[--C-:B------:R-:W-:Y:S01]  /*72d0*/  FFMA.FTZ R136, R137, UR38, -R8.reuse ;  /* 0x0000002689887c23 */ /* 0x100fe20008010808 */
[----:B------:R-:W-:Y:S01]  /*72e0*/  ISETP.GT.AND P3, PT, R7, 0x99, PT ;  /* 0x000000990700780c */ /* 0x000fe20003f64270 */
[--C-:B------:R-:W-:Y:S01]  /*72f0*/  FFMA.FTZ R137, R140, UR38, -R8.reuse ;  /* 0x000000268c897c23 */ /* 0x100fe20008010808 */
[----:B------:R-:W-:Y:S01]  /*7300*/  FSEL R134, R134, -INF , P2 ;  /* 0xff80000086867808 */ /* 0x000fe20001000000 */
[--C-:B------:R-:W-:Y:S01]  /*7310*/  FFMA.FTZ R140, R141, UR38, -R8.reuse ;  /* 0x000000268d8c7c23 */ /* 0x100fe20008010808 */
[----:B------:R-:W-:Y:S01]  /*7320*/  FMNMX.FTZ R185, R131, R0, !PT ;  /* 0x0000000083b97209 */ /* 0x000fe20007810000 */
[--C-:B------:R-:W-:Y:S01]  /*7330*/  FFMA.FTZ R141, R144, UR38, -R8.reuse ;  /* 0x00000026908d7c23 */ /* 0x100fe20008010808 */
[----:B------:R-:W-:Y:S01]  /*7340*/  FSEL R135, R135, -INF , P3 ;  /* 0xff80000087877808 */ /* 0x000fe20001800000 */
[--C-:B------:R-:W-:Y:S01]  /*7350*/  FFMA.FTZ R144, R145, UR38, -R8.reuse ;  /* 0x0000002691907c23 */ /* 0x100fe20008010808 */
[----:B------:R-:W-:Y:S01]  /*7360*/  FMNMX.FTZ R0, R134, R185, !PT ;  /* 0x000000b986007209 */ /* 0x000fe20007810000 */
[--C-:B------:R-:W-:Y:S01]  /*7370*/  FFMA.FTZ R145, R148, UR38, -R8.reuse ;  /* 0x0000002694917c23 */ /* 0x100fe20008010808 */
[----:B------:R-:W-:-:S01]  /*7380*/  FFMA.FTZ R148, R149, UR38, -R8 ;  /* 0x0000002695947c23 */ /* 0x000fc20008010808 */
[----:B------:R-:W-:Y:S01]  /*7390*/  IMAD.U32 R149, RZ, RZ, UR38 ;  /* 0x00000026ff957e24 */ /* 0x000fe2000f8e00ff */
[----:B------:R-:W-:Y:S01]  /*73a0*/  FMNMX.FTZ R0, R135, R0, !PT ;  /* 0x0000000087007209 */ /* 0x000fe20007810000 */
[----:B------:R0:W-:Y:S01]  /*73b0*/  MUFU.EX2 R7, R184 ;  /* 0x000000b800077308 */ /* 0x0001e20000000800 */
[----:B------:R-:W-:-:S03]  /*73c0*/  FSEL R192, R2, RZ, P1 ;  /* 0x000000ff02c07208 */ /* 0x000fc60000800000 */
[----:B------:R-:W1:Y:S02]  /*73d0*/  SHFL.BFLY PT, R185, R0, 0x2, 0x1f ;  /* 0x0c401f0000b97f89 */ /* 0x000e6400000e0000 */
[----:B------:R-:W-:-:S02]  /*73e0*/  FADD.FTZ R192, -R192, R5 ;  /* 0x00000005c0c07221 */ /* 0x000fc40000010100 */
[----:B------:R-:W-:Y:S02]  /*73f0*/  MUFU.EX2 R172, R172 ;  /* 0x000000ac00ac7308 */ /* 0x000fe40000000800 */
[----:B------:R-:W-:-:S06]  /*7400*/  FMUL.FTZ R192, R192, UR38 ;  /* 0x00000026c0c07c20 */ /* 0x000fcc0008410000 */
[----:B------:R-:W-:Y:S08]  /*7410*/  MUFU.EX2 R173, R173 ;  /* 0x000000ad00ad7308 */ /* 0x000ff00000000800 */
[----:B------:R-:W-:Y:S01]  /*7420*/  MUFU.EX2 R176, R176 ;  /* 0x000000b000b07308 */ /* 0x000fe20000000800 */
[----:B-1----:R-:W-:-:S07]  /*7430*/  FMNMX.FTZ R185, R0, R185, !PT ;  /* 0x000000b900b97209 */ /* 0x002fce0007810000 */
[----:B------:R-:W-:Y:S01]  /*7440*/  MUFU.EX2 R177, R177 ;  /* 0x000000b100b17308 */ /* 0x000fe20000000800 */
[----:B------:R-:W1:Y:S07]  /*7450*/  SHFL.BFLY PT, R0, R185, 0x1, 0x1f ;  /* 0x0c201f00b9007f89 */ /* 0x000e6e00000e0000 */
[----:B------:R-:W-:Y:S08]  /*7460*/  MUFU.EX2 R181, R181 ;  /* 0x000000b500b57308 */ /* 0x000ff00000000800 */
[----:B------:R-:W-:Y:S08]  /*7470*/  MUFU.EX2 R152, R152 ;  /* 0x0000009800987308 */ /* 0x000ff00000000800 */
[----:B------:R-:W-:Y:S01]  /*7480*/  MUFU.EX2 R153, R153 ;  /* 0x0000009900997308 */ /* 0x000fe20000000800 */
[----:B-1----:R-:W-:-:S04]  /*7490*/  FMNMX.FTZ R0, R185, R0, !PT ;  /* 0x00000000b9007209 */ /* 0x002fc80007810000 */
[C---:B------:R-:W-:Y:S01]  /*74a0*/  FSETP.NEU.FTZ.AND P2, PT, R0.reuse, -INF , PT ;  /* 0xff8000000000780b */ /* 0x040fe20003f5d000 */
[----:B------:R-:W-:-:S02]  /*74b0*/  FFMA.FTZ R149, R0, R149, -8 ;  /* 0xc100000000957423 */ /* 0x000fc40000010095 */
[----:B------:R-:W-:Y:S01]  /*74c0*/  MUFU.EX2 R157, R157 ;  /* 0x0000009d009d7308 */ /* 0x000fe20000000800 */
[----:B------:R-:W-:Y:S02]  /*74d0*/  FSEL R189, R0, RZ, P2 ;  /* 0x000000ff00bd7208 */ /* 0x000fe40001000000 */
[----:B------:R-:W-:-:S03]  /*74e0*/  FSEL R8, R149, RZ, P2 ;  /* 0x000000ff95087208 */ /* 0x000fc60001000000 */
[----:B------:R-:W-:Y:S02]  /*74f0*/  FADD.FTZ R189, -R189, R6 ;  /* 0x00000006bdbd7221 */ /* 0x000fe40000010100 */
[----:B0-----:R-:W-:-:S01]  /*7500*/  FFMA.FTZ R184, R15, UR38, -R8 ;  /* 0x000000260fb87c23 */ /* 0x001fc20008010808 */
[--C-:B------:R-:W-:Y:S01]  /*7510*/  FFMA.FTZ R15, R187, UR38, -R8.reuse ;  /* 0x00000026bb0f7c23 */ /* 0x100fe20008010808 */
[----:B------:R-:W-:Y:S01]  /*7520*/  FMUL.FTZ R189, R189, UR38 ;  /* 0x00000026bdbd7c20 */ /* 0x000fe20008410000 */
        /* <DEDUP_REMOVED lines=20> */
[----:B------:R-:W-:Y:S01]  /*7670*/  FFMA.FTZ R178, R178, UR38, -R8 ;  /* 0x00000026b2b27c23 */ /* 0x000fe20008010808 */
[----:B------:R-:W-:-:S01]  /*7680*/  FADD.FTZ R192, R10, R191 ;  /* 0x000000bf0ac07221 */ /* 0x000fc20000010000 */
        /* <DEDUP_REMOVED lines=12> */
[----:B------:R-:W-:Y:S01]  /*7750*/  FADD.FTZ R3, R11, R192 ;  /* 0x000000c00b037221 */ /* 0x000fe20000010000 */
        /* <DEDUP_REMOVED lines=14> */
[----:B--2---:R-:W-:-:S01]  /*7840*/  FADD.FTZ R167, R149, R4 ;  /* 0x0000000495a77221 */ /* 0x004fc20000010000 */
[----:B------:R-:W-:Y:S01]  /*7850*/  FADD.FTZ R4, R12, R3 ;  /* 0x000000030c047221 */ /* 0x000fe20000010000 */
[----:B------:R-:W-:-:S03]  /*7860*/  FFMA.FTZ R8, R135, UR38, -R8 ;  /* 0x0000002687087c23 */ /* 0x000fc60008010808 */
[----:B------:R-:W-:Y:S02]  /*7870*/  FADD.FTZ R3, R13, R4 ;  /* 0x000000040d037221 */ /* 0x000fe40000010000 */
[----:B------:R-:W2:Y:S01]  /*7880*/  MUFU.EX2 R188, R188 ;  /* 0x000000bc00bc7308 */ /* 0x000ea20000000800 */
[----:B-1----:R-:W-:-:S01]  /*7890*/  FADD.FTZ R192, R186, R167 ;  /* 0x000000a7bac07221 */ /* 0x002fc20000010000 */
[----:B------:R-:W-:-:S06]  /*78a0*/  FADD.FTZ R3, R14, R3 ;  /* 0x000000030e037221 */ /* 0x000fcc0000010000 */
[----:B------:R-:W1:Y:S01]  /*78b0*/  MUFU.EX2 R187, R187 ;  /* 0x000000bb00bb7308 */ /* 0x000e620000000800 */
[----:B0-----:R-:W-:-:S01]  /*78c0*/  FADD.FTZ R167, R185, R192 ;  /* 0x000000c0b9a77221 */ /* 0x001fc20000010000 */
[----:B------:R-:W-:-:S06]  /*78d0*/  FADD.FTZ R192, R20, R3 ;  /* 0x0000000314c07221 */ /* 0x000fcc0000010000 */
[----:B------:R-:W0:Y:S01]  /*78e0*/  MUFU.EX2 R190, R190 ;  /* 0x000000be00be7308 */ /* 0x000e220000000800 */
[----:B--2---:R-:W-:-:S01]  /*78f0*/  FADD.FTZ R4, R188, R167 ;  /* 0x000000a7bc047221 */ /* 0x004fc20000010000 */
[----:B------:R-:W-:-:S06]  /*7900*/  FADD.FTZ R167, R21, R192 ;  /* 0x000000c015a77221 */ /* 0x000fcc0000010000 */
[----:B------:R-:W2:Y:S01]  /*7910*/  MUFU.EX2 R170, R170 ;  /* 0x000000aa00aa7308 */ /* 0x000ea20000000800 */
[----:B-1----:R-:W-:-:S01]  /*7920*/  FADD.FTZ R3, R187, R4 ;  /* 0x00000004bb037221 */ /* 0x002fc20000010000 */
[----:B------:R-:W-:-:S06]  /*7930*/  FADD.FTZ R4, R168, R167 ;  /* 0x000000a7a8047221 */ /* 0x000fcc0000010000 */
[----:B------:R-:W1:Y:S01]  /*7940*/  MUFU.EX2 R171, R171 ;  /* 0x000000ab00ab7308 */ /* 0x000e620000000800 */
[----:B0-----:R-:W-:-:S07]  /*7950*/  FADD.FTZ R3, R190, R3 ;  /* 0x00000003be037221 */ /* 0x001fce0000010000 */
        /* <DEDUP_REMOVED lines=28> */
[----:B------:R-:W-:-:S06]  /*7b20*/  FADD.FTZ R167, R157, R4 ;  /* 0x000000049da77221 */ /* 0x000fcc0000010000 */
[----:B------:R-:W0:Y:S01]  /*7b30*/  MUFU.EX2 R180, R180 ;  /* 0x000000b400b47308 */ /* 0x000e220000000800 */
[----:B--2---:R-:W-:-:S07]  /*7b40*/  FADD.FTZ R192, R155, R192 ;  /* 0x000000c09bc07221 */ /* 0x004fce0000010000 */
[----:B------:R-:W2:Y:S01]  /*7b50*/  MUFU.EX2 R159, R159 ;  /* 0x0000009f009f7308 */ /* 0x000ea20000000800 */
[----:B-1----:R-:W-:-:S01]  /*7b60*/  FADD.FTZ R3, R5, R192 ;  /* 0x000000c005037221 */ /* 0x002fc20000010000 */
[----:B------:R-:W-:-:S06]  /*7b70*/  FADD.FTZ R192, R150, R167 ;  /* 0x000000a796c07221 */ /* 0x000fcc0000010000 */
[----:B------:R-:W1:Y:S01]  /*7b80*/  MUFU.EX2 R161, R161 ;  /* 0x000000a100a17308 */ /* 0x000e620000000800 */
[----:B0-----:R-:W-:-:S07]  /*7b90*/  FADD.FTZ R4, R180, R3 ;  /* 0x00000003b4047221 */ /* 0x001fce0000010000 */
[----:B------:R-:W0:Y:S01]  /*7ba0*/  MUFU.EX2 R162, R162 ;  /* 0x000000a200a27308 */ /* 0x000e220000000800 */
[----:B--2---:R-:W-:-:S07]  /*7bb0*/  FADD.FTZ R3, R159, R4 ;  /* 0x000000049f037221 */ /* 0x004fce0000010000 */
[----:B------:R-:W2:Y:S01]  /*7bc0*/  MUFU.EX2 R163, R163 ;  /* 0x000000a300a37308 */ /* 0x000ea20000000800 */
[----:B-1----:R-:W-:-:S04]  /*7bd0*/  FADD.FTZ R167, R161, R192 ;  /* 0x000000c0a1a77221 */ /* 0x002fc80000010000 */
[----:B------:R-:W-:-:S03]  /*7be0*/  FADD.FTZ R192, R126, R167 ;  /* 0x000000a77ec07221 */ /* 0x000fc60000010000 */
        /* <DEDUP_REMOVED lines=71> */
.L_x_2198:
[----:B------:R-:W-:Y:S01]  /*8060*/  UISETP.GT.AND UP0, UPT, UR56, UR54, UPT ;  /* 0x000000363800728c */ /* 0x000fe2000bf04270 */
[----:B------:R-:W-:Y:S01]  /*8070*/  F2FP.SATFINITE.E4M3.F32.PACK_AB_MERGE_C R5, R180, R5, RZ ;  /* 0x00000005b405723e */ /* 0x000fe200048070ff */
[----:B------:R-:W-:Y:S01]  /*8080*/  ULEA UR6, UR55, UR41, 0x3 ;  /* 0x0000002937067291 */ /* 0x000fe2000f8e183f */
[----:B------:R-:W-:Y:S01]  /*8090*/  F2FP.SATFINITE.E4M3.F32.PACK_AB_MERGE_C R11, R12, R11, RZ ;  /* 0x0000000b0c0b723e */ /* 0x000fe200048070ff */
[----:B------:R-:W-:Y:S01]  /*80a0*/  UIADD3 UR56, UR56, -0x1, URZ ;  /* 0xffffffff38387890 */ /* 0x000fe2000fffe03f */
[----:B------:R-:W-:Y:S01]  /*80b0*/  F2FP.SATFINITE.E4M3.F32.PACK_AB_MERGE_C R149, R186, R149, RZ ;  /* 0x00000095ba95723e */ /* 0x000fe200048070ff */
[----:B------:R-:W-:Y:S01]  /*80c0*/  UIADD3 UR6, UR6, 0x33460, URZ ;  /* 0x0003346006067890 */ /* 0x000fe2000fffe03f */
[----:B------:R-:W-:Y:S01]  /*80d0*/  PLOP3.LUT P1, PT, PT, PT, UP0, 0x80, 0x0 ;  /* 0x000000000000781c */ /* 0x000fe20003f2f008 */
[----:B------:R-:W-:Y:S01]  /*80e0*/  UMOV UR57, UR45 ;  /* 0x0000002d00397c82 */ /* 0x000fe20008000000 */
[----:B------:R-:W-:Y:S01]  /*80f0*/  F2FP.SATFINITE.E4M3.F32.PACK_AB_MERGE_C R20, R21, R20, RZ ;  /* 0x000000141514723e */ /* 0x000fe200048070ff */
[----:B------:R-:W-:Y:S01]  /*8100*/  UPRMT UR6, UR40, 0x654, UR6 ;  /* 0x0000065428067896 */ /* 0x000fe20008000006 */
[----:B------:R-:W-:Y:S01]  /*8110*/  F2FP.SATFINITE.E4M3.F32.PACK_AB_MERGE_C R187, R190, R187, RZ ;  /* 0x000000bbbebb723e */ /* 0x000fe200048070ff */
[----:B------:R-:W-:Y:S01]  /*8120*/  UMOV UR55, UR44 ;  /* 0x0000002c00377c82 */ /* 0x000fe20008000000 */
        /* <DEDUP_REMOVED lines=11> */
[-C--:B------:R-:W-:Y:S01]  /*81e0*/  FMUL.FTZ R32, R32, R6.reuse ;  /* 0x0000000620207220 */ /* 0x080fe20000410000 */
[----:B------:R-:W-:Y:S01]  /*81f0*/  F2FP.SATFINITE.E4M3.F32.PACK_AB_MERGE_C R163, R166, R163, RZ ;  /* 0x000000a3a6a3723e */ /* 0x000fe200048070ff */
[-C--:B------:R-:W-:Y:S01]  /*8200*/  FMUL.FTZ R33, R33, R6.reuse ;  /* 0x0000000621217220 */ /* 0x080fe20000410000 */
[----:B------:R-:W-:Y:S01]  /*8210*/  F2FP.SATFINITE.E4M3.F32.PACK_AB_MERGE_C R137, R140, R137, RZ ;  /* 0x000000898c89723e */ /* 0x000fe200048070ff */
[----:B------:R-:W-:Y:S01]  /*8220*/  FMUL.FTZ R36, R36, R6 ;  /* 0x0000000624247220 */ /* 0x000fe20000410000 */
[----:B------:R-:W-:Y:S01]  /*8230*/  F2FP.SATFINITE.E4M3.F32.PACK_AB_MERGE_C R143, R143, R156, RZ ;  /* 0x0000009c8f8f723e */ /* 0x000fe200048070ff */
[-C--:B------:R-:W-:Y:S01]  /*8240*/  FMUL.FTZ R37, R37, R6.reuse ;  /* 0x0000000625257220 */ /* 0x080fe20000410000 */
        /* <DEDUP_REMOVED lines=114> */
[----:B------:R-:W-:-:S02]  /*8970*/  IMAD.MOV.U32 R6, RZ, RZ, R0 ;  /* 0x000000ffff067224 */ /* 0x000fc400078e0000 */
[----:B------:R-:W-:Y:S01]  /*8980*/  IMAD.MOV.U32 R5, RZ, RZ, R2 ;  /* 0x000000ffff057224 */ /* 0x000fe200078e0002 */
[----:B------:R-:W-:Y:S06]  /*8990*/  @P1 BRA `(.L_x_2199) ;  /* 0xffffffc400741947 */ /* 0x000fec000383ffff */
.L_x_2188:
[----:B------:R-:W-:-:S13]  /*89a0*/  ISETP.LE.AND P1, PT, RZ, UR56, PT ;  /* 0x00000038ff007c0c */ /* 0x000fda000bf23270 */
[----:B------:R-:W-:Y:S05]  /*89b0*/  @!P1 BRA `(.L_x_2200) ;  /* 0x0000002c00bc9947 */ /* 0x000fea0003800000 */
[----:B------:R-:W-:Y:S01]  /*89c0*/  IMAD.MOV.U32 R7, RZ, RZ, R0 ;  /* 0x000000ffff077224 */ /* 0x000fe200078e0000 */
[----:B------:R-:W-:Y:S01]  /*89d0*/  UMOV UR50, UR45 ;  /* 0x0000002d00327c82 */ /* 0x000fe20008000000 */
[----:B------:R-:W-:Y:S01]  /*89e0*/  IMAD.MOV.U32 R5, RZ, RZ, R2 ;  /* 0x000000ffff057224 */ /* 0x000fe200078e0002 */
[----:B------:R-:W-:-:S06]  /*89f0*/  UMOV UR49, UR44 ;  /* 0x0000002c00317c82 */ /* 0x000fcc0008000000 */
.L_x_2211:
[----:B------:R-:W-:Y:S01]  /*8a00*/  ISETP.NE.AND P2, PT, RZ, UR42, PT ;  /* 0x0000002aff007c0c */ /* 0x000fe2000bf45270 */
[----:B------:R-:W-:-:S04]  /*8a10*/  UISETP.NE.AND UP0, UPT, UR49, 0x1, UPT ;  /* 0x000000013100788c */ /* 0x000fc8000bf05270 */
[----:B------:R-:W-:-:S04]  /*8a20*/  USEL UR45, URZ, 0x1, UP0 ;  /* 0x000000013f2d7887 */ /* 0x000fc80008000000 */
[----:B------:R-:W-:-:S04]  /*8a30*/  ULOP3.LUT UR45, UR50, UR45, URZ, 0x3c, !UPT ;  /* 0x0000002d322d7292 */ /* 0x000fc8000f8e3c3f */
[----:B------:R-:W-:Y:S08]  /*8a40*/  @P2 BRA `(.L_x_2201) ;  /* 0x0000000000382947 */ /* 0x000ff00003800000 */
[----:B------:R-:W-:Y:S05]  /*8a50*/  @!P0 BRA `(.L_x_2202) ;  /* 0x0000000000048947 */ /* 0x000fea0003800000 */
[----:B------:R-:W-:Y:S01]  /*8a60*/  BPT.TRAP 0x1 ;  /* 0x000000040000795c */ /* 0x000fe20000300000 */
.L_x_2202:
        /* <DEDUP_REMOVED lines=9> */
.L_x_2203:
[----:B-1----:R-:W-:Y:S05]  /*8b00*/  @P1 BRA `(.L_x_2201) ;  /* 0x0000000000081947 */ /* 0x002fea0003800000 */
[----:B------:R-:W1:Y:S02]  /*8b10*/  SYNCS.PHASECHK.TRANS64.TRYWAIT P1, [UR6+0x33430], R0 ;  /* 0x03343000ff0075a7 */ /* 0x000e640008020146 */
[----:B-1----:R-:W-:Y:S05]  /*8b20*/  @!P1 BRA `(.L_x_2204) ;  /* 0x000000bc00dc9947 */ /* 0x002fea0003800000 */
.L_x_2201:
        /* <DEDUP_REMOVED lines=191> */
.L_x_2206:
[----:B------:R-:W-:Y:S01]  /*9720*/  ULEA UR6, UR49, UR41, 0x3 ;  /* 0x0000002931067291 */ /* 0x000fe2000f8e183f */
[----:B------:R-:W-:-:S05]  /*9730*/  IMAD.U32 R0, RZ, RZ, UR50 ;  /* 0x00000032ff007e24 */ /* 0x000fca000f8e00ff */
[----:B------:R-:W-:-:S04]  /*9740*/  SHF.L.U32 R0, R0, 0x1f, RZ ;  /* 0x0000001f00007819 */ /* 0x000fc800000006ff */
[----:B------:R0:W1:Y:S01]  /*9750*/  SYNCS.PHASECHK.TRANS64.TRYWAIT P1, [UR6+0x33450], R0 ;  /* 0x03345000ff0075a7 */ /* 0x0000620008020146 */
[----:B------:R-:W-:Y:S05]  /*9760*/  @!P0 BRA `(.L_x_2207) ;  /* 0x0000000000048947 */ /* 0x000fea0003800000 */
[----:B------:R-:W-:Y:S01]  /*9770*/  BPT.TRAP 0x1 ;  /* 0x000000040000795c */ /* 0x000fe20000300000 */
.L_x_2207:
[----:B-1----:R-:W-:Y:S05]  /*9780*/  @P1 BRA `(.L_x_2205) ;  /* 0x0000000000081947 */ /* 0x002fea0003800000 */
[----:B------:R-:W1:Y:S02]  /*9790*/  SYNCS.PHASECHK.TRANS64.TRYWAIT P1, [UR6+0x33450], R0 ;  /* 0x03345000ff0075a7 */ /* 0x000e640008020146 */
[----:B-1----:R-:W-:Y:S05]  /*97a0*/  @!P1 BRA `(.L_x_2208) ;  /* 0x000000b000d49947 */ /* 0x002fea0003800000 */
.L_x_2205:
        /* <DEDUP_REMOVED lines=36> */
.L_x_2209:
[----:B------:R-:W-:Y:S01]  /*99f0*/  FMNMX.FTZ R2, R186, R7, !PT ;  /* 0x00000007ba027209 */ /* 0x000fe20007810000 */
[----:B------:R-:W-:Y:S01]  /*9a00*/  IMAD.U32 R13, RZ, RZ, UR38 ;  /* 0x00000026ff0d7e24 */ /* 0x000fe2000f8e00ff */
[----:B0-----:R-:W-:Y:S01]  /*9a10*/  FMNMX.FTZ R0, R184, R5, !PT ;  /* 0x00000005b8007209 */ /* 0x001fe20007810000 */
        /* <DEDUP_REMOVED lines=90> */
[----:B------:R-:W-:Y:S02]  /*9fc0*/  FADD.FTZ R6, -R0, R7 ;  /* 0x0000000700067221 */ /* 0x000fe40000010100 */
[----:B------:R-:W-:-:S01]  /*9fd0*/  FFMA.FTZ R7, R2, R13, -8 ;  /* 0xc100000002077423 */ /* 0x000fc2000001000d */
[----:B------:R-:W-:Y:S01]  /*9fe0*/  FADD.FTZ R5, -R2, R5 ;  /* 0x0000000502057221 */ /* 0x000fe20000010100 */
[----:B------:R-:W-:Y:S02]  /*9ff0*/  FMUL.FTZ R6, R6, UR38 ;  /* 0x0000002606067c20 */ /* 0x000fe40008410000 */
[--C-:B------:R-:W-:Y:S01]  /*a000*/  FFMA.FTZ R21, R169, UR38, -R7.reuse ;  /* 0x00000026a9157c23 */ /* 0x100fe20008010807 */
[----:B------:R-:W-:-:S01]  /*a010*/  FFMA.FTZ R169, R173, UR38, -R7 ;  /* 0x00000026ada97c23 */ /* 0x000fc20008010807 */
[--C-:B------:R-:W-:Y:S01]  /*a020*/  FFMA.FTZ R173, R177, UR38, -R7.reuse ;  /* 0x00000026b1ad7c23 */ /* 0x100fe20008010807 */
[----:B------:R-:W-:-:S01]  /*a030*/  FFMA.FTZ R20, R168, UR38, -R7 ;  /* 0x00000026a8147c23 */ /* 0x000fc20008010807 */
[--C-:B------:R-:W-:Y:S01]  /*a040*/  FFMA.FTZ R177, R181, UR38, -R7.reuse ;  /* 0x00000026b5b17c23 */ /* 0x100fe20008010807 */
[----:B------:R-:W-:-:S01]  /*a050*/  FFMA.FTZ R168, R172, UR38, -R7 ;  /* 0x00000026aca87c23 */ /* 0x000fc20008010807 */
[----:B------:R-:W-:-:S02]  /*a060*/  IMAD.U32 R181, RZ, RZ, UR38 ;  /* 0x00000026ffb57e24 */ /* 0x000fc4000f8e00ff */
        /* <DEDUP_REMOVED lines=34> */
[----:B------:R-:W-:-:S01]  /*a290*/  FFMA.FTZ R133, R0, R181, -8 ;  /* 0xc100000000857423 */ /* 0x000fc200000100b5 */
[----:B------:R-:W-:Y:S01]  /*a2a0*/  FMUL.FTZ R5, R5, UR38 ;  /* 0x0000002605057c20 */ /* 0x000fe20008410000 */
[----:B------:R-:W-:Y:S02]  /*a2b0*/  MUFU.EX2 R6, R6 ;  /* 0x0000000600067308 */ /* 0x000fe40000000800 */
[----:B------:R-:W-:-:S01]  /*a2c0*/  FFMA.FTZ R181, R186, UR38, -R133 ;  /* 0x00000026bab57c23 */ /* 0x000fc20008010885 */
[--C-:B------:R-:W-:Y:S01]  /*a2d0*/  FFMA.FTZ R180, R187, UR38, -R133.reuse ;  /* 0x00000026bbb47c23 */ /* 0x100fe20008010885 */
        /* <DEDUP_REMOVED lines=197> */
[----:B0-----:R-:W-:-:S03]  /*af30*/  FADD.FTZ R4, R7, R4 ;  /* 0x0000000407047221 */ /* 0x001fc60000010000 */
[----:B-1----:R-:W-:Y:S01]  /*af40*/  FADD.FTZ R3, R133, R135 ;  /* 0x0000008785037221 */ /* 0x002fe20000010000 */
[----:B------:R-:W-:Y:S06]  /*af50*/  @!P0 BRA `(.L_x_2210) ;  /* 0x0000000000048947 */ /* 0x000fec0003800000 */
[----:B------:R-:W-:Y:S01]  /*af60*/  BPT.TRAP 0x1 ;  /* 0x000000040000795c */ /* 0x000fe20000300000 */
.L_x_2210:
        /* <DEDUP_REMOVED lines=14> */
[-C--:B------:R-:W-:Y:S01]  /*b050*/  FMUL.FTZ R24, R24, R5.reuse ;  /* 0x0000000518187220 */ /* 0x080fe20000410000 */
        /* <DEDUP_REMOVED lines=133> */
.L_x_2200:
[----:B------:R-:W-:Y:S06]  /*b8b0*/  BAR.ARV 0x8, 0x180 ;  /* 0x0206000000007b1d */ /* 0x000fec0000002000 */
[----:B------:R-:W-:Y:S05]  /*b8c0*/  @!P0 BRA `(.L_x_2212) ;  /* 0x0000000000048947 */ /* 0x000fea0003800000 */
[----:B------:R-:W-:Y:S01]  /*b8d0*/  BPT.TRAP 0x1 ;  /* 0x000000040000795c */ /* 0x000fe20000300000 */
.L_x_2212:
[----:B------:R-:W-:Y:S01]  /*b8e0*/  ULEA UR9, UR44, UR41, 0x3 ;  /* 0x000000292c097291 */ /* 0x000fe2000f8e183f */
[----:B------:R-:W-:-:S05]  /*b8f0*/  IMAD.U32 R5, RZ, RZ, UR45 ;  /* 0x0000002dff057e24 */ /* 0x000fca000f8e00ff */
[----:B------:R-:W-:-:S04]  /*b900*/  SHF.L.U32 R5, R5, 0x1f, RZ ;  /* 0x0000001f05057819 */ /* 0x000fc800000006ff */
[----:B------:R0:W1:Y:S01]  /*b910*/  SYNCS.PHASECHK.TRANS64.TRYWAIT P1, [UR9+0x33450], R5 ;  /* 0x03345005ff0075a7 */ /* 0x0000620008020149 */
[----:B------:R-:W-:Y:S05]  /*b920*/  @!P0 BRA `(.L_x_2213) ;  /* 0x0000000000048947 */ /* 0x000fea0003800000 */
[----:B------:R-:W-:Y:S01]  /*b930*/  BPT.TRAP 0x1 ;  /* 0x000000040000795c */ /* 0x000fe20000300000 */
.L_x_2213:
[----:B-1----:R-:W-:Y:S05]  /*b940*/  @P1 BRA `(.L_x_2214) ;  /* 0x0000000000081947 */ /* 0x002fea0003800000 */
[----:B------:R-:W1:Y:S02]  /*b950*/  SYNCS.PHASECHK.TRANS64.TRYWAIT P1, [UR9+0x33450], R5 ;  /* 0x03345005ff0075a7 */ /* 0x000e640008020149 */
[----:B-1----:R-:W-:Y:S05]  /*b960*/  @!P1 BRA `(.L_x_2215) ;  /* 0x00000090007c9947 */ /* 0x002fea0003800000 */
.L_x_2214:
[----:B------:R-:W-:Y:S01]  /*b970*/  UIADD3 UR41, UR41, 0x200, URZ ;  /* 0x0000020029297890 */ /* 0x000fe2000fffe03f */
[----:B------:R-:W-:Y:S01]  /*b980*/  WARPGROUP.ARRIVE ;  /* 0x00000000000079c5 */ /* 0x000fe20000000000 */
[----:B------:R-:W-:Y:S01]  /*b990*/  UMOV UR7, 0xc0000010 ;  /* 0xc000001000077882 */ /* 0x000fe20000000000 */
[----:B------:R-:W-:Y:S01]  /*b9a0*/  ULDC.64 UR10, c[0x0][0x9a0] ;  /* 0x00026800000a7ab9 */ /* 0x000fe20000000a00 */
[----:B------:R-:W-:Y:S01]  /*b9b0*/  USHF.R.U32.HI UR41, URZ, 0x4, UR41 ;  /* 0x000000043f297899 */ /* 0x000fe20008011629 */
[----:B01----:R-:W-:Y:S01]  /*b9c0*/  IMAD.MOV.U32 R5, RZ, RZ, 0x3f800000 ;  /* 0x3f800000ff057424 */ /* 0x003fe200078e00ff */
        /* <DEDUP_REMOVED lines=34> */
[----:B------:R-:W-:-:S04]  /*bbf0*/  IMAD.U32 R6, RZ, RZ, UR6 ;  /* 0x00000006ff067e24 */ /* 0x000fc8000f8e00ff */
        /* <DEDUP_REMOVED lines=49> */
.L_x_2216:
        /* <DEDUP_REMOVED lines=106> */
.L_x_2180:
        /* <DEDUP_REMOVED lines=66> */
[----:B------:R-:W-:Y:S01]  /*c9d0*/  LOP3.LUT P0, R34, R50, 0x3, RZ, 0xc0, !PT ;  /* 0x0000000332227812 */ /* 0x000fe2000780c0ff */
[----:B------:R-:W-:Y:S02]  /*c9e0*/  UIMAD.WIDE.U32 UR6, UR37, UR8, URZ ;  /* 0x00000008250672a5 */ /* 0x000fe4000f8e003f */
[----:B------:R-:W-:Y:S01]  /*c9f0*/  UIMAD UR5, UR37, UR9, UR5 ;  /* 0x00000009250572a4 */ /* 0x000fe2000f8e0205 */
[----:B------:R-:W-:Y:S01]  /*ca00*/  ISETP.EQ.OR P0, PT, R34, 0x3, !P0 ;  /* 0x000000032200780c */ /* 0x000fe20004702670 */
[----:B------:R-:W-:Y:S01]  /*ca10*/  USHF.R.S32.HI UR12, URZ, 0x1f, UR43 ;  /* 0x0000001f3f0c7899 */ /* 0x000fe2000801142b */
[----:B0-----:R-:W-:Y:S01]  /*ca20*/  F2FP.BF16.F32.PACK_AB R6, R47, R56 ;  /* 0x000000382f06723e */ /* 0x001fe200000010ff */
[----:B------:R-:W-:Y:S01]  /*ca30*/  ULDC.64 UR8, c[0x0][0xb98] ;  /* 0x0002e60000087ab9 */ /* 0x000fe20000000a00 */
[----:B------:R-:W0:Y:S01]  /*ca40*/  S2R R47, SR_SWINHI ;  /* 0x00000000002f7919 */ /* 0x000e220000002f00 */
[----:B------:R-:W-:Y:S01]  /*ca50*/  F2FP.BF16.F32.PACK_AB R7, R70, R35 ;  /* 0x000000234607723e */ /* 0x000fe200000010ff */
[----:B------:R-:W-:Y:S01]  /*ca60*/  UIADD3 UR7, UR7, UR5, URZ ;  /* 0x0000000507077290 */ /* 0x000fe2000fffe03f */
[----:B------:R-:W-:Y:S01]  /*ca70*/  SEL R89, R52, R53, P0 ;  /* 0x0000003534597207 */ /* 0x000fe20000000000 */
[----:B------:R-:W-:Y:S01]  /*ca80*/  UIMAD UR5, UR12, UR8, URZ ;  /* 0x000000080c0572a4 */ /* 0x000fe2000f8e023f */
[----:B------:R-:W-:Y:S01]  /*ca90*/  SEL R57, R53, R52, P0 ;  /* 0x0000003435397207 */ /* 0x000fe20000000000 */
        /* <DEDUP_REMOVED lines=16> */
[----:B------:R-:W-:-:S02]  /*cba0*/  MOV R34, R0 ;  /* 0x0000000000227202 */ /* 0x000fc40000000f00 */
[----:B0-----:R-:W-:Y:S02]  /*cbb0*/  MOV R35, R47 ;  /* 0x0000002f00237202 */ /* 0x001fe40000000f00 */
[----:B------:R-:W-:Y:S02]  /*cbc0*/  SEL R69, R24, R21, P0 ;  /* 0x0000001518457207 */ /* 0x000fe40000000000 */
[----:B------:R-:W-:Y:S01]  /*cbd0*/  SEL R123, R25, R26, P0 ;  /* 0x0000001a197b7207 */ /* 0x000fe20000000000 */
[----:B------:R-:W-:Y:S01]  /*cbe0*/  IMAD.WIDE R52, R224, 0x2, R34 ;  /* 0x00000002e0347825 */ /* 0x000fe200078e0222 */
[----:B------:R-:W-:Y:S02]  /*cbf0*/  SEL R79, R26, R25, P0 ;  /* 0x000000191a4f7207 */ /* 0x000fe40000000000 */
[----:B------:R-:W-:Y:S02]  /*cc00*/  SEL R127, R15, R20, P0 ;  /* 0x000000140f7f7207 */ /* 0x000fe40000000000 */
[----:B------:R-:W-:-:S02]  /*cc10*/  IADD3 R65, P4, R52, 0x8060, RZ ;  /* 0x0000806034417810 */ /* 0x000fc40007f9e0ff */
[----:B------:R-:W-:Y:S02]  /*cc20*/  SEL R81, R20, R15, P0 ;  /* 0x0000000f14517207 */ /* 0x000fe40000000000 */
[----:B------:R-:W-:Y:S02]  /*cc30*/  LOP3.LUT R64, R65, 0x380, RZ, 0xc0, !PT ;  /* 0x0000038041407812 */ /* 0x000fe400078ec0ff */
[----:B------:R-:W-:Y:S02]  /*cc40*/  LOP3.LUT R5, R52, 0x380, RZ, 0xc0, !PT ;  /* 0x0000038034057812 */ /* 0x000fe400078ec0ff */
[----:B------:R-:W-:Y:S02]  /*cc50*/  SEL R117, R7, R38, P0 ;  /* 0x0000002607757207 */ /* 0x000fe40000000000 */
[----:B------:R-:W-:Y:S01]  /*cc60*/  SEL R76, R38, R7, P0 ;  /* 0x00000007264c7207 */ /* 0x000fe20000000000 */
[----:B------:R-:W-:Y:S01]  /*cc70*/  IMAD R7, R220, 0x40, R16 ;  /* 0x00000040dc077824 */ /* 0x000fe200078e0210 */
[----:B------:R-:W-:-:S02]  /*cc80*/  SHF.R.U64 R64, R64, 0x3, RZ ;  /* 0x0000000340407819 */ /* 0x000fc400000012ff */
[C---:B------:R-:W-:Y:S01]  /*cc90*/  IADD3 R28, P3, R52.reuse, 0x8040, RZ ;  /* 0x00008040341c7810 */ /* 0x040fe20007f7e0ff */
[----:B------:R-:W-:Y:S01]  /*cca0*/  IMAD.WIDE R34, R7, 0x2, R34 ;  /* 0x0000000207227825 */ /* 0x000fe200078e0222 */
[C---:B------:R-:W-:Y:S02]  /*ccb0*/  IADD3 R26, P6, R52.reuse, 0x8020, RZ ;  /* 0x00008020341a7810 */ /* 0x040fe40007fde0ff */
[C---:B------:R-:W-:Y:S01]  /*ccc0*/  IADD3 R24, P5, R52.reuse, 0x8000, RZ ;  /* 0x0000800034187810 */ /* 0x040fe20007fbe0ff */
[--C-:B------:R-:W-:Y:S01]  /*ccd0*/  IMAD.X R51, RZ, RZ, R53.reuse, P3 ;  /* 0x000000ffff337224 */ /* 0x100fe200018e0635 */
[----:B------:R-:W-:Y:S01]  /*cce0*/  IADD3 R20, P2, R52, 0x4060, RZ ;  /* 0x0000406034147810 */ /* 0x000fe20007f5e0ff */
[--C-:B------:R-:W-:Y:S01]  /*ccf0*/  IMAD.X R61, RZ, RZ, R53.reuse, P6 ;  /* 0x000000ffff3d7224 */ /* 0x100fe200030e0635 */
[----:B------:R-:W-:Y:S02]  /*cd00*/  SHF.R.U64 R5, R5, 0x3, RZ ;  /* 0x0000000305057819 */ /* 0x000fe400000012ff */
[----:B------:R-:W-:Y:S01]  /*cd10*/  SEL R111, R49, R6, P0 ;  /* 0x00000006316f7207 */ /* 0x000fe20000000000 */
[--C-:B------:R-:W-:Y:S01]  /*cd20*/  IMAD.X R63, RZ, RZ, R53.reuse, P2 ;  /* 0x000000ffff3f7224 */ /* 0x100fe200010e0635 */
[----:B------:R-:W-:Y:S01]  /*cd30*/  SEL R73, R6, R49, P0 ;  /* 0x0000003106497207 */ /* 0x000fe20000000000 */
[--C-:B------:R-:W-:Y:S01]  /*cd40*/  IMAD.X R49, RZ, RZ, R53.reuse, P5 ;  /* 0x000000ffff317224 */ /* 0x100fe200028e0635 */
        /* <DEDUP_REMOVED lines=8> */
[----:B------:R-:W-:-:S02]  /*cdd0*/  IADD3 R6, P1, R52, 0x20, RZ ;  /* 0x0000002034067810 */ /* 0x000fc40007f3e0ff */
[C---:B------:R-:W-:Y:S02]  /*cde0*/  IADD3 R14, P4, R52.reuse, 0x4040, RZ ;  /* 0x00004040340e7810 */ /* 0x040fe40007f9e0ff */
[C---:B------:R-:W-:Y:S01]  /*cdf0*/  IADD3 R12, P3, R52.reuse, 0x4020, RZ ;  /* 0x00004020340c7810 */ /* 0x040fe20007f7e0ff */
[----:B------:R-:W-:Y:S01]  /*ce00*/  IMAD.X R47, RZ, RZ, R53, P1 ;  /* 0x000000ffff2f7224 */ /* 0x000fe200008e0635 */
[C---:B------:R-:W-:Y:S02]  /*ce10*/  IADD3 R10, P6, R52.reuse, 0x4000, RZ ;  /* 0x00004000340a7810 */ /* 0x040fe40007fde0ff */
[C---:B------:R-:W-:Y:S02]  /*ce20*/  IADD3 R7, P5, R52.reuse, 0x60, RZ ;  /* 0x0000006034077810 */ /* 0x040fe40007fbe0ff */
[----:B------:R-:W-:Y:S02]  /*ce30*/  IADD3 R8, P2, R52, 0x40, RZ ;  /* 0x0000004034087810 */ /* 0x000fe40007f5e0ff */
[----:B------:R-:W-:-:S02]  /*ce40*/  LOP3.LUT R52, R5, R52, RZ, 0x3c, !PT ;  /* 0x0000003405347212 */ /* 0x000fc400078e3cff */
[----:B------:R-:W-:Y:S02]  /*ce50*/  LOP3.LUT R5, R20, 0x380, RZ, 0xc0, !PT ;  /* 0x0000038014057812 */ /* 0x000fe400078ec0ff */
[----:B------:R-:W-:Y:S02]  /*ce60*/  LOP3.LUT R9, R24, 0x380, RZ, 0xc0, !PT ;  /* 0x0000038018097812 */ /* 0x000fe400078ec0ff */
[----:B------:R-:W-:Y:S02]  /*ce70*/  SHF.R.U64 R5, R5, 0x3, RZ ;  /* 0x0000000305057819 */ /* 0x000fe400000012ff */
[----:B------:R-:W-:Y:S02]  /*ce80*/  SEL R95, R37, R36, P0 ;  /* 0x00000024255f7207 */ /* 0x000fe40000000000 */
[----:B------:R-:W-:Y:S02]  /*ce90*/  LOP3.LUT R62, R5, R20, RZ, 0x3c, !PT ;  /* 0x00000014053e7212 */ /* 0x000fe400078e3cff */
[----:B------:R-:W-:-:S02]  /*cea0*/  LOP3.LUT R5, R6, 0x380, RZ, 0xc0, !PT ;  /* 0x0000038006057812 */ /* 0x000fc400078ec0ff */
[----:B------:R-:W-:Y:S01]  /*ceb0*/  SEL R66, R36, R37, P0 ;  /* 0x0000002524427207 */ /* 0x000fe20000000000 */
[----:B------:R-:W-:Y:S01]  /*cec0*/  IMAD.X R37, RZ, RZ, R53, P2 ;  /* 0x000000ffff257224 */ /* 0x000fe200010e0635 */
[----:B------:R-:W-:Y:S02]  /*ced0*/  SHF.R.U64 R9, R9, 0x3, RZ ;  /* 0x0000000309097819 */ /* 0x000fe400000012ff */
[----:B------:R-:W-:Y:S02]  /*cee0*/  SHF.R.U64 R5, R5, 0x3, RZ ;  /* 0x0000000305057819 */ /* 0x000fe400000012ff */
[----:B------:R-:W-:Y:S02]  /*cef0*/  IADD3 R25, P2, R34, 0x5000, RZ ;  /* 0x0000500022197810 */ /* 0x000fe40007f5e0ff */
[----:B------:R-:W-:Y:S02]  /*cf00*/  SEL R119, R31, R48, P0 ;  /* 0x000000301f777207 */ /* 0x000fe40000000000 */
[----:B------:R-:W-:-:S02]  /*cf10*/  SEL R77, R48, R31, P0 ;  /* 0x0000001f304d7207 */ /* 0x000fc40000000000 */
[----:B------:R-:W-:Y:S02]  /*cf20*/  SEL R113, R43, R46, P0 ;  /* 0x0000002e2b717207 */ /* 0x000fe40000000000 */
[----:B------:R-:W-:Y:S01]  /*cf30*/  SEL R74, R46, R43, P0 ;  /* 0x0000002b2e4a7207 */ /* 0x000fe20000000000 */
[----:B------:R-:W-:Y:S01]  /*cf40*/  IMAD.X R43, RZ, RZ, R53, P3 ;  /* 0x000000ffff2b7224 */ /* 0x000fe200018e0635 */
[----:B------:R-:W-:Y:S02]  /*cf50*/  LOP3.LUT R48, R9, R24, RZ, 0x3c, !PT ;  /* 0x0000001809307212 */ /* 0x000fe400078e3cff */
[----:B------:R-:W-:Y:S02]  /*cf60*/  LOP3.LUT R46, R5, R6, RZ, 0x3c, !PT ;  /* 0x00000006052e7212 */ /* 0x000fe400078e3cff */
[----:B------:R-:W-:Y:S02]  /*cf70*/  LOP3.LUT R24, R25, 0x380, RZ, 0xc0, !PT ;  /* 0x0000038019187812 */ /* 0x000fe400078ec0ff */
[----:B------:R-:W-:-:S02]  /*cf80*/  LOP3.LUT R6, R7, 0x380, RZ, 0xc0, !PT ;  /* 0x0000038007067812 */ /* 0x000fc400078ec0ff */
[----:B------:R-:W-:Y:S02]  /*cf90*/  SHF.R.U64 R24, R24, 0x3, RZ ;  /* 0x0000000318187819 */ /* 0x000fe400000012ff */
[----:B------:R-:W-:Y:S02]  /*cfa0*/  LOP3.LUT R5, R8, 0x380, RZ, 0xc0, !PT ;  /* 0x0000038008057812 */ /* 0x000fe400078ec0ff */
[----:B------:R-:W-:Y:S02]  /*cfb0*/  SHF.R.U64 R6, R6, 0x3, RZ ;  /* 0x0000000306067819 */ /* 0x000fe400000012ff */
[----:B------:R-:W-:Y:S01]  /*cfc0*/  LOP3.LUT R24, R24, R25, RZ, 0x3c, !PT ;  /* 0x0000001918187212 */ /* 0x000fe200078e3cff */
[----:B------:R-:W-:Y:S01]  /*cfd0*/  IMAD.X R25, RZ, RZ, R35, P2 ;  /* 0x000000ffff197224 */ /* 0x000fe200010e0623 */
[----:B------:R-:W-:Y:S02]  /*cfe0*/  SHF.R.U64 R5, R5, 0x3, RZ ;  /* 0x0000000305057819 */ /* 0x000fe400000012ff */
[----:B------:R-:W-:-:S02]  /*cff0*/  LOP3.LUT R38, R6, R7, RZ, 0x3c, !PT ;  /* 0x0000000706267212 */ /* 0x000fc400078e3cff */
[----:B------:R-:W-:Y:S02]  /*d000*/  IADD3 R6, P2, R34, 0xb000, RZ ;  /* 0x0000b00022067810 */ /* 0x000fe40007f5e0ff */
[----:B------:R-:W-:Y:S02]  /*d010*/  LOP3.LUT R36, R5, R8, RZ, 0x3c, !PT ;  /* 0x0000000805247212 */ /* 0x000fe400078e3cff */
[----:B------:R-:W-:Y:S02]  /*d020*/  LOP3.LUT R5, R6, 0x380, RZ, 0xc0, !PT ;  /* 0x0000038006057812 */ /* 0x000fe400078ec0ff */
[----:B------:R-:W-:Y:S02]  /*d030*/  IADD3 R31, P3, R34, 0x2000, RZ ;  /* 0x00002000221f7810 */ /* 0x000fe40007f7e0ff */
[----:B------:R-:W-:Y:S02]  /*d040*/  SHF.R.U64 R5, R5, 0x3, RZ ;  /* 0x0000000305057819 */ /* 0x000fe400000012ff */
[----:B------:R-:W-:-:S02]  /*d050*/  SEL R121, R27, R30, P0 ;  /* 0x0000001e1b797207 */ /* 0x000fc40000000000 */
[----:B------:R-:W-:Y:S02]  /*d060*/  SEL R78, R30, R27, P0 ;  /* 0x0000001b1e4e7207 */ /* 0x000fe40000000000 */
[----:B------:R-:W-:Y:S02]  /*d070*/  LOP3.LUT R6, R5, R6, RZ, 0x3c, !PT ;  /* 0x0000000605067212 */ /* 0x000fe400078e3cff */
[----:B------:R-:W-:Y:S01]  /*d080*/  LOP3.LUT R30, R31, 0x380, RZ, 0xc0, !PT ;  /* 0x000003801f1e7812 */ /* 0x000fe200078ec0ff */
[----:B------:R-:W0:Y:S01]  /*d090*/  LDC R5, c[0x0][0xbe8] ;  /* 0x0002fa00ff057b82 */ /* 0x000e220000000800 */
[----:B------:R-:W-:Y:S02]  /*d0a0*/  LOP3.LUT R9, R10, 0x380, RZ, 0xc0, !PT ;  /* 0x000003800a097812 */ /* 0x000fe400078ec0ff */
[----:B------:R-:W-:Y:S02]  /*d0b0*/  SHF.R.U64 R30, R30, 0x3, RZ ;  /* 0x000000031e1e7819 */ /* 0x000fe400000012ff */
[----:B------:R-:W-:-:S02]  /*d0c0*/  SHF.R.U64 R9, R9, 0x3, RZ ;  /* 0x0000000309097819 */ /* 0x000fc400000012ff */
[----:B------:R-:W-:Y:S02]  /*d0d0*/  SEL R93, R41, R40, P0 ;  /* 0x00000028295d7207 */ /* 0x000fe40000000000 */
[----:B------:R-:W-:Y:S01]  /*d0e0*/  SEL R59, R40, R41, P0 ;  /* 0x00000029283b7207 */ /* 0x000fe20000000000 */
[----:B------:R-:W-:Y:S01]  /*d0f0*/  IMAD.X R41, RZ, RZ, R53, P6 ;  /* 0x000000ffff297224 */ /* 0x000fe200030e0635 */
[----:B------:R-:W-:Y:S01]  /*d100*/  LOP3.LUT R30, R30, R31, RZ, 0x3c, !PT ;  /* 0x0000001f1e1e7212 */ /* 0x000fe200078e3cff */
[----:B------:R-:W-:Y:S01]  /*d110*/  IMAD.X R31, RZ, RZ, R35, P3 ;  /* 0x000000ffff1f7224 */ /* 0x000fe200018e0623 */
[----:B------:R-:W-:Y:S02]  /*d120*/  LOP3.LUT R40, R9, R10, RZ, 0x3c, !PT ;  /* 0x0000000a09287212 */ /* 0x000fe400078e3cff */
[----:B------:R-:W-:Y:S02]  /*d130*/  IADD3 R9, P3, R34, 0x8000, RZ ;  /* 0x0000800022097810 */ /* 0x000fe40007f7e0ff */
[----:B------:R-:W-:-:S02]  /*d140*/  LOP3.LUT R11, R26, 0x380, RZ, 0xc0, !PT ;  /* 0x000003801a0b7812 */ /* 0x000fc400078ec0ff */
[----:B------:R-:W-:Y:S02]  /*d150*/  LOP3.LUT R8, R9, 0x380, RZ, 0xc0, !PT ;  /* 0x0000038009087812 */ /* 0x000fe400078ec0ff */
[----:B------:R-:W-:Y:S02]  /*d160*/  SHF.R.U64 R11, R11, 0x3, RZ ;  /* 0x000000030b0b7819 */ /* 0x000fe400000012ff */
[----:B------:R-:W-:Y:S02]  /*d170*/  SHF.R.U64 R8, R8, 0x3, RZ ;  /* 0x0000000308087819 */ /* 0x000fe400000012ff */
[----:B------:R-:W-:Y:S02]  /*d180*/  LOP3.LUT R60, R11, R26, RZ, 0x3c, !PT ;  /* 0x0000001a0b3c7212 */ /* 0x000fe400078e3cff */
[----:B------:R-:W-:Y:S01]  /*d190*/  LOP3.LUT R8, R8, R9, RZ, 0x3c, !PT ;  /* 0x0000000908087212 */ /* 0x000fe200078e3cff */
[----:B------:R-:W-:Y:S01]  /*d1a0*/  IMAD.X R9, RZ, RZ, R35, P3 ;  /* 0x000000ffff097224 */ /* 0x000fe200018e0623 */
[----:B0-----:R-:W-:-:S02]  /*d1b0*/  ISETP.NE.AND P3, PT, R5, 0x1, PT ;  /* 0x000000010500780c */ /* 0x001fc40003f65270 */
[----:B------:R-:W-:Y:S02]  /*d1c0*/  LOP3.LUT R11, R12, 0x380, RZ, 0xc0, !PT ;  /* 0x000003800c0b7812 */ /* 0x000fe400078ec0ff */
[----:B------:R-:W-:Y:S02]  /*d1d0*/  LOP3.LUT R13, R28, 0x380, RZ, 0xc0, !PT ;  /* 0x000003801c0d7812 */ /* 0x000fe400078ec0ff */
[----:B------:R-:W-:Y:S02]  /*d1e0*/  SHF.R.U64 R11, R11, 0x3, RZ ;  /* 0x000000030b0b7819 */ /* 0x000fe400000012ff */
[----:B------:R-:W-:Y:S02]  /*d1f0*/  SEL R83, R130, R131, P0 ;  /* 0x0000008382537207 */ /* 0x000fe40000000000 */
[----:B------:R-:W-:Y:S02]  /*d200*/  SEL R54, R131, R130, P0 ;  /* 0x0000008283367207 */ /* 0x000fe40000000000 */
[----:B------:R-:W-:-:S02]  /*d210*/  MOV R100, R40 ;  /* 0x0000002800647202 */ /* 0x000fc40000000f00 */
[----:B------:R-:W-:Y:S01]  /*d220*/  SEL R115, R39, R42, P0 ;  /* 0x0000002a27737207 */ /* 0x000fe20000000000 */
[----:B------:R-:W0:Y:S01]  /*d230*/  @P3 LDC R40, c[0x0][0xbec] ;  /* 0x0002fb00ff283b82 */ /* 0x000e220000000800 */
[----:B------:R-:W-:Y:S01]  /*d240*/  SEL R75, R42, R39, P0 ;  /* 0x000000272a4b7207 */ /* 0x000fe20000000000 */
[----:B------:R-:W-:Y:S01]  /*d250*/  IMAD.X R39, RZ, RZ, R53, P5 ;  /* 0x000000ffff277224 */ /* 0x000fe200028e0635 */
[----:B------:R-:W-:Y:S02]  /*d260*/  SHF.R.U64 R13, R13, 0x3, RZ ;  /* 0x000000030d0d7819 */ /* 0x000fe400000012ff */
[----:B------:R-:W-:Y:S02]  /*d270*/  LOP3.LUT R42, R11, R12, RZ, 0x3c, !PT ;  /* 0x0000000c0b2a7212 */ /* 0x000fe400078e3cff */
[----:B------:R-:W-:Y:S02]  /*d280*/  LOP3.LUT R50, R13, R28, RZ, 0x3c, !PT ;  /* 0x0000001c0d327212 */ /* 0x000fe400078e3cff */
[----:B------:R-:W-:-:S02]  /*d290*/  MOV R98, R42 ;  /* 0x0000002a00627202 */ /* 0x000fc40000000f00 */
[----:B------:R-:W1:Y:S01]  /*d2a0*/  @P3 LDC R43, c[0x0][0xbf0] ;  /* 0x0002fc00ff2b3b82 */ /* 0x000e620000000800 */
[----:B------:R-:W-:Y:S02]  /*d2b0*/  MOV R60, R60 ;  /* 0x0000003c003c7202 */ /* 0x000fe40000000f00 */
[----:B------:R-:W-:Y:S02]  /*d2c0*/  MOV R64, R64 ;  /* 0x0000004000407202 */ /* 0x000fe40000000f00 */
[----:B------:R-:W-:Y:S01]  /*d2d0*/  MOV R61, R48 ;  /* 0x00000030003d7202 */ /* 0x000fe20000000f00 */
[----:B------:R-:W-:Y:S01]  /*d2e0*/  VIADD R49, R18, UR39 ;  /* 0x0000002712317c36 */ /* 0x000fe20008000000 */
[----:B------:R-:W-:Y:S02]  /*d2f0*/  MOV R65, R50 ;  /* 0x0000003200417202 */ /* 0x000fe40000000f00 */
[----:B------:R-:W-:Y:S02]  /*d300*/  SEL R91, R45, R44, P0 ;  /* 0x0000002c2d5b7207 */ /* 0x000fe40000000000 */
[----:B------:R-:W-:Y:S01]  /*d310*/  SEL R58, R44, R45, P0 ;  /* 0x0000002d2c3a7207 */ /* 0x000fe20000000000 */
[----:B------:R-:W-:Y:S01]  /*d320*/  IMAD.X R45, RZ, RZ, R53, P4 ;  /* 0x000000ffff2d7224 */ /* 0x000fe200020e0635 */
[----:B------:R-:W-:Y:S01]  /*d330*/  LOP3.LUT R13, R14, 0x380, RZ, 0xc0, !PT ;  /* 0x000003800e0d7812 */ /* 0x000fe200078ec0ff */
[----:B0-----:R-:W-:Y:S01]  /*d340*/  @P3 IMAD.HI.U32 R40, R49, R40, RZ ;  /* 0x0000002831283227 */ /* 0x001fe200078e00ff */
[----:B------:R-:W-:-:S02]  /*d350*/  SEL R97, R33, R32, P0 ;  /* 0x0000002021617207 */ /* 0x000fc40000000000 */
[----:B------:R-:W-:Y:S02]  /*d360*/  SHF.R.U64 R13, R13, 0x3, RZ ;  /* 0x000000030d0d7819 */ /* 0x000fe400000012ff */
        /* <DEDUP_REMOVED lines=26> */
[----:B------:R-:W-:-:S02]  /*d510*/  LOP3.LUT R26, R27, 0x380, RZ, 0xc0, !PT ;  /* 0x000003801b1a7812 */ /* 0x000fc400078ec0ff */
[----:B------:R-:W-:Y:S01]  /*d520*/  LOP3.LUT R14, R14, R15, RZ, 0x3c, !PT ;  /* 0x0000000f0e0e7212 */ /* 0x000fe200078e3cff */
[--C-:B------:R-:W-:Y:S01]  /*d530*/  IMAD.X R15, RZ, RZ, R35.reuse, P4 ;  /* 0x000000ffff0f7224 */ /* 0x100fe200020e0623 */
[----:B--2---:R-:W-:Y:S01]  /*d540*/  LOP3.LUT R41, R2, 0x2, RZ, 0x3c, !PT ;  /* 0x0000000202297812 */ /* 0x004fe200078e3cff */
[----:B------:R-:W-:Y:S01]  /*d550*/  SHFL.IDX PT, R83, R83, R2, 0x1c1f ;  /* 0x001c1f0253537589 */ /* 0x000fe200000e0000 */
[----:B------:R-:W-:Y:S02]  /*d560*/  LOP3.LUT R7, R34, 0x380, RZ, 0xc0, !PT ;  /* 0x0000038022077812 */ /* 0x000fe400078ec0ff */
[----:B------:R-:W-:Y:S01]  /*d570*/  SHF.R.U64 R28, R28, 0x3, RZ ;  /* 0x000000031c1c7819 */ /* 0x000fe200000012ff */
[----:B------:R-:W-:Y:S01]  /*d580*/  SHFL.IDX PT, R107, R107, R2, 0x1c1f ;  /* 0x001c1f026b6b7589 */ /* 0x000fe200000e0000 */
[----:B------:R-:W-:Y:S02]  /*d590*/  SHF.R.U64 R26, R26, 0x3, RZ ;  /* 0x000000031a1a7819 */ /* 0x000fe400000012ff */
[----:B------:R-:W-:Y:S01]  /*d5a0*/  SHF.R.U64 R7, R7, 0x3, RZ ;  /* 0x0000000307077819 */ /* 0x000fe200000012ff */
[----:B------:R-:W0:Y:S01]  /*d5b0*/  SHFL.IDX PT, R54, R54, R41, 0x1c1f ;  /* 0x001c1f2936367589 */ /* 0x000e2200000e0000 */
[----:B------:R-:W-:Y:S01]  /*d5c0*/  LOP3.LUT R28, R28, R29, RZ, 0x3c, !PT ;  /* 0x0000001d1c1c7212 */ /* 0x000fe200078e3cff */
[--C-:B------:R-:W-:Y:S01]  /*d5d0*/  IMAD.X R29, RZ, RZ, R35.reuse, P6 ;  /* 0x000000ffff1d7224 */ /* 0x100fe200030e0623 */
[----:B------:R-:W-:Y:S01]  /*d5e0*/  LOP3.LUT R26, R26, R27, RZ, 0x3c, !PT ;  /* 0x0000001b1a1a7212 */ /* 0x000fe200078e3cff */
[----:B------:R-:W1:Y:S01]  /*d5f0*/  SHFL.IDX PT, R80, R80, R41, 0x1c1f ;  /* 0x001c1f2950507589 */ /* 0x000e6200000e0000 */
[----:B------:R-:W-:Y:S01]  /*d600*/  IMAD.X R27, RZ, RZ, R35, P5 ;  /* 0x000000ffff1b7224 */ /* 0x000fe200028e0623 */
[----:B------:R-:W-:-:S02]  /*d610*/  IADD3 R11, P6, R34, 0x9000, RZ ;  /* 0x00009000220b7810 */ /* 0x000fc40007fde0ff */
[----:B------:R-:W-:Y:S01]  /*d620*/  SHFL.IDX PT, R85, R85, R2, 0x1c1f ;  /* 0x001c1f0255557589 */ /* 0x000fe200000e0000 */
[----:B------:R-:W-:Y:S02]  /*d630*/  IADD3 R13, P5, R34, 0xa000, RZ ;  /* 0x0000a000220d7810 */ /* 0x000fe40007fbe0ff */
[----:B------:R-:W-:Y:S01]  /*d640*/  LOP3.LUT R34, R7, R34, RZ, 0x3c, !PT ;  /* 0x0000002207227212 */ /* 0x000fe200078e3cff */
[----:B------:R-:W2:Y:S01]  /*d650*/  SHFL.IDX PT, R42, R55, R41, 0x1c1f ;  /* 0x001c1f29372a7589 */ /* 0x000ea200000e0000 */
[----:B------:R-:W-:Y:S01]  /*d660*/  IMAD.X R7, RZ, RZ, R35, P2 ;  /* 0x000000ffff077224 */ /* 0x000fe200010e0623 */
[----:B------:R-:W-:Y:S02]  /*d670*/  LOP3.LUT R10, R11, 0x380, RZ, 0xc0, !PT ;  /* 0x000003800b0a7812 */ /* 0x000fe400078ec0ff */
[----:B------:R-:W-:Y:S01]  /*d680*/  SHFL.IDX PT, R89, R89, R2, 0x1c1f ;  /* 0x001c1f0259597589 */ /* 0x000fe200000e0000 */
[----:B------:R-:W-:Y:S02]  /*d690*/  LOP3.LUT R12, R13, 0x380, RZ, 0xc0, !PT ;  /* 0x000003800d0c7812 */ /* 0x000fe400078ec0ff */
[----:B------:R-:W-:Y:S01]  /*d6a0*/  SHF.R.U64 R10, R10, 0x3, RZ ;  /* 0x000000030a0a7819 */ /* 0x000fe200000012ff */
[----:B------:R-:W-:Y:S01]  /*d6b0*/  SHFL.IDX PT, R109, R109, R2, 0x1c1f ;  /* 0x001c1f026d6d7589 */ /* 0x000fe200000e0000 */
[----:B------:R-:W-:-:S02]  /*d6c0*/  SHF.R.U64 R12, R12, 0x3, RZ ;  /* 0x000000030c0c7819 */ /* 0x000fc400000012ff */
[----:B------:R-:W-:Y:S01]  /*d6d0*/  LOP3.LUT R10, R10, R11, RZ, 0x3c, !PT ;  /* 0x0000000b0a0a7212 */ /* 0x000fe200078e3cff */
[----:B------:R-:W-:Y:S01]  /*d6e0*/  SHFL.IDX PT, R48, R57, R41, 0x1c1f ;  /* 0x001c1f2939307589 */ /* 0x000fe200000e0000 */
[----:B0-----:R-:W-:Y:S01]  /*d6f0*/  SEL R36, R83, R54, P0 ;  /* 0x0000003653247207 */ /* 0x001fe20000000000 */
[--C-:B------:R-:W-:Y:S01]  /*d700*/  IMAD.X R11, RZ, RZ, R35.reuse, P6 ;  /* 0x000000ffff0b7224 */ /* 0x100fe200030e0623 */
[----:B------:R-:W-:Y:S01]  /*d710*/  SEL R38, R54, R83, P0 ;  /* 0x0000005336267207 */ /* 0x000fe20000000000 */
[----:B------:R-:W0:Y:S01]  /*d720*/  SHFL.IDX PT, R72, R72, R41, 0x1c1f ;  /* 0x001c1f2948487589 */ /* 0x000e2200000e0000 */
[----:B-1----:R-:W-:Y:S02]  /*d730*/  SEL R37, R107, R80, P0 ;  /* 0x000000506b257207 */ /* 0x002fe40000000000 */
[----:B------:R-:W-:Y:S01]  /*d740*/  SEL R39, R80, R107, P0 ;  /* 0x0000006b50277207 */ /* 0x000fe20000000000 */
[----:B------:R-:W-:Y:S01]  /*d750*/  SHFL.IDX PT, R87, R87, R2, 0x1c1f ;  /* 0x001c1f0257577589 */ /* 0x000fe200000e0000 */
[----:B------:R-:W-:Y:S01]  /*d760*/  LOP3.LUT R12, R12, R13, RZ, 0x3c, !PT ;  /* 0x0000000d0c0c7212 */ /* 0x000fe200078e3cff */
[----:B------:R-:W-:-:S02]  /*d770*/  IMAD.X R13, RZ, RZ, R35, P5 ;  /* 0x000000ffff0d7224 */ /* 0x000fc400028e0623 */
[----:B------:R-:W-:Y:S01]  /*d780*/  SHFL.IDX PT, R111, R111, R2, 0x1c1f ;  /* 0x001c1f026f6f7589 */ /* 0x000fe200000e0000 */
[----:B--2---:R-:W-:Y:S02]  /*d790*/  SEL R40, R85, R42, P0 ;  /* 0x0000002a55287207 */ /* 0x004fe40000000000 */
[----:B------:R-:W-:Y:S01]  /*d7a0*/  SEL R42, R42, R85, P0 ;  /* 0x000000552a2a7207 */ /* 0x000fe20000000000 */
[----:B------:R-:W1:Y:S04]  /*d7b0*/  SHFL.IDX PT, R56, R56, R41, 0x1c1f ;  /* 0x001c1f2938387589 */ /* 0x000e6800000e0000 */
        /* <DEDUP_REMOVED lines=116> */
[----:B------:R-:W-:Y:S01]  /*df00*/  IMAD R2, R23, 0x20, R220 ;  /* 0x0000002017027824 */ /* 0x000fe200078e02dc */
[----:B------:R-:W-:-:S04]  /*df10*/  UIMAD UR5, UR10, UR8, URZ ;  /* 0x000000080a0572a4 */ /* 0x000fc8000f8e023f */
[----:B0-----:R-:W-:Y:S01]  /*df20*/  @!P2 ST.E desc[UR52][R66.64], R4 ;  /* 0x000000044200a985 */ /* 0x001fe2000c101934 */
[----:B------:R-:W-:Y:S01]  /*df30*/  UIMAD.WIDE.U32 UR6, UR37, UR8, URZ ;  /* 0x00000008250672a5 */ /* 0x000fe2000f8e003f */
[----:B------:R-:W-:Y:S02]  /*df40*/  ULDC.64 UR10, c[0x0][0xaf0] ;  /* 0x0002bc00000a7ab9 */ /* 0x000fe40000000a00 */
[----:B--2---:R0:W-:Y:S04]  /*df50*/  @!P1 ST.E desc[UR52][R72.64], R3 ;  /* 0x0000000348009985 */ /* 0x0041e8000c101934 */
[----:B------:R1:W5:Y:S01]  /*df60*/  LD.E.128 R48, desc[UR52][R30.64] ;  /* 0x000000341e307980 */ /* 0x000362000c101d00 */
[----:B------:R-:W-:-:S03]  /*df70*/  UIMAD UR5, UR37, UR9, UR5 ;  /* 0x00000009250572a4 */ /* 0x000fc6000f8e0205 */
[----:B------:R2:W5:Y:S01]  /*df80*/  LD.E.128 R80, desc[UR52][R8.64] ;  /* 0x0000003408507980 */ /* 0x000562000c101d00 */
[----:B0-----:R-:W0:Y:S01]  /*df90*/  @P3 LDC R3, c[0x0][0xbec] ;  /* 0x0002fb00ff033b82 */ /* 0x001e220000000800 */
[----:B------:R-:W-:Y:S02]  /*dfa0*/  UIMAD UR8, UR12, UR10, URZ ;  /* 0x0000000a0c0872a4 */ /* 0x000fe4000f8e023f */
[----:B------:R3:W5:Y:S04]  /*dfb0*/  LD.E.128 R64, desc[UR52][R6.64] ;  /* 0x0000003406407980 */ /* 0x000768000c101d00 */
[----:B------:R-:W5:Y:S01]  /*dfc0*/  LD.E.128 R56, desc[UR52][R34.64] ;  /* 0x0000003422387980 */ /* 0x000f62000c101d00 */
[----:B-1----:R-:W1:Y:S01]  /*dfd0*/  @P3 LDC R31, c[0x0][0xbf0] ;  /* 0x0002fc00ff1f3b82 */ /* 0x002e620000000800 */
[----:B--2---:R-:W-:Y:S01]  /*dfe0*/  VIADD R8, R2, UR39 ;  /* 0x0000002702087c36 */ /* 0x004fe20008000000 */
[----:B------:R-:W-:Y:S01]  /*dff0*/  UIADD3 UR7, UR7, UR5, URZ ;  /* 0x0000000507077290 */ /* 0x000fe2000fffe03f */
[----:B------:R-:W5:Y:S02]  /*e000*/  LD.E.128 R52, desc[UR52][R32.64] ;  /* 0x0000003420347980 */ /* 0x000f64000c101d00 */
[----:B---3--:R-:W-:Y:S01]  /*e010*/  IMAD.MOV.U32 R7, RZ, RZ, R8 ;  /* 0x000000ffff077224 */ /* 0x008fe200078e0008 */
[----:B------:R-:W-:Y:S01]  /*e020*/  UIMAD UR5, UR43, UR11, UR8 ;  /* 0x0000000b2b0572a4 */ /* 0x000fe2000f8e0208 */
[----:B------:R-:W5:Y:S01]  /*e030*/  LD.E.128 R40, desc[UR52][R28.64] ;  /* 0x000000341c287980 */ /* 0x000f62000c101d00 */
[----:B------:R-:W-:Y:S01]  /*e040*/  UIMAD.WIDE.U32 UR6, UR43, UR10, UR6 ;  /* 0x0000000a2b0672a5 */ /* 0x000fe2000f8e0006 */
[----:B------:R-:W-:-:S02]  /*e050*/  ULDC.64 UR8, c[0x0][0xae0] ;  /* 0x0002b80000087ab9 */ /* 0x000fc40000000a00 */
[----:B------:R-:W5:Y:S04]  /*e060*/  LD.E.128 R68, desc[UR52][R26.64] ;  /* 0x000000341a447980 */ /* 0x000f68000c101d00 */
[----:B------:R-:W5:Y:S01]  /*e070*/  LD.E.128 R60, desc[UR52][R24.64] ;  /* 0x00000034183c7980 */ /* 0x000f62000c101d00 */
[----:B0-----:R-:W-:Y:S01]  /*e080*/  @P3 IMAD.HI.U32 R2, R8, R3, RZ ;  /* 0x0000000308023227 */ /* 0x001fe200078e00ff */
[----:B------:R-:W-:Y:S02]  /*e090*/  UIADD3 UR5, UR7, UR5, URZ ;  /* 0x0000000507057290 */ /* 0x000fe4000fffe03f */
[----:B------:R-:W5:Y:S04]  /*e0a0*/  LD.E.128 R44, desc[UR52][R20.64] ;  /* 0x00000034142c7980 */ /* 0x000f68000c101d00 */
[----:B------:R-:W5:Y:S01]  /*e0b0*/  LD.E.128 R36, desc[UR52][R14.64] ;  /* 0x000000340e247980 */ /* 0x000f62000c101d00 */
[----:B-1----:R-:W-:-:S03]  /*e0c0*/  @P3 SHF.R.U32.HI R7, RZ, R31, R2 ;  /* 0x0000001fff073219 */ /* 0x002fc60000011602 */
[----:B------:R0:W5:Y:S01]  /*e0d0*/  LD.E.128 R76, desc[UR52][R10.64] ;  /* 0x000000340a4c7980 */ /* 0x000162000c101d00 */
[--C-:B------:R-:W-:Y:S01]  /*e0e0*/  SHF.R.S32.HI R4, RZ, 0x1f, R7.reuse ;  /* 0x0000001fff047819 */ /* 0x100fe20000011407 */
[----:B------:R-:W-:Y:S02]  /*e0f0*/  IMAD.MOV R6, RZ, RZ, -R7 ;  /* 0x000000ffff067224 */ /* 0x000fe400078e0a07 */
[----:B------:R-:W-:Y:S01]  /*e100*/  IMAD.U32 R3, RZ, RZ, UR7 ;  /* 0x00000007ff037e24 */ /* 0x000fe2000f8e00ff */
[----:B------:R1:W5:Y:S01]  /*e110*/  LD.E.128 R72, desc[UR52][R12.64] ;  /* 0x000000340c487980 */ /* 0x000362000c101d00 */
[----:B------:R-:W-:Y:S02]  /*e120*/  IMAD R4, R4, UR8, RZ ;  /* 0x0000000804047c24 */ /* 0x000fe4000f8e02ff */
[----:B------:R-:W-:Y:S01]  /*e130*/  IMAD R5, R5, R6, R8 ;  /* 0x0000000605057224 */ /* 0x000fe200078e0208 */
[----:B------:R-:W-:Y:S01]  /*e140*/  @!PT LDS RZ, [RZ] ;  /* 0x00000000fffff984 */ /* 0x000fe20000000800 */
[----:B------:R-:W-:Y:S01]  /*e150*/  @!PT LDS RZ, [RZ] ;  /* 0x00000000fffff984 */ /* 0x000fe20000000800 */
[----:B------:R-:W-:Y:S01]  /*e160*/  @!PT LDS RZ, [RZ] ;  /* 0x00000000fffff984 */ /* 0x000fe20000000800 */
[----:B------:R-:W-:Y:S01]  /*e170*/  @!PT LDS RZ, [RZ] ;  /* 0x00000000fffff984 */ /* 0x000fe20000000800 */
[----:B------:R2:W-:Y:S06]  /*e180*/  MEMBAR.ALL.CTA ;  /* 0x0000000000007992 */ /* 0x0005ec0000008000 */
[----:B--2---:R-:W2:Y:S01]  /*e190*/  FENCE.VIEW.ASYNC.S ;  /* 0x00000000000073c6 */ /* 0x004ea20000000000 */
[----:B------:R-:W-:Y:S01]  /*e1a0*/  IMAD.U32 R2, RZ, RZ, UR6 ;  /* 0x00000006ff027e24 */ /* 0x000fe2000f8e00ff */
[----:B------:R-:W-:Y:S01]  /*e1b0*/  ULDC.64 UR6, c[0x0][0xad8] ;  /* 0x0002b60000067ab9 */ /* 0x000fe20000000a00 */
[----:B------:R-:W-:-:S02]  /*e1c0*/  IMAD.U32 R3, RZ, RZ, UR5 ;  /* 0x00000005ff037e24 */ /* 0x000fc4000f8e00ff */
        /* <DEDUP_REMOVED lines=18> */
[----:B--2---:R0:W-:Y:S01]  /*e2f0*/  SYNCS.ARRIVE.TRANS64.RED.A1T0 RZ, [R0+URZ], RZ ;  /* 0x000000ff00ff79a7 */ /* 0x0041e2000810043f */
        /* <DEDUP_REMOVED lines=18> */
.L_x_2220:
[----:B------:R-:W-:Y:S05]  /*e420*/  BSYNC B1 ;  /* 0x0000000000017941 */ /* 0x000fea0003800000 */
.L_x_2219:
        /* <DEDUP_REMOVED lines=17> */
.L_x_2222:
[----:B------:R-:W-:Y:S05]  /*e540*/  BSYNC B1 ;  /* 0x0000000000017941 */ /* 0x000fea0003800000 */
.L_x_2221:
        /* <DEDUP_REMOVED lines=17> */
.L_x_2224:
[----:B------:R-:W-:Y:S05]  /*e660*/  BSYNC B1 ;  /* 0x0000000000017941 */ /* 0x000fea0003800000 */
.L_x_2223:
        /* <DEDUP_REMOVED lines=20> */
.L_x_2218:
        /* <DEDUP_REMOVED lines=50> */
.L_x_2227:
[----:B------:R-:W-:Y:S05]  /*ead0*/  BSYNC B1 ;  /* 0x0000000000017941 */ /* 0x000fea0003800000 */
.L_x_2226:
        /* <DEDUP_REMOVED lines=59> */
.L_x_2229:
[----:B------:R-:W-:Y:S05]  /*ee90*/  BSYNC B1 ;  /* 0x0000000000017941 */ /* 0x000fea0003800000 */
.L_x_2228:
        /* <DEDUP_REMOVED lines=17> */
.L_x_2231:
[----:B------:R-:W-:Y:S05]  /*efb0*/  BSYNC B1 ;  /* 0x0000000000017941 */ /* 0x000fea0003800000 */
.L_x_2230:
        /* <DEDUP_REMOVED lines=17> */
.L_x_2233:
[----:B------:R-:W-:Y:S05]  /*f0d0*/  BSYNC B1 ;  /* 0x0000000000017941 */ /* 0x000fea0003800000 */
.L_x_2232:
        /* <DEDUP_REMOVED lines=18> */
.L_x_2225:
[----:B------:R-:W-:Y:S05]  /*f200*/  BSYNC B0 ;  /* 0x0000000000007941 */ /* 0x000fea0003800000 */
.L_x_2217:
[----:B------:R-:W-:Y:S02]  /*f210*/  ULDC UR5, c[0x0][0xc38] ;  /* 0x00030e0000057ab9 */ /* 0x000fe40000000800 */
[----:B------:R-:W-:-:S06]  /*f220*/  UISETP.GE.AND UP0, UPT, UR4, UR5, UPT ;  /* 0x000000050400728c */ /* 0x000fcc000bf06270 */
[----:B------:R-:W-:-:S13]  /*f230*/  PLOP3.LUT P0, PT, PT, PT, UP0, 0x80, 0x0 ;  /* 0x000000000000781c */ /* 0x000fda0003f0f008 */
[----:B------:R-:W-:Y:S05]  /*f240*/  @!P0 BRA `(.L_x_2234) ;  /* 0xffffff1800b08947 */ /* 0x000fea000383ffff */
[----:B------:R-:W-:Y:S05]  /*f250*/  EXIT ;  /* 0x000000000000794d */ /* 0x000fea0003800000 */
.L_x_2176:
[----:B------:R-:W-:-:S08]  /*f260*/  NOP ;  /* 0x0000000000007918 */ /* 0x000fd00000000000 */
[----:B------:R-:W0:-:S00]  /*f270*/  USETMAXREG.DEALLOC.CTAPOOL 0x28 ;  /* 0x00000028000079c8 */ /* 0x000e0000080e0500 */
[----:B0-----:R-:W-:-:S06]  /*f280*/  LOP3.LUT R0, R0, 0x3, RZ, 0xc0, !PT ;  /* 0x0000000300007812 */ /* 0x001fcc00078ec0ff */
[----:B------:R-:W0:Y:S01]  /*f290*/  S2UR UR5, SR_CTAID.X ;  /* 0x00000000000579c3 */ /* 0x000e220000002500 */
[----:B------:R-:W-:Y:S01]  /*f2a0*/  LOP3.LUT R16, R16, 0xffffdfff, RZ, 0xc0, !PT ;  /* 0xffffdfff10107812 */ /* 0x000fe200078ec0ff */
[----:B------:R-:W-:Y:S01]  /*f2b0*/  STL [R1+0x14], RZ ;  /* 0x000014ff01007387 */ /* 0x000fe20000100800 */
[----:B------:R-:W-:Y:S02]  /*f2c0*/  IMAD.MOV.U32 R31, RZ, RZ, 0x1 ;  /* 0x00000001ff1f7424 */ /* 0x000fe400078e00ff */
[----:B------:R-:W-:Y:S01]  /*f2d0*/  IMAD.MOV.U32 R28, RZ, RZ, RZ ;  /* 0x000000ffff1c7224 */ /* 0x000fe200078e00ff */
        /* <DEDUP_REMOVED lines=11> */
[----:B------:R-:W-:Y:S01]  /*f390*/  ULDC.64 UR10, c[0x0][0x418] ;  /* 0x00010600000a7ab9 */ /* 0x000fe20000000a00 */
[----:B------:R-:W-:Y:S01]  /*f3a0*/  ULDC UR4, c[0x0][0x424] ;  /* 0x0001090000047ab9 */ /* 0x000fe20000000800 */
[----:B------:R-:W-:Y:S01]  /*f3b0*/  UISETP.NE.U32.AND UP0, UPT, UR10, URZ, UPT ;  /* 0x0000003f0a00728c */ /* 0x000fe2000bf05070 */
[----:B------:R-:W-:Y:S01]  /*f3c0*/  IMAD.MOV.U32 R31, RZ, RZ, 0x1 ;  /* 0x00000001ff1f7424 */ /* 0x000fe200078e00ff */
[----:B------:R-:W-:Y:S01]  /*f3d0*/  ULDC UR39, c[0x0][0x288] ;  /* 0x0000a20000277ab9 */ /* 0x000fe20000000800 */
[----:B------:R-:W-:Y:S01]  /*f3e0*/  ULDC UR38, c[0x0][0x448] ;  /* 0x0001120000267ab9 */ /* 0x000fe20000000800 */
[----:B------:R-:W-:Y:S01]  /*f3f0*/  UISETP.NE.AND.EX UP0, UPT, UR11, URZ, UPT, UP0 ;  /* 0x0000003f0b00728c */ /* 0x000fe2000bf05300 */
[----:B------:R-:W-:Y:S01]  /*f400*/  IMAD.MOV.U32 R28, RZ, RZ, RZ ;  /* 0x000000ffff1c7224 */ /* 0x000fe200078e00ff */
[----:B------:R-:W-:-:S02]  /*f410*/  UIMAD UR38, UR38, UR39, URZ ;  /* 0x00000027262672a4 */ /* 0x000fc4000f8e023f */
[----:B------:R-:W-:Y:S01]  /*f420*/  USEL UR4, UR4, 0x1, UP0 ;  /* 0x0000000104047887 */ /* 0x000fe20008000000 */
[----:B------:R-:W-:Y:S01]  /*f430*/  ULDC UR45, c[0x0][0xc] ;  /* 0x00000300002d7ab9 */ /* 0x000fe20000000800 */
[----:B------:R-:W-:Y:S02]  /*f440*/  ULOP3.LUT UR46, UR36, 0x2, URZ, 0xfc, !UPT ;  /* 0x00000002242e7892 */ /* 0x000fe4000f8efc3f */
[----:B------:R-:W-:Y:S02]  /*f450*/  UIMAD UR37, UR4, UR6, URZ ;  /* 0x00000006042572a4 */ /* 0x000fe4000f8e023f */
[----:B------:R-:W-:Y:S02]  /*f460*/  ULOP3.LUT UR47, UR36, 0x1, URZ, 0xfc, !UPT ;  /* 0x00000001242f7892 */ /* 0x000fe4000f8efc3f */
[----:B------:R-:W-:Y:S02]  /*f470*/  UIADD3 UR4, UR37, 0x9f, URZ ;  /* 0x0000009f25047890 */ /* 0x000fe4000fffe03f */
[----:B------:R-:W-:Y:S01]  /*f480*/  UIADD3 UR39, UR37, 0xa0, -UR39 ;  /* 0x000000a025277890 */ /* 0x000fe2000fffe827 */
[C---:B0-----:R-:W-:Y:S01]  /*f490*/  IMAD.SHL.U32 R6, R10.reuse, 0x10, RZ ;  /* 0x000000100a067824 */ /* 0x041fe200078e00ff */
[----:B------:R-:W-:Y:S01]  /*f4a0*/  SHF.R.U32.HI R3, RZ, 0x1, R10 ;  /* 0x00000001ff037819 */ /* 0x000fe2000001160a */
[----:B------:R-:W-:-:S02]  /*f4b0*/  IMAD.SHL.U32 R8, R10, 0x2, RZ ;  /* 0x000000020a087824 */ /* 0x000fc400078e00ff */
[----:B------:R-:W-:Y:S01]  /*f4c0*/  IMAD.SHL.U32 R0, R10, 0x40, RZ ;  /* 0x000000400a007824 */ /* 0x000fe200078e00ff */
[----:B------:R-:W-:Y:S01]  /*f4d0*/  LOP3.LUT R5, R6, 0x1b0, RZ, 0xc0, !PT ;  /* 0x000001b006057812 */ /* 0x000fe200078ec0ff */
[----:B------:R-:W-:Y:S01]  /*f4e0*/  IMAD.SHL.U32 R4, R10, 0x20, RZ ;  /* 0x000000200a047824 */ /* 0x000fe200078e00ff */
[----:B------:R-:W-:Y:S02]  /*f4f0*/  LOP3.LUT R33, R6, 0x30, RZ, 0xc0, !PT ;  /* 0x0000003006217812 */ /* 0x000fe400078ec0ff */
[----:B------:R-:W-:Y:S02]  /*f500*/  LOP3.LUT R7, R5, 0x30, R8, 0x78, !PT ;  /* 0x0000003005077812 */ /* 0x000fe400078e7808 */
[----:B------:R-:W-:Y:S02]  /*f510*/  LOP3.LUT R8, R33, 0x40, RZ, 0xfc, !PT ;  /* 0x0000004021087812 */ /* 0x000fe400078efcff */
[----:B------:R-:W-:Y:S02]  /*f520*/  LOP3.LUT R2, R0, 0x180, RZ, 0xc0, !PT ;  /* 0x0000018000027812 */ /* 0x000fe400078ec0ff */
[----:B------:R-:W-:-:S02]  /*f530*/  ISETP.GE.AND P2, PT, R8, UR7, PT ;  /* 0x0000000708007c0c */ /* 0x000fc4000bf46270 */
[----:B------:R-:W-:Y:S01]  /*f540*/  LOP3.LUT R2, R2, 0x30, R3, 0xf8, !PT ;  /* 0x0000003002027812 */ /* 0x000fe200078ef803 */
[----:B------:R-:W-:Y:S01]  /*f550*/  IMAD.SHL.U32 R3, R10, 0x8, RZ ;  /* 0x000000080a037824 */ /* 0x000fe200078e00ff */
[----:B------:R-:W-:Y:S02]  /*f560*/  ISETP.GE.AND P1, PT, R8, UR7, PT ;  /* 0x0000000708007c0c */ /* 0x000fe4000bf26270 */
[----:B------:R-:W-:Y:S02]  /*f570*/  LOP3.LUT R5, R4, 0x80, RZ, 0xc0, !PT ;  /* 0x0000008004057812 */ /* 0x000fe400078ec0ff */
[----:B------:R-:W-:Y:S01]  /*f580*/  LOP3.LUT R3, R2, 0x30, R3, 0x78, !PT ;  /* 0x0000003002037812 */ /* 0x000fe200078e7803 */
[----:B------:R-:W-:Y:S01]  /*f590*/  IMAD.SHL.U32 R2, R10, 0x4, RZ ;  /* 0x000000040a027824 */ /* 0x000fe200078e00ff */
[----:B------:R-:W-:Y:S02]  /*f5a0*/  LOP3.LUT R5, R5, 0x10, R10, 0xf8, !PT ;  /* 0x0000001005057812 */ /* 0x000fe400078ef80a */
[----:B------:R-:W-:-:S02]  /*f5b0*/  ISETP.GE.AND P0, PT, R8, UR8, PT ;  /* 0x0000000808007c0c */ /* 0x000fc4000bf06270 */
[----:B------:R-:W-:Y:S02]  /*f5c0*/  @P2 LOP3.LUT R16, R16, 0x2, RZ, 0xfc, !PT ;  /* 0x0000000210102812 */ /* 0x000fe400078efcff */
[----:B------:R-:W-:Y:S02]  /*f5d0*/  LOP3.LUT R2, R5, 0x10, R2, 0x78, !PT ;  /* 0x0000001005027812 */ /* 0x000fe400078e7802 */
[----:B------:R-:W-:Y:S02]  /*f5e0*/  LOP3.LUT R16, R16, 0xfffffeff, RZ, 0xc0, !PT ;  /* 0xfffffeff10107812 */ /* 0x000fe400078ec0ff */
[----:B------:R-:W-:Y:S02]  /*f5f0*/  LOP3.LUT R9, R7, 0x640, R6, 0xf8, !PT ;  /* 0x0000064007097812 */ /* 0x000fe400078ef806 */
[----:B------:R-:W-:Y:S02]  /*f600*/  LOP3.LUT R5, R6, 0x600, RZ, 0xc0, !PT ;  /* 0x0000060006057812 */ /* 0x000fe400078ec0ff */
[----:B------:R-:W-:Y:S01]  /*f610*/  LOP3.LUT R6, R33, 0x80, RZ, 0xfc, !PT ;  /* 0x0000008021067812 */ /* 0x000fe200078efcff */
[----:B------:R-:W-:Y:S01]  /*f620*/  STL [R1], R9 ;  /* 0x0000000901007387 */ /* 0x000fe20000100800 */
[----:B------:R-:W-:-:S02]  /*f630*/  @P1 LOP3.LUT R16, R16, 0x100, RZ, 0xfc, !PT ;  /* 0x0000010010101812 */ /* 0x000fc400078efcff */
[----:B------:R-:W-:Y:S02]  /*f640*/  ISETP.GE.AND P2, PT, R6, UR7, PT ;  /* 0x0000000706007c0c */ /* 0x000fe4000bf46270 */
[----:B------:R-:W-:Y:S02]  /*f650*/  LOP3.LUT R16, R16, 0xfffff7ff, RZ, 0xc0, !PT ;  /* 0xfffff7ff10107812 */ /* 0x000fe400078ec0ff */
[----:B------:R-:W-:Y:S02]  /*f660*/  LOP3.LUT R5, R5, 0x60, R4, 0xf8, !PT ;  /* 0x0000006005057812 */ /* 0x000fe400078ef804 */
[----:B------:R-:W-:Y:S02]  /*f670*/  @P0 LOP3.LUT R16, R16, 0x800, RZ, 0xfc, !PT ;  /* 0x0000080010100812 */ /* 0x000fe400078efcff */
[----:B------:R-:W-:Y:S02]  /*f680*/  LOP3.LUT R0, R3, 0x640, R0, 0xf8, !PT ;  /* 0x0000064003007812 */ /* 0x000fe400078ef800 */
[----:B------:R-:W-:-:S02]  /*f690*/  ISETP.GE.AND P1, PT, R6, UR7, PT ;  /* 0x0000000706007c0c */ /* 0x000fc4000bf26270 */
[----:B------:R-:W-:Y:S01]  /*f6a0*/  LOP3.LUT R16, R16, 0xfffffffe, RZ, 0xc0, !PT ;  /* 0xfffffffe10107812 */ /* 0x000fe200078ec0ff */
[----:B------:R0:W-:Y:S01]  /*f6b0*/  STL [R1+0x8], R0 ;  /* 0x0000080001007387 */ /* 0x0001e20000100800 */
[----:B------:R-:W-:Y:S02]  /*f6c0*/  LOP3.LUT R5, R5, 0x100, R4, 0xf8, !PT ;  /* 0x0000010005057812 */ /* 0x000fe400078ef804 */
[----:B------:R-:W-:Y:S02]  /*f6d0*/  @P2 LOP3.LUT R16, R16, 0x1, RZ, 0xfc, !PT ;  /* 0x0000000110102812 */ /* 0x000fe400078efcff */
[----:B------:R-:W-:Y:S02]  /*f6e0*/  ISETP.GE.AND P0, PT, R6, UR8, PT ;  /* 0x0000000806007c0c */ /* 0x000fe4000bf06270 */
[----:B------:R-:W-:Y:S02]  /*f6f0*/  LOP3.LUT R16, R16, 0xffffff7f, RZ, 0xc0, !PT ;  /* 0xffffff7f10107812 */ /* 0x000fe400078ec0ff */
[----:B------:R-:W-:-:S02]  /*f700*/  ISETP.GE.AND P2, PT, R33, UR7, PT ;  /* 0x0000000721007c0c */ /* 0x000fc4000bf46270 */
[----:B0-----:R-:W-:Y:S01]  /*f710*/  LOP3.LUT R0, R5, R2, RZ, 0xfc, !PT ;  /* 0x0000000205007212 */ /* 0x001fe200078efcff */
[----:B------:R-:W-:Y:S01]  /*f720*/  IMAD.U32 R5, RZ, RZ, UR5 ;  /* 0x00000005ff057e24 */ /* 0x000fe2000f8e00ff */
[----:B------:R-:W-:Y:S01]  /*f730*/  @P1 LOP3.LUT R16, R16, 0x80, RZ, 0xfc, !PT ;  /* 0x0000008010101812 */ /* 0x000fe200078efcff */
[----:B------:R-:W-:Y:S01]  /*f740*/  UIMAD.WIDE UR4, UR4, 0x66666667, URZ ;  /* 0x66666667040478a5 */ /* 0x000fe2000f8e023f */
[C---:B------:R-:W-:Y:S01]  /*f750*/  ISETP.GE.AND P1, PT, R33.reuse, UR7, PT ;  /* 0x0000000721007c0c */ /* 0x040fe2000bf26270 */
[----:B------:R0:W-:Y:S01]  /*f760*/  STL [R1+0x4], R0 ;  /* 0x0000040001007387 */ /* 0x0001e20000100800 */
[----:B------:R-:W-:Y:S01]  /*f770*/  LOP3.LUT R16, R16, 0xfffffbff, RZ, 0xc0, !PT ;  /* 0xfffffbff10107812 */ /* 0x000fe200078ec0ff */
[----:B------:R-:W-:Y:S01]  /*f780*/  USHF.R.U32.HI UR40, URZ, 0x1f, UR5 ;  /* 0x0000001f3f287899 */ /* 0x000fe20008011605 */
[----:B------:R-:W-:Y:S01]  /*f790*/  LOP3.LUT R3, R10, 0x7f, RZ, 0xc0, !PT ;  /* 0x0000007f0a037812 */ /* 0x000fe200078ec0ff */
[----:B------:R1:W-:Y:S01]  /*f7a0*/  STL [R1+0x10], R5 ;  /* 0x0000100501007387 */ /* 0x0003e20000100800 */
[----:B------:R-:W-:Y:S01]  /*f7b0*/  @P0 LOP3.LUT R16, R16, 0x400, RZ, 0xfc, !PT ;  /* 0x0000040010100812 */ /* 0x000fe200078efcff */
[----:B------:R-:W-:Y:S01]  /*f7c0*/  ULEA.HI.SX32 UR40, UR5, UR40, 0x1a ;  /* 0x0000002805287291 */ /* 0x000fe2000f8fd23f */
[----:B------:R-:W-:Y:S01]  /*f7d0*/  ISETP.GE.AND P0, PT, R33, UR8, PT ;  /* 0x0000000821007c0c */ /* 0x000fe2000bf06270 */
[----:B------:R1:W-:Y:S01]  /*f7e0*/  STL [R1+0x14], RZ ;  /* 0x000014ff01007387 */ /* 0x0003e20000100800 */
[----:B------:R-:W-:-:S02]  /*f7f0*/  LOP3.LUT R16, R16, 0xfffffffb, RZ, 0xc0, !PT ;  /* 0xfffffffb10107812 */ /* 0x000fc400078ec0ff */
[----:B0-----:R-:W-:Y:S02]  /*f800*/  MOV R0, 0x400 ;  /* 0x0000040000007802 */ /* 0x001fe40000000f00 */
[----:B------:R-:W-:Y:S02]  /*f810*/  @P2 LOP3.LUT R16, R16, 0x4, RZ, 0xfc, !PT ;  /* 0x0000000410102812 */ /* 0x000fe400078efcff */
[----:B------:R-:W-:Y:S02]  /*f820*/  LEA R17, R37, R0, 0x18 ;  /* 0x0000000025117211 */ /* 0x000fe400078ec0ff */
[----:B------:R-:W-:Y:S02]  /*f830*/  LOP3.LUT R16, R16, 0xffffefff, RZ, 0xc0, !PT ;  /* 0xffffefff10107812 */ /* 0x000fe400078ec0ff */
[----:B------:R-:W-:Y:S01]  /*f840*/  SHF.R.U32.HI R2, RZ, 0x2, R3 ;  /* 0x00000002ff027819 */ /* 0x000fe20000011603 */
[----:B------:R-:W-:Y:S01]  /*f850*/  IMAD.IADD R0, R17, 0x1, R9 ;  /* 0x0000000111007824 */ /* 0x000fe200078e0209 */
[----:B------:R-:W-:-:S02]  /*f860*/  LOP3.LUT R16, R16, 0xfffffdff, RZ, 0xc0, !PT ;  /* 0xfffffdff10107812 */ /* 0x000fc400078ec0ff */
[----:B------:R-:W-:Y:S02]  /*f870*/  LOP3.LUT R2, R2, 0x60, R4, 0xf8, !PT ;  /* 0x0000006002027812 */ /* 0x000fe400078ef804 */
[----:B------:R1:W-:Y:S01]  /*f880*/  STL [R1+0xc], R0 ;  /* 0x00000c0001007387 */ /* 0x0003e20000100800 */
[----:B------:R-:W-:Y:S02]  /*f890*/  @P1 LOP3.LUT R16, R16, 0x200, RZ, 0xfc, !PT ;  /* 0x0000020010101812 */ /* 0x000fe400078efcff */
[----:B------:R-:W-:Y:S02]  /*f8a0*/  LOP3.LUT R2, R2, 0x80, RZ, 0xfc, !PT ;  /* 0x0000008002027812 */ /* 0x000fe400078efcff */
[----:B------:R-:W-:-:S07]  /*f8b0*/  @P0 LOP3.LUT R16, R16, 0x1000, RZ, 0xfc, !PT ;  /* 0x0000100010100812 */ /* 0x000fce00078efcff */
.L_x_2302:
[----:B-1----:R-:W2:Y:S01]  /*f8c0*/  LDL R0, [R1+0x10] ;  /* 0x0000100001007983 */ /* 0x002ea20000100800 */
        /* <DEDUP_REMOVED lines=13> */
[----:B0-----:R-:W-:Y:S05]  /*f9a0*/  @P0 BRA `(.L_x_2236) ;  /* 0x0000000000200947 */ /* 0x001fea0003800000 */
        /* <DEDUP_REMOVED lines=8> */
.L_x_2236:
[----:B------:R-:W-:Y:S01]  /*fa30*/  ULDC UR8, c[0x0][0xc54] ;  /* 0x0003150000087ab9 */ /* 0x000fe20000000800 */
[----:B------:R-:W-:Y:S01]  /*fa40*/  UMOV UR6, UR7 ;  /* 0x0000000700067c82 */ /* 0x000fe20008000000 */
[----:B------:R-:W-:-:S11]  /*fa50*/  UISETP.NE.AND UP0, UPT, UR8, 0x1, UPT ;  /* 0x000000010800788c */ /* 0x000fd6000bf05270 */
[----:B------:R-:W-:Y:S02]  /*fa60*/  @UP0 ULDC.64 UR10, c[0x0][0xc58] ;  /* 0x00031600000a0ab9 */ /* 0x000fe40000000a00 */
[----:B------:R-:W-:-:S04]  /*fa70*/  UIMAD.WIDE.U32 UR4, UR7, UR10, URZ ;  /* 0x0000000a070472a5 */ /* 0x000fc8000f8e003f */
[----:B------:R-:W-:-:S04]  /*fa80*/  @UP0 USHF.R.U32.HI UR6, URZ, UR11, UR5 ;  /* 0x0000000b3f060299 */ /* 0x000fc80008011605 */
[----:B------:R-:W-:-:S12]  /*fa90*/  UIMAD UR4, UR6, UR8, URZ ;  /* 0x00000008060472a4 */ /* 0x000fd8000f8e023f */
.L_x_2237:
        /* <DEDUP_REMOVED lines=25> */
[----:B------:R-:W-:Y:S01]  /*fc30*/  UP2UR UR48, UPR, URZ, 0x4 ;  /* 0x000000043f307883 */ /* 0x000fe20008000000 */
[----:B------:R-:W-:Y:S01]  /*fc40*/  BSSY B7, `(.L_x_2238) ;  /* 0x0000474000077945 */ /* 0x000fe20003800000 */
[----:B------:R-:W-:-:S04]  /*fc50*/  USHF.L.U32 UR6, UR43, 0x7, URZ ;  /* 0x000000072b067899 */ /* 0x000fc8000800063f */
[----:B------:R-:W-:Y:S01]  /*fc60*/  UIADD3 UR6, UR6, 0x7f, URZ ;  /* 0x0000007f06067890 */ /* 0x000fe2000fffe03f */
[----:B------:R-:W-:Y:S01]  /*fc70*/  @UP2 ULDC UR4, c[0x0][0x44c] ;  /* 0x0001130000042ab9 */ /* 0x000fe20000000800 */
[----:B------:R-:W-:Y:S02]  /*fc80*/  @UP2 ULDC UR7, c[0x0][0x450] ;  /* 0x0001140000072ab9 */ /* 0x000fe40000000800 */
[----:B------:R-:W-:-:S04]  /*fc90*/  UIMAD.WIDE.U32 UR4, UR6, UR4, URZ ;  /* 0x00000004060472a5 */ /* 0x000fc8000f8e003f */
[----:B------:R-:W-:-:S04]  /*fca0*/  @UP2 USHF.R.U32.HI UR6, URZ, UR7, UR5 ;  /* 0x000000073f062299 */ /* 0x000fc80008011605 */
[----:B------:R-:W-:-:S04]  /*fcb0*/  UIADD3 UR4, UR39, UR6, URZ ;  /* 0x0000000627047290 */ /* 0x000fc8000fffe03f */
[----:B------:R-:W-:-:S04]  /*fcc0*/  UIMAD.WIDE UR4, UR4, 0x66666667, URZ ;  /* 0x66666667040478a5 */ /* 0x000fc8000f8e023f */
[----:B------:R-:W-:-:S04]  /*fcd0*/  USHF.R.U32.HI UR4, URZ, 0x1f, UR5 ;  /* 0x0000001f3f047899 */ /* 0x000fc80008011605 */
[----:B------:R-:W-:-:S04]  /*fce0*/  ULEA.HI.SX32 UR4, UR5, UR4, 0x1a ;  /* 0x0000000405047291 */ /* 0x000fc8000f8fd23f */
[----:B------:R-:W-:-:S04]  /*fcf0*/  UISETP.LT.AND UP0, UPT, UR40, UR4, UPT ;  /* 0x000000042800728c */ /* 0x000fc8000bf01270 */
[----:B------:R-:W-:-:S06]  /*fd00*/  USEL UR44, UR40, UR4, UP0 ;  /* 0x00000004282c7287 */ /* 0x000fcc0008000000 */
[----:B------:R-:W-:-:S13]  /*fd10*/  ISETP.LT.AND P0, PT, RZ, UR44, PT ;  /* 0x0000002cff007c0c */ /* 0x000fda000bf01270 */
[----:B0-----:R-:W-:Y:S05]  /*fd20*/  @P0 BRA `(.L_x_2239) ;  /* 0x0000000000480947 */ /* 0x001fea0003800000 */
        /* <DEDUP_REMOVED lines=16> */
[----:B------:R2:W-:Y:S01]  /*fe30*/  STL [R1+0x10], R0 ;  /* 0x0000100001007387 */ /* 0x0005e20000100800 */
[----:B------:R-:W-:Y:S05]  /*fe40*/  BRA `(.L_x_2240) ;  /* 0x00000044004c7947 */ /* 0x000fea0003800000 */
.L_x_2239:
        /* <DEDUP_REMOVED lines=20> */
.L_x_2242:
[----:B------:R-:W-:Y:S05]  /*ff90*/  BSYNC B6 ;  /* 0x0000000000067941 */ /* 0x000fea0003800000 */
.L_x_2241:
        /* <DEDUP_REMOVED lines=22> */
.L_x_2244:
[----:B------:R-:W-:Y:S05]  /*10100*/  BSYNC B6 ;  /* 0x0000000000067941 */ /* 0x000fea0003800000 */
.L_x_2243:
        /* <DEDUP_REMOVED lines=20> */
.L_x_2246:
[----:B------:R-:W-:Y:S05]  /*10250*/  BSYNC B6 ;  /* 0x0000000000067941 */ /* 0x000fea0003800000 */
.L_x_2245:
        /* <DEDUP_REMOVED lines=19> */
.L_x_2248:
[----:B------:R-:W-:Y:S05]  /*10390*/  BSYNC B6 ;  /* 0x0000000000067941 */ /* 0x000fea0003800000 */
.L_x_2247:
        /* <DEDUP_REMOVED lines=12> */
[----:B------:R-:W-:Y:S01]  /*10460*/  UMOV UR5, 0xffffffff ;  /* 0xffffffff00057882 */ /* 0x000fe20000000000 */
[----:B------:R-:W-:Y:S02]  /*10470*/  IMAD.U32 R18, RZ, RZ, UR4 ;  /* 0x00000004ff127e24 */ /* 0x000fe4000f8e00ff */
[----:B------:R-:W-:Y:S05]  /*10480*/  BRA.DIV UR5, `(.L_x_2249) ;  /* 0x0000004605cc7947 */ /* 0x000fea000b800000 */
.L_x_2322:
[----:B------:R-:W2:Y:S01]  /*10490*/  S2R R0, SR_TID.X ;  /* 0x0000000000007919 */ /* 0x000ea20000002100 */
[----:B------:R-:W-:Y:S01]  /*104a0*/  UMOV UR4, 0xa0 ;  /* 0x000000a000047882 */ /* 0x000fe20000000000 */
[----:B0-----:R-:W-:Y:S01]  /*104b0*/  ISETP.NE.AND P2, PT, R19, 0x1, PT ;  /* 0x000000011300780c */ /* 0x001fe20003f45270 */
[----:B------:R-:W-:Y:S01]  /*104c0*/  UIMAD UR4, UR44, UR4, -0xa0 ;  /* 0xffffff602c0474a4 */ /* 0x000fe2000f8e0204 */
[----:B------:R-:W0:Y:S01]  /*104d0*/  S2R R8, SR_TID.X ;  /* 0x0000000000087919 */ /* 0x000e220000002100 */
[----:B-----5:R-:W-:Y:S02]  /*104e0*/  SHF.R.S32.HI R34, RZ, 0x1f, R30 ;  /* 0x0000001fff227819 */ /* 0x020fe4000001141e */
[----:B------:R-:W-:-:S08]  /*104f0*/  LOP3.LUT R16, R16, 0xffffffdf, RZ, 0xc0, !PT ;  /* 0xffffffdf10107812 */ /* 0x000fd000078ec0ff */
[----:B------:R-:W3:Y:S01]  /*10500*/  @P2 LDC R5, c[0x0][0x434] ;  /* 0x00010d00ff052b82 */ /* 0x000ee20000000800 */
[----:B------:R-:W-:-:S07]  /*10510*/  @P2 LOP3.LUT R16, R16, 0x20, RZ, 0xfc, !PT ;  /* 0x0000002010102812 */ /* 0x000fce00078efcff */
[----:B------:R-:W4:Y:S01]  /*10520*/  @P2 LDC R9, c[0x0][0x438] ;  /* 0x00010e00ff092b82 */ /* 0x000f220000000800 */
[----:B--2---:R-:W-:Y:S01]  /*10530*/  LOP3.LUT R0, R0, 0x7f, RZ, 0xc0, !PT ;  /* 0x0000007f00007812 */ /* 0x004fe200078ec0ff */
[----:B0-----:R-:W-:-:S03]  /*10540*/  IMAD.SHL.U32 R13, R8, 0x20, RZ ;  /* 0x00000020080d7824 */ /* 0x001fc600078e00ff */
[----:B------:R-:W-:Y:S01]  /*10550*/  SHF.R.U32.HI R11, RZ, 0x2, R0 ;  /* 0x00000002ff0b7819 */ /* 0x000fe20000011600 */
[----:B------:R-:W-:-:S03]  /*10560*/  IMAD.SHL.U32 R8, R8, 0x20, RZ ;  /* 0x0000002008087824 */ /* 0x000fc600078e00ff */
[C---:B------:R-:W-:Y:S02]  /*10570*/  LOP3.LUT R13, R11.reuse, 0x60, R13, 0xf8, !PT ;  /* 0x000000600b0d7812 */ /* 0x040fe400078ef80d */
[----:B------:R-:W-:Y:S02]  /*10580*/  LOP3.LUT R8, R11, 0x60, R8, 0xf8, !PT ;  /* 0x000000600b087812 */ /* 0x000fe400078ef808 */
[----:B------:R-:W-:-:S05]  /*10590*/  LOP3.LUT R13, R13, 0x80, RZ, 0xfc, !PT ;  /* 0x000000800d0d7812 */ /* 0x000fca00078efcff */
[----:B-1----:R-:W-:-:S04]  /*105a0*/  VIADD R3, R13, UR4 ;  /* 0x000000040d037c36 */ /* 0x002fc80008000000 */
[C---:B------:R-:W-:Y:S01]  /*105b0*/  IMAD.IADD R10, R3.reuse, 0x1, R36 ;  /* 0x00000001030a7824 */ /* 0x040fe200078e0224 */
[----:B------:R-:W-:-:S03]  /*105c0*/  ISETP.GE.AND P0, PT, R3, UR37, PT ;  /* 0x0000002503007c0c */ /* 0x000fc6000bf06270 */
[----:B---3--:R-:W-:Y:S01]  /*105d0*/  @P2 IMAD.HI.U32 R2, R10, R5, RZ ;  /* 0x000000050a022227 */ /* 0x008fe200078e00ff */
[----:B------:R-:W-:-:S03]  /*105e0*/  ISETP.GT.U32.OR P0, PT, R13, 0x9f, P0 ;  /* 0x0000009f0d00780c */ /* 0x000fc60000704470 */
[----:B------:R-:W-:Y:S01]  /*105f0*/  IMAD.MOV.U32 R0, RZ, RZ, R10 ;  /* 0x000000ffff007224 */ /* 0x000fe200078e000a */
[----:B----4-:R-:W-:-:S09]  /*10600*/  @P2 SHF.R.U32.HI R0, RZ, R9, R2 ;  /* 0x00000009ff002219 */ /* 0x010fd20000011602 */
        /* <DEDUP_REMOVED lines=8> */
[----:B-1----:R-:W-:-:S04]  /*10690*/  @!P0 LEA R6, P1, R2, R4, 0x2 ;  /* 0x0000000402068211 */ /* 0x002fc800078210ff */
[----:B------:R-:W-:Y:S01]  /*106a0*/  @!P0 LEA.HI.X R7, R2, R5, R3, 0x2, P1 ;  /* 0x0000000502078211 */ /* 0x000fe200008f1403 */
[----:B------:R-:W-:Y:S01]  /*106b0*/  VIADD R5, R8, UR4 ;  /* 0x0000000408057c36 */ /* 0x000fe20008000000 */
[----:B------:R-:W0:Y:S03]  /*106c0*/  @P2 LDC R2, c[0x0][0x434] ;  /* 0x00010d00ff022b82 */ /* 0x000e260000000800 */
[C---:B------:R-:W-:Y:S01]  /*106d0*/  IMAD.IADD R11, R5.reuse, 0x1, R36 ;  /* 0x00000001050b7824 */ /* 0x040fe200078e0224 */
[----:B------:R-:W-:-:S03]  /*106e0*/  ISETP.GE.AND P1, PT, R5, UR37, PT ;  /* 0x0000002505007c0c */ /* 0x000fc6000bf26270 */
[----:B------:R-:W-:Y:S01]  /*106f0*/  IMAD.MOV.U32 R12, RZ, RZ, R11 ;  /* 0x000000ffff0c7224 */ /* 0x000fe200078e000b */
[----:B------:R-:W1:Y:S09]  /*10700*/  @P2 LDC R3, c[0x0][0x438] ;  /* 0x00010e00ff032b82 */ /* 0x000e720000000800 */
[----:B------:R-:W2:Y:S01]  /*10710*/  @!P1 LDC.64 R4, c[0x0][0x428] ;  /* 0x00010a00ff049b82 */ /* 0x000ea20000000a00 */
[----:B0-----:R-:W-:-:S07]  /*10720*/  @P2 IMAD.HI.U32 R2, R11, R2, RZ ;  /* 0x000000020b022227 */ /* 0x001fce00078e00ff */
[----:B------:R-:W0:Y:S01]  /*10730*/  @!P1 LDC.64 R8, c[0x0][0x418] ;  /* 0x00010600ff089b82 */ /* 0x000e220000000a00 */
[----:B-1----:R-:W-:-:S04]  /*10740*/  @P2 SHF.R.U32.HI R12, RZ, R3, R2 ;  /* 0x00000003ff0c2219 */ /* 0x002fc80000011602 */
[----:B------:R-:W-:Y:S01]  /*10750*/  @!P1 SHF.R.S32.HI R3, RZ, 0x1f, R12 ;  /* 0x0000001fff039819 */ /* 0x000fe2000001140c */
[----:B--2---:R-:W-:-:S04]  /*10760*/  @!P1 IMAD R2, R34, R4, RZ ;  /* 0x0000000422029224 */ /* 0x004fc800078e02ff */
[----:B------:R-:W-:Y:S02]  /*10770*/  @!P1 IMAD R5, R30, R5, R2 ;  /* 0x000000051e059224 */ /* 0x000fe400078e0202 */
[----:B------:R-:W-:-:S04]  /*10780*/  @!P1 IMAD.MOV.U32 R2, RZ, RZ, R12 ;  /* 0x000000ffff029224 */ /* 0x000fc800078e000c */
[----:B------:R-:W-:-:S04]  /*10790*/  @!P1 IMAD.WIDE.U32 R2, R30, R4, R2 ;  /* 0x000000041e029225 */ /* 0x000fc800078e0002 */
[----:B------:R-:W-:Y:S01]  /*107a0*/  @!P1 IMAD.IADD R3, R3, 0x1, R5 ;  /* 0x0000000103039824 */ /* 0x000fe200078e0205 */
[----:B0-----:R-:W-:Y:S01]  /*107b0*/  @!P1 LEA R8, P2, R2, R8, 0x2 ;  /* 0x0000000802089211 */ /* 0x001fe200078410ff */
[----:B------:R-:W-:-:S03]  /*107c0*/  IMAD.MOV.U32 R5, RZ, RZ, RZ ;  /* 0x000000ffff057224 */ /* 0x000fc600078e00ff */
[----:B------:R-:W-:Y:S01]  /*107d0*/  @!P1 LEA.HI.X R9, R2, R9, R3, 0x2, P2 ;  /* 0x0000000902099211 */ /* 0x000fe200010f1403 */
[----:B------:R-:W-:Y:S02]  /*107e0*/  IMAD.U32 R2, RZ, RZ, UR46 ;  /* 0x0000002eff027e24 */ /* 0x000fe4000f8e00ff */
[----:B------:R0:W5:Y:S03]  /*107f0*/  @!P0 LDG.E R5, desc[UR52][R6.64] ;  /* 0x0000003406058981 */ /* 0x000166000c1e1900 */
[----:B------:R-:W-:Y:S01]  /*10800*/  ISETP.NE.AND P3, PT, R2, 0x3, PT ;  /* 0x000000030200780c */ /* 0x000fe20003f65270 */
[----:B------:R-:W-:Y:S01]  /*10810*/  IMAD.MOV R3, RZ, RZ, -R0 ;  /* 0x000000ffff037224 */ /* 0x000fe200078e0a00 */
[----:B------:R-:W-:Y:S02]  /*10820*/  ISETP.GT.U32.AND P0, PT, R13, 0x9f, PT ;  /* 0x0000009f0d00780c */ /* 0x000fe40003f04070 */
[----:B------:R-:W-:Y:S01]  /*10830*/  LOP3.LUT R16, R16, 0xffffffef, RZ, 0xc0, !PT ;  /* 0xffffffef10107812 */ /* 0x000fe200078ec0ff */
[----:B0-----:R-:W-:-:S02]  /*10840*/  IMAD.MOV.U32 R6, RZ, RZ, RZ ;  /* 0x000000ffff067224 */ /* 0x001fc400078e00ff */
[----:B------:R-:W-:Y:S02]  /*10850*/  IMAD R7, R19, R3, R10 ;  /* 0x0000000313077224 */ /* 0x000fe400078e020a */
[----:B------:R-:W-:Y:S02]  /*10860*/  IMAD.MOV R0, RZ, RZ, -R12 ;  /* 0x000000ffff007224 */ /* 0x000fe400078e0a0c */
[----:B------:R-:W-:Y:S02]  /*10870*/  IMAD R3, RZ, RZ, -UR42 ;  /* 0x8000002aff037e24 */ /* 0x000fe4000f8e02ff */
[----:B------:R-:W-:Y:S01]  /*10880*/  @P3 LOP3.LUT R16, R16, 0x10, RZ, 0xfc, !PT ;  /* 0x0000001010103812 */ /* 0x000fe200078efcff */
[----:B------:R0:W5:Y:S01]  /*10890*/  @!P1 LDG.E R6, desc[UR52][R8.64] ;  /* 0x0000003408069981 */ /* 0x000162000c1e1900 */
[----:B------:R-:W-:Y:S02]  /*108a0*/  IMAD R18, R18, R3, UR41 ;  /* 0x0000002912127e24 */ /* 0x000fe4000f8e0203 */
[----:B------:R-:W-:-:S03]  /*108b0*/  LOP3.LUT R16, R16, 0xfffffff7, RZ, 0xc0, !PT ;  /* 0xfffffff710107812 */ /* 0x000fc600078ec0ff */
[----:B------:R-:W-:Y:S02]  /*108c0*/  SHF.R.S32.HI R32, RZ, 0x1f, R18 ;  /* 0x0000001fff207819 */ /* 0x000fe40000011412 */
[----:B------:R-:W-:Y:S01]  /*108d0*/  @P0 LOP3.LUT R16, R16, 0x8, RZ, 0xfc, !PT ;  /* 0x0000000810100812 */ /* 0x000fe200078efcff */
[----:B0-----:R-:W-:Y:S02]  /*108e0*/  IMAD R8, R19, R0, R11 ;  /* 0x0000000013087224 */ /* 0x001fe400078e020b */
[----:B------:R-:W-:-:S04]  /*108f0*/  IMAD.U32 R0, RZ, RZ, UR44 ;  /* 0x0000002cff007e24 */ /* 0x000fc8000f8e00ff */
[----:B------:R-:W-:Y:S01]  /*10900*/  VIADD R0, R0, 0xffffffff ;  /* 0xffffffff00007836 */ /* 0x000fe20000000000 */
[----:B------:R-:W-:Y:S06]  /*10910*/  @!P3 BRA `(.L_x_2250) ;  /* 0x000000000004b947 */ /* 0x000fec0003800000 */
[----:B------:R-:W-:Y:S01]  /*10920*/  BPT.TRAP 0x1 ;  /* 0x000000040000795c */ /* 0x000fe20000300000 */
.L_x_2250:
[----:B------:R-:W-:Y:S01]  /*10930*/  IMAD R4, R28, 0x8, R17 ;  /* 0x000000081c047824 */ /* 0x000fe200078e0211 */
[----:B------:R-:W-:Y:S01]  /*10940*/  SHF.L.U32 R27, R31, 0x1f, RZ ;  /* 0x0000001f1f1b7819 */ /* 0x000fe200000006ff */
[----:B------:R-:W-:Y:S01]  /*10950*/  BSSY B0, `(.L_x_2251) ;  /* 0x0000004000007945 */ /* 0x000fe20003800000 */
[----:B------:R-:W-:Y:S02]  /*10960*/  SHF.R.S32.HI R23, RZ, 0x1f, R8 ;  /* 0x0000001fff177819 */ /* 0x000fe40000011408 */
[----:B------:R-:W0:Y:S02]  /*10970*/  SYNCS.PHASECHK.TRANS64.TRYWAIT P0, [R4+URZ+0x33480], R27 ;  /* 0x0334801b040075a7 */ /* 0x000e24000800017f */
[----:B0-----:R-:W-:Y:S05]  /*10980*/  @!P0 BRA `(.L_x_2252) ;  /* 0x0000004000b88947 */ /* 0x001fea0003800000 */
.L_x_2323:
[----:B------:R-:W-:Y:S05]  /*10990*/  BSYNC B0 ;  /* 0x0000000000007941 */ /* 0x000fea0003800000 */
.L_x_2251:
[----:B------:R-:W2:Y:S01]  /*109a0*/  LDL R11, [R1] ;  /* 0x00000000010b7983 */ /* 0x000ea20000100800 */
[----:B------:R-:W-:Y:S01]  /*109b0*/  ULDC.64 UR4, c[0x0][0x328] ;  /* 0x0000ca0000047ab9 */ /* 0x000fe20000000a00 */
[----:B-----5:R-:W-:Y:S01]  /*109c0*/  SHF.R.S32.HI R24, RZ, 0x1f, R6 ;  /* 0x0000001fff187819 */ /* 0x020fe20000011406 */
[----:B------:R-:W-:Y:S01]  /*109d0*/  IMAD R3, R23, UR4, RZ ;  /* 0x0000000417037c24 */ /* 0x000fe2000f8e02ff */
[----:B------:R-:W-:Y:S01]  /*109e0*/  ULDC.64 UR6, c[0x0][0x338] ;  /* 0x0000ce0000067ab9 */ /* 0x000fe20000000a00 */
[----:B------:R-:W-:Y:S01]  /*109f0*/  ULDC.64 UR8, c[0x0][0x330] ;  /* 0x0000cc0000087ab9 */ /* 0x000fe20000000a00 */
[----:B------:R-:W1:Y:S01]  /*10a00*/  S2R R12, SR_TID.X ;  /* 0x00000000000c7919 */ /* 0x000e620000002100 */
[C---:B------:R-:W-:Y:S01]  /*10a10*/  IMAD R9, R8.reuse, UR5, R3 ;  /* 0x0000000508097c24 */ /* 0x040fe2000f8e0203 */
[----:B------:R-:W-:Y:S01]  /*10a20*/  SHF.R.S32.HI R25, RZ, 0x1f, R7 ;  /* 0x0000001fff197819 */ /* 0x000fe20000011407 */
[----:B------:R-:W-:Y:S01]  /*10a30*/  IMAD.WIDE.U32 R2, R8, UR4, RZ ;  /* 0x0000000408027c25 */ /* 0x000fe2000f8e00ff */
[----:B------:R-:W-:Y:S01]  /*10a40*/  ULDC.64 UR10, c[0x0][0x318] ;  /* 0x0000c600000a7ab9 */ /* 0x000fe20000000a00 */
[----:B------:R-:W-:-:S02]  /*10a50*/  SHF.R.S32.HI R26, RZ, 0x1f, R5 ;  /* 0x0000001fff1a7819 */ /* 0x000fc40000011405 */
[----:B------:R-:W-:Y:S01]  /*10a60*/  IMAD.IADD R3, R3, 0x1, R9 ;  /* 0x0000000103037824 */ /* 0x000fe200078e0209 */
[----:B------:R-:W-:Y:S01]  /*10a70*/  LOP3.LUT P1, RZ, R16, 0x80, RZ, 0xc0, !PT ;  /* 0x0000008010ff7812 */ /* 0x000fe2000782c0ff */
[----:B------:R-:W-:Y:S02]  /*10a80*/  IMAD R9, R24, UR6, RZ ;  /* 0x0000000618097c24 */ /* 0x000fe4000f8e02ff */
[----:B------:R-:W-:-:S04]  /*10a90*/  IMAD.WIDE.U32 R2, R6, UR6, R2 ;  /* 0x0000000606027c25 */ /* 0x000fc8000f8e0002 */
[----:B------:R-:W-:-:S04]  /*10aa0*/  IMAD R9, R6, UR7, R9 ;  /* 0x0000000706097c24 */ /* 0x000fc8000f8e0209 */
[----:B------:R-:W-:Y:S02]  /*10ab0*/  IMAD.IADD R3, R3, 0x1, R9 ;  /* 0x0000000103037824 */ /* 0x000fe400078e0209 */
[----:B------:R-:W-:Y:S02]  /*10ac0*/  IMAD R9, R32, UR8, RZ ;  /* 0x0000000820097c24 */ /* 0x000fe4000f8e02ff */
[----:B------:R-:W-:-:S04]  /*10ad0*/  IMAD.WIDE.U32 R2, R18, UR8, R2 ;  /* 0x0000000812027c25 */ /* 0x000fc8000f8e0002 */
[----:B------:R-:W-:Y:S01]  /*10ae0*/  IMAD R20, R18, UR9, R9 ;  /* 0x0000000912147c24 */ /* 0x000fe2000f8e0209 */
[----:B------:R-:W-:Y:S01]  /*10af0*/  IADD3 R19, P0, R2, UR10, RZ ;  /* 0x0000000a02137c10 */ /* 0x000fe2000ff1e0ff */
[----:B------:R-:W-:-:S03]  /*10b00*/  IMAD R9, R25, UR4, RZ ;  /* 0x0000000419097c24 */ /* 0x000fc6000f8e02ff */
[----:B------:R-:W-:Y:S01]  /*10b10*/  IADD3.X R10, R3, UR11, R20, P0, !PT ;  /* 0x0000000b030a7c10 */ /* 0x000fe200087fe414 */
[C---:B------:R-:W-:Y:S01]  /*10b20*/  IMAD R9, R7.reuse, UR5, R9 ;  /* 0x0000000507097c24 */ /* 0x040fe2000f8e0209 */
[----:B-1----:R-:W-:Y:S01]  /*10b30*/  LOP3.LUT R12, R12, 0x7f, RZ, 0xc0, !PT ;  /* 0x0000007f0c0c7812 */ /* 0x002fe200078ec0ff */
[----:B------:R-:W-:Y:S01]  /*10b40*/  IMAD.WIDE.U32 R2, R7, UR4, RZ ;  /* 0x0000000407027c25 */ /* 0x000fe2000f8e00ff */
[----:B------:R-:W-:Y:S02]  /*10b50*/  UMOV UR4, 0xffffffff ;  /* 0xffffffff00047882 */ /* 0x000fe40000000000 */
[----:B------:R-:W-:Y:S01]  /*10b60*/  SHF.R.U32.HI R12, RZ, 0x2, R12 ;  /* 0x00000002ff0c7819 */ /* 0x000fe2000001160c */
[----:B------:R-:W-:Y:S02]  /*10b70*/  IMAD.IADD R3, R3, 0x1, R9 ;  /* 0x0000000103037824 */ /* 0x000fe400078e0209 */
        /* <DEDUP_REMOVED lines=10> */
[----:B------:R-:W-:Y:S01]  /*10c20*/  ISETP.GE.AND P5, PT, R9, 0x1, PT ;  /* 0x000000010900780c */ /* 0x000fe20003fa6270 */
[----:B--2---:R-:W-:Y:S01]  /*10c30*/  IMAD R21, R28, 0x7800, R11 ;  /* 0x000078001c157824 */ /* 0x004fe200078e020b */
[----:B------:R-:W-:Y:S11]  /*10c40*/  BRA.DIV UR4, `(.L_x_2253) ;  /* 0x00000042041c7947 */ /* 0x000ff6000b800000 */
[----:B------:R-:W1:Y:S01]  /*10c50*/  SHFL.IDX PT, R2, R19, RZ, 0x1c1f ;  /* 0x001c1fff13027589 */ /* 0x000e6200000e0000 */
[C---:B------:R-:W-:Y:S02]  /*10c60*/  LOP3.LUT P2, RZ, R16.reuse, 0x200, RZ, 0xc0, !PT ;  /* 0x0000020010ff7812 */ /* 0x040fe4000784c0ff */
[C---:B------:R-:W-:Y:S01]  /*10c70*/  LOP3.LUT P6, RZ, R16.reuse, 0x100, RZ, 0xc0, !PT ;  /* 0x0000010010ff7812 */ /* 0x040fe200078cc0ff */
[----:B------:R-:W2:Y:S01]  /*10c80*/  SHFL.IDX PT, R0, R10, RZ, 0x1c1f ;  /* 0x001c1fff0a007589 */ /* 0x000ea200000e0000 */
[----:B------:R-:W-:Y:S02]  /*10c90*/  LOP3.LUT R16, R16, 0xffffffbf, RZ, 0xc0, !PT ;  /* 0xffffffbf10107812 */ /* 0x000fe400078ec0ff */
[C---:B------:R-:W-:Y:S01]  /*10ca0*/  ISETP.GE.AND P4, PT, R9.reuse, 0x21, PT ;  /* 0x000000210900780c */ /* 0x040fe20003f86270 */
[----:B------:R-:W-:Y:S01]  /*10cb0*/  SHFL.IDX PT, R20, R20, RZ, 0x1c1f ;  /* 0x001c1fff14147589 */ /* 0x000fe200000e0000 */
[----:B------:R-:W-:Y:S02]  /*10cc0*/  ISETP.GE.AND P3, PT, R9, 0x41, PT ;  /* 0x000000410900780c */ /* 0x000fe40003f66270 */
        /* <DEDUP_REMOVED lines=33> */
[C---:B------:R-:W-:Y:S02]  /*10ee0*/  ISETP.LT.OR P0, PT, R9.reuse, 0x61, P2 ;  /* 0x000000610900780c */ /* 0x040fe40001701670 */
[----:B------:R-:W-:-:S11]  /*10ef0*/  ISETP.GE.AND P2, PT, R9, 0x61, PT ;  /* 0x000000610900780c */ /* 0x000fd60003f46270 */
[----:B------:R-:W-:Y:S01]  /*10f00*/  LDGSTS.E.BYPASS.LTC128B.128 [R0+0x10a00], desc[UR52][R2.64], !P0 ;  /* 0x10a0000002007fae */ /* 0x000fe2000c101d74 */
[----:B------:R-:W-:-:S13]  /*10f10*/  ISETP.LT.OR P0, PT, R9, 0x61, P6 ;  /* 0x000000610900780c */ /* 0x000fda0003701670 */
[----:B------:R-:W-:Y:S01]  /*10f20*/  LDGSTS.E.BYPASS.LTC128B.128 [R0+0x13200], desc[UR52][R2.64+0x40], !P0 ;  /* 0x1320004002007fae */ /* 0x000fe2000c101d74 */
[----:B------:R-:W-:-:S13]  /*10f30*/  ISETP.LT.OR P0, PT, R9, 0x61, P1 ;  /* 0x000000610900780c */ /* 0x000fda0000f01670 */
[----:B------:R1:W-:Y:S01]  /*10f40*/  LDGSTS.E.BYPASS.LTC128B.128 [R0+0x15a00], desc[UR52][R2.64+0x80], !P0 ;  /* 0x15a0008002007fae */ /* 0x0003e2000c101d74 */
[----:B------:R-:W-:-:S03]  /*10f50*/  ISETP.GE.AND P0, PT, R9, 0x81, PT ;  /* 0x000000810900780c */ /* 0x000fc60003f06270 */
[----:B-1----:R1:W2:Y:S10]  /*10f60*/  SHFL.IDX PT, R2, R22, RZ, 0x1c1f ;  /* 0x001c1fff16027589 */ /* 0x0022b400000e0000 */
[----:B------:R-:W-:-:S07]  /*10f70*/  @P0 LOP3.LUT R16, R16, 0x40, RZ, 0xfc, !PT ;  /* 0x0000004010100812 */ /* 0x000fce00078efcff */
.L_x_2335:
[----:B--2---:R-:W-:Y:S02]  /*10f80*/  IADD3 R2, P0, R33, R2, RZ ;  /* 0x0000000221027210 */ /* 0x004fe40007f1e0ff */
        /* <DEDUP_REMOVED lines=14> */
.L_x_2254:
        /* <DEDUP_REMOVED lines=11> */
.L_x_2255:
[----:B------:R2:W-:Y:S01]  /*11120*/  SYNCS.ARRIVE.TRANS64.A1T0 RZ, [R4+URZ+0x33470], RZ ;  /* 0x033470ff04ff79a7 */ /* 0x0005e2000810003f */
[----:B------:R-:W-:Y:S05]  /*11130*/  @!P6 BRA `(.L_x_2256) ;  /* 0x000000000004e947 */ /* 0x000fea0003800000 */
[----:B------:R-:W-:Y:S01]  /*11140*/  BPT.TRAP 0x1 ;  /* 0x000000040000795c */ /* 0x000fe20000300000 */
.L_x_2256:
[----:B------:R-:W3:Y:S01]  /*11150*/  SYNCS.PHASECHK.TRANS64.TRYWAIT P0, [R4+URZ+0x33440], R27 ;  /* 0x0334401b040075a7 */ /* 0x000ee2000800017f */
[----:B------:R-:W-:Y:S04]  /*11160*/  BSSY B0, `(.L_x_2257) ;  /* 0x0000002000007945 */ /* 0x000fe80003800000 */
[----:B---3--:R-:W-:Y:S05]  /*11170*/  @!P0 BRA `(.L_x_2258) ;  /* 0x0000004000b88947 */ /* 0x008fea0003800000 */
.L_x_2336:
[----:B------:R-:W-:Y:S05]  /*11180*/  BSYNC B0 ;  /* 0x0000000000007941 */ /* 0x000fea0003800000 */
.L_x_2257:
        /* <DEDUP_REMOVED lines=30> */
[----:B------:R-:W4:Y:S01]  /*11370*/  SHFL.IDX PT, R14, R6, RZ, 0x1c1f ;  /* 0x001c1fff060e7589 */ /* 0x000f2200000e0000 */
[C---:B------:R-:W-:Y:S02]  /*11380*/  LOP3.LUT P6, RZ, R16.reuse, 0x2, RZ, 0xc0, !PT ;  /* 0x0000000210ff7812 */ /* 0x040fe400078cc0ff */
[----:B------:R-:W-:Y:S01]  /*11390*/  LOP3.LUT P1, RZ, R16, 0x1, RZ, 0xc0, !PT ;  /* 0x0000000110ff7812 */ /* 0x000fe2000782c0ff */
[----:B------:R-:W5:Y:S04]  /*113a0*/  SHFL.IDX PT, R2, R8, RZ, 0x1c1f ;  /* 0x001c1fff08027589 */ /* 0x000f6800000e0000 */
[----:B------:R-:W-:Y:S04]  /*113b0*/  SHFL.IDX PT, R7, R8, 0x1, 0x1c1f ;  /* 0x003c1f0008077f89 */ /* 0x000fe800000e0000 */
[----:B------:R-:W-:Y:S01]  /*113c0*/  SHFL.IDX PT, R9, R9, RZ, 0x1c1f ;  /* 0x001c1fff09097589 */ /* 0x000fe200000e0000 */
[----:B----4-:R-:W-:-:S05]  /*113d0*/  @P5 IADD3 R14, P0, R33, R14, RZ ;  /* 0x0000000e210e5210 */ /* 0x010fca0007f1e0ff */
[----:B-----5:R-:W-:Y:S01]  /*113e0*/  @P5 IMAD.X R3, RZ, RZ, R2, P0 ;  /* 0x000000ffff035224 */ /* 0x020fe200000e0602 */
[C---:B------:R-:W-:Y:S01]  /*113f0*/  LOP3.LUT P0, RZ, R16.reuse, 0x4, RZ, 0xc0, !PT ;  /* 0x0000000410ff7812 */ /* 0x040fe2000780c0ff */
[----:B------:R-:W-:Y:S02]  /*11400*/  @P5 IMAD.MOV.U32 R2, RZ, RZ, R14 ;  /* 0x000000ffff025224 */ /* 0x000fe400078e000e */
[----:B------:R-:W4:Y:S10]  /*11410*/  SHFL.IDX PT, R14, R6, 0x1, 0x1c1f ;  /* 0x003c1f00060e7f89 */ /* 0x000f3400000e0000 */
[----:B------:R-:W-:Y:S04]  /*11420*/  @P5 LDGSTS.E.BYPASS.LTC128B.128 [R0+0x24200], desc[UR52][R2.64], !P0 ;  /* 0x2420000002005fae */ /* 0x000fe8000c101d74 */
[----:B------:R-:W-:Y:S04]  /*11430*/  @P5 LDGSTS.E.BYPASS.LTC128B.128 [R0+0x26a00], desc[UR52][R2.64+0x40], !P6 ;  /* 0x26a0004002005fae */ /* 0x000fe8000f101d74 */
[----:B------:R5:W-:Y:S01]  /*11440*/  @P5 LDGSTS.E.BYPASS.LTC128B.128 [R0+0x29200], desc[UR52][R2.64+0x80], !P1 ;  /* 0x2920008002005fae */ /* 0x000be2000c901d74 */
[----:B------:R-:W-:-:S02]  /*11450*/  LOP3.LUT P5, RZ, R16, 0x4, RZ, 0xc0, !PT ;  /* 0x0000000410ff7812 */ /* 0x000fc400078ac0ff */
[----:B----4-:R-:W-:-:S05]  /*11460*/  @P4 IADD3 R14, P0, R33, R14, RZ ;  /* 0x0000000e210e4210 */ /* 0x010fca0007f1e0ff */
[----:B------:R-:W-:Y:S02]  /*11470*/  @P4 IMAD.X R7, RZ, RZ, R7, P0 ;  /* 0x000000ffff074224 */ /* 0x000fe400000e0607 */
[----:B-----5:R-:W-:Y:S02]  /*11480*/  @P4 IMAD.MOV.U32 R2, RZ, RZ, R14 ;  /* 0x000000ffff024224 */ /* 0x020fe400078e000e */
[----:B------:R-:W4:Y:S01]  /*11490*/  SHFL.IDX PT, R14, R6, 0x2, 0x1c1f ;  /* 0x005c1f00060e7f89 */ /* 0x000f2200000e0000 */
[----:B------:R-:W-:-:S03]  /*114a0*/  @P4 IMAD.MOV.U32 R3, RZ, RZ, R7 ;  /* 0x000000ffff034224 */ /* 0x000fc600078e0007 */
[----:B------:R-:W5:Y:S04]  /*114b0*/  SHFL.IDX PT, R7, R8, 0x2, 0x1c1f ;  /* 0x005c1f0008077f89 */ /* 0x000f6800000e0000 */
[----:B------:R-:W-:Y:S04]  /*114c0*/  @P4 LDGSTS.E.BYPASS.LTC128B.128 [R0+0x24a00], desc[UR52][R2.64], !P5 ;  /* 0x24a0000002004fae */ /* 0x000fe8000e901d74 */
[----:B------:R-:W-:Y:S04]  /*114d0*/  @P4 LDGSTS.E.BYPASS.LTC128B.128 [R0+0x27200], desc[UR52][R2.64+0x40], !P6 ;  /* 0x2720004002004fae */ /* 0x000fe8000f101d74 */
[----:B------:R0:W-:Y:S01]  /*114e0*/  @P4 LDGSTS.E.BYPASS.LTC128B.128 [R0+0x29a00], desc[UR52][R2.64+0x80], !P1 ;  /* 0x29a0008002004fae */ /* 0x0001e2000c901d74 */
[----:B----4-:R-:W-:-:S05]  /*114f0*/  @P3 IADD3 R14, P0, R33, R14, RZ ;  /* 0x0000000e210e3210 */ /* 0x010fca0007f1e0ff */
[----:B-----5:R-:W-:Y:S02]  /*11500*/  @P3 IMAD.X R7, RZ, RZ, R7, P0 ;  /* 0x000000ffff073224 */ /* 0x020fe400000e0607 */
[----:B0-----:R-:W-:Y:S02]  /*11510*/  @P3 IMAD.MOV.U32 R2, RZ, RZ, R14 ;  /* 0x000000ffff023224 */ /* 0x001fe400078e000e */
[----:B------:R-:W0:Y:S01]  /*11520*/  SHFL.IDX PT, R14, R6, 0x3, 0x1c1f ;  /* 0x007c1f00060e7f89 */ /* 0x000e2200000e0000 */
[----:B------:R-:W-:-:S03]  /*11530*/  @P3 IMAD.MOV.U32 R3, RZ, RZ, R7 ;  /* 0x000000ffff033224 */ /* 0x000fc600078e0007 */
[----:B------:R-:W4:Y:S04]  /*11540*/  SHFL.IDX PT, R7, R8, 0x3, 0x1c1f ;  /* 0x007c1f0008077f89 */ /* 0x000f2800000e0000 */
[----:B------:R-:W-:Y:S04]  /*11550*/  @P3 LDGSTS.E.BYPASS.LTC128B.128 [R0+0x25200], desc[UR52][R2.64], !P5 ;  /* 0x2520000002003fae */ /* 0x000fe8000e901d74 */
[----:B------:R-:W-:Y:S04]  /*11560*/  @P3 LDGSTS.E.BYPASS.LTC128B.128 [R0+0x27a00], desc[UR52][R2.64+0x40], !P6 ;  /* 0x27a0004002003fae */ /* 0x000fe8000f101d74 */
[----:B------:R5:W-:Y:S01]  /*11570*/  @P3 LDGSTS.E.BYPASS.LTC128B.128 [R0+0x2a200], desc[UR52][R2.64+0x80], !P1 ;  /* 0x2a20008002003fae */ /* 0x000be2000c901d74 */
[----:B0-----:R-:W-:-:S05]  /*11580*/  @P2 IADD3 R14, P0, R33, R14, RZ ;  /* 0x0000000e210e2210 */ /* 0x001fca0007f1e0ff */
[----:B----4-:R-:W-:Y:S02]  /*11590*/  @P2 IMAD.X R7, RZ, RZ, R7, P0 ;  /* 0x000000ffff072224 */ /* 0x010fe400000e0607 */
[----:B-----5:R-:W-:Y:S02]  /*115a0*/  @P2 IMAD.MOV.U32 R2, RZ, RZ, R14 ;  /* 0x000000ffff022224 */ /* 0x020fe400078e000e */
[----:B------:R-:W-:Y:S01]  /*115b0*/  @P2 IMAD.MOV.U32 R3, RZ, RZ, R7 ;  /* 0x000000ffff032224 */ /* 0x000fe200078e0007 */
[----:B------:R0:W4:Y:S04]  /*115c0*/  SHFL.IDX PT, R14, R5, RZ, 0x1c1f ;  /* 0x001c1fff050e7589 */ /* 0x00012800000e0000 */
[----:B------:R0:W-:Y:S04]  /*115d0*/  @P2 LDGSTS.E.BYPASS.LTC128B.128 [R0+0x25a00], desc[UR52][R2.64], !P5 ;  /* 0x25a0000002002fae */ /* 0x0001e8000e901d74 */
[----:B------:R0:W-:Y:S04]  /*115e0*/  @P2 LDGSTS.E.BYPASS.LTC128B.128 [R0+0x28200], desc[UR52][R2.64+0x40], !P6 ;  /* 0x2820004002002fae */ /* 0x0001e8000f101d74 */
[----:B------:R0:W-:Y:S02]  /*115f0*/  @P2 LDGSTS.E.BYPASS.LTC128B.128 [R0+0x2aa00], desc[UR52][R2.64+0x80], !P1 ;  /* 0x2aa0008002002fae */ /* 0x0001e4000c901d74 */
.L_x_2348:
[----:B------:R-:W-:Y:S01]  /*11600*/  LOP3.LUT P0, RZ, R16, 0x40, RZ, 0xc0, !PT ;  /* 0x0000004010ff7812 */ /* 0x000fe2000780c0ff */
[----:B------:R-:W-:-:S12]  /*11610*/  BSSY B0, `(.L_x_2260) ;  /* 0x000000d000007945 */ /* 0x000fd80003800000 */
[----:B------:R-:W-:Y:S05]  /*11620*/  @!P0 BRA `(.L_x_2261) ;  /* 0x00000000002c8947 */ /* 0x000fea0003800000 */
[C---:B------:R-:W-:Y:S02]  /*11630*/  LOP3.LUT P3, RZ, R16.reuse, 0x4, RZ, 0xc0, !PT ;  /* 0x0000000410ff7812 */ /* 0x040fe4000786c0ff */
[C---:B------:R-:W-:Y:S02]  /*11640*/  LOP3.LUT P2, RZ, R16.reuse, 0x2, RZ, 0xc0, !PT ;  /* 0x0000000210ff7812 */ /* 0x040fe4000784c0ff */
[----:B------:R-:W-:Y:S02]  /*11650*/  LOP3.LUT P1, RZ, R16, 0x1, RZ, 0xc0, !PT ;  /* 0x0000000110ff7812 */ /* 0x000fe4000782c0ff */
[----:B0---4-:R-:W-:-:S05]  /*11660*/  IADD3 R2, P0, R33, R14, RZ ;  /* 0x0000000e21027210 */ /* 0x011fca0007f1e0ff */
[----:B------:R-:W-:-:S05]  /*11670*/  IMAD.X R3, RZ, RZ, R9, P0 ;  /* 0x000000ffff037224 */ /* 0x000fca00000e0609 */
[----:B------:R-:W-:Y:S01]  /*11680*/  @!PT LDS RZ, [RZ] ;  /* 0x00000000fffff984 */ /* 0x000fe20000000800 */
[----:B------:R-:W-:Y:S01]  /*11690*/  @!PT LDS RZ, [RZ] ;  /* 0x00000000fffff984 */ /* 0x000fe20000000800 */
[----:B------:R-:W-:Y:S01]  /*116a0*/  @!PT LDS RZ, [RZ] ;  /* 0x00000000fffff984 */ /* 0x000fe20000000800 */
[----:B------:R0:W-:Y:S04]  /*116b0*/  LDGSTS.E.BYPASS.LTC128B.128 [R0+0x26200], desc[UR52][R2.64], !P3 ;  /* 0x2620000002007fae */ /* 0x0001e8000d901d74 */
[----:B------:R0:W-:Y:S04]  /*116c0*/  LDGSTS.E.BYPASS.LTC128B.128 [R0+0x28a00], desc[UR52][R2.64+0x40], !P2 ;  /* 0x28a0004002007fae */ /* 0x0001e8000d101d74 */
[----:B------:R0:W-:Y:S02]  /*116d0*/  LDGSTS.E.BYPASS.LTC128B.128 [R0+0x2b200], desc[UR52][R2.64+0x80], !P1 ;  /* 0x2b20008002007fae */ /* 0x0001e4000c901d74 */
.L_x_2261:
[----:B------:R-:W-:Y:S05]  /*116e0*/  BSYNC B0 ;  /* 0x0000000000007941 */ /* 0x000fea0003800000 */
.L_x_2260:
[----:B------:R-:W-:Y:S01]  /*116f0*/  NOP ;  /* 0x0000000000007918 */ /* 0x000fe20000000000 */
[----:B------:R-:W-:-:S13]  /*11700*/  PLOP3.LUT P0, PT, PT, PT, PT, 0x80, 0x0 ;  /* 0x000000000000781c */ /* 0x000fda0003f0f070 */
.L_x_2262:
        /* <DEDUP_REMOVED lines=11> */
.L_x_2263:
        /* <DEDUP_REMOVED lines=23> */
.L_x_2265:
[----:B------:R-:W-:Y:S05]  /*11930*/  BSYNC B6 ;  /* 0x0000000000067941 */ /* 0x000fea0003800000 */
.L_x_2264:
[----:B------:R1:W5:Y:S01]  /*11940*/  LDL R8, [R1+0xc] ;  /* 0x00000c0001087983 */ /* 0x0003620000100800 */
[----:B------:R-:W-:Y:S01]  /*11950*/  UISETP.NE.AND UP0, UPT, UR48, URZ, UPT ;  /* 0x0000003f3000728c */ /* 0x000fe2000bf05270 */
[----:B0-23--:R-:W-:Y:S01]  /*11960*/  IMAD.U32 R4, RZ, RZ, UR43 ;  /* 0x0000002bff047e24 */ /* 0x00dfe2000f8e00ff */
[----:B------:R-:W0:Y:S01]  /*11970*/  S2R R2, SR_TID.X ;  /* 0x0000000000027919 */ /* 0x000e220000002100 */
[----:B------:R-:W-:Y:S01]  /*11980*/  R2UR UR6, R32 ;  /* 0x00000000200672ca */ /* 0x000fe200000e0000 */
[----:B------:R-:W-:Y:S02]  /*11990*/  ULDC.64 UR8, c[0x0][0x2d8] ;  /* 0x0000b60000087ab9 */ /* 0x000fe40000000a00 */
[----:B------:R-:W-:Y:S02]  /*119a0*/  PLOP3.LUT P0, PT, PT, PT, UP0, 0x80, 0x0 ;  /* 0x000000000000781c */ /* 0x000fe40003f0f008 */
[C---:B------:R-:W-:Y:S02]  /*119b0*/  LOP3.LUT P3, RZ, R16.reuse, 0x1000, RZ, 0xc0, !PT ;  /* 0x0000100010ff7812 */ /* 0x040fe4000786c0ff */
[C---:B------:R-:W-:Y:S01]  /*119c0*/  LOP3.LUT P4, RZ, R16.reuse, 0x800, RZ, 0xc0, !PT ;  /* 0x0000080010ff7812 */ /* 0x040fe2000788c0ff */
[----:B------:R-:W-:Y:S01]  /*119d0*/  @UP0 ULDC UR4, c[0x0][0x44c] ;  /* 0x0001130000040ab9 */ /* 0x000fe20000000800 */
[----:B------:R-:W-:-:S02]  /*119e0*/  LOP3.LUT P5, RZ, R16, 0x400, RZ, 0xc0, !PT ;  /* 0x0000040010ff7812 */ /* 0x000fc400078ac0ff */
[C---:B0-----:R-:W-:Y:S01]  /*119f0*/  LOP3.LUT R19, R2.reuse, 0x7f, RZ, 0xc0, !PT ;  /* 0x0000007f02137812 */ /* 0x041fe200078ec0ff */
[----:B------:R-:W-:-:S03]  /*11a00*/  IMAD.SHL.U32 R2, R2, 0x20, RZ ;  /* 0x0000002002027824 */ /* 0x000fc600078e00ff */
[----:B------:R-:W-:-:S04]  /*11a10*/  SHF.R.U32.HI R19, RZ, 0x2, R19 ;  /* 0x00000002ff137819 */ /* 0x000fc80000011613 */
[----:B------:R-:W-:-:S05]  /*11a20*/  LOP3.LUT R2, R19, 0x60, R2, 0xf8, !PT ;  /* 0x0000006013027812 */ /* 0x000fca00078ef802 */
[----:B------:R-:W-:-:S04]  /*11a30*/  IMAD R4, R4, 0x80, R2 ;  /* 0x0000008004047824 */ /* 0x000fc800078e0202 */
[----:B------:R-:W-:Y:S01]  /*11a40*/  @P0 IMAD.HI.U32 R2, R4, UR4, RZ ;  /* 0x0000000404020c27 */ /* 0x000fe2000f8e00ff */
[----:B------:R-:W-:Y:S01]  /*11a50*/  PLOP3.LUT P0, PT, PT, PT, UP0, 0x80, 0x0 ;  /* 0x000000000000781c */ /* 0x000fe20003f0f008 */
[----:B------:R-:W-:Y:S01]  /*11a60*/  @UP0 ULDC UR4, c[0x0][0x450] ;  /* 0x0001140000040ab9 */ /* 0x000fe20000000800 */
[----:B------:R-:W-:Y:S01]  /*11a70*/  R2UR UR7, R18 ;  /* 0x00000000120772ca */ /* 0x000fe200000e0000 */
[----:B------:R-:W-:Y:S01]  /*11a80*/  IMAD.MOV.U32 R0, RZ, RZ, R4 ;  /* 0x000000ffff007224 */ /* 0x000fe200078e0004 */
[----:B------:R-:W-:-:S09]  /*11a90*/  UIMAD UR6, UR6, UR8, URZ ;  /* 0x00000008060672a4 */ /* 0x000fd2000f8e023f */
[----:B------:R-:W-:Y:S02]  /*11aa0*/  @P0 SHF.R.U32.HI R0, RZ, UR4, R2 ;  /* 0x00000004ff000c19 */ /* 0x000fe40008011602 */
[----:B------:R-:W-:Y:S01]  /*11ab0*/  R2UR UR4, R18 ;  /* 0x00000000120472ca */ /* 0x000fe200000e0000 */
[----:B------:R-:W-:Y:S02]  /*11ac0*/  UIMAD UR7, UR7, UR9, UR6 ;  /* 0x00000009070772a4 */ /* 0x000fe4000f8e0206 */
[----:B------:R-:W-:Y:S01]  /*11ad0*/  USHF.R.S32.HI UR6, URZ, 0x1f, UR42 ;  /* 0x0000001f3f067899 */ /* 0x000fe2000801142a */
[----:B------:R-:W-:-:S09]  /*11ae0*/  SHF.R.S32.HI R2, RZ, 0x1f, R0 ;  /* 0x0000001fff027819 */ /* 0x000fd20000011400 */
[----:B------:R-:W-:-:S03]  /*11af0*/  UIMAD.WIDE.U32 UR4, UR4, UR8, URZ ;  /* 0x00000008040472a5 */ /* 0x000fc6000f8e003f */
[----:B------:R-:W-:Y:S01]  /*11b00*/  ULDC.64 UR8, c[0x0][0x2e0] ;  /* 0x0000b80000087ab9 */ /* 0x000fe20000000a00 */
[----:B------:R-:W-:Y:S02]  /*11b10*/  UIADD3 UR5, UR5, UR7, URZ ;  /* 0x0000000705057290 */ /* 0x000fe4000fffe03f */
[----:B------:R-:W-:Y:S01]  /*11b20*/  UIMAD UR6, UR6, UR8, URZ ;  /* 0x00000008060672a4 */ /* 0x000fe2000f8e023f */
[----:B------:R-:W0:Y:S01]  /*11b30*/  S2R R19, SR_TID.X ;  /* 0x0000000000137919 */ /* 0x000e220000002100 */
[----:B------:R-:W-:Y:S02]  /*11b40*/  UIMAD.WIDE.U32 UR4, UR42, UR8, UR4 ;  /* 0x000000082a0472a5 */ /* 0x000fe4000f8e0004 */
[----:B------:R-:W-:-:S03]  /*11b50*/  UIMAD UR6, UR42, UR9, UR6 ;  /* 0x000000092a0672a4 */ /* 0x000fc6000f8e0206 */
[----:B------:R-:W-:Y:S01]  /*11b60*/  ULDC.64 UR8, c[0x0][0x2d0] ;  /* 0x0000b40000087ab9 */ /* 0x000fe20000000a00 */
[----:B------:R-:W-:Y:S01]  /*11b70*/  UIADD3 UR5, UR5, UR6, URZ ;  /* 0x0000000605057290 */ /* 0x000fe2000fffe03f */
[----:B------:R-:W-:Y:S02]  /*11b80*/  IMAD R3, R2, UR8, RZ ;  /* 0x0000000802037c24 */ /* 0x000fe4000f8e02ff */
[----:B------:R-:W-:Y:S02]  /*11b90*/  IMAD.U32 R9, RZ, RZ, UR8 ;  /* 0x00000008ff097e24 */ /* 0x000fe4000f8e00ff */
[C---:B------:R-:W-:Y:S02]  /*11ba0*/  IMAD R7, R0.reuse, UR9, R3 ;  /* 0x0000000900077c24 */ /* 0x040fe4000f8e0203 */
[----:B------:R-:W-:Y:S02]  /*11bb0*/  IMAD.MOV R5, RZ, RZ, -R0 ;  /* 0x000000ffff057224 */ /* 0x000fe400078e0a00 */
        /* <DEDUP_REMOVED lines=11> */
[----:B------:R-:W-:Y:S01]  /*11c70*/  UMOV UR4, 0xffffffff ;  /* 0xffffffff00047882 */ /* 0x000fe20000000000 */
[----:B0-----:R-:W-:Y:S02]  /*11c80*/  LOP3.LUT R19, R19, 0x7f, RZ, 0xc0, !PT ;  /* 0x0000007f13137812 */ /* 0x001fe400078ec0ff */
[----:B------:R-:W-:Y:S02]  /*11c90*/  IADD3.X R4, R3, UR5, R5, P0, !PT ;  /* 0x0000000503047c10 */ /* 0x000fe400087fe405 */
[----:B------:R-:W-:Y:S01]  /*11ca0*/  SHF.R.U32.HI R10, RZ, 0x2, R19 ;  /* 0x00000002ff0a7819 */ /* 0x000fe20000011613 */
[----:B-1----:R-:W-:Y:S06]  /*11cb0*/  BRA.DIV UR4, `(.L_x_2266) ;  /* 0x0000003e04b07947 */ /* 0x002fec000b800000 */
[----:B----4-:R-:W0:Y:S01]  /*11cc0*/  SHFL.IDX PT, R14, R0, RZ, 0x1c1f ;  /* 0x001c1fff000e7589 */ /* 0x010e2200000e0000 */
[----:B------:R-:W-:-:S03]  /*11cd0*/  IMAD.U32 R5, RZ, RZ, UR43 ;  /* 0x0000002bff057e24 */ /* 0x000fc6000f8e00ff */
[----:B------:R-:W1:Y:S01]  /*11ce0*/  SHFL.IDX PT, R2, R4, RZ, 0x1c1f ;  /* 0x001c1fff04027589 */ /* 0x000e6200000e0000 */
[----:B------:R-:W-:-:S03]  /*11cf0*/  IMAD R5, R5, 0x80, R10 ;  /* 0x0000008005057824 */ /* 0x000fc600078e020a */
[----:B------:R-:W-:Y:S01]  /*11d00*/  SHFL.IDX PT, R6, R4, 0x1, 0x1c1f ;  /* 0x003c1f0004067f89 */ /* 0x000fe200000e0000 */
[C---:B------:R-:W-:Y:S01]  /*11d10*/  VIADD R7, R5.reuse, 0x20 ;  /* 0x0000002005077836 */ /* 0x040fe20000000000 */
[----:B------:R-:W-:-:S13]  /*11d20*/  ISETP.GE.AND P0, PT, R5, UR38, PT ;  /* 0x0000002605007c0c */ /* 0x000fda000bf06270 */
[----:B0-----:R-:W-:-:S05]  /*11d30*/  @!P0 IADD3 R14, P1, R33, R14, RZ ;  /* 0x0000000e210e8210 */ /* 0x001fca0007f3e0ff */
[----:B-1----:R-:W-:Y:S02]  /*11d40*/  @!P0 IMAD.X R3, RZ, RZ, R2, P1 ;  /* 0x000000ffff038224 */ /* 0x002fe400008e0602 */
[----:B------:R-:W-:Y:S02]  /*11d50*/  @!P0 IMAD.MOV.U32 R2, RZ, RZ, R14 ;  /* 0x000000ffff028224 */ /* 0x000fe400078e000e */
[----:B------:R-:W0:Y:S04]  /*11d60*/  SHFL.IDX PT, R14, R0, 0x1, 0x1c1f ;  /* 0x003c1f00000e7f89 */ /* 0x000e2800000e0000 */
[----:B-----5:R-:W-:Y:S04]  /*11d70*/  @!P0 LDGSTS.E.BYPASS.LTC128B.128 [R8+0x1e200], desc[UR52][R2.64], !P3 ;  /* 0x1e20000002088fae */ /* 0x020fe8000d901d74 */
        /* <DEDUP_REMOVED lines=23> */
.L_x_2357:
        /* <DEDUP_REMOVED lines=12> */
.L_x_2267:
        /* <DEDUP_REMOVED lines=18> */
.L_x_2358:
[----:B------:R-:W-:Y:S05]  /*120d0*/  BSYNC B0 ;  /* 0x0000000000007941 */ /* 0x000fea0003800000 */
.L_x_2268:
[----:B------:R-:W-:-:S06]  /*120e0*/  UISETP.GE.AND UP0, UPT, UR44, 0x2, UPT ;  /* 0x000000022c00788c */ /* 0x000fcc000bf06270 */
[----:B------:R-:W-:-:S13]  /*120f0*/  PLOP3.LUT P0, PT, PT, PT, UP0, 0x40, 0x0 ;  /* 0x000000000000781c */ /* 0x000fda0003f0e808 */
[----:B------:R-:W-:Y:S05]  /*12100*/  @P0 BRA `(.L_x_2270) ;  /* 0x0000001800280947 */ /* 0x000fea0003800000 */
[----:B------:R-:W-:Y:S01]  /*12110*/  UIADD3 UR4, UR44, -0x2, URZ ;  /* 0xfffffffe2c047890 */ /* 0x000fe2000fffe03f */
[----:B------:R-:W-:Y:S02]  /*12120*/  IMAD.MOV.U32 R21, RZ, RZ, R31 ;  /* 0x000000ffff157224 */ /* 0x000fe400078e001f */
[----:B------:R-:W-:-:S03]  /*12130*/  IMAD.MOV.U32 R19, RZ, RZ, R28 ;  /* 0x000000ffff137224 */ /* 0x000fc600078e001c */
[----:B------:R-:W-:-:S07]  /*12140*/  IMAD.U32 R29, RZ, RZ, UR4 ;  /* 0x00000004ff1d7e24 */ /* 0x000fce000f8e00ff */
.L_x_2290:
[----:B01----:R-:W1:Y:S01]  /*12150*/  LDC R3, c[0x0][0x430] ;  /* 0x00010c00ff037b82 */ /* 0x003e620000000800 */
[----:B0-----:R-:W0:Y:S01]  /*12160*/  S2R R0, SR_TID.X ;  /* 0x0000000000007919 */ /* 0x001e220000002100 */
[----:B------:R-:W-:Y:S01]  /*12170*/  IMAD R10, R29, 0xa0, R36 ;  /* 0x000000a01d0a7824 */ /* 0x000fe200078e0224 */
[----:B------:R-:W-:Y:S05]  /*12180*/  YIELD ;  /* 0x0000000000007946 */ /* 0x000fea0003800000 */
[----:B------:R-:W2:Y:S01]  /*12190*/  S2R R4, SR_TID.X ;  /* 0x0000000000047919 */ /* 0x000ea20000002100 */
[----:B------:R-:W-:Y:S01]  /*121a0*/  ULDC.64 UR4, c[0x0][0x428] ;  /* 0x00010a0000047ab9 */ /* 0x000fe20000000a00 */
[----:B------:R-:W-:Y:S01]  /*121b0*/  ULDC.64 UR6, c[0x0][0x418] ;  /* 0x0001060000067ab9 */ /* 0x000fe20000000a00 */
[----:B------:R-:W-:Y:S01]  /*121c0*/  IMAD R7, R34, UR4, RZ ;  /* 0x0000000422077c24 */ /* 0x000fe2000f8e02ff */
[----:B------:R-:W3:Y:S01]  /*121d0*/  S2R R8, SR_TID.X ;  /* 0x0000000000087919 */ /* 0x000ee20000002100 */
[----:B------:R-:W-:-:S02]  /*121e0*/  VIADD R28, R19, 0x1 ;  /* 0x00000001131c7836 */ /* 0x000fc40000000000 */
[----:B------:R-:W-:Y:S01]  /*121f0*/  IMAD R7, R30, UR5, R7 ;  /* 0x000000051e077c24 */ /* 0x000fe2000f8e0207 */
[----:B-1----:R-:W-:Y:S02]  /*12200*/  ISETP.NE.AND P2, PT, R3, 0x1, PT ;  /* 0x000000010300780c */ /* 0x002fe40003f45270 */
[C---:B0-----:R-:W-:Y:S01]  /*12210*/  LOP3.LUT R2, R0.reuse, 0x7f, RZ, 0xc0, !PT ;  /* 0x0000007f00027812 */ /* 0x041fe200078ec0ff */
[----:B------:R-:W-:-:S10]  /*12220*/  IMAD.SHL.U32 R0, R0, 0x20, RZ ;  /* 0x0000002000007824 */ /* 0x000fd400078e00ff */
[----:B------:R-:W0:Y:S01]  /*12230*/  @P2 LDC R3, c[0x0][0x434] ;  /* 0x00010d00ff032b82 */ /* 0x000e220000000800 */
[----:B------:R-:W-:Y:S02]  /*12240*/  SHF.R.U32.HI R2, RZ, 0x2, R2 ;  /* 0x00000002ff027819 */ /* 0x000fe40000011602 */
[----:B--2---:R-:W-:Y:S02]  /*12250*/  LOP3.LUT R4, R4, 0x7f, RZ, 0xc0, !PT ;  /* 0x0000007f04047812 */ /* 0x004fe400078ec0ff */
[----:B------:R-:W-:Y:S02]  /*12260*/  LOP3.LUT R0, R2, 0x60, R0, 0xf8, !PT ;  /* 0x0000006002007812 */ /* 0x000fe400078ef800 */
[----:B------:R-:W-:Y:S01]  /*12270*/  SHF.R.U32.HI R9, RZ, 0x2, R4 ;  /* 0x00000002ff097819 */ /* 0x000fe20000011604 */
[----:B------:R-:W1:Y:S01]  /*12280*/  @P2 LDC R5, c[0x0][0x438] ;  /* 0x00010e00ff052b82 */ /* 0x000e620000000800 */
[----:B---3--:R-:W-:Y:S02]  /*12290*/  IMAD.SHL.U32 R8, R8, 0x20, RZ ;  /* 0x0000002008087824 */ /* 0x008fe400078e00ff */
[----:B------:R-:W-:-:S03]  /*122a0*/  IMAD.IADD R0, R0, 0x1, R10 ;  /* 0x0000000100007824 */ /* 0x000fc600078e020a */
[----:B------:R-:W-:Y:S01]  /*122b0*/  LOP3.LUT R8, R9, 0x60, R8, 0xf8, !PT ;  /* 0x0000006009087812 */ /* 0x000fe200078ef808 */
[----:B------:R-:W-:Y:S01]  /*122c0*/  IMAD.MOV.U32 R6, RZ, RZ, R0 ;  /* 0x000000ffff067224 */ /* 0x000fe200078e0000 */
[----:B------:R-:W2:Y:S02]  /*122d0*/  @P2 LDC R9, c[0x0][0x438] ;  /* 0x00010e00ff092b82 */ /* 0x000ea40000000800 */
[----:B------:R-:W-:-:S04]  /*122e0*/  LOP3.LUT R8, R8, 0x80, RZ, 0xfc, !PT ;  /* 0x0000008008087812 */ /* 0x000fc800078efcff */
[C---:B------:R-:W-:Y:S01]  /*122f0*/  ISETP.GT.U32.AND P1, PT, R8.reuse, 0x9f, PT ;  /* 0x0000009f0800780c */ /* 0x040fe20003f24070 */
[----:B------:R-:W-:Y:S02]  /*12300*/  IMAD.IADD R10, R8, 0x1, R10 ;  /* 0x00000001080a7824 */ /* 0x000fe400078e020a */
[----:B0-----:R-:W-:-:S04]  /*12310*/  @P2 IMAD.HI.U32 R2, R0, R3, RZ ;  /* 0x0000000300022227 */ /* 0x001fc800078e00ff */
[----:B------:R-:W-:Y:S01]  /*12320*/  IMAD.MOV.U32 R11, RZ, RZ, R10 ;  /* 0x000000ffff0b7224 */ /* 0x000fe200078e000a */
[----:B-1----:R-:W-:-:S04]  /*12330*/  @P2 SHF.R.U32.HI R6, RZ, R5, R2 ;  /* 0x00000005ff062219 */ /* 0x002fc80000011602 */
[--C-:B------:R-:W-:Y:S01]  /*12340*/  SHF.R.S32.HI R3, RZ, 0x1f, R6.reuse ;  /* 0x0000001fff037819 */ /* 0x100fe20000011406 */
[----:B------:R-:W-:-:S04]  /*12350*/  IMAD.MOV.U32 R2, RZ, RZ, R6 ;  /* 0x000000ffff027224 */ /* 0x000fc800078e0006 */
[----:B------:R-:W-:-:S04]  /*12360*/  IMAD.WIDE.U32 R2, R30, UR4, R2 ;  /* 0x000000041e027c25 */ /* 0x000fc8000f8e0002 */
[----:B------:R-:W-:Y:S01]  /*12370*/  IMAD.IADD R3, R7, 0x1, R3 ;  /* 0x0000000107037824 */ /* 0x000fe200078e0203 */
[----:B------:R-:W-:-:S04]  /*12380*/  LEA R4, P0, R2, UR6, 0x2 ;  /* 0x0000000602047c11 */ /* 0x000fc8000f8010ff */
[----:B------:R-:W-:Y:S02]  /*12390*/  LEA.HI.X R5, R2, UR7, R3, 0x2, P0 ;  /* 0x0000000702057c11 */ /* 0x000fe400080f1403 */
[----:B------:R-:W0:Y:S02]  /*123a0*/  @P2 LDC R3, c[0x0][0x434] ;  /* 0x00010d00ff032b82 */ /* 0x000e240000000800 */
        /* <DEDUP_REMOVED lines=26> */
[----:B------:R-:W-:Y:S10]  /*12550*/  @!P1 BRA `(.L_x_2271) ;  /* 0x0000000000049947 */ /* 0x000ff40003800000 */
[----:B------:R-:W-:Y:S01]  /*12560*/  BPT.TRAP 0x1 ;  /* 0x000000040000795c */ /* 0x000fe20000300000 */
.L_x_2271:
[----:B------:R-:W-:Y:S01]  /*12570*/  IMAD R4, R28, 0x8, R17 ;  /* 0x000000081c047824 */ /* 0x000fe200078e0211 */
[----:B------:R-:W-:Y:S01]  /*12580*/  SHF.L.U32 R27, R31, 0x1f, RZ ;  /* 0x0000001f1f1b7819 */ /* 0x000fe200000006ff */
[----:B------:R-:W-:Y:S01]  /*12590*/  BSSY B0, `(.L_x_2272) ;  /* 0x0000004000007945 */ /* 0x000fe20003800000 */
[----:B------:R-:W-:Y:S02]  /*125a0*/  SHF.R.S32.HI R22, RZ, 0x1f, R8 ;  /* 0x0000001fff167819 */ /* 0x000fe40000011408 */
[----:B------:R-:W0:Y:S02]  /*125b0*/  SYNCS.PHASECHK.TRANS64.TRYWAIT P0, [R4+URZ+0x33480], R27 ;  /* 0x0334801b040075a7 */ /* 0x000e24000800017f */
[----:B0-----:R-:W-:Y:S05]  /*125c0*/  @!P0 BRA `(.L_x_2273) ;  /* 0x0000003800bc8947 */ /* 0x001fea0003800000 */
.L_x_2359:
[----:B------:R-:W-:Y:S05]  /*125d0*/  BSYNC B0 ;  /* 0x0000000000007941 */ /* 0x000fea0003800000 */
.L_x_2272:
[----:B------:R-:W2:Y:S01]  /*125e0*/  LDL R11, [R1] ;  /* 0x00000000010b7983 */ /* 0x000ea20000100800 */
[----:B------:R-:W-:Y:S01]  /*125f0*/  ULDC.64 UR4, c[0x0][0x328] ;  /* 0x0000ca0000047ab9 */ /* 0x000fe20000000a00 */
[----:B------:R-:W-:Y:S01]  /*12600*/  ULDC.64 UR6, c[0x0][0x338] ;  /* 0x0000ce0000067ab9 */ /* 0x000fe20000000a00 */
[----:B------:R-:W-:Y:S01]  /*12610*/  IMAD R3, R22, UR4, RZ ;  /* 0x0000000416037c24 */ /* 0x000fe2000f8e02ff */
[----:B------:R-:W-:Y:S01]  /*12620*/  ULDC.64 UR8, c[0x0][0x330] ;  /* 0x0000cc0000087ab9 */ /* 0x000fe20000000a00 */
[----:B------:R-:W-:Y:S01]  /*12630*/  SHF.R.S32.HI R24, RZ, 0x1f, R6 ;  /* 0x0000001fff187819 */ /* 0x000fe20000011406 */
[----:B------:R-:W-:Y:S01]  /*12640*/  IMAD R23, R32, UR8, RZ ;  /* 0x0000000820177c24 */ /* 0x000fe2000f8e02ff */
[----:B------:R-:W-:Y:S01]  /*12650*/  ULDC.64 UR10, c[0x0][0x318] ;  /* 0x0000c600000a7ab9 */ /* 0x000fe20000000a00 */
[C---:B------:R-:W-:Y:S01]  /*12660*/  IMAD R0, R8.reuse, UR5, R3 ;  /* 0x0000000508007c24 */ /* 0x040fe2000f8e0203 */
[----:B-----5:R-:W-:Y:S01]  /*12670*/  SHF.R.S32.HI R25, RZ, 0x1f, R5 ;  /* 0x0000001fff197819 */ /* 0x020fe20000011405 */
[----:B------:R-:W-:Y:S01]  /*12680*/  IMAD.WIDE.U32 R2, R8, UR4, RZ ;  /* 0x0000000408027c25 */ /* 0x000fe2000f8e00ff */
[----:B------:R-:W-:-:S02]  /*12690*/  LOP3.LUT P4, RZ, R16, 0x4, RZ, 0xc0, !PT ;  /* 0x0000000410ff7812 */ /* 0x000fc4000788c0ff */
[C---:B------:R-:W-:Y:S01]  /*126a0*/  LOP3.LUT P3, RZ, R16.reuse, 0x2, RZ, 0xc0, !PT ;  /* 0x0000000210ff7812 */ /* 0x040fe2000786c0ff */
[----:B------:R-:W-:Y:S01]  /*126b0*/  IMAD.IADD R3, R3, 0x1, R0 ;  /* 0x0000000103037824 */ /* 0x000fe200078e0200 */
[----:B------:R-:W-:Y:S01]  /*126c0*/  LOP3.LUT P1, RZ, R16, 0x1, RZ, 0xc0, !PT ;  /* 0x0000000110ff7812 */ /* 0x000fe2000782c0ff */
[----:B------:R-:W-:Y:S02]  /*126d0*/  IMAD R0, R26, UR6, RZ ;  /* 0x000000061a007c24 */ /* 0x000fe4000f8e02ff */
        /* <DEDUP_REMOVED lines=52> */
.L_x_2371:
        /* <DEDUP_REMOVED lines=10> */
.L_x_2275:
        /* <DEDUP_REMOVED lines=11> */
.L_x_2276:
[----:B------:R2:W-:Y:S01]  /*12b70*/  SYNCS.ARRIVE.TRANS64.A1T0 RZ, [R4+URZ+0x33470], RZ ;  /* 0x033470ff04ff79a7 */ /* 0x0005e2000810003f */
[----:B------:R-:W-:Y:S05]  /*12b80*/  @!P3 BRA `(.L_x_2277) ;  /* 0x000000000004b947 */ /* 0x000fea0003800000 */
[----:B------:R-:W-:Y:S01]  /*12b90*/  BPT.TRAP 0x1 ;  /* 0x000000040000795c */ /* 0x000fe20000300000 */
.L_x_2277:
[----:B------:R-:W3:Y:S01]  /*12ba0*/  SYNCS.PHASECHK.TRANS64.TRYWAIT P0, [R4+URZ+0x33440], R27 ;  /* 0x0334401b040075a7 */ /* 0x000ee2000800017f */
[----:B------:R-:W-:Y:S04]  /*12bb0*/  BSSY B0, `(.L_x_2278) ;  /* 0x0000002000007945 */ /* 0x000fe80003800000 */
[----:B---3--:R-:W-:Y:S05]  /*12bc0*/  @!P0 BRA `(.L_x_2279) ;  /* 0x0000003800d08947 */ /* 0x008fea0003800000 */
.L_x_2372:
[----:B------:R-:W-:Y:S05]  /*12bd0*/  BSYNC B0 ;  /* 0x0000000000007941 */ /* 0x000fea0003800000 */
.L_x_2278:
        /* <DEDUP_REMOVED lines=8> */
[----:B------:R-:W-:Y:S01]  /*12c60*/  LOP3.LUT P3, RZ, R16, 0x2, RZ, 0xc0, !PT ;  /* 0x0000000210ff7812 */ /* 0x000fe2000786c0ff */
        /* <DEDUP_REMOVED lines=30> */
[----:B----4-:R-:W-:-:S05]  /*12e50*/  IMAD.X R3, RZ, RZ, R3, P0 ;  /* 0x000000ffff037224 */ /* 0x010fca00000e0603 */
[----:B------:R-:W-:Y:S04]  /*12e60*/  LDGSTS.E.BYPASS.LTC128B.128 [R0+0x24200], desc[UR52][R2.64], !P4 ;  /* 0x2420000002007fae */ /* 0x000fe8000e101d74 */
[----:B------:R-:W-:Y:S04]  /*12e70*/  LDGSTS.E.BYPASS.LTC128B.128 [R0+0x26a00], desc[UR52][R2.64+0x40], !P3 ;  /* 0x26a0004002007fae */ /* 0x000fe8000d901d74 */
[----:B------:R4:W-:Y:S01]  /*12e80*/  LDGSTS.E.BYPASS.LTC128B.128 [R0+0x29200], desc[UR52][R2.64+0x80], !P1 ;  /* 0x2920008002007fae */ /* 0x0009e2000c901d74 */
[----:B-1----:R-:W-:-:S03]  /*12e90*/  IADD3 R8, P0, R33, R14, RZ ;  /* 0x0000000e21087210 */ /* 0x002fc60007f1e0ff */
[----:B------:R-:W1:Y:S02]  /*12ea0*/  SHFL.IDX PT, R14, R10, 0x2, 0x1c1f ;  /* 0x005c1f000a0e7f89 */ /* 0x000e6400000e0000 */
[----:B------:R-:W-:Y:S02]  /*12eb0*/  IMAD.X R9, RZ, RZ, R6, P0 ;  /* 0x000000ffff097224 */ /* 0x000fe400000e0606 */
[----:B----4-:R-:W4:Y:S04]  /*12ec0*/  SHFL.IDX PT, R3, R20, 0x2, 0x1c1f ;  /* 0x005c1f0014037f89 */ /* 0x010f2800000e0000 */
[----:B------:R-:W5:Y:S04]  /*12ed0*/  SHFL.IDX PT, R2, R10, 0x3, 0x1c1f ;  /* 0x007c1f000a027f89 */ /* 0x000f6800000e0000 */
[----:B------:R-:W0:Y:S04]  /*12ee0*/  SHFL.IDX PT, R20, R20, 0x3, 0x1c1f ;  /* 0x007c1f0014147f89 */ /* 0x000e2800000e0000 */
[----:B------:R0:W-:Y:S04]  /*12ef0*/  LDGSTS.E.BYPASS.LTC128B.128 [R0+0x24a00], desc[UR52][R8.64], !P4 ;  /* 0x24a0000008007fae */ /* 0x0001e8000e101d74 */
[----:B------:R0:W-:Y:S01]  /*12f00*/  LDGSTS.E.BYPASS.LTC128B.128 [R0+0x27200], desc[UR52][R8.64+0x40], !P3 ;  /* 0x2720004008007fae */ /* 0x0001e2000d901d74 */
[----:B-1----:R-:W-:-:S03]  /*12f10*/  IADD3 R6, P0, R33, R14, RZ ;  /* 0x0000000e21067210 */ /* 0x002fc60007f1e0ff */
[----:B------:R1:W-:Y:S02]  /*12f20*/  LDGSTS.E.BYPASS.LTC128B.128 [R0+0x29a00], desc[UR52][R8.64+0x80], !P1 ;  /* 0x29a0008008007fae */ /* 0x0003e4000c901d74 */
[----:B----4-:R-:W-:Y:S02]  /*12f30*/  IMAD.X R7, RZ, RZ, R3, P0 ;  /* 0x000000ffff077224 */ /* 0x010fe400000e0603 */
[----:B------:R1:W4:Y:S01]  /*12f40*/  SHFL.IDX PT, R14, R5, RZ, 0x1c1f ;  /* 0x001c1fff050e7589 */ /* 0x00032200000e0000 */
[----:B-----5:R-:W-:-:S03]  /*12f50*/  IADD3 R2, P0, R33, R2, RZ ;  /* 0x0000000221027210 */ /* 0x020fc60007f1e0ff */
[----:B------:R1:W-:Y:S02]  /*12f60*/  LDGSTS.E.BYPASS.LTC128B.128 [R0+0x25200], desc[UR52][R6.64], !P4 ;  /* 0x2520000006007fae */ /* 0x0003e4000e101d74 */
[----:B0-----:R-:W-:Y:S02]  /*12f70*/  IMAD.X R3, RZ, RZ, R20, P0 ;  /* 0x000000ffff037224 */ /* 0x001fe400000e0614 */
[----:B------:R1:W-:Y:S04]  /*12f80*/  LDGSTS.E.BYPASS.LTC128B.128 [R0+0x27a00], desc[UR52][R6.64+0x40], !P3 ;  /* 0x27a0004006007fae */ /* 0x0003e8000d901d74 */
[----:B------:R1:W-:Y:S04]  /*12f90*/  LDGSTS.E.BYPASS.LTC128B.128 [R0+0x2a200], desc[UR52][R6.64+0x80], !P1 ;  /* 0x2a20008006007fae */ /* 0x0003e8000c901d74 */
[----:B------:R1:W-:Y:S04]  /*12fa0*/  LDGSTS.E.BYPASS.LTC128B.128 [R0+0x25a00], desc[UR52][R2.64], !P4 ;  /* 0x25a0000002007fae */ /* 0x0003e8000e101d74 */
[----:B------:R1:W-:Y:S04]  /*12fb0*/  LDGSTS.E.BYPASS.LTC128B.128 [R0+0x28200], desc[UR52][R2.64+0x40], !P3 ;  /* 0x2820004002007fae */ /* 0x0003e8000d901d74 */
[----:B----4-:R1:W-:Y:S02]  /*12fc0*/  LDGSTS.E.BYPASS.LTC128B.128 [R0+0x2aa00], desc[UR52][R2.64+0x80], !P1 ;  /* 0x2aa0008002007fae */ /* 0x0103e4000c901d74 */
.L_x_2384:
        /* <DEDUP_REMOVED lines=10> */
.L_x_2281:
        /* <DEDUP_REMOVED lines=11> */
.L_x_2282:
[----:B------:R-:W-:Y:S01]  /*13120*/  IMAD.U32 R0, RZ, RZ, UR47 ;  /* 0x0000002fff007e24 */ /* 0x000fe2000f8e00ff */
[----:B------:R0:W-:Y:S04]  /*13130*/  SYNCS.ARRIVE.TRANS64.A1T0 RZ, [R4+URZ+0x33430], RZ ;  /* 0x033430ff04ff79a7 */ /* 0x0001e8000810003f */
[----:B------:R-:W-:-:S13]  /*13140*/  ISETP.NE.AND P0, PT, R0, 0x3, PT ;  /* 0x000000030000780c */ /* 0x000fda0003f05270 */
[----:B0-----:R-:W-:Y:S05]  /*13150*/  @!P0 BRA `(.L_x_2283) ;  /* 0x0000000000048947 */ /* 0x001fea0003800000 */
[----:B------:R-:W-:Y:S01]  /*13160*/  BPT.TRAP 0x1 ;  /* 0x000000040000795c */ /* 0x000fe20000300000 */
.L_x_2283:
[----:B------:R-:W-:Y:S01]  /*13170*/  LOP3.LUT R3, R21, 0x1, RZ, 0x3c, !PT ;  /* 0x0000000115037812 */ /* 0x000fe200078e3cff */
[----:B------:R-:W-:Y:S01]  /*13180*/  IMAD R0, R19, 0x8, R17 ;  /* 0x0000000813007824 */ /* 0x000fe200078e0211 */
[----:B------:R-:W-:Y:S02]  /*13190*/  BSSY B0, `(.L_x_2284) ;  /* 0x0000004000007945 */ /* 0x000fe40003800000 */
[----:B------:R-:W-:-:S04]  /*131a0*/  SHF.L.U32 R3, R3, 0x1f, RZ ;  /* 0x0000001f03037819 */ /* 0x000fc800000006ff */
[----:B------:R-:W0:Y:S02]  /*131b0*/  SYNCS.PHASECHK.TRANS64.TRYWAIT P1, [R0+URZ+0x33470], R3 ;  /* 0x03347003000075a7 */ /* 0x000e24000802017f */
[----:B0-----:R-:W-:Y:S05]  /*131c0*/  @!P1 BRA `(.L_x_2285) ;  /* 0x0000003800d09947 */ /* 0x001fea0003800000 */
.L_x_2385:
[----:B------:R-:W-:Y:S05]  /*131d0*/  BSYNC B0 ;  /* 0x0000000000007941 */ /* 0x000fea0003800000 */
.L_x_2284:
[----:B------:R-:W-:-:S05]  /*131e0*/  IMAD.U32 R2, RZ, RZ, UR46 ;  /* 0x0000002eff027e24 */ /* 0x000fca000f8e00ff */
[----:B------:R-:W-:-:S13]  /*131f0*/  ISETP.NE.AND P1, PT, R2, 0x3, PT ;  /* 0x000000030200780c */ /* 0x000fda0003f25270 */
[----:B------:R-:W-:Y:S05]  /*13200*/  @!P1 BRA `(.L_x_2286) ;  /* 0x0000000000049947 */ /* 0x000fea0003800000 */
[----:B------:R-:W-:Y:S01]  /*13210*/  BPT.TRAP 0x1 ;  /* 0x000000040000795c */ /* 0x000fe20000300000 */
.L_x_2286:
[----:B------:R-:W-:Y:S01]  /*13220*/  SHF.L.U32 R5, R21, 0x1f, RZ ;  /* 0x0000001f15057819 */ /* 0x000fe200000006ff */
[----:B0-----:R-:W-:-:S03]  /*13230*/  IMAD R3, R19, 0x7800, RZ ;  /* 0x0000780013037824 */ /* 0x001fc600078e02ff */
[----:B------:R-:W0:Y:S02]  /*13240*/  SYNCS.PHASECHK.TRANS64.TRYWAIT P1, [R0+URZ+0x33460], R5 ;  /* 0x03346005000075a7 */ /* 0x000e24000802017f */
[----:B0-----:R-:W-:Y:S05]  /*13250*/  @!P1 BRA `(.L_x_2287) ;  /* 0x0000003800c09947 */ /* 0x001fea0003800000 */
.L_x_2386:
[----:B------:R-:W4:Y:S04]  /*13260*/  LDL R2, [R1+0x8] ;  /* 0x0000080001027983 */ /* 0x000f280000100800 */
[----:B------:R-:W5:Y:S01]  /*13270*/  LDL R8, [R1+0x4] ;  /* 0x0000040001087983 */ /* 0x000f620000100800 */
[----:B------:R-:W-:Y:S05]  /*13280*/  WARPSYNC.ALL ;  /* 0x0000000000007948 */ /* 0x000fea0003800000 */
[----:B------:R-:W-:-:S05]  /*13290*/  IMAD.U32 R19, RZ, RZ, UR46 ;  /* 0x0000002eff137e24 */ /* 0x000fca000f8e00ff */
[----:B------:R-:W-:Y:S02]  /*132a0*/  ISETP.NE.AND P1, PT, R19, 0x3, PT ;  /* 0x000000031300780c */ /* 0x000fe40003f25270 */
[----:B----4-:R-:W-:-:S05]  /*132b0*/  LOP3.LUT R2, R3, R2, RZ, 0xfc, !PT ;  /* 0x0000000203027212 */ /* 0x010fca00078efcff */
[----:B------:R-:W-:-:S05]  /*132c0*/  IMAD.IADD R2, R17, 0x1, R2 ;  /* 0x0000000111027824 */ /* 0x000fca00078e0202 */
[----:B0-23--:R-:W0:Y:S02]  /*132d0*/  LDSM.16.MT88.4 R4, [R2+0xf200] ;  /* 0x00f200000204783b */ /* 0x00de240000004200 */
[C-C-:B0-----:R-:W-:Y:S02]  /*132e0*/  PRMT R12, R4.reuse, 0x6420, R5.reuse ;  /* 0x00006420040c7816 */ /* 0x141fe40000000005 */
[----:B------:R-:W-:Y:S02]  /*132f0*/  PRMT R13, R4, 0x7531, R5 ;  /* 0x00007531040d7816 */ /* 0x000fe40000000005 */
[----:B-----5:R-:W-:Y:S02]  /*13300*/  LOP3.LUT R4, R3, R8, RZ, 0xfc, !PT ;  /* 0x0000000803047212 */ /* 0x020fe400078efcff */
        /* <DEDUP_REMOVED lines=96> */
.L_x_2288:
[----:B-1----:R1:W-:Y:S01]  /*13910*/  SYNCS.ARRIVE.TRANS64.A1T0 RZ, [R0+URZ+0x33450], RZ ;  /* 0x033450ff00ff79a7 */ /* 0x0023e2000810003f */
[----:B------:R-:W-:Y:S06]  /*13920*/  BAR.SYNC.DEFER_BLOCKING 0x2, 0x80 ;  /* 0x0082000000007b1d */ /* 0x000fec0000010000 */
[----:B------:R-:W-:Y:S05]  /*13930*/  @!P0 BRA `(.L_x_2289) ;  /* 0x0000000000048947 */ /* 0x000fea0003800000 */
[----:B------:R-:W-:Y:S01]  /*13940*/  BPT.TRAP 0x1 ;  /* 0x000000040000795c */ /* 0x000fe20000300000 */
.L_x_2289:
[----:B-1----:R-:W-:Y:S02]  /*13950*/  VIADD R0, R0, 0x33480 ;  /* 0x0003348000007836 */ /* 0x002fe40000000000 */
[----:B------:R-:W-:Y:S02]  /*13960*/  IMAD.MOV.U32 R21, RZ, RZ, R31 ;  /* 0x000000ffff157224 */ /* 0x000fe400078e001f */
[----:B------:R-:W-:Y:S01]  /*13970*/  IMAD.MOV.U32 R19, RZ, RZ, R28 ;  /* 0x000000ffff137224 */ /* 0x000fe200078e001c */
[----:B------:R-:W-:-:S04]  /*13980*/  PRMT R0, R37, 0x654, R0 ;  /* 0x0000065425007816 */ /* 0x000fc80000000000 */
[----:B------:R1:W-:Y:S01]  /*13990*/  SYNCS.ARRIVE.TRANS64.RED.A1T0 RZ, [R0+URZ], RZ ;  /* 0x000000ff00ff79a7 */ /* 0x0003e2000810043f */
[----:B------:R-:W-:Y:S05]  /*139a0*/  @P2 BRA `(.L_x_2290) ;  /* 0xffffffe400e82947 */ /* 0x000fea000383ffff */
.L_x_2270:
[----:B01----:R-:W0:Y:S01]  /*139b0*/  S2R R0, SR_TID.X ;  /* 0x0000000000007919 */ /* 0x003e220000002100 */
[----:B------:R-:W-:Y:S01]  /*139c0*/  BSSY B0, `(.L_x_2291) ;  /* 0x0000012000007945 */ /* 0x000fe20003800000 */
[----:B------:R-:W-:Y:S01]  /*139d0*/  IMAD.U32 R6, RZ, RZ, UR47 ;  /* 0x0000002fff067e24 */ /* 0x000fe2000f8e00ff */
        /* <DEDUP_REMOVED lines=15> */
[----:B------:R0:W-:Y:S02]  /*13ad0*/  STL [R1+0x10], R0 ;  /* 0x0000100001007387 */ /* 0x0001e40000100800 */
.L_x_2292:
[----:B------:R-:W-:Y:S05]  /*13ae0*/  BSYNC B0 ;  /* 0x0000000000007941 */ /* 0x000fea0003800000 */
.L_x_2291:
[----:B------:R-:W-:-:S13]  /*13af0*/  ISETP.NE.AND P1, PT, R6, 0x3, PT ;  /* 0x000000030600780c */ /* 0x000fda0003f25270 */
[----:B------:R-:W-:Y:S05]  /*13b00*/  @!P1 BRA `(.L_x_2293) ;  /* 0x0000000000049947 */ /* 0x000fea0003800000 */
[----:B------:R-:W-:Y:S01]  /*13b10*/  BPT.TRAP 0x1 ;  /* 0x000000040000795c */ /* 0x000fe20000300000 */
.L_x_2293:
[----:B------:R-:W-:Y:S01]  /*13b20*/  LOP3.LUT R3, R31, 0x1, RZ, 0x3c, !PT ;  /* 0x000000011f037812 */ /* 0x000fe200078e3cff */
[----:B------:R-:W-:Y:S01]  /*13b30*/  IMAD R2, R28, 0x8, R17 ;  /* 0x000000081c027824 */ /* 0x000fe200078e0211 */
[----:B------:R-:W-:Y:S02]  /*13b40*/  BSSY B0, `(.L_x_2294) ;  /* 0x0000004000007945 */ /* 0x000fe40003800000 */
[----:B------:R-:W-:-:S04]  /*13b50*/  SHF.L.U32 R3, R3, 0x1f, RZ ;  /* 0x0000001f03037819 */ /* 0x000fc800000006ff */
[----:B------:R-:W1:Y:S02]  /*13b60*/  SYNCS.PHASECHK.TRANS64.TRYWAIT P2, [R2+URZ+0x33470], R3 ;  /* 0x03347003020075a7 */ /* 0x000e64000804017f */
[----:B-1----:R-:W-:Y:S05]  /*13b70*/  @!P2 BRA `(.L_x_2295) ;  /* 0x00000030008ca947 */ /* 0x002fea0003800000 */
.L_x_2387:
[----:B------:R-:W-:Y:S05]  /*13b80*/  BSYNC B0 ;  /* 0x0000000000007941 */ /* 0x000fea0003800000 */
.L_x_2294:
[----:B0-----:R-:W-:-:S05]  /*13b90*/  IMAD.U32 R0, RZ, RZ, UR46 ;  /* 0x0000002eff007e24 */ /* 0x001fca000f8e00ff */
[----:B------:R-:W-:-:S13]  /*13ba0*/  ISETP.NE.AND P2, PT, R0, 0x3, PT ;  /* 0x000000030000780c */ /* 0x000fda0003f45270 */
[----:B------:R-:W-:Y:S05]  /*13bb0*/  @!P2 BRA `(.L_x_2296) ;  /* 0x000000000004a947 */ /* 0x000fea0003800000 */
[----:B------:R-:W-:Y:S01]  /*13bc0*/  BPT.TRAP 0x1 ;  /* 0x000000040000795c */ /* 0x000fe20000300000 */
.L_x_2296:
[----:B------:R-:W2:Y:S01]  /*13bd0*/  LDL R0, [R1+0x8] ;  /* 0x0000080001007983 */ /* 0x000ea20000100800 */
[----:B------:R-:W-:Y:S01]  /*13be0*/  SHF.L.U32 R5, R31, 0x1f, RZ ;  /* 0x0000001f1f057819 */ /* 0x000fe200000006ff */
[----:B-1----:R-:W-:-:S03]  /*13bf0*/  IMAD R3, R28, 0x7800, RZ ;  /* 0x000078001c037824 */ /* 0x002fc600078e02ff */
[----:B------:R-:W0:Y:S02]  /*13c00*/  SYNCS.PHASECHK.TRANS64.TRYWAIT P2, [R2+URZ+0x33460], R5 ;  /* 0x03346005020075a7 */ /* 0x000e24000804017f */
[----:B--2---:R-:W-:Y:S01]  /*13c10*/  LOP3.LUT R0, R3, R0, RZ, 0xfc, !PT ;  /* 0x0000000003007212 */ /* 0x004fe200078efcff */
[----:B0-----:R-:W-:Y:S06]  /*13c20*/  @!P2 BRA `(.L_x_2297) ;  /* 0x000000300074a947 */ /* 0x001fec0003800000 */
.L_x_2388:
[----:B------:R-:W2:Y:S01]  /*13c30*/  LDL R10, [R1+0x4] ;  /* 0x00000400010a7983 */ /* 0x000ea20000100800 */
[----:B------:R-:W-:Y:S01]  /*13c40*/  IMAD.IADD R0, R17, 0x1, R0 ;  /* 0x0000000111007824 */ /* 0x000fe200078e0200 */
[----:B------:R-:W-:Y:S05]  /*13c50*/  WARPSYNC.ALL ;  /* 0x0000000000007948 */ /* 0x000fea0003800000 */
[----:B0-----:R-:W0:Y:S01]  /*13c60*/  LDSM.16.MT88.4 R4, [R0+0xf200] ;  /* 0x00f200000004783b */ /* 0x001e220000004200 */
[----:B------:R-:W-:-:S05]  /*13c70*/  IMAD.U32 R12, RZ, RZ, UR46 ;  /* 0x0000002eff0c7e24 */ /* 0x000fca000f8e00ff */
[----:B------:R-:W-:Y:S02]  /*13c80*/  ISETP.NE.AND P2, PT, R12, 0x3, PT ;  /* 0x000000030c00780c */ /* 0x000fe40003f45270 */
[C-C-:B0-----:R-:W-:Y:S02]  /*13c90*/  PRMT R8, R4.reuse, 0x6420, R5.reuse ;  /* 0x0000642004087816 */ /* 0x141fe40000000005 */
[----:B------:R-:W-:Y:S02]  /*13ca0*/  PRMT R9, R4, 0x7531, R5 ;  /* 0x0000753104097816 */ /* 0x000fe40000000005 */
[C-C-:B------:R-:W-:Y:S02]  /*13cb0*/  PRMT R11, R6.reuse, 0x7531, R7.reuse ;  /* 0x00007531060b7816 */ /* 0x140fe40000000007 */
[----:B--2---:R-:W-:Y:S02]  /*13cc0*/  LOP3.LUT R4, R3, R10, RZ, 0xfc, !PT ;  /* 0x0000000a03047212 */ /* 0x004fe400078efcff */
[----:B------:R-:W-:-:S03]  /*13cd0*/  PRMT R10, R6, 0x6420, R7 ;  /* 0x00006420060a7816 */ /* 0x000fc60000000007 */
        /* <DEDUP_REMOVED lines=94> */
.L_x_2298:
[----:B-1----:R1:W-:Y:S01]  /*142c0*/  SYNCS.ARRIVE.TRANS64.A1T0 RZ, [R2+URZ+0x33450], RZ ;  /* 0x033450ff02ff79a7 */ /* 0x0023e2000810003f */
[----:B------:R-:W-:Y:S06]  /*142d0*/  BAR.SYNC.DEFER_BLOCKING 0x2, 0x80 ;  /* 0x0082000000007b1d */ /* 0x000fec0000010000 */
[----:B------:R-:W-:Y:S05]  /*142e0*/  @!P1 BRA `(.L_x_2299) ;  /* 0x0000000000049947 */ /* 0x000fea0003800000 */
[----:B------:R-:W-:Y:S01]  /*142f0*/  BPT.TRAP 0x1 ;  /* 0x000000040000795c */ /* 0x000fe20000300000 */
.L_x_2299:
[----:B-1----:R-:W-:Y:S02]  /*14300*/  VIADD R2, R2, 0x33480 ;  /* 0x0003348002027836 */ /* 0x002fe40000000000 */
[----:B------:R-:W-:-:S03]  /*14310*/  VIADD R28, R28, 0x1 ;  /* 0x000000011c1c7836 */ /* 0x000fc60000000000 */
[----:B------:R-:W-:Y:S02]  /*14320*/  PRMT R2, R37, 0x654, R2 ;  /* 0x0000065425027816 */ /* 0x000fe40000000002 */
[C---:B------:R-:W-:Y:S02]  /*14330*/  ISETP.NE.AND P1, PT, R28.reuse, 0x2, PT ;  /* 0x000000021c00780c */ /* 0x040fe40003f25270 */
[----:B------:R1:W-:Y:S02]  /*14340*/  SYNCS.ARRIVE.TRANS64.RED.A1T0 RZ, [R2+URZ], RZ ;  /* 0x000000ff02ff79a7 */ /* 0x0003e4000810043f */
[----:B------:R-:W-:Y:S02]  /*14350*/  SEL R0, RZ, 0x1, P1 ;  /* 0x00000001ff007807 */ /* 0x000fe40000800000 */
[----:B------:R-:W-:Y:S02]  /*14360*/  SEL R28, R28, RZ, P1 ;  /* 0x000000ff1c1c7207 */ /* 0x000fe40000800000 */
[----:B------:R-:W-:-:S07]  /*14370*/  LOP3.LUT R31, R31, R0, RZ, 0x3c, !PT ;  /* 0x000000001f1f7212 */ /* 0x000fce00078e3cff */
.L_x_2240:
[----:B------:R-:W-:Y:S05]  /*14380*/  BSYNC B7 ;  /* 0x0000000000077941 */ /* 0x000fea0003800000 */
.L_x_2238:
[----:B-1----:R1:W5:Y:S01]  /*14390*/  LDL R2, [R1+0x10] ;  /* 0x0000100001027983 */ /* 0x0023620000100800 */
[----:B------:R-:W-:-:S13]  /*143a0*/  LOP3.LUT P1, RZ, R16, 0x2000, RZ, 0xc0, !PT ;  /* 0x0000200010ff7812 */ /* 0x000fda000782c0ff */
[----:B-1----:R-:W-:Y:S05]  /*143b0*/  @!P1 BRA `(.L_x_2300) ;  /* 0x0000000000249947 */ /* 0x002fea0003800000 */
[----:B------:R-:W1:Y:S08]  /*143c0*/  S2UR UR4, SR_CgaCtaId ;  /* 0x00000000000479c3 */ /* 0x000e700000008800 */
[----:B------:R-:W-:Y:S01]  /*143d0*/  BAR.SYNC.DEFER_BLOCKING 0x5, 0x180 ;  /* 0x0146000000007b1d */ /* 0x000fe20000010000 */
[----:B--2---:R-:W-:Y:S01]  /*143e0*/  MOV R0, 0x400 ;  /* 0x0000040000007802 */ /* 0x004fe20000000f00 */
[----:B-1----:R-:W-:-:S05]  /*143f0*/  IMAD.U32 R37, RZ, RZ, UR4 ;  /* 0x00000004ff257e24 */ /* 0x002fca000f8e00ff */
[----:B------:R-:W-:-:S05]  /*14400*/  LEA R17, R37, R0, 0x18 ;  /* 0x0000000025117211 */ /* 0x000fca00078ec0ff */
[----:B-----5:R-:W1:Y:S04]  /*14410*/  LDS R2, [R17+0x334d0] ;  /* 0x0334d00011027984 */ /* 0x020e680000000800 */
[----:B-1----:R1:W-:Y:S01]  /*14420*/  STL [R1+0x10], R2 ;  /* 0x0000100201007387 */ /* 0x0023e20000100800 */
[----:B------:R-:W-:Y:S06]  /*14430*/  BAR.ARV 0x4, 0x180 ;  /* 0x0106000000007b1d */ /* 0x000fec0000002000 */
[----:B------:R-:W-:Y:S05]  /*14440*/  BRA `(.L_x_2301) ;  /* 0x0000000000207947 */ /* 0x000fea0003800000 */
.L_x_2300:
[----:B------:R-:W1:Y:S01]  /*14450*/  @!P0 S2R R37, SR_CgaCtaId ;  /* 0x0000000000258919 */ /* 0x000e620000008800 */
[----:B--2---:R-:W-:Y:S01]  /*14460*/  @!P0 MOV R0, 0x400 ;  /* 0x0000040000008802 */ /* 0x004fe20000000f00 */
[----:B------:R-:W-:Y:S03]  /*14470*/  BAR.SYNC.DEFER_BLOCKING 0x4, 0x180 ;  /* 0x0106000000007b1d */ /* 0x000fe60000010000 */
[----:B-1----:R-:W-:-:S03]  /*14480*/  @!P0 LEA R17, R37, R0, 0x18 ;  /* 0x0000000025118211 */ /* 0x002fc600078ec0ff */
[----:B-----5:R-:W1:Y:S04]  /*14490*/  SHFL.IDX PT, R0, R2, RZ, 0x1f ;  /* 0x00001fff02007589 */ /* 0x020e6800000e0000 */
[----:B------:R2:W-:Y:S04]  /*144a0*/  @!P0 STS [R17+0x334d0], R2 ;  /* 0x0334d00211008388 */ /* 0x0005e80000000800 */
[----:B-1----:R2:W-:Y:S01]  /*144b0*/  STL [R1+0x10], R0 ;  /* 0x0000100001007387 */ /* 0x0025e20000100800 */
[----:B------:R-:W-:Y:S06]  /*144c0*/  BAR.ARV 0x5, 0x180 ;  /* 0x0146000000007b1d */ /* 0x000fec0000002000 */
.L_x_2301:
[----:B--2---:R-:W2:Y:S01]  /*144d0*/  LDL R0, [R1+0x10] ;  /* 0x0000100001007983 */ /* 0x004ea20000100800 */
[----:B------:R-:W-:Y:S02]  /*144e0*/  ULDC UR4, c[0x0][0xc38] ;  /* 0x00030e0000047ab9 */ /* 0x000fe40000000800 */
[----:B--2---:R-:W-:-:S13]  /*144f0*/  ISETP.GE.AND P0, PT, R0, UR4, PT ;  /* 0x0000000400007c0c */ /* 0x004fda000bf06270 */
[----:B------:R-:W-:Y:S05]  /*14500*/  @!P0 BRA `(.L_x_2302) ;  /* 0xffffffb000ec8947 */ /* 0x000fea000383ffff */
.L_x_2235:
[----:B------:R-:W2:Y:S01]  /*14510*/  LDL.LU R0, [R1+0x14] ;  /* 0x0000140001007983 */ /* 0x000ea20000300800 */
[----:B------:R-:W-:Y:S01]  /*14520*/  BSSY B0, `(.L_x_2303) ;  /* 0x000000b000007945 */ /* 0x000fe20003800000 */
[----:B------:R-:W3:Y:S01]  /*14530*/  S2R R5, SR_CgaCtaId ;  /* 0x0000000000057919 */ /* 0x000ee20000008800 */
[----:B--2---:R-:W-:-:S05]  /*14540*/  VIADD R0, R0, 0x1 ;  /* 0x0000000100007836 */ /* 0x004fca0000000000 */
[----:B-1----:R-:W-:-:S04]  /*14550*/  LEA.HI R2, R0, R0, RZ, 0x1 ;  /* 0x0000000000027211 */ /* 0x002fc800078f08ff */
[----:B0-----:R-:W-:Y:S02]  /*14560*/  LOP3.LUT R3, R2, 0xfffffffe, RZ, 0xc0, !PT ;  /* 0xfffffffe02037812 */ /* 0x001fe400078ec0ff */
[----:B------:R-:W-:-:S03]  /*14570*/  MOV R2, 0x400 ;  /* 0x0000040000027802 */ /* 0x000fc60000000f00 */
[----:B------:R-:W-:Y:S01]  /*14580*/  IMAD.IADD R0, R0, 0x1, -R3 ;  /* 0x0000000100007824 */ /* 0x000fe200078e0a03 */
[----:B---3--:R-:W-:-:S04]  /*14590*/  LEA R5, R5, R2, 0x18 ;  /* 0x0000000205057211 */ /* 0x008fc800078ec0ff */
[----:B------:R-:W-:-:S04]  /*145a0*/  SHF.L.U32 R0, R0, 0x1f, RZ ;  /* 0x0000001f00007819 */ /* 0x000fc800000006ff */
[----:B------:R-:W0:Y:S02]  /*145b0*/  SYNCS.PHASECHK.TRANS64.TRYWAIT P0, [R5+URZ+0x33420], R0 ;  /* 0x03342000050075a7 */ /* 0x000e24000800017f */
[----:B0-----:R-:W-:Y:S05]  /*145c0*/  @!P0 BRA `(.L_x_2304) ;  /* 0x0000002800208947 */ /* 0x001fea0003800000 */
.L_x_2389:
[----:B------:R-:W-:Y:S05]  /*145d0*/  BSYNC B0 ;  /* 0x0000000000007941 */ /* 0x000fea0003800000 */
.L_x_2303:
[----:B------:R-:W-:-:S03]  /*145e0*/  UMOV UR4, 0xffffffff ;  /* 0xffffffff00047882 */ /* 0x000fc60000000000 */
[----:B------:R-:W-:Y:S05]  /*145f0*/  BRA.DIV UR4, `(.L_x_2305) ;  /* 0x0000002a04287947 */ /* 0x000fea000b800000 */
[----:B0-----:R-:W0:Y:S02]  /*14600*/  S2R R0, SR_TID.X ;  /* 0x0000000000007919 */ /* 0x001e240000002100 */
[----:B0-----:R-:W-:-:S04]  /*14610*/  SHF.R.U32.HI R0, RZ, 0x5, R0 ;  /* 0x00000005ff007819 */ /* 0x001fc80000011600 */
[----:B------:R-:W-:-:S05]  /*14620*/  LOP3.LUT R0, R0, 0x3, RZ, 0xc0, !PT ;  /* 0x0000000300007812 */ /* 0x000fca00078ec0ff */
[----:B------:R0:W1:Y:S02]  /*14630*/  SHFL.IDX PT, R14, R0, RZ, 0x1f ;  /* 0x00001fff000e7589 */ /* 0x00006400000e0000 */
.L_x_2392:
[----:B-1----:R-:W-:Y:S01]  /*14640*/  ISETP.NE.AND P0, PT, R14, RZ, PT ;  /* 0x000000ff0e00720c */ /* 0x002fe20003f05270 */
[----:B------:R-:W-:-:S12]  /*14650*/  BSSY B0, `(.L_x_2306) ;  /* 0x000002c000007945 */ /* 0x000fd80003800000 */
[----:B------:R-:W-:Y:S05]  /*14660*/  @P0 BRA `(.L_x_2307) ;  /* 0x0000000000a80947 */ /* 0x000fea0003800000 */
[----:B------:R-:W-:-:S03]  /*14670*/  UMOV UR4, 0xffffffff ;  /* 0xffffffff00047882 */ /* 0x000fc60000000000 */
[----:B------:R-:W-:Y:S05]  /*14680*/  BRA.DIV UR4, `(.L_x_2308) ;  /* 0x0000002a04387947 */ /* 0x000fea000b800000 */
[----:B------:R-:W-:-:S13]  /*14690*/  ELECT P6, URZ, PT ;  /* 0x00000000003f782f */ /* 0x000fda00038c0000 */
.L_x_2395:
[----:B------:R-:W-:Y:S05]  /*146a0*/  @!P6 BRA `(.L_x_2307) ;  /* 0x000000000098e947 */ /* 0x000fea0003800000 */
[----:B------:R-:W-:-:S06]  /*146b0*/  ULOP3.LUT UR4, UR36, 0x2, URZ, 0xfc, !UPT ;  /* 0x0000000224047892 */ /* 0x000fcc000f8efc3f */
[----:B0-----:R-:W-:-:S05]  /*146c0*/  IMAD.U32 R0, RZ, RZ, UR4 ;  /* 0x00000004ff007e24 */ /* 0x001fca000f8e00ff */
[----:B------:R-:W-:-:S13]  /*146d0*/  ISETP.NE.AND P0, PT, R0, 0x3, PT ;  /* 0x000000030000780c */ /* 0x000fda0003f05270 */
[----:B------:R-:W-:Y:S05]  /*146e0*/  @!P0 BRA `(.L_x_2309) ;  /* 0x0000000000048947 */ /* 0x000fea0003800000 */
[----:B------:R-:W-:Y:S01]  /*146f0*/  BPT.TRAP 0x1 ;  /* 0x000000040000795c */ /* 0x000fe20000300000 */
.L_x_2309:
[C---:B------:R-:W-:Y:S01]  /*14700*/  IMAD R3, R28.reuse, 0x8, R5 ;  /* 0x000000081c037824 */ /* 0x040fe200078e0205 */
[----:B------:R-:W-:Y:S01]  /*14710*/  SHF.L.U32 R2, R31, 0x1f, RZ ;  /* 0x0000001f1f027819 */ /* 0x000fe200000006ff */
[----:B------:R-:W-:-:S03]  /*14720*/  VIADD R28, R28, 0x1 ;  /* 0x000000011c1c7836 */ /* 0x000fc60000000000 */
[----:B------:R-:W0:Y:S02]  /*14730*/  SYNCS.PHASECHK.TRANS64.TRYWAIT P1, [R3+URZ+0x33440], R2 ;  /* 0x03344002030075a7 */ /* 0x000e24000802017f */
[----:B------:R-:W-:-:S04]  /*14740*/  ISETP.NE.AND P2, PT, R28, 0x2, PT ;  /* 0x000000021c00780c */ /* 0x000fc80003f45270 */
[----:B------:R-:W-:Y:S01]  /*14750*/  SEL R0, RZ, 0x1, P2 ;  /* 0x00000001ff007807 */ /* 0x000fe20001000000 */
[----:B0-----:R-:W-:Y:S08]  /*14760*/  @!P1 BRA `(.L_x_2310) ;  /* 0x0000002800209947 */ /* 0x001ff00003800000 */
.L_x_2396:
[----:B------:R-:W-:Y:S02]  /*14770*/  SEL R28, R28, RZ, P2 ;  /* 0x000000ff1c1c7207 */ /* 0x000fe40001000000 */
[----:B------:R-:W-:Y:S01]  /*14780*/  LOP3.LUT R0, R31, R0, RZ, 0x3c, !PT ;  /* 0x000000001f007212 */ /* 0x000fe200078e3cff */
[----:B------:R-:W-:Y:S06]  /*14790*/  @!P0 BRA `(.L_x_2311) ;  /* 0x0000000000048947 */ /* 0x000fec0003800000 */
[----:B------:R-:W-:Y:S01]  /*147a0*/  BPT.TRAP 0x1 ;  /* 0x000000040000795c */ /* 0x000fe20000300000 */
.L_x_2311:
[----:B------:R-:W-:Y:S01]  /*147b0*/  IMAD R5, R28, 0x8, R5 ;  /* 0x000000081c057824 */ /* 0x000fe200078e0205 */
[----:B------:R-:W-:-:S04]  /*147c0*/  SHF.L.U32 R0, R0, 0x1f, RZ ;  /* 0x0000001f00007819 */ /* 0x000fc800000006ff */
[----:B------:R-:W1:Y:S02]  /*147d0*/  SYNCS.PHASECHK.TRANS64.TRYWAIT P1, [R5+URZ+0x33440], R0 ;  /* 0x03344000050075a7 */ /* 0x000e64000802017f */
[----:B-1----:R-:W-:Y:S05]  /*147e0*/  @!P1 BRA `(.L_x_2312) ;  /* 0x0000002800149947 */ /* 0x002fea0003800000 */
.L_x_2397:
[----:B------:R-:W-:Y:S05]  /*147f0*/  @!P0 BRA `(.L_x_2313) ;  /* 0x0000000000048947 */ /* 0x000fea0003800000 */
[----:B------:R-:W-:Y:S01]  /*14800*/  BPT.TRAP 0x1 ;  /* 0x000000040000795c */ /* 0x000fe20000300000 */
.L_x_2313:
[----:B------:R-:W2:Y:S02]  /*14810*/  SYNCS.PHASECHK.TRANS64.TRYWAIT P1, [R3+URZ+0x33460], R2 ;  /* 0x03346002030075a7 */ /* 0x000ea4000802017f */
[----:B--2---:R-:W-:Y:S05]  /*14820*/  @!P1 BRA `(.L_x_2314) ;  /* 0x0000002800189947 */ /* 0x004fea0003800000 */
.L_x_2398:
[----:B------:R-:W-:Y:S05]  /*14830*/  @!P0 BRA `(.L_x_2315) ;  /* 0x0000000000048947 */ /* 0x000fea0003800000 */
[----:B------:R-:W-:Y:S01]  /*14840*/  BPT.TRAP 0x1 ;  /* 0x000000040000795c */ /* 0x000fe20000300000 */
.L_x_2315:
[----:B------:R-:W3:Y:S02]  /*14850*/  SYNCS.PHASECHK.TRANS64.TRYWAIT P1, [R5+URZ+0x33460], R0 ;  /* 0x03346000050075a7 */ /* 0x000ee4000802017f */
[----:B---3--:R-:W-:Y:S05]  /*14860*/  @!P1 BRA `(.L_x_2316) ;  /* 0x00000028001c9947 */ /* 0x008fea0003800000 */
.L_x_2399:
[----:B------:R-:W-:Y:S05]  /*14870*/  @!P0 BRA `(.L_x_2317) ;  /* 0x0000000000048947 */ /* 0x000fea0003800000 */
[----:B------:R-:W-:Y:S01]  /*14880*/  BPT.TRAP 0x1 ;  /* 0x000000040000795c */ /* 0x000fe20000300000 */
.L_x_2317:
[----:B------:R-:W4:Y:S02]  /*14890*/  SYNCS.PHASECHK.TRANS64.TRYWAIT P1, [R3+URZ+0x33480], R2 ;  /* 0x03348002030075a7 */ /* 0x000f24000802017f */
[----:B----4-:R-:W-:Y:S05]  /*148a0*/  @!P1 BRA `(.L_x_2318) ;  /* 0x0000002800209947 */ /* 0x010fea0003800000 */
.L_x_2400:
[----:B------:R-:W-:Y:S05]  /*148b0*/  @!P0 BRA `(.L_x_2319) ;  /* 0x0000000000048947 */ /* 0x000fea0003800000 */
[----:B------:R-:W-:Y:S01]  /*148c0*/  BPT.TRAP 0x1 ;  /* 0x000000040000795c */ /* 0x000fe20000300000 */
.L_x_2319:
[----:B------:R0:W0:Y:S02]  /*148d0*/  SYNCS.PHASECHK.TRANS64.TRYWAIT P0, [R5+URZ+0x33480], R0 ;  /* 0x03348000050075a7 */ /* 0x000024000800017f */
[----:B0-----:R-:W-:Y:S05]  /*148e0*/  @!P0 NANOSLEEP.SYNCS 0x989680 ;  /* 0x009896800000895d */ /* 0x001fea0003900000 */
[----:B------:R-:W0:Y:S02]  /*148f0*/  @!P0 SYNCS.PHASECHK.TRANS64 P0, [R5+URZ+0x33480], R0 ;  /* 0x03348000050085a7 */ /* 0x000e24000800007f */
[----:B0-----:R-:W-:Y:S05]  /*14900*/  @!P0 BRA `(.L_x_2319) ;  /* 0xfffffffc00f08947 */ /* 0x001fea000383ffff */
.L_x_2307:
[----:B------:R-:W-:Y:S05]  /*14910*/  BSYNC B0 ;  /* 0x0000000000007941 */ /* 0x000fea0003800000 */
.L_x_2306:
[----:B------:R-:W-:Y:S05]  /*14920*/  EXIT ;  /* 0x000000000000794d */ /* 0x000fea0003800000 */
.L_x_2182:
[----:B0-----:R-:W-:-:S04]  /*14930*/  IMAD.U32 R3, RZ, RZ, UR41 ;  /* 0x00000029ff037e24 */ /* 0x001fc8000f8e00ff */
[----:B------:R0:W1:Y:S03]  /*14940*/  SYNCS.PHASECHK.TRANS64.TRYWAIT P1, [R3+URZ+0x33400], R0 ;  /* 0x03340000030075a7 */ /* 0x000066000802017f */
[----:B-1----:R-:W-:Y:S05]  /*14950*/  @!P1 NANOSLEEP.SYNCS 0x989680 ;  /* 0x009896800000995d */ /* 0x002fea0003900000 */
[----:B------:R-:W1:Y:S02]  /*14960*/  @!P1 SYNCS.PHASECHK.TRANS64 P1, [R3+URZ+0x33400], R0 ;  /* 0x03340000030095a7 */ /* 0x000e64000802007f */
[----:B-1----:R-:W-:Y:S05]  /*14970*/  @!P1 BRA `(.L_x_2182) ;  /* 0xfffffffc00ec9947 */ /* 0x002fea000383ffff */
[----:B------:R-:W-:Y:S05]  /*14980*/  BRA `(.L_x_2320) ;  /* 0xfffffed000387947 */ /* 0x000fea000383ffff */
.L_x_2186:
[----:B-1----:R1:W2:Y:S02]  /*14990*/  SYNCS.PHASECHK.TRANS64.TRYWAIT P1, [R3+URZ+0x33430], R0 ;  /* 0x03343000030075a7 */ /* 0x0022a4000802017f */
[----:B--2---:R-:W-:Y:S05]  /*149a0*/  @!P1 NANOSLEEP.SYNCS 0x989680 ;  /* 0x009896800000995d */ /* 0x004fea0003900000 */
[----:B------:R-:W2:Y:S02]  /*149b0*/  @!P1 SYNCS.PHASECHK.TRANS64 P1, [R3+URZ+0x33430], R0 ;  /* 0x03343000030095a7 */ /* 0x000ea4000802007f */
[----:B--2---:R-:W-:Y:S05]  /*149c0*/  @!P1 BRA `(.L_x_2186) ;  /* 0xfffffffc00f09947 */ /* 0x004fea000383ffff */
[----:B------:R-:W-:Y:S05]  /*149d0*/  BRA `(.L_x_2185) ;  /* 0xfffffed000547947 */ /* 0x000fea000383ffff */
.L_x_2192:
[----:B-1----:R-:W-:-:S04]  /*149e0*/  IMAD.U32 R7, RZ, RZ, UR6 ;  /* 0x00000006ff077e24 */ /* 0x002fc8000f8e00ff */
[----:B------:R1:W2:Y:S03]  /*149f0*/  SYNCS.PHASECHK.TRANS64.TRYWAIT P1, [R7+URZ+0x33430], R0 ;  /* 0x03343000070075a7 */ /* 0x0002a6000802017f */
[----:B--2---:R-:W-:Y:S05]  /*14a00*/  @!P1 NANOSLEEP.SYNCS 0x989680 ;  /* 0x009896800000995d */ /* 0x004fea0003900000 */
[----:B------:R-:W2:Y:S02]  /*14a10*/  @!P1 SYNCS.PHASECHK.TRANS64 P1, [R7+URZ+0x33430], R0 ;  /* 0x03343000070095a7 */ /* 0x000ea4000802007f */
[----:B--2---:R-:W-:Y:S05]  /*14a20*/  @!P1 BRA `(.L_x_2192) ;  /* 0xfffffffc00ec9947 */ /* 0x004fea000383ffff */
[----:B------:R-:W-:Y:S05]  /*14a30*/  BRA `(.L_x_2189) ;  /* 0xffffff0400987947 */ /* 0x000fea000383ffff */
.L_x_2196:
[----:B-1----:R-:W-:-:S04]  /*14a40*/  IMAD.U32 R7, RZ, RZ, UR6 ;  /* 0x00000006ff077e24 */ /* 0x002fc8000f8e00ff */
[----:B------:R1:W2:Y:S03]  /*14a50*/  SYNCS.PHASECHK.TRANS64.TRYWAIT P1, [R7+URZ+0x33450], R0 ;  /* 0x03345000070075a7 */ /* 0x0002a6000802017f */
[----:B--2---:R-:W-:Y:S05]  /*14a60*/  @!P1 NANOSLEEP.SYNCS 0x989680 ;  /* 0x009896800000995d */ /* 0x004fea0003900000 */
[----:B------:R-:W2:Y:S02]  /*14a70*/  @!P1 SYNCS.PHASECHK.TRANS64 P1, [R7+URZ+0x33450], R0 ;  /* 0x03345000070095a7 */ /* 0x000ea4000802007f */
[----:B--2---:R-:W-:Y:S05]  /*14a80*/  @!P1 BRA `(.L_x_2196) ;  /* 0xfffffffc00ec9947 */ /* 0x004fea000383ffff */
[----:B------:R-:W-:Y:S05]  /*14a90*/  BRA `(.L_x_2193) ;  /* 0xffffff1000a07947 */ /* 0x000fea000383ffff */
.L_x_2204:
[----:B-1----:R-:W-:-:S04]  /*14aa0*/  IMAD.U32 R9, RZ, RZ, UR6 ;  /* 0x00000006ff097e24 */ /* 0x002fc8000f8e00ff */
[----:B------:R1:W2:Y:S03]  /*14ab0*/  SYNCS.PHASECHK.TRANS64.TRYWAIT P1, [R9+URZ+0x33430], R0 ;  /* 0x03343000090075a7 */ /* 0x0002a6000802017f */
[----:B--2---:R-:W-:Y:S05]  /*14ac0*/  @!P1 NANOSLEEP.SYNCS 0x989680 ;  /* 0x009896800000995d */ /* 0x004fea0003900000 */
[----:B------:R-:W2:Y:S02]  /*14ad0*/  @!P1 SYNCS.PHASECHK.TRANS64 P1, [R9+URZ+0x33430], R0 ;  /* 0x03343000090095a7 */ /* 0x000ea4000802007f */
[----:B--2---:R-:W-:Y:S05]  /*14ae0*/  @!P1 BRA `(.L_x_2204) ;  /* 0xfffffffc00ec9947 */ /* 0x004fea000383ffff */
[----:B------:R-:W-:Y:S05]  /*14af0*/  BRA `(.L_x_2201) ;  /* 0xffffff40000c7947 */ /* 0x000fea000383ffff */
.L_x_2208:
[----:B-1----:R-:W-:-:S04]  /*14b00*/  IMAD.U32 R9, RZ, RZ, UR6 ;  /* 0x00000006ff097e24 */ /* 0x002fc8000f8e00ff */
[----:B------:R1:W2:Y:S03]  /*14b10*/  SYNCS.PHASECHK.TRANS64.TRYWAIT P1, [R9+URZ+0x33450], R0 ;  /* 0x03345000090075a7 */ /* 0x0002a6000802017f */
[----:B--2---:R-:W-:Y:S05]  /*14b20*/  @!P1 NANOSLEEP.SYNCS 0x989680 ;  /* 0x009896800000995d */ /* 0x004fea0003900000 */
[----:B------:R-:W2:Y:S02]  /*14b30*/  @!P1 SYNCS.PHASECHK.TRANS64 P1, [R9+URZ+0x33450], R0 ;  /* 0x03345000090095a7 */ /* 0x000ea4000802007f */
[----:B--2---:R-:W-:Y:S05]  /*14b40*/  @!P1 BRA `(.L_x_2208) ;  /* 0xfffffffc00ec9947 */ /* 0x004fea000383ffff */
[----:B------:R-:W-:Y:S05]  /*14b50*/  BRA `(.L_x_2205) ;  /* 0xffffff4c00147947 */ /* 0x000fea000383ffff */
.L_x_2215:
[----:B-1----:R-:W-:-:S04]  /*14b60*/  IMAD.U32 R6, RZ, RZ, UR9 ;  /* 0x00000009ff067e24 */ /* 0x002fc8000f8e00ff */
[----:B------:R1:W2:Y:S03]  /*14b70*/  SYNCS.PHASECHK.TRANS64.TRYWAIT P1, [R6+URZ+0x33450], R5 ;  /* 0x03345005060075a7 */ /* 0x0002a6000802017f */
[----:B--2---:R-:W-:Y:S05]  /*14b80*/  @!P1 NANOSLEEP.SYNCS 0x989680 ;  /* 0x009896800000995d */ /* 0x004fea0003900000 */
[----:B------:R-:W2:Y:S02]  /*14b90*/  @!P1 SYNCS.PHASECHK.TRANS64 P1, [R6+URZ+0x33450], R5 ;  /* 0x03345005060095a7 */ /* 0x000ea4000802007f */
[----:B--2---:R-:W-:Y:S05]  /*14ba0*/  @!P1 BRA `(.L_x_2215) ;  /* 0xfffffffc00ec9947 */ /* 0x004fea000383ffff */
[----:B------:R-:W-:Y:S05]  /*14bb0*/  BRA `(.L_x_2214) ;  /* 0xffffff6c006c7947 */ /* 0x000fea000383ffff */
.L_x_2249:
        /* <DEDUP_REMOVED lines=10> */
.L_x_2321:
[----:B------:R-:W-:Y:S05]  /*14c60*/  BRA `(.L_x_2322) ;  /* 0xffffffb800087947 */ /* 0x000fea000383ffff */
.L_x_2252:
[----:B0-----:R0:W1:Y:S02]  /*14c70*/  SYNCS.PHASECHK.TRANS64.TRYWAIT P0, [R4+URZ+0x33480], R27 ;  /* 0x0334801b040075a7 */ /* 0x001064000800017f */
[----:B-1----:R-:W-:Y:S05]  /*14c80*/  @!P0 NANOSLEEP.SYNCS 0x989680 ;  /* 0x009896800000895d */ /* 0x002fea0003900000 */
[----:B------:R-:W1:Y:S02]  /*14c90*/  @!P0 SYNCS.PHASECHK.TRANS64 P0, [R4+URZ+0x33480], R27 ;  /* 0x0334801b040085a7 */ /* 0x000e64000800007f */
[----:B-1----:R-:W-:Y:S05]  /*14ca0*/  @!P0 BRA `(.L_x_2252) ;  /* 0xfffffffc00f08947 */ /* 0x002fea000383ffff */
[----:B------:R-:W-:Y:S05]  /*14cb0*/  BRA `(.L_x_2323) ;  /* 0xffffffbc00347947 */ /* 0x000fea000383ffff */
.L_x_2253:
        /* <DEDUP_REMOVED lines=8> */
.L_x_2325:
[----:B------:R-:W-:Y:S05]  /*14d40*/  BSYNC B0 ;  /* 0x0000000000007941 */ /* 0x000fea0003800000 */
.L_x_2324:
[----:B------:R-:W-:Y:S01]  /*14d50*/  IMAD.MOV.U32 R13, RZ, RZ, R19 ;  /* 0x000000ffff0d7224 */ /* 0x000fe200078e0013 */
[C---:B------:R-:W-:Y:S01]  /*14d60*/  LOP3.LUT P3, RZ, R16.reuse, 0x200, RZ, 0xc0, !PT ;  /* 0x0000020010ff7812 */ /* 0x040fe2000786c0ff */
[----:B------:R-:W-:Y:S01]  /*14d70*/  IMAD.MOV.U32 R12, RZ, RZ, RZ ;  /* 0x000000ffff0c7224 */ /* 0x000fe200078e00ff */
[C---:B------:R-:W-:Y:S01]  /*14d80*/  LOP3.LUT P2, RZ, R16.reuse, 0x100, RZ, 0xc0, !PT ;  /* 0x0000010010ff7812 */ /* 0x040fe2000784c0ff */
[----:B------:R-:W-:Y:S01]  /*14d90*/  IMAD.MOV.U32 R11, RZ, RZ, 0x1c1f ;  /* 0x00001c1fff0b7424 */ /* 0x000fe200078e00ff */
[----:B------:R-:W-:Y:S01]  /*14da0*/  LOP3.LUT R16, R16, 0xffffffbf, RZ, 0xc0, !PT ;  /* 0xffffffbf10107812 */ /* 0x000fe200078ec0ff */
[----:B------:R-:W-:Y:S01]  /*14db0*/  IMAD.MOV.U32 R15, RZ, RZ, -0x1 ;  /* 0xffffffffff0f7424 */ /* 0x000fe200078e00ff */
[----:B------:R-:W-:Y:S01]  /*14dc0*/  ISETP.GE.AND P4, PT, R9, 0x21, PT ;  /* 0x000000210900780c */ /* 0x000fe20003f86270 */
[----:B------:R-:W-:-:S12]  /*14dd0*/  IMAD.MOV.U32 R0, RZ, RZ, R14 ;  /* 0x000000ffff007224 */ /* 0x000fd800078e000e */
[----:B------:R-:W-:Y:S05]  /*14de0*/  WARPSYNC.COLLECTIVE R15, `(.L_x_2326) ;  /* 0x000000000f087348 */ /* 0x000fea0003c00000 */
[----:B------:R0:W1:Y:S02]  /*14df0*/  SHFL.IDX P6, R14, R13, R12, R11 ;  /* 0x0000000c0d0e7389 */ /* 0x00006400000c000b */
[----:B01----:R-:W-:Y:S01]  /*14e00*/  ENDCOLLECTIVE ;  /* 0x000000000000791b */ /* 0x003fe20003800000 */
.L_x_2326:
[----:B------:R-:W-:Y:S02]  /*14e10*/  IMAD.MOV.U32 R13, RZ, RZ, R10 ;  /* 0x000000ffff0d7224 */ /* 0x000fe400078e000a */
[----:B------:R-:W-:Y:S02]  /*14e20*/  IMAD.MOV.U32 R12, RZ, RZ, 0x1 ;  /* 0x00000001ff0c7424 */ /* 0x000fe400078e00ff */
[----:B------:R-:W-:-:S07]  /*14e30*/  IMAD.MOV.U32 R2, RZ, RZ, R14 ;  /* 0x000000ffff027224 */ /* 0x000fce00078e000e */
[----:B------:R-:W-:Y:S05]  /*14e40*/  WARPSYNC.COLLECTIVE R15, `(.L_x_2327) ;  /* 0x000000000f087348 */ /* 0x000fea0003c00000 */
[----:B------:R0:W1:Y:S02]  /*14e50*/  SHFL.IDX P6, R14, R13, R12, R11 ;  /* 0x0000000c0d0e7389 */ /* 0x00006400000c000b */
[----:B01----:R-:W-:Y:S01]  /*14e60*/  ENDCOLLECTIVE ;  /* 0x000000000000791b */ /* 0x003fe20003800000 */
.L_x_2327:
        /* <DEDUP_REMOVED lines=17> */
.L_x_2328:
[----:B------:R-:W-:Y:S02]  /*14f80*/  IMAD.MOV.U32 R13, RZ, RZ, R10 ;  /* 0x000000ffff0d7224 */ /* 0x000fe400078e000a */
[----:B------:R-:W-:Y:S02]  /*14f90*/  IMAD.MOV.U32 R12, RZ, RZ, 0x2 ;  /* 0x00000002ff0c7424 */ /* 0x000fe400078e00ff */
[----:B------:R-:W-:-:S07]  /*14fa0*/  IMAD.MOV.U32 R2, RZ, RZ, R14 ;  /* 0x000000ffff027224 */ /* 0x000fce00078e000e */
[----:B------:R-:W-:Y:S05]  /*14fb0*/  WARPSYNC.COLLECTIVE R15, `(.L_x_2329) ;  /* 0x000000000f087348 */ /* 0x000fea0003c00000 */
[----:B------:R0:W1:Y:S02]  /*14fc0*/  SHFL.IDX P6, R14, R13, R12, R11 ;  /* 0x0000000c0d0e7389 */ /* 0x00006400000c000b */
[----:B01----:R-:W-:Y:S01]  /*14fd0*/  ENDCOLLECTIVE ;  /* 0x000000000000791b */ /* 0x003fe20003800000 */
.L_x_2329:
        /* <DEDUP_REMOVED lines=16> */
.L_x_2330:
[----:B------:R-:W-:Y:S02]  /*150e0*/  IMAD.MOV.U32 R13, RZ, RZ, R10 ;  /* 0x000000ffff0d7224 */ /* 0x000fe400078e000a */
[----:B------:R-:W-:Y:S02]  /*150f0*/  IMAD.MOV.U32 R12, RZ, RZ, 0x3 ;  /* 0x00000003ff0c7424 */ /* 0x000fe400078e00ff */
[----:B------:R-:W-:-:S07]  /*15100*/  IMAD.MOV.U32 R2, RZ, RZ, R14 ;  /* 0x000000ffff027224 */ /* 0x000fce00078e000e */
[----:B------:R-:W-:Y:S05]  /*15110*/  WARPSYNC.COLLECTIVE R15, `(.L_x_2331) ;  /* 0x000000000f087348 */ /* 0x000fea0003c00000 */
[----:B------:R0:W1:Y:S02]  /*15120*/  SHFL.IDX P6, R14, R13, R12, R11 ;  /* 0x0000000c0d0e7389 */ /* 0x00006400000c000b */
[----:B01----:R-:W-:Y:S01]  /*15130*/  ENDCOLLECTIVE ;  /* 0x000000000000791b */ /* 0x003fe20003800000 */
.L_x_2331:
        /* <DEDUP_REMOVED lines=13> */
.L_x_2332:
        /* <DEDUP_REMOVED lines=12> */
.L_x_2333:
        /* <DEDUP_REMOVED lines=15> */
.L_x_2334:
[----:B------:R-:W-:Y:S01]  /*153c0*/  @!PT LDS RZ, [RZ] ;  /* 0x00000000fffff984 */ /* 0x000fe20000000800 */
[----:B------:R-:W-:Y:S01]  /*153d0*/  @!PT LDS RZ, [RZ] ;  /* 0x00000000fffff984 */ /* 0x000fe20000000800 */
[----:B------:R-:W-:Y:S01]  /*153e0*/  @!PT LDS RZ, [RZ] ;  /* 0x00000000fffff984 */ /* 0x000fe20000000800 */
[----:B------:R-:W-:Y:S01]  /*153f0*/  LDGSTS.E.BYPASS.LTC128B.128 [R0+0x13200], desc[UR52][R2.64+0x40], !P0 ;  /* 0x1320004002007fae */ /* 0x000fe2000c101d74 */
[----:B------:R-:W-:-:S13]  /*15400*/  ISETP.LT.OR P0, PT, R9, 0x61, P1 ;  /* 0x000000610900780c */ /* 0x000fda0000f01670 */
[----:B------:R0:W-:Y:S01]  /*15410*/  LDGSTS.E.BYPASS.LTC128B.128 [R0+0x15a00], desc[UR52][R2.64+0x80], !P0 ;  /* 0x15a0008002007fae */ /* 0x0001e2000c101d74 */
[----:B------:R-:W-:Y:S01]  /*15420*/  ISETP.GE.AND P0, PT, R9, 0x81, PT ;  /* 0x000000810900780c */ /* 0x000fe20003f06270 */
[----:B0-----:R-:W-:-:S12]  /*15430*/  IMAD.MOV.U32 R2, RZ, RZ, R14 ;  /* 0x000000ffff027224 */ /* 0x001fd800078e000e */
[----:B------:R-:W-:Y:S01]  /*15440*/  @P0 LOP3.LUT R16, R16, 0x40, RZ, 0xfc, !PT ;  /* 0x0000004010100812 */ /* 0x000fe200078efcff */
[----:B------:R-:W-:Y:S06]  /*15450*/  BRA `(.L_x_2335) ;  /* 0xffffffb800c87947 */ /* 0x000fec000383ffff */
.L_x_2258:
[----:B---3--:R3:W4:Y:S02]  /*15460*/  SYNCS.PHASECHK.TRANS64.TRYWAIT P0, [R4+URZ+0x33440], R27 ;  /* 0x0334401b040075a7 */ /* 0x008724000800017f */
[----:B----4-:R-:W-:Y:S05]  /*15470*/  @!P0 NANOSLEEP.SYNCS 0x989680 ;  /* 0x009896800000895d */ /* 0x010fea0003900000 */
[----:B------:R-:W4:Y:S02]  /*15480*/  @!P0 SYNCS.PHASECHK.TRANS64 P0, [R4+URZ+0x33440], R27 ;  /* 0x0334401b040085a7 */ /* 0x000f24000800007f */
[----:B----4-:R-:W-:Y:S05]  /*15490*/  @!P0 BRA `(.L_x_2258) ;  /* 0xfffffffc00f08947 */ /* 0x010fea000383ffff */
[----:B------:R-:W-:Y:S05]  /*154a0*/  BRA `(.L_x_2336) ;  /* 0xffffffbc00347947 */ /* 0x000fea000383ffff */
.L_x_2259:
        /* <DEDUP_REMOVED lines=8> */
.L_x_2338:
[----:B------:R-:W-:Y:S05]  /*15530*/  BSYNC B0 ;  /* 0x0000000000007941 */ /* 0x000fea0003800000 */
.L_x_2337:
[----:B------:R-:W-:Y:S01]  /*15540*/  IMAD.MOV.U32 R13, RZ, RZ, R6 ;  /* 0x000000ffff0d7224 */ /* 0x000fe200078e0006 */
[----:B------:R-:W-:Y:S01]  /*15550*/  LOP3.LUT P1, RZ, R16, 0x1, RZ, 0xc0, !PT ;  /* 0x0000000110ff7812 */ /* 0x000fe2000782c0ff */
[----:B------:R-:W-:Y:S02]  /*15560*/  IMAD.MOV.U32 R12, RZ, RZ, RZ ;  /* 0x000000ffff0c7224 */ /* 0x000fe400078e00ff */
[----:B------:R-:W-:Y:S02]  /*15570*/  IMAD.MOV.U32 R11, RZ, RZ, 0x1c1f ;  /* 0x00001c1fff0b7424 */ /* 0x000fe400078e00ff */
[----:B------:R-:W-:Y:S02]  /*15580*/  IMAD.MOV.U32 R15, RZ, RZ, -0x1 ;  /* 0xffffffffff0f7424 */ /* 0x000fe400078e00ff */
[----:B------:R-:W-:-:S07]  /*15590*/  IMAD.MOV.U32 R2, RZ, RZ, R14 ;  /* 0x000000ffff027224 */ /* 0x000fce00078e000e */
[----:B------:R-:W-:Y:S05]  /*155a0*/  WARPSYNC.COLLECTIVE R15, `(.L_x_2339) ;  /* 0x000000000f087348 */ /* 0x000fea0003c00000 */
[----:B------:R0:W1:Y:S02]  /*155b0*/  SHFL.IDX P6, R14, R13, R12, R11 ;  /* 0x0000000c0d0e7389 */ /* 0x00006400000c000b */
[----:B01----:R-:W-:Y:S01]  /*155c0*/  ENDCOLLECTIVE ;  /* 0x000000000000791b */ /* 0x003fe20003800000 */
.L_x_2339:
[----:B------:R-:W-:Y:S02]  /*155d0*/  IMAD.MOV.U32 R13, RZ, RZ, R8 ;  /* 0x000000ffff0d7224 */ /* 0x000fe400078e0008 */
[----:B------:R-:W-:Y:S01]  /*155e0*/  IMAD.MOV.U32 R12, RZ, RZ, 0x1 ;  /* 0x00000001ff0c7424 */ /* 0x000fe200078e00ff */
[----:B------:R-:W-:Y:S02]  /*155f0*/  @P5 IADD3 R14, P0, R33, R14, RZ ;  /* 0x0000000e210e5210 */ /* 0x000fe40007f1e0ff */
[----:B------:R-:W-:-:S03]  /*15600*/  LOP3.LUT P6, RZ, R16, 0x2, RZ, 0xc0, !PT ;  /* 0x0000000210ff7812 */ /* 0x000fc600078cc0ff */
[----:B------:R-:W-:Y:S01]  /*15610*/  @P5 IMAD.X R3, RZ, RZ, R2, P0 ;  /* 0x000000ffff035224 */ /* 0x000fe200000e0602 */
[----:B------:R-:W-:Y:S01]  /*15620*/  LOP3.LUT P0, RZ, R16, 0x4, RZ, 0xc0, !PT ;  /* 0x0000000410ff7812 */ /* 0x000fe2000780c0ff */
[----:B------:R-:W-:-:S12]  /*15630*/  @P5 IMAD.MOV.U32 R2, RZ, RZ, R14 ;  /* 0x000000ffff025224 */ /* 0x000fd800078e000e */
[----:B------:R-:W-:Y:S01]  /*15640*/  @!PT LDS RZ, [RZ] ;  /* 0x00000000fffff984 */ /* 0x000fe20000000800 */
[----:B------:R-:W-:Y:S01]  /*15650*/  @!PT LDS RZ, [RZ] ;  /* 0x00000000fffff984 */ /* 0x000fe20000000800 */
[----:B------:R-:W-:Y:S01]  /*15660*/  @!PT LDS RZ, [RZ] ;  /* 0x00000000fffff984 */ /* 0x000fe20000000800 */
[----:B------:R0:W-:Y:S04]  /*15670*/  @P5 LDGSTS.E.BYPASS.LTC128B.128 [R0+0x24200], desc[UR52][R2.64], !P0 ;  /* 0x2420000002005fae */ /* 0x0001e8000c101d74 */
[----:B------:R0:W-:Y:S02]  /*15680*/  @P5 LDGSTS.E.BYPASS.LTC128B.128 [R0+0x26a00], desc[UR52][R2.64+0x40], !P6 ;  /* 0x26a0004002005fae */ /* 0x0001e4000f101d74 */
[----:B0-----:R-:W-:Y:S05]  /*15690*/  WARPSYNC.COLLECTIVE R15, `(.L_x_2340) ;  /* 0x000000000f087348 */ /* 0x001fea0003c00000 */
[----:B------:R1:W2:Y:S02]  /*156a0*/  SHFL.IDX P6, R14, R13, R12, R11 ;  /* 0x0000000c0d0e7389 */ /* 0x0002a400000c000b */
[----:B012---:R-:W-:Y:S01]  /*156b0*/  ENDCOLLECTIVE ;  /* 0x000000000000791b */ /* 0x007fe20003800000 */
.L_x_2340:
[----:B------:R-:W-:Y:S01]  /*156c0*/  @!PT LDS RZ, [RZ] ;  /* 0x00000000fffff984 */ /* 0x000fe20000000800 */
[----:B------:R-:W-:Y:S01]  /*156d0*/  @!PT LDS RZ, [RZ] ;  /* 0x00000000fffff984 */ /* 0x000fe20000000800 */
[----:B------:R-:W-:Y:S01]  /*156e0*/  @!PT LDS RZ, [RZ] ;  /* 0x00000000fffff984 */ /* 0x000fe20000000800 */
[----:B------:R0:W-:Y:S01]  /*156f0*/  @P5 LDGSTS.E.BYPASS.LTC128B.128 [R0+0x29200], desc[UR52][R2.64+0x80], !P1 ;  /* 0x2920008002005fae */ /* 0x0001e2000c901d74 */
[----:B------:R-:W-:Y:S01]  /*15700*/  LOP3.LUT P5, RZ, R16, 0x2, RZ, 0xc0, !PT ;  /* 0x0000000210ff7812 */ /* 0x000fe200078ac0ff */
[----:B------:R-:W-:Y:S02]  /*15710*/  IMAD.MOV.U32 R13, RZ, RZ, R6 ;  /* 0x000000ffff0d7224 */ /* 0x000fe400078e0006 */
[----:B------:R-:W-:-:S10]  /*15720*/  IMAD.MOV.U32 R7, RZ, RZ, R14 ;  /* 0x000000ffff077224 */ /* 0x000fd400078e000e */
[----:B0-----:R-:W-:Y:S05]  /*15730*/  WARPSYNC.COLLECTIVE R15, `(.L_x_2341) ;  /* 0x000000000f087348 */ /* 0x001fea0003c00000 */
[----:B------:R1:W2:Y:S02]  /*15740*/  SHFL.IDX P6, R14, R13, R12, R11 ;  /* 0x0000000c0d0e7389 */ /* 0x0002a400000c000b */
[----:B012---:R-:W-:Y:S01]  /*15750*/  ENDCOLLECTIVE ;  /* 0x000000000000791b */ /* 0x007fe20003800000 */
.L_x_2341:
[----:B------:R-:W-:Y:S02]  /*15760*/  IMAD.MOV.U32 R13, RZ, RZ, R8 ;  /* 0x000000ffff0d7224 */ /* 0x000fe400078e0008 */
[----:B------:R-:W-:Y:S01]  /*15770*/  IMAD.MOV.U32 R12, RZ, RZ, 0x2 ;  /* 0x00000002ff0c7424 */ /* 0x000fe200078e00ff */
[----:B------:R-:W-:Y:S02]  /*15780*/  @P4 IADD3 R14, P0, R33, R14, RZ ;  /* 0x0000000e210e4210 */ /* 0x000fe40007f1e0ff */
[----:B------:R-:W-:-:S03]  /*15790*/  LOP3.LUT P6, RZ, R16, 0x4, RZ, 0xc0, !PT ;  /* 0x0000000410ff7812 */ /* 0x000fc600078cc0ff */
        /* <DEDUP_REMOVED lines=10> */
.L_x_2342:
        /* <DEDUP_REMOVED lines=11> */
.L_x_2343:
[----:B------:R-:W-:Y:S02]  /*158f0*/  IMAD.MOV.U32 R13, RZ, RZ, R8 ;  /* 0x000000ffff0d7224 */ /* 0x000fe400078e0008 */
[----:B------:R-:W-:Y:S01]  /*15900*/  IMAD.MOV.U32 R12, RZ, RZ, 0x3 ;  /* 0x00000003ff0c7424 */ /* 0x000fe200078e00ff */
[----:B------:R-:W-:-:S05]  /*15910*/  @P3 IADD3 R14, P0, R33, R14, RZ ;  /* 0x0000000e210e3210 */ /* 0x000fca0007f1e0ff */
[----:B------:R-:W-:-:S08]  /*15920*/  @P3 IMAD.MOV.U32 R2, RZ, RZ, R14 ;  /* 0x000000ffff023224 */ /* 0x000fd000078e000e */
[----:B------:R-:W-:Y:S05]  /*15930*/  WARPSYNC.COLLECTIVE R15, `(.L_x_2344) ;  /* 0x000000000f087348 */ /* 0x000fea0003c00000 */
[----:B------:R0:W1:Y:S02]  /*15940*/  SHFL.IDX P6, R14, R13, R12, R11 ;  /* 0x0000000c0d0e7389 */ /* 0x00006400000c000b */
[----:B01----:R-:W-:Y:S01]  /*15950*/  ENDCOLLECTIVE ;  /* 0x000000000000791b */ /* 0x003fe20003800000 */
.L_x_2344:
        /* <DEDUP_REMOVED lines=13> */
.L_x_2345:
[----:B------:R-:W-:Y:S02]  /*15a30*/  IMAD.MOV.U32 R13, RZ, RZ, R9 ;  /* 0x000000ffff0d7224 */ /* 0x000fe400078e0009 */
[----:B------:R-:W-:Y:S01]  /*15a40*/  IMAD.MOV.U32 R12, RZ, RZ, RZ ;  /* 0x000000ffff0c7224 */ /* 0x000fe200078e00ff */
[----:B------:R-:W-:-:S05]  /*15a50*/  @P2 IADD3 R14, P0, R33, R14, RZ ;  /* 0x0000000e210e2210 */ /* 0x000fca0007f1e0ff */
[----:B------:R-:W-:-:S08]  /*15a60*/  @P2 IMAD.MOV.U32 R2, RZ, RZ, R14 ;  /* 0x000000ffff022224 */ /* 0x000fd000078e000e */
[----:B------:R-:W-:Y:S05]  /*15a70*/  WARPSYNC.COLLECTIVE R15, `(.L_x_2346) ;  /* 0x000000000f087348 */ /* 0x000fea0003c00000 */
[----:B------:R0:W1:Y:S02]  /*15a80*/  SHFL.IDX P6, R14, R13, R12, R11 ;  /* 0x0000000c0d0e7389 */ /* 0x00006400000c000b */
[----:B01----:R-:W-:Y:S01]  /*15a90*/  ENDCOLLECTIVE ;  /* 0x000000000000791b */ /* 0x003fe20003800000 */
.L_x_2346:
        /* <DEDUP_REMOVED lines=13> */
.L_x_2347:
[----:B------:R-:W-:Y:S05]  /*15b70*/  BRA `(.L_x_2348) ;  /* 0xffffffb800a07947 */ /* 0x000fea000383ffff */
.L_x_2266:
[----:B------:R-:W-:Y:S02]  /*15b80*/  IMAD.MOV.U32 R13, RZ, RZ, R4 ;  /* 0x000000ffff0d7224 */ /* 0x000fe400078e0004 */
[----:B------:R-:W-:Y:S02]  /*15b90*/  IMAD.MOV.U32 R12, RZ, RZ, RZ ;  /* 0x000000ffff0c7224 */ /* 0x000fe400078e00ff */
[----:B------:R-:W-:Y:S02]  /*15ba0*/  IMAD.MOV.U32 R11, RZ, RZ, 0x1c1f ;  /* 0x00001c1fff0b7424 */ /* 0x000fe400078e00ff */
[----:B------:R-:W-:Y:S02]  /*15bb0*/  IMAD.MOV.U32 R15, RZ, RZ, -0x1 ;  /* 0xffffffffff0f7424 */ /* 0x000fe400078e00ff */
[----:B------:R-:W-:-:S07]  /*15bc0*/  IMAD.U32 R5, RZ, RZ, UR43 ;  /* 0x0000002bff057e24 */ /* 0x000fce000f8e00ff */
[----:B----45:R-:W-:Y:S05]  /*15bd0*/  WARPSYNC.COLLECTIVE R15, `(.L_x_2349) ;  /* 0x000000000f087348 */ /* 0x030fea0003c00000 */
[----:B----4-:R0:W1:Y:S02]  /*15be0*/  SHFL.IDX P6, R14, R13, R12, R11 ;  /* 0x0000000c0d0e7389 */ /* 0x01006400000c000b */
[----:B01---5:R-:W-:Y:S01]  /*15bf0*/  ENDCOLLECTIVE ;  /* 0x000000000000791b */ /* 0x023fe20003800000 */
.L_x_2349:
[----:B------:R-:W-:-:S04]  /*15c00*/  IMAD R5, R5, 0x80, R10 ;  /* 0x0000008005057824 */ /* 0x000fc800078e020a */
[C---:B------:R-:W-:Y:S01]  /*15c10*/  VIADD R6, R5.reuse, 0x20 ;  /* 0x0000002005067836 */ /* 0x040fe20000000000 */
[----:B------:R-:W-:Y:S01]  /*15c20*/  ISETP.GE.AND P0, PT, R5, UR38, PT ;  /* 0x0000002605007c0c */ /* 0x000fe2000bf06270 */
[----:B------:R-:W-:Y:S02]  /*15c30*/  IMAD.MOV.U32 R13, RZ, RZ, R0 ;  /* 0x000000ffff0d7224 */ /* 0x000fe400078e0000 */
[----:B------:R-:W-:-:S10]  /*15c40*/  IMAD.MOV.U32 R2, RZ, RZ, R14 ;  /* 0x000000ffff027224 */ /* 0x000fd400078e000e */
[----:B------:R-:W-:Y:S05]  /*15c50*/  WARPSYNC.COLLECTIVE R15, `(.L_x_2350) ;  /* 0x000000000f087348 */ /* 0x000fea0003c00000 */
[----:B------:R0:W1:Y:S02]  /*15c60*/  SHFL.IDX P6, R14, R13, R12, R11 ;  /* 0x0000000c0d0e7389 */ /* 0x00006400000c000b */
[----:B01----:R-:W-:Y:S01]  /*15c70*/  ENDCOLLECTIVE ;  /* 0x000000000000791b */ /* 0x003fe20003800000 */
.L_x_2350:
        /* <DEDUP_REMOVED lines=8> */
.L_x_2351:
        /* <DEDUP_REMOVED lines=12> */
.L_x_2352:
[----:B------:R-:W-:Y:S02]  /*15dc0*/  IMAD.MOV.U32 R13, RZ, RZ, R4 ;  /* 0x000000ffff0d7224 */ /* 0x000fe400078e0004 */
[----:B------:R-:W-:Y:S01]  /*15dd0*/  IMAD.MOV.U32 R12, RZ, RZ, 0x2 ;  /* 0x00000002ff0c7424 */ /* 0x000fe200078e00ff */
[----:B------:R-:W-:-:S05]  /*15de0*/  @!P0 IADD3 R14, P1, R33, R14, RZ ;  /* 0x0000000e210e8210 */ /* 0x000fca0007f3e0ff */
[----:B------:R-:W-:-:S08]  /*15df0*/  @!P0 IMAD.MOV.U32 R2, RZ, RZ, R14 ;  /* 0x000000ffff028224 */ /* 0x000fd000078e000e */
[----:B------:R-:W-:Y:S05]  /*15e00*/  WARPSYNC.COLLECTIVE R15, `(.L_x_2353) ;  /* 0x000000000f087348 */ /* 0x000fea0003c00000 */
[----:B------:R0:W1:Y:S02]  /*15e10*/  SHFL.IDX P6, R14, R13, R12, R11 ;  /* 0x0000000c0d0e7389 */ /* 0x00006400000c000b */
[----:B01----:R-:W-:Y:S01]  /*15e20*/  ENDCOLLECTIVE ;  /* 0x000000000000791b */ /* 0x003fe20003800000 */
.L_x_2353:
        /* <DEDUP_REMOVED lines=15> */
.L_x_2354:
[----:B------:R-:W-:Y:S02]  /*15f20*/  IMAD.MOV.U32 R13, RZ, RZ, R4 ;  /* 0x000000ffff0d7224 */ /* 0x000fe400078e0004 */
[----:B------:R-:W-:Y:S01]  /*15f30*/  IMAD.MOV.U32 R12, RZ, RZ, 0x3 ;  /* 0x00000003ff0c7424 */ /* 0x000fe200078e00ff */
[----:B------:R-:W-:-:S05]  /*15f40*/  @!P0 IADD3 R14, P1, R33, R14, RZ ;  /* 0x0000000e210e8210 */ /* 0x000fca0007f3e0ff */
[----:B------:R-:W-:-:S08]  /*15f50*/  @!P0 IMAD.MOV.U32 R2, RZ, RZ, R14 ;  /* 0x000000ffff028224 */ /* 0x000fd000078e000e */
[----:B------:R-:W-:Y:S05]  /*15f60*/  WARPSYNC.COLLECTIVE R15, `(.L_x_2355) ;  /* 0x000000000f087348 */ /* 0x000fea0003c00000 */
[----:B------:R0:W1:Y:S02]  /*15f70*/  SHFL.IDX P6, R14, R13, R12, R11 ;  /* 0x0000000c0d0e7389 */ /* 0x00006400000c000b */
[----:B01----:R-:W-:Y:S01]  /*15f80*/  ENDCOLLECTIVE ;  /* 0x000000000000791b */ /* 0x003fe20003800000 */
.L_x_2355:
        /* <DEDUP_REMOVED lines=13> */
.L_x_2356:
[----:B------:R-:W-:Y:S05]  /*16060*/  BRA `(.L_x_2357) ;  /* 0xffffffbc00a07947 */ /* 0x000fea000383ffff */
.L_x_2269:
[----:B0-----:R0:W1:Y:S02]  /*16070*/  SYNCS.PHASECHK.TRANS64.TRYWAIT P0, [R17+URZ+0x33420], R0 ;  /* 0x03342000110075a7 */ /* 0x001064000800017f */
[----:B-1----:R-:W-:Y:S05]  /*16080*/  @!P0 NANOSLEEP.SYNCS 0x989680 ;  /* 0x009896800000895d */ /* 0x002fea0003900000 */
[----:B------:R-:W1:Y:S02]  /*16090*/  @!P0 SYNCS.PHASECHK.TRANS64 P0, [R17+URZ+0x33420], R0 ;  /* 0x03342000110085a7 */ /* 0x000e64000800007f */
[----:B-1----:R-:W-:Y:S05]  /*160a0*/  @!P0 BRA `(.L_x_2269) ;  /* 0xfffffffc00f08947 */ /* 0x002fea000383ffff */
[----:B------:R-:W-:Y:S05]  /*160b0*/  BRA `(.L_x_2358) ;  /* 0xffffffc000047947 */ /* 0x000fea000383ffff */
.L_x_2273:
[----:B0-----:R0:W1:Y:S02]  /*160c0*/  SYNCS.PHASECHK.TRANS64.TRYWAIT P0, [R4+URZ+0x33480], R27 ;  /* 0x0334801b040075a7 */ /* 0x001064000800017f */
[----:B-1----:R-:W-:Y:S05]  /*160d0*/  @!P0 NANOSLEEP.SYNCS 0x989680 ;  /* 0x009896800000895d */ /* 0x002fea0003900000 */
[----:B------:R-:W1:Y:S02]  /*160e0*/  @!P0 SYNCS.PHASECHK.TRANS64 P0, [R4+URZ+0x33480], R27 ;  /* 0x0334801b040085a7 */ /* 0x000e64000800007f */
[----:B-1----:R-:W-:Y:S05]  /*160f0*/  @!P0 BRA `(.L_x_2273) ;  /* 0xfffffffc00f08947 */ /* 0x002fea000383ffff */
[----:B------:R-:W-:Y:S05]  /*16100*/  BRA `(.L_x_2359) ;  /* 0xffffffc400307947 */ /* 0x000fea000383ffff */
.L_x_2274:
        /* <DEDUP_REMOVED lines=8> */
.L_x_2361:
[----:B------:R-:W-:Y:S05]  /*16190*/  BSYNC B0 ;  /* 0x0000000000007941 */ /* 0x000fea0003800000 */
.L_x_2360:
        /* <DEDUP_REMOVED lines=8> */
.L_x_2362:
[----:B------:R-:W-:Y:S02]  /*16220*/  IMAD.MOV.U32 R13, RZ, RZ, R10 ;  /* 0x000000ffff0d7224 */ /* 0x000fe400078e000a */
[----:B------:R-:W-:Y:S02]  /*16230*/  IMAD.MOV.U32 R12, RZ, RZ, 0x1 ;  /* 0x00000001ff0c7424 */ /* 0x000fe400078e00ff */
[----:B------:R-:W-:-:S07]  /*16240*/  IMAD.MOV.U32 R2, RZ, RZ, R14 ;  /* 0x000000ffff027224 */ /* 0x000fce00078e000e */
[----:B------:R-:W-:Y:S05]  /*16250*/  WARPSYNC.COLLECTIVE R15, `(.L_x_2363) ;  /* 0x000000000f087348 */ /* 0x000fea0003c00000 */
[----:B------:R0:W1:Y:S02]  /*16260*/  SHFL.IDX P6, R14, R13, R12, R11 ;  /* 0x0000000c0d0e7389 */ /* 0x00006400000c000b */
[----:B01----:R-:W-:Y:S01]  /*16270*/  ENDCOLLECTIVE ;  /* 0x000000000000791b */ /* 0x003fe20003800000 */
.L_x_2363:
        /* <DEDUP_REMOVED lines=14> */
.L_x_2364:
[----:B------:R-:W-:Y:S02]  /*16360*/  IMAD.MOV.U32 R13, RZ, RZ, R10 ;  /* 0x000000ffff0d7224 */ /* 0x000fe400078e000a */
[----:B------:R-:W-:Y:S02]  /*16370*/  IMAD.MOV.U32 R12, RZ, RZ, 0x2 ;  /* 0x00000002ff0c7424 */ /* 0x000fe400078e00ff */
[----:B------:R-:W-:-:S07]  /*16380*/  IMAD.MOV.U32 R2, RZ, RZ, R14 ;  /* 0x000000ffff027224 */ /* 0x000fce00078e000e */
[----:B------:R-:W-:Y:S05]  /*16390*/  WARPSYNC.COLLECTIVE R15, `(.L_x_2365) ;  /* 0x000000000f087348 */ /* 0x000fea0003c00000 */
[----:B------:R0:W1:Y:S02]  /*163a0*/  SHFL.IDX P6, R14, R13, R12, R11 ;  /* 0x0000000c0d0e7389 */ /* 0x00006400000c000b */
[----:B01----:R-:W-:Y:S01]  /*163b0*/  ENDCOLLECTIVE ;  /* 0x000000000000791b */ /* 0x003fe20003800000 */
.L_x_2365:
        /* <DEDUP_REMOVED lines=13> */
.L_x_2366:
[----:B------:R-:W-:Y:S02]  /*16490*/  IMAD.MOV.U32 R13, RZ, RZ, R10 ;  /* 0x000000ffff0d7224 */ /* 0x000fe400078e000a */
[----:B------:R-:W-:Y:S02]  /*164a0*/  IMAD.MOV.U32 R12, RZ, RZ, 0x3 ;  /* 0x00000003ff0c7424 */ /* 0x000fe400078e00ff */
[----:B------:R-:W-:-:S07]  /*164b0*/  IMAD.MOV.U32 R2, RZ, RZ, R14 ;  /* 0x000000ffff027224 */ /* 0x000fce00078e000e */
[----:B------:R-:W-:Y:S05]  /*164c0*/  WARPSYNC.COLLECTIVE R15, `(.L_x_2367) ;  /* 0x000000000f087348 */ /* 0x000fea0003c00000 */
[----:B------:R0:W1:Y:S02]  /*164d0*/  SHFL.IDX P6, R14, R13, R12, R11 ;  /* 0x0000000c0d0e7389 */ /* 0x00006400000c000b */
[----:B01----:R-:W-:Y:S01]  /*164e0*/  ENDCOLLECTIVE ;  /* 0x000000000000791b */ /* 0x003fe20003800000 */
.L_x_2367:
        /* <DEDUP_REMOVED lines=13> */
.L_x_2368:
[----:B------:R-:W-:Y:S02]  /*165c0*/  IMAD.MOV.U32 R13, RZ, RZ, R23 ;  /* 0x000000ffff0d7224 */ /* 0x000fe400078e0017 */
[----:B------:R-:W-:Y:S02]  /*165d0*/  IMAD.MOV.U32 R12, RZ, RZ, RZ ;  /* 0x000000ffff0c7224 */ /* 0x000fe400078e00ff */
[----:B------:R-:W-:-:S07]  /*165e0*/  IMAD.MOV.U32 R2, RZ, RZ, R14 ;  /* 0x000000ffff027224 */ /* 0x000fce00078e000e */
[----:B------:R-:W-:Y:S05]  /*165f0*/  WARPSYNC.COLLECTIVE R15, `(.L_x_2369) ;  /* 0x000000000f087348 */ /* 0x000fea0003c00000 */
[----:B------:R0:W1:Y:S02]  /*16600*/  SHFL.IDX P6, R14, R13, R12, R11 ;  /* 0x0000000c0d0e7389 */ /* 0x00006400000c000b */
[----:B01----:R-:W-:Y:S01]  /*16610*/  ENDCOLLECTIVE ;  /* 0x000000000000791b */ /* 0x003fe20003800000 */
.L_x_2369:
        /* <DEDUP_REMOVED lines=13> */
.L_x_2370:
[----:B------:R-:W-:Y:S01]  /*166f0*/  IMAD.MOV.U32 R2, RZ, RZ, R14 ;  /* 0x000000ffff027224 */ /* 0x000fe200078e000e */
[----:B------:R-:W-:Y:S06]  /*16700*/  BRA `(.L_x_2371) ;  /* 0xffffffc000c47947 */ /* 0x000fec000383ffff */
.L_x_2279:
[----:B---3--:R3:W4:Y:S02]  /*16710*/  SYNCS.PHASECHK.TRANS64.TRYWAIT P0, [R4+URZ+0x33440], R27 ;  /* 0x0334401b040075a7 */ /* 0x008724000800017f */
[----:B----4-:R-:W-:Y:S05]  /*16720*/  @!P0 NANOSLEEP.SYNCS 0x989680 ;  /* 0x009896800000895d */ /* 0x010fea0003900000 */
[----:B------:R-:W4:Y:S02]  /*16730*/  @!P0 SYNCS.PHASECHK.TRANS64 P0, [R4+URZ+0x33440], R27 ;  /* 0x0334401b040085a7 */ /* 0x000f24000800007f */
[----:B----4-:R-:W-:Y:S05]  /*16740*/  @!P0 BRA `(.L_x_2279) ;  /* 0xfffffffc00f08947 */ /* 0x010fea000383ffff */
[----:B------:R-:W-:Y:S05]  /*16750*/  BRA `(.L_x_2372) ;  /* 0xffffffc4001c7947 */ /* 0x000fea000383ffff */
.L_x_2280:
        /* <DEDUP_REMOVED lines=8> */
.L_x_2374:
[----:B------:R-:W-:Y:S05]  /*167e0*/  BSYNC B0 ;  /* 0x0000000000007941 */ /* 0x000fea0003800000 */
.L_x_2373:
        /* <DEDUP_REMOVED lines=8> */
.L_x_2375:
[----:B------:R-:W-:Y:S02]  /*16870*/  IMAD.MOV.U32 R13, RZ, RZ, R20 ;  /* 0x000000ffff0d7224 */ /* 0x000fe400078e0014 */
[----:B------:R-:W-:Y:S01]  /*16880*/  IMAD.MOV.U32 R12, RZ, RZ, 0x1 ;  /* 0x00000001ff0c7424 */ /* 0x000fe200078e00ff */
[----:B------:R-:W-:-:S13]  /*16890*/  IADD3 R2, P0, R33, R14, RZ ;  /* 0x0000000e21027210 */ /* 0x000fda0007f1e0ff */
[----:B------:R-:W-:Y:S05]  /*168a0*/  WARPSYNC.COLLECTIVE R15, `(.L_x_2376) ;  /* 0x000000000f087348 */ /* 0x000fea0003c00000 */
[----:B------:R0:W1:Y:S02]  /*168b0*/  SHFL.IDX P6, R14, R13, R12, R11 ;  /* 0x0000000c0d0e7389 */ /* 0x00006400000c000b */
[----:B01----:R-:W-:Y:S01]  /*168c0*/  ENDCOLLECTIVE ;  /* 0x000000000000791b */ /* 0x003fe20003800000 */
.L_x_2376:
        /* <DEDUP_REMOVED lines=12> */
.L_x_2377:
[----:B------:R-:W-:Y:S02]  /*16990*/  IMAD.MOV.U32 R13, RZ, RZ, R20 ;  /* 0x000000ffff0d7224 */ /* 0x000fe400078e0014 */
[----:B------:R-:W-:Y:S01]  /*169a0*/  IMAD.MOV.U32 R12, RZ, RZ, 0x2 ;  /* 0x00000002ff0c7424 */ /* 0x000fe200078e00ff */
[----:B------:R-:W-:-:S13]  /*169b0*/  IADD3 R2, P0, R33, R14, RZ ;  /* 0x0000000e21027210 */ /* 0x000fda0007f1e0ff */
[----:B------:R-:W-:Y:S05]  /*169c0*/  WARPSYNC.COLLECTIVE R15, `(.L_x_2378) ;  /* 0x000000000f087348 */ /* 0x000fea0003c00000 */
[----:B------:R0:W1:Y:S02]  /*169d0*/  SHFL.IDX P6, R14, R13, R12, R11 ;  /* 0x0000000c0d0e7389 */ /* 0x00006400000c000b */
[----:B01----:R-:W-:Y:S01]  /*169e0*/  ENDCOLLECTIVE ;  /* 0x000000000000791b */ /* 0x003fe20003800000 */
.L_x_2378:
        /* <DEDUP_REMOVED lines=12> */
.L_x_2379:
[----:B------:R-:W-:Y:S02]  /*16ab0*/  IMAD.MOV.U32 R13, RZ, RZ, R20 ;  /* 0x000000ffff0d7224 */ /* 0x000fe400078e0014 */
[----:B------:R-:W-:Y:S01]  /*16ac0*/  IMAD.MOV.U32 R12, RZ, RZ, 0x3 ;  /* 0x00000003ff0c7424 */ /* 0x000fe200078e00ff */
[----:B------:R-:W-:-:S13]  /*16ad0*/  IADD3 R2, P0, R33, R14, RZ ;  /* 0x0000000e21027210 */ /* 0x000fda0007f1e0ff */
[----:B------:R-:W-:Y:S05]  /*16ae0*/  WARPSYNC.COLLECTIVE R15, `(.L_x_2380) ;  /* 0x000000000f087348 */ /* 0x000fea0003c00000 */
[----:B------:R0:W1:Y:S02]  /*16af0*/  SHFL.IDX P6, R14, R13, R12, R11 ;  /* 0x0000000c0d0e7389 */ /* 0x00006400000c000b */
[----:B01----:R-:W-:Y:S01]  /*16b00*/  ENDCOLLECTIVE ;  /* 0x000000000000791b */ /* 0x003fe20003800000 */
.L_x_2380:
        /* <DEDUP_REMOVED lines=12> */
.L_x_2381:
[----:B------:R-:W-:Y:S02]  /*16bd0*/  IMAD.MOV.U32 R13, RZ, RZ, R22 ;  /* 0x000000ffff0d7224 */ /* 0x000fe400078e0016 */
[----:B------:R-:W-:Y:S02]  /*16be0*/  IMAD.MOV.U32 R12, RZ, RZ, RZ ;  /* 0x000000ffff0c7224 */ /* 0x000fe400078e00ff */
[----:B------:R-:W-:-:S07]  /*16bf0*/  IMAD.MOV.U32 R2, RZ, RZ, R14 ;  /* 0x000000ffff027224 */ /* 0x000fce00078e000e */
[----:B------:R-:W-:Y:S05]  /*16c00*/  WARPSYNC.COLLECTIVE R15, `(.L_x_2382) ;  /* 0x000000000f087348 */ /* 0x000fea0003c00000 */
[----:B------:R0:W1:Y:S02]  /*16c10*/  SHFL.IDX P6, R14, R13, R12, R11 ;  /* 0x0000000c0d0e7389 */ /* 0x00006400000c000b */
[----:B01----:R-:W-:Y:S01]  /*16c20*/  ENDCOLLECTIVE ;  /* 0x000000000000791b */ /* 0x003fe20003800000 */
.L_x_2382:
        /* <DEDUP_REMOVED lines=13> */
.L_x_2383:
[----:B------:R-:W-:Y:S05]  /*16d00*/  BRA `(.L_x_2384) ;  /* 0xffffffc000b07947 */ /* 0x000fea000383ffff */
.L_x_2285:
[----:B0-----:R0:W1:Y:S02]  /*16d10*/  SYNCS.PHASECHK.TRANS64.TRYWAIT P1, [R0+URZ+0x33470], R3 ;  /* 0x03347003000075a7 */ /* 0x001064000802017f */
[----:B-1----:R-:W-:Y:S05]  /*16d20*/  @!P1 NANOSLEEP.SYNCS 0x989680 ;  /* 0x009896800000995d */ /* 0x002fea0003900000 */
[----:B------:R-:W1:Y:S02]  /*16d30*/  @!P1 SYNCS.PHASECHK.TRANS64 P1, [R0+URZ+0x33470], R3 ;  /* 0x03347003000095a7 */ /* 0x000e64000802007f */
[----:B-1----:R-:W-:Y:S05]  /*16d40*/  @!P1 BRA `(.L_x_2285) ;  /* 0xfffffffc00f09947 */ /* 0x002fea000383ffff */
[----:B------:R-:W-:Y:S05]  /*16d50*/  BRA `(.L_x_2385) ;  /* 0xffffffc4001c7947 */ /* 0x000fea000383ffff */
.L_x_2287:
[----:B0-----:R0:W1:Y:S02]  /*16d60*/  SYNCS.PHASECHK.TRANS64.TRYWAIT P1, [R0+URZ+0x33460], R5 ;  /* 0x03346005000075a7 */ /* 0x001064000802017f */
[----:B-1----:R-:W-:Y:S05]  /*16d70*/  @!P1 NANOSLEEP.SYNCS 0x989680 ;  /* 0x009896800000995d */ /* 0x002fea0003900000 */
[----:B------:R-:W1:Y:S02]  /*16d80*/  @!P1 SYNCS.PHASECHK.TRANS64 P1, [R0+URZ+0x33460], R5 ;  /* 0x03346005000095a7 */ /* 0x000e64000802007f */
[----:B-1----:R-:W-:Y:S05]  /*16d90*/  @!P1 BRA `(.L_x_2287) ;  /* 0xfffffffc00f09947 */ /* 0x002fea000383ffff */
[----:B------:R-:W-:Y:S05]  /*16da0*/  BRA `(.L_x_2386) ;  /* 0xffffffc4002c7947 */ /* 0x000fea000383ffff */
.L_x_2295:
[----:B-1----:R1:W2:Y:S02]  /*16db0*/  SYNCS.PHASECHK.TRANS64.TRYWAIT P2, [R2+URZ+0x33470], R3 ;  /* 0x03347003020075a7 */ /* 0x0022a4000804017f */
[----:B--2---:R-:W-:Y:S05]  /*16dc0*/  @!P2 NANOSLEEP.SYNCS 0x989680 ;  /* 0x009896800000a95d */ /* 0x004fea0003900000 */
[----:B------:R-:W2:Y:S02]  /*16dd0*/  @!P2 SYNCS.PHASECHK.TRANS64 P2, [R2+URZ+0x33470], R3 ;  /* 0x033470030200a5a7 */ /* 0x000ea4000804007f */
[----:B--2---:R-:W-:Y:S05]  /*16de0*/  @!P2 BRA `(.L_x_2295) ;  /* 0xfffffffc00f0a947 */ /* 0x004fea000383ffff */
[----:B------:R-:W-:Y:S05]  /*16df0*/  BRA `(.L_x_2387) ;  /* 0xffffffcc00607947 */ /* 0x000fea000383ffff */
.L_x_2297:
[----:B0-----:R0:W1:Y:S02]  /*16e00*/  SYNCS.PHASECHK.TRANS64.TRYWAIT P2, [R2+URZ+0x33460], R5 ;  /* 0x03346005020075a7 */ /* 0x001064000804017f */
[----:B-1----:R-:W-:Y:S05]  /*16e10*/  @!P2 NANOSLEEP.SYNCS 0x989680 ;  /* 0x009896800000a95d */ /* 0x002fea0003900000 */
[----:B------:R-:W1:Y:S02]  /*16e20*/  @!P2 SYNCS.PHASECHK.TRANS64 P2, [R2+URZ+0x33460], R5 ;  /* 0x033460050200a5a7 */ /* 0x000e64000804007f */
[----:B-1----:R-:W-:Y:S05]  /*16e30*/  @!P2 BRA `(.L_x_2297) ;  /* 0xfffffffc00f0a947 */ /* 0x002fea000383ffff */
[----:B------:R-:W-:Y:S05]  /*16e40*/  BRA `(.L_x_2388) ;  /* 0xffffffcc00787947 */ /* 0x000fea000383ffff */
.L_x_2304:
[----:B0-----:R0:W1:Y:S02]  /*16e50*/  SYNCS.PHASECHK.TRANS64.TRYWAIT P0, [R5+URZ+0x33420], R0 ;  /* 0x03342000050075a7 */ /* 0x001064000800017f */
[----:B-1----:R-:W-:Y:S05]  /*16e60*/  @!P0 NANOSLEEP.SYNCS 0x989680 ;  /* 0x009896800000895d */ /* 0x002fea0003900000 */
[----:B------:R-:W1:Y:S02]  /*16e70*/  @!P0 SYNCS.PHASECHK.TRANS64 P0, [R5+URZ+0x33420], R0 ;  /* 0x03342000050085a7 */ /* 0x000e64000800007f */
[----:B-1----:R-:W-:Y:S05]  /*16e80*/  @!P0 BRA `(.L_x_2304) ;  /* 0xfffffffc00f08947 */ /* 0x002fea000383ffff */
[----:B------:R-:W-:Y:S05]  /*16e90*/  BRA `(.L_x_2389) ;  /* 0xffffffd400cc7947 */ /* 0x000fea000383ffff */
.L_x_2305:
        /* <DEDUP_REMOVED lines=11> */
.L_x_2391:
[----:B------:R-:W-:Y:S05]  /*16f50*/  BSYNC B0 ;  /* 0x0000000000007941 */ /* 0x000fea0003800000 */
.L_x_2390:
[----:B------:R-:W-:Y:S05]  /*16f60*/  BRA `(.L_x_2392) ;  /* 0xffffffd400b47947 */ /* 0x000fea000383ffff */
.L_x_2308:
[----:B------:R-:W-:Y:S01]  /*16f70*/  BSSY B1, `(.L_x_2393) ;  /* 0x0000006000017945 */ /* 0x000fe20003800000 */
[----:B------:R-:W-:-:S07]  /*16f80*/  IMAD.MOV.U32 R15, RZ, RZ, -0x1 ;  /* 0xffffffffff0f7424 */ /* 0x000fce00078e00ff */
[----:B0-----:R-:W-:Y:S05]  /*16f90*/  WARPSYNC.COLLECTIVE R15, `(.L_x_2394) ;  /* 0x000000000f0c7348 */ /* 0x001fea0003c00000 */
[----:B------:R-:W-:Y:S02]  /*16fa0*/  ELECT P6, UR62, PT ;  /* 0x00000000003e782f */ /* 0x000fe400038c0000 */
[----:B------:R-:W-:Y:S01]  /*16fb0*/  MOV R14, UR62 ;  /* 0x0000003e000e7c02 */ /* 0x000fe20008000f00 */
[----:B0-----:R-:W-:Y:S10]  /*16fc0*/  ENDCOLLECTIVE ;  /* 0x000000000000791b */ /* 0x001ff40003800000 */
.L_x_2394:
[----:B------:R-:W-:Y:S05]  /*16fd0*/  BSYNC B1 ;  /* 0x0000000000017941 */ /* 0x000fea0003800000 */
.L_x_2393:
[----:B------:R-:W-:Y:S05]  /*16fe0*/  BRA `(.L_x_2395) ;  /* 0xffffffd400ac7947 */ /* 0x000fea000383ffff */
.L_x_2310:
[----:B0-----:R0:W1:Y:S02]  /*16ff0*/  SYNCS.PHASECHK.TRANS64.TRYWAIT P1, [R3+URZ+0x33440], R2 ;  /* 0x03344002030075a7 */ /* 0x001064000802017f */
[----:B-1----:R-:W-:Y:S05]  /*17000*/  @!P1 NANOSLEEP.SYNCS 0x989680 ;  /* 0x009896800000995d */ /* 0x002fea0003900000 */
[----:B------:R-:W1:Y:S02]  /*17010*/  @!P1 SYNCS.PHASECHK.TRANS64 P1, [R3+URZ+0x33440], R2 ;  /* 0x03344002030095a7 */ /* 0x000e64000802007f */
[----:B-1----:R-:W-:Y:S05]  /*17020*/  @!P1 BRA `(.L_x_2310) ;  /* 0xfffffffc00f09947 */ /* 0x002fea000383ffff */
[----:B------:R-:W-:Y:S05]  /*17030*/  BRA `(.L_x_2396) ;  /* 0xffffffd400cc7947 */ /* 0x000fea000383ffff */
.L_x_2312:
[----:B-1----:R1:W2:Y:S02]  /*17040*/  SYNCS.PHASECHK.TRANS64.TRYWAIT P1, [R5+URZ+0x33440], R0 ;  /* 0x03344000050075a7 */ /* 0x0022a4000802017f */
[----:B--2---:R-:W-:Y:S05]  /*17050*/  @!P1 NANOSLEEP.SYNCS 0x989680 ;  /* 0x009896800000995d */ /* 0x004fea0003900000 */
[----:B------:R-:W2:Y:S02]  /*17060*/  @!P1 SYNCS.PHASECHK.TRANS64 P1, [R5+URZ+0x33440], R0 ;  /* 0x03344000050095a7 */ /* 0x000ea4000802007f */
[----:B--2---:R-:W-:Y:S05]  /*17070*/  @!P1 BRA `(.L_x_2312) ;  /* 0xfffffffc00f09947 */ /* 0x004fea000383ffff */
[----:B------:R-:W-:Y:S05]  /*17080*/  BRA `(.L_x_2397) ;  /* 0xffffffd400d87947 */ /* 0x000fea000383ffff */
.L_x_2314:
[----:B--2---:R2:W3:Y:S02]  /*17090*/  SYNCS.PHASECHK.TRANS64.TRYWAIT P1, [R3+URZ+0x33460], R2 ;  /* 0x03346002030075a7 */ /* 0x0044e4000802017f */
[----:B---3--:R-:W-:Y:S05]  /*170a0*/  @!P1 NANOSLEEP.SYNCS 0x989680 ;  /* 0x009896800000995d */ /* 0x008fea0003900000 */
[----:B------:R-:W3:Y:S02]  /*170b0*/  @!P1 SYNCS.PHASECHK.TRANS64 P1, [R3+URZ+0x33460], R2 ;  /* 0x03346002030095a7 */ /* 0x000ee4000802007f */
[----:B---3--:R-:W-:Y:S05]  /*170c0*/  @!P1 BRA `(.L_x_2314) ;  /* 0xfffffffc00f09947 */ /* 0x008fea000383ffff */
[----:B------:R-:W-:Y:S05]  /*170d0*/  BRA `(.L_x_2398) ;  /* 0xffffffd400d47947 */ /* 0x000fea000383ffff */
.L_x_2316:
[----:B---3--:R3:W4:Y:S02]  /*170e0*/  SYNCS.PHASECHK.TRANS64.TRYWAIT P1, [R5+URZ+0x33460], R0 ;  /* 0x03346000050075a7 */ /* 0x008724000802017f */
[----:B----4-:R-:W-:Y:S05]  /*170f0*/  @!P1 NANOSLEEP.SYNCS 0x989680 ;  /* 0x009896800000995d */ /* 0x010fea0003900000 */
[----:B------:R-:W4:Y:S02]  /*17100*/  @!P1 SYNCS.PHASECHK.TRANS64 P1, [R5+URZ+0x33460], R0 ;  /* 0x03346000050095a7 */ /* 0x000f24000802007f */
[----:B----4-:R-:W-:Y:S05]  /*17110*/  @!P1 BRA `(.L_x_2316) ;  /* 0xfffffffc00f09947 */ /* 0x010fea000383ffff */
[----:B------:R-:W-:Y:S05]  /*17120*/  BRA `(.L_x_2399) ;  /* 0xffffffd400d07947 */ /* 0x000fea000383ffff */
.L_x_2318:
[----:B----4-:R4:W0:Y:S02]  /*17130*/  SYNCS.PHASECHK.TRANS64.TRYWAIT P1, [R3+URZ+0x33480], R2 ;  /* 0x03348002030075a7 */ /* 0x010824000802017f */
[----:B0-----:R-:W-:Y:S05]  /*17140*/  @!P1 NANOSLEEP.SYNCS 0x989680 ;  /* 0x009896800000995d */ /* 0x001fea0003900000 */
[----:B------:R-:W0:Y:S02]  /*17150*/  @!P1 SYNCS.PHASECHK.TRANS64 P1, [R3+URZ+0x33480], R2 ;  /* 0x03348002030095a7 */ /* 0x000e24000802007f */
[----:B0-----:R-:W-:Y:S05]  /*17160*/  @!P1 BRA `(.L_x_2318) ;  /* 0xfffffffc00f09947 */ /* 0x001fea000383ffff */
[----:B------:R-:W-:Y:S05]  /*17170*/  BRA `(.L_x_2400) ;  /* 0xffffffd400cc7947 */ /* 0x000fea000383ffff */
.L_x_2401:
        /* <DEDUP_REMOVED lines=16> */
.L_x_3252:


//--------------------- .text._ZN7cutlass13device_kernelIN5flash11enable_sm90INS1_16FlashAttnFwdSm90INS1_25CollectiveMainloopFwdSm90ILi2EN4cute5tupleIJNS5_1CILi1EEES8_S8_EEENS6_IJNS7_ILi128EEENS7_ILi160EEENS7_ILi192EEEEEELi192ENS_12float_e4m3_tEfNS_4arch4Sm90ELb1ELb0ELb0ELb1ELb1ELb0ELb0ELb1ELb1ELb1ELb0ELb0EEENS1_21CollectiveEpilogueFwdINS6_IJSA_SC_SB_EEES9_NS_10bfloat16_tESG_Li256ELb1ELb1ELb0ELb1EEENS1_36VarlenDynamicPersistentTileSchedulerILi128ELi160ELi256ELi128ELb0ELb1ELb1ELb1ELb1ELb1EEEEEEEEEvNT_6ParamsE --------------------------
	.section	.text._ZN7cutlass13device_kernelIN5flash11enable_sm90INS1_16FlashAttnFwdSm90INS1_25CollectiveMainloopFwdSm90ILi2EN4cute5tupleIJNS5_1CILi1EEES8_S8_EEENS6_IJNS7_ILi128EEENS7_ILi160EEENS7_ILi192EEEEEELi192ENS_12float_e4m3_tEfNS_4arch4Sm90ELb1ELb0ELb0ELb1ELb1ELb0ELb0ELb1ELb1ELb1ELb0ELb0EEENS1_21CollectiveEpilogueFwdINS6_IJSA_SC_SB_EEES9_NS_10bfloat16_tESG_Li256ELb1ELb1ELb0ELb1EEENS1_36VarlenDynamicPersistentTileSchedulerILi128ELi160ELi256ELi128ELb0ELb1ELb1ELb1ELb1ELb1EEEEEEEEEvNT_6ParamsE,"ax",@progbits
	.align	128
.text._ZN7cutlass13device_kernelIN5flash11enable_sm90INS1_16FlashAttnFwdSm90INS1_25CollectiveMainloopFwdSm90ILi2EN4cute5tupleIJNS5_1CILi1EEES8_S8_EEENS6_IJNS7_ILi128EEENS7_ILi160EEENS7_ILi192EEEEEELi192ENS_12float_e4m3_tEfNS_4arch4Sm90ELb1ELb0ELb0ELb1ELb1ELb0ELb0ELb1ELb1ELb1ELb0ELb0EEENS1_21CollectiveEpilogueFwdINS6_IJSA_SC_SB_EEES9_NS_10bfloat16_tESG_Li256ELb1ELb1ELb0ELb1EEENS1_36VarlenDynamicPersistentTileSchedulerILi128ELi160ELi256ELi128ELb0ELb1ELb1ELb1ELb1ELb1EEEEEEEEEvNT_6ParamsE:
        .type           _ZN7cutlass13device_kernelIN5flash11enable_sm90INS1_16FlashAttnFwdSm90INS1_25CollectiveMainloopFwdSm90ILi2EN4cute5tupleIJNS5_1CILi1EEES8_S8_EEENS6_IJNS7_ILi128EEENS7_ILi160EEENS7_ILi192EEEEEELi192ENS_12float_e4m3_tEfNS_4arch4Sm90ELb1ELb0ELb0ELb1ELb1ELb0ELb0ELb1ELb1ELb1ELb0ELb0EEENS1_21CollectiveEpilogueFwdINS6_IJSA_SC_SB_EEES9_NS_10bfloat16_tESG_Li256ELb1ELb1ELb0ELb1EEENS1_36VarlenDynamicPersistentTileSchedulerILi128ELi160ELi256ELi128ELb0ELb1ELb1ELb1ELb1ELb1EEEEEEEEEvNT_6ParamsE,@function
        .size           _ZN7cutlass13device_kernelIN5flash11enable_sm90INS1_16FlashAttnFwdSm90INS1_25CollectiveMainloopFwdSm90ILi2EN4cute5tupleIJNS5_1CILi1EEES8_S8_EEENS6_IJNS7_ILi128EEENS7_ILi160EEENS7_ILi192EEEEEELi192ENS_12float_e4m3_tEfNS_4arch4Sm90ELb1ELb0ELb0ELb1ELb1ELb0ELb0ELb1ELb1ELb1ELb0ELb0EEENS1_21CollectiveEpilogueFwdINS6_IJSA_SC_SB_EEES9_NS_10bfloat16_tESG_Li256ELb1ELb1ELb0ELb1EEENS1_36VarlenDynamicPersistentTileSchedulerILi128ELi160ELi256ELi128ELb0ELb1ELb1ELb1ELb1ELb1EEEEEEEEEvNT_6ParamsE,(.L_x_3253 - _ZN7cutlass13device_kernelIN5flash11enable_sm90INS1_16FlashAttnFwdSm90INS1_25CollectiveMainloopFwdSm90ILi2EN4cute5tupleIJNS5_1CILi1EEES8_S8_EEENS6_IJNS7_ILi128EEENS7_ILi160EEENS7_ILi192EEEEEELi192ENS_12float_e4m3_tEfNS_4arch4Sm90ELb1ELb0ELb0ELb1ELb1ELb0ELb0ELb1ELb1ELb1ELb0ELb0EEENS1_21CollectiveEpilogueFwdINS6_IJSA_SC_SB_EEES9_NS_10bfloat16_tESG_Li256ELb1ELb1ELb0ELb1EEENS1_36VarlenDynamicPersistentTileSchedulerILi128ELi160ELi256ELi128ELb0ELb1ELb1ELb1ELb1ELb1EEEEEEEEEvNT_6ParamsE)
        .other          _ZN7cutlass13device_kernelIN5flash11enable_sm90INS1_16FlashAttnFwdSm90INS1_25CollectiveMainloopFwdSm90ILi2EN4cute5tupleIJNS5_1CILi1EEES8_S8_EEENS6_IJNS7_ILi128EEENS7_ILi160EEENS7_ILi192EEEEEELi192ENS_12float_e4m3_tEfNS_4arch4Sm90ELb1ELb0ELb0ELb1ELb1ELb0ELb0ELb1ELb1ELb1ELb0ELb0EEENS1_21CollectiveEpilogueFwdINS6_IJSA_SC_SB_EEES9_NS_10bfloat16_tESG_Li256ELb1ELb1ELb0ELb1EEENS1_36VarlenDynamicPersistentTileSchedulerILi128ELi160ELi256ELi128ELb0ELb1ELb1ELb1ELb1ELb1EEEEEEEEEvNT_6ParamsE,@"STO_CUDA_ENTRY STV_DEFAULT"
_ZN7cutlass13device_kernelIN5flash11enable_sm90INS1_16FlashAttnFwdSm90INS1_25CollectiveMainloopFwdSm90ILi2EN4cute5tupleIJNS5_1CILi1EEES8_S8_EEENS6_IJNS7_ILi128EEENS7_ILi160EEENS7_ILi192EEEEEELi192ENS_12float_e4m3_tEfNS_4arch4Sm90ELb1ELb0ELb0ELb1ELb1ELb0ELb0ELb1ELb1ELb1ELb0ELb0EEENS1_21CollectiveEpilogueFwdINS6_IJSA_SC_SB_EEES9_NS_10bfloat16_tESG_Li256ELb1ELb1ELb0ELb1EEENS1_36VarlenDynamicPersistentTileSchedulerILi128ELi160ELi256ELi128ELb0ELb1ELb1ELb1ELb1ELb1EEEEEEEEEvNT_6ParamsE:
        /* <DEDUP_REMOVED lines=45> */
.L_x_2402:
        /* <DEDUP_REMOVED lines=22> */
.L_x_2403:
        /* <DEDUP_REMOVED lines=18> */
.L_x_2404:
        /* <DEDUP_REMOVED lines=22> */
.L_x_2405:
        /* <DEDUP_REMOVED lines=24> */
.L_x_2406:
        /* <DEDUP_REMOVED lines=8> */
.L_x_2408:
        /* <DEDUP_REMOVED lines=25> */
[----:B------:R-:W-:Y:S02]  /*0a40*/  UMOV UR45, URZ ;  /* 0x0000003f002d7c82 */ /* 0x000fe40008000000 */
        /* <DEDUP_REMOVED lines=49> */
.L_x_2468:
[----:B012---:R-:W0:Y:S01]  /*0d60*/  LDC.64 R2, c[0x0][0xc88] ;  /* 0x00032200ff027b82 */ /* 0x007e220000000a00 */
[----:B------:R-:W-:Y:S01]  /*0d70*/  ULDC.64 UR6, c[0x0][0xa28] ;  /* 0x00028a0000067ab9 */ /* 0x000fe20000000a00 */
[----:B------:R-:W-:Y:S01]  /*0d80*/  ULDC.64 UR8, c[0x0][0xa18] ;  /* 0x0002860000087ab9 */ /* 0x000fe20000000a00 */
[----:B------:R-:W-:Y:S01]  /*0d90*/  ULDC UR4, c[0x0][0x424] ;  /* 0x0001090000047ab9 */ /* 0x000fe20000000800 */
[----:B0-----:R-:W-:-:S06]  /*0da0*/  IMAD.WIDE R2, R63, 0x4, R2 ;  /* 0x000000043f027825 */ /* 0x001fcc00078e0202 */
[----:B------:R-:W2:Y:S01]  /*0db0*/  LDG.E R2, desc[UR54][R2.64] ;  /* 0x0000003602027981 */ /* 0x000ea2000c1e1900 */
[----:B------:R-:W-:Y:S02]  /*0dc0*/  UISETP.NE.U32.AND UP0, UPT, UR6, URZ, UPT ;  /* 0x0000003f0600728c */ /* 0x000fe4000bf05070 */
[----:B------:R-:W-:Y:S02]  /*0dd0*/  UISETP.NE.U32.AND UP1, UPT, UR8, URZ, UPT ;  /* 0x0000003f0800728c */ /* 0x000fe4000bf25070 */
[----:B------:R-:W-:Y:S02]  /*0de0*/  UISETP.NE.AND.EX UP0, UPT, UR7, URZ, UPT, UP0 ;  /* 0x0000003f0700728c */ /* 0x000fe4000bf05300 */
[----:B------:R-:W-:-:S04]  /*0df0*/  UISETP.NE.AND.EX UP1, UPT, UR9, URZ, UPT, UP1 ;  /* 0x0000003f0900728c */ /* 0x000fc8000bf25310 */
[----:B------:R-:W-:Y:S02]  /*0e00*/  PLOP3.LUT P0, PT, PT, PT, UP0, 0x80, 0x0 ;  /* 0x000000000000781c */ /* 0x000fe40003f0f008 */
[----:B------:R-:W-:Y:S02]  /*0e10*/  PLOP3.LUT P2, PT, PT, PT, UP1, 0x80, 0x0 ;  /* 0x000000000000781c */ /* 0x000fe40003f4f018 */
[----:B--2---:R-:W-:-:S13]  /*0e20*/  R2UR UR36, R2 ;  /* 0x00000000022472ca */ /* 0x004fda00000e0000 */
[----:B------:R-:W-:Y:S02]  /*0e30*/  USHF.R.S32.HI UR37, URZ, 0x1f, UR36 ;  /* 0x0000001f3f257899 */ /* 0x000fe40008011424 */
[----:B------:R-:W-:-:S04]  /*0e40*/  @UP0 ULEA UR6, UP2, UR36, UR6, 0x2 ;  /* 0x0000000624060291 */ /* 0x000fc8000f84103f */
[----:B------:R-:W-:Y:S02]  /*0e50*/  @UP0 ULEA.HI.X UR7, UR36, UR7, UR37, 0x2, UP2 ;  /* 0x0000000724070291 */ /* 0x000fe400090f1425 */
[----:B------:R-:W-:Y:S01]  /*0e60*/  @UP1 ULEA UR8, UP0, UR36, UR8, 0x2 ;  /* 0x0000000824081291 */ /* 0x000fe2000f80103f */
[----:B------:R-:W-:-:S03]  /*0e70*/  IMAD.U32 R2, RZ, RZ, UR6 ;  /* 0x00000006ff027e24 */ /* 0x000fc6000f8e00ff */
[----:B------:R-:W-:Y:S01]  /*0e80*/  @UP1 ULEA.HI.X UR9, UR36, UR9, UR37, 0x2, UP0 ;  /* 0x0000000924091291 */ /* 0x000fe200080f1425 */
[----:B------:R-:W-:Y:S01]  /*0e90*/  IMAD.U32 R3, RZ, RZ, UR7 ;  /* 0x00000007ff037e24 */ /* 0x000fe2000f8e00ff */
[----:B------:R-:W-:Y:S01]  /*0ea0*/  ULDC.64 UR6, c[0x0][0x418] ;  /* 0x0001060000067ab9 */ /* 0x000fe20000000a00 */
[----:B------:R-:W-:-:S03]  /*0eb0*/  IMAD.U32 R4, RZ, RZ, UR8 ;  /* 0x00000008ff047e24 */ /* 0x000fc6000f8e00ff */
[----:B------:R-:W-:Y:S01]  /*0ec0*/  IMAD.U32 R5, RZ, RZ, UR9 ;  /* 0x00000009ff057e24 */ /* 0x000fe2000f8e00ff */
[----:B------:R-:W2:Y:S01]  /*0ed0*/  @P0 LDG.E R2, desc[UR54][R2.64] ;  /* 0x0000003602020981 */ /* 0x000ea2000c1e1900 */
[----:B------:R-:W-:Y:S01]  /*0ee0*/  UISETP.NE.U32.AND UP0, UPT, UR6, URZ, UPT ;  /* 0x0000003f0600728c */ /* 0x000fe2000bf05070 */
[----:B------:R-:W-:Y:S02]  /*0ef0*/  ULDC.64 UR8, c[0x0][0xa20] ;  /* 0x0002880000087ab9 */ /* 0x000fe40000000a00 */
[----:B---3--:R-:W3:Y:S01]  /*0f00*/  @P2 LDG.E R4, desc[UR54][R4.64] ;  /* 0x0000003604042981 */ /* 0x008ee2000c1e1900 */
[----:B------:R-:W-:Y:S01]  /*0f10*/  UISETP.NE.AND.EX UP0, UPT, UR7, URZ, UPT, UP0 ;  /* 0x0000003f0700728c */ /* 0x000fe2000bf05300 */
[----:B------:R-:W-:Y:S01]  /*0f20*/  ISETP.NE.U32.AND P1, PT, RZ, UR8, PT ;  /* 0x00000008ff007c0c */ /* 0x000fe2000bf25070 */
[----:B------:R-:W-:Y:S01]  /*0f30*/  ULDC UR6, c[0x0][0x2f0] ;  /* 0x0000bc0000067ab9 */ /* 0x000fe20000000800 */
[----:B------:R-:W-:Y:S01]  /*0f40*/  UMOV UR51, URZ ;  /* 0x0000003f00337c82 */ /* 0x000fe20008000000 */
[----:B------:R-:W-:Y:S01]  /*0f50*/  USEL UR4, UR4, 0x1, UP0 ;  /* 0x0000000104047887 */ /* 0x000fe20008000000 */
[----:B------:R-:W-:-:S03]  /*0f60*/  ISETP.NE.AND.EX P1, PT, RZ, UR9, PT, P1 ;  /* 0x00000009ff007c0c */ /* 0x000fc6000bf25310 */
[----:B------:R-:W-:Y:S01]  /*0f70*/  UIMAD UR4, UR4, UR6, URZ ;  /* 0x00000006040472a4 */ /* 0x000fe2000f8e023f */
        /* <DEDUP_REMOVED lines=17> */
.L_x_2409:
[----:B------:R-:W-:Y:S01]  /*1090*/  UMOV UR42, UR49 ;  /* 0x00000031002a7c82 */ /* 0x000fe20008000000 */
[----:B------:R-:W-:Y:S05]  /*10a0*/  @!P1 BRA `(.L_x_2410) ;  /* 0x00000000001c9947 */ /* 0x000fea0003800000 */
[----:B------:R-:W-:-:S04]  /*10b0*/  ULEA UR4, UP0, UR36, UR8, 0x2 ;  /* 0x0000000824047291 */ /* 0x000fc8000f80103f */
[----:B------:R-:W-:Y:S02]  /*10c0*/  ULEA.HI.X UR6, UR36, UR9, UR37, 0x2, UP0 ;  /* 0x0000000924067291 */ /* 0x000fe400080f1425 */
[----:B------:R-:W-:-:S04]  /*10d0*/  IMAD.U32 R2, RZ, RZ, UR4 ;  /* 0x00000004ff027e24 */ /* 0x000fc8000f8e00ff */
[----:B------:R-:W-:-:S05]  /*10e0*/  IMAD.U32 R3, RZ, RZ, UR6 ;  /* 0x00000006ff037e24 */ /* 0x000fca000f8e00ff */
[----:B------:R-:W2:Y:S02]  /*10f0*/  LDG.E R2, desc[UR54][R2.64] ;  /* 0x0000003602027981 */ /* 0x000ea4000c1e1900 */
[----:B--2---:R-:W-:Y:S01]  /*1100*/  R2UR UR4, R2 ;  /* 0x00000000020472ca */ /* 0x004fe200000e0000 */
[----:B------:R-:W-:-:S14]  /*1110*/  BRA `(.L_x_2411) ;  /* 0x0000000000347947 */ /* 0x000fdc0003800000 */
.L_x_2410:
        /* <DEDUP_REMOVED lines=13> */
.L_x_2411:
        /* <DEDUP_REMOVED lines=13> */
[----:B------:R-:W-:Y:S02]  /*12c0*/  @UP0 UIMAD UR10, UR37, UR16, URZ ;  /* 0x00000010250a02a4 */ /* 0x000fe4000f8e023f */
[----:B------:R-:W-:Y:S02]  /*12d0*/  @UP1 UIMAD UR12, UR37, UR18, URZ ;  /* 0x00000012250c12a4 */ /* 0x000fe4000f8e023f */
[----:B------:R-:W-:Y:S02]  /*12e0*/  @UP0 UIMAD UR17, UR36, UR17, UR10 ;  /* 0x00000011241102a4 */ /* 0x000fe4000f8e020a */
[----:B------:R-:W-:Y:S02]  /*12f0*/  @UP1 UIMAD.WIDE.U32 UR10, UR36, UR18, URZ ;  /* 0x00000012240a12a5 */ /* 0x000fe4000f8e003f */
[----:B------:R-:W-:-:S02]  /*1300*/  @UP0 UIMAD.WIDE.U32 UR14, UR36, UR16, URZ ;  /* 0x00000010240e02a5 */ /* 0x000fc4000f8e003f */
[----:B------:R-:W-:Y:S02]  /*1310*/  @UP1 UIMAD UR18, UR36, UR19, UR12 ;  /* 0x00000013241212a4 */ /* 0x000fe4000f8e020c */
[----:B------:R-:W-:Y:S02]  /*1320*/  @UP1 USHF.R.S32.HI UR19, URZ, 0x1f, UR49 ;  /* 0x0000001f3f131899 */ /* 0x000fe40008011431 */
[----:B------:R-:W-:Y:S01]  /*1330*/  @UP0 USHF.R.S32.HI UR16, URZ, 0x1f, UR49 ;  /* 0x0000001f3f100899 */ /* 0x000fe20008011431 */
[----:B------:R-:W-:Y:S01]  /*1340*/  @UP1 ULDC.64 UR12, c[0x0][0x9c0] ;  /* 0x00027000000c1ab9 */ /* 0x000fe20000000a00 */
[----:B------:R-:W-:Y:S02]  /*1350*/  @UP0 UIADD3 UR15, UR15, UR17, URZ ;  /* 0x000000110f0f0290 */ /* 0x000fe4000fffe03f */
[----:B------:R-:W-:Y:S02]  /*1360*/  @UP1 UIMAD UR17, UR19, UR12, URZ ;  /* 0x0000000c131112a4 */ /* 0x000fe4000f8e023f */
[----:B------:R-:W-:-:S02]  /*1370*/  @UP0 UIMAD UR16, UR16, UR20, URZ ;  /* 0x00000014101002a4 */ /* 0x000fc4000f8e023f */
[----:B------:R-:W-:Y:S02]  /*1380*/  @UP1 UIADD3 UR11, UR11, UR18, URZ ;  /* 0x000000120b0b1290 */ /* 0x000fe4000fffe03f */
[----:B------:R-:W-:Y:S02]  /*1390*/  @UP1 UIMAD UR17, UR49, UR13, UR17 ;  /* 0x0000000d311112a4 */ /* 0x000fe4000f8e0211 */
[----:B------:R-:W-:Y:S02]  /*13a0*/  @UP0 UIMAD UR16, UR49, UR21, UR16 ;  /* 0x00000015311002a4 */ /* 0x000fe4000f8e0210 */
[----:B------:R-:W-:Y:S02]  /*13b0*/  @UP0 UIMAD.WIDE.U32 UR14, UR49, UR20, UR14 ;  /* 0x00000014310e02a5 */ /* 0x000fe4000f8e000e */
[----:B------:R-:W-:Y:S02]  /*13c0*/  @UP1 UIMAD.WIDE.U32 UR12, UR49, UR12, UR10 ;  /* 0x0000000c310c12a5 */ /* 0x000fe4000f8e000a */
[----:B------:R-:W-:-:S02]  /*13d0*/  @UP0 UIADD3 UR11, UR15, UR16, URZ ;  /* 0x000000100f0b0290 */ /* 0x000fc4000fffe03f */
[----:B------:R-:W-:Y:S02]  /*13e0*/  @UP0 ULEA UR8, UP2, UR14, UR8, 0x2 ;  /* 0x000000080e080291 */ /* 0x000fe4000f84103f */
[----:B------:R-:W-:Y:S02]  /*13f0*/  @UP1 UIADD3 UR10, UR13, UR17, URZ ;  /* 0x000000110d0a1290 */ /* 0x000fe4000fffe03f */
[----:B------:R-:W-:Y:S02]  /*1400*/  @UP1 ULEA UR6, UP3, UR12, UR6, 0x2 ;  /* 0x000000060c061291 */ /* 0x000fe4000f86103f */
[----:B------:R-:W-:Y:S01]  /*1410*/  @UP0 ULEA.HI.X UR9, UR14, UR9, UR11, 0x2, UP2 ;  /* 0x000000090e090291 */ /* 0x000fe200090f140b */
[----:B------:R-:W-:Y:S01]  /*1420*/  IMAD.U32 R2, RZ, RZ, UR8 ;  /* 0x00000008ff027e24 */ /* 0x000fe2000f8e00ff */
[----:B------:R-:W-:Y:S02]  /*1430*/  @UP1 ULEA.HI.X UR7, UR12, UR7, UR10, 0x2, UP3 ;  /* 0x000000070c071291 */ /* 0x000fe400098f140a */
[----:B------:R-:W-:Y:S01]  /*1440*/  IMAD.U32 R6, RZ, RZ, UR6 ;  /* 0x00000006ff067e24 */ /* 0x000fe2000f8e00ff */
[----:B------:R-:W-:Y:S01]  /*1450*/  USHF.L.U32 UR38, UR5, 0x7, URZ ;  /* 0x0000000705267899 */ /* 0x000fe2000800063f */
[----:B------:R-:W-:Y:S01]  /*1460*/  IMAD.U32 R3, RZ, RZ, UR9 ;  /* 0x00000009ff037e24 */ /* 0x000fe2000f8e00ff */
[----:B------:R-:W-:Y:S01]  /*1470*/  ULDC UR6, c[0x0][0x988] ;  /* 0x0002620000067ab9 */ /* 0x000fe20000000800 */
[----:B------:R-:W-:Y:S01]  /*1480*/  IMAD.U32 R7, RZ, RZ, UR7 ;  /* 0x00000007ff077e24 */ /* 0x000fe2000f8e00ff */
[----:B------:R-:W-:-:S02]  /*1490*/  ULDC UR5, c[0x0][0x448] ;  /* 0x0001120000057ab9 */ /* 0x000fc40000000800 */
[----:B------:R0:W2:Y:S04]  /*14a0*/  @P0 LDG.E R5, desc[UR54][R2.64] ;  /* 0x0000003602050981 */ /* 0x0000a8000c1e1900 */
[----:B------:R-:W2:Y:S01]  /*14b0*/  @P1 LDG.E R0, desc[UR54][R6.64] ;  /* 0x0000003606001981 */ /* 0x000ea2000c1e1900 */
[----:B------:R-:W-:Y:S01]  /*14c0*/  UISETP.NE.AND UP4, UPT, UR5, 0x1, UPT ;  /* 0x000000010500788c */ /* 0x000fe2000bf85270 */
[----:B------:R-:W-:Y:S01]  /*14d0*/  PLOP3.LUT P0, PT, PT, PT, PT, 0x80, 0x0 ;  /* 0x000000000000781c */ /* 0x000fe20003f0f070 */
[----:B------:R-:W-:Y:S01]  /*14e0*/  UIADD3 UR51, -UR51, UR4, URZ ;  /* 0x0000000433337290 */ /* 0x000fe2000fffe13f */
[----:B------:R-:W-:Y:S01]  /*14f0*/  CS2R R118, SRZ ;  /* 0x0000000000767805 */ /* 0x000fe2000001ff00 */
[----:B------:R-:W-:Y:S01]  /*1500*/  UP2UR UR53, UPR, URZ, 0x10 ;  /* 0x000000103f357883 */ /* 0x000fe20008000000 */
[----:B0-----:R-:W-:Y:S01]  /*1510*/  CS2R R2, SRZ ;  /* 0x0000000000027805 */ /* 0x001fe2000001ff00 */
[----:B------:R-:W-:Y:S01]  /*1520*/  UIADD3 UR7, UR51, 0xa0, -UR52 ;  /* 0x000000a033077890 */ /* 0x000fe2000fffe834 */
[----:B------:R-:W-:-:S02]  /*1530*/  CS2R R116, SRZ ;  /* 0x0000000000747805 */ /* 0x000fc4000001ff00 */
[----:B------:R-:W-:Y:S02]  /*1540*/  CS2R R8, SRZ ;  /* 0x0000000000087805 */ /* 0x000fe4000001ff00 */
[----:B------:R-:W-:Y:S02]  /*1550*/  CS2R R110, SRZ ;  /* 0x00000000006e7805 */ /* 0x000fe4000001ff00 */
[----:B------:R-:W-:Y:S01]  /*1560*/  CS2R R10, SRZ ;  /* 0x00000000000a7805 */ /* 0x000fe2000001ff00 */
[----:B------:R-:W-:Y:S01]  /*1570*/  @UP4 ULDC UR4, c[0x0][0x44c] ;  /* 0x0001130000044ab9 */ /* 0x000fe20000000800 */
[----:B------:R-:W-:Y:S01]  /*1580*/  @UP4 ULDC UR8, c[0x0][0x450] ;  /* 0x0001140000084ab9 */ /* 0x000fe20000000800 */
        /* <DEDUP_REMOVED lines=41> */
[----:B------:R-:W-:Y:S02]  /*1820*/  IMAD.MOV.U32 R96, RZ, RZ, RZ ;  /* 0x000000ffff607224 */ /* 0x000fe400078e00ff */
[----:B------:R-:W-:Y:S02]  /*1830*/  IMAD.MOV.U32 R133, RZ, RZ, RZ ;  /* 0x000000ffff857224 */ /* 0x000fe400078e00ff */
[----:B--2---:R-:W-:Y:S01]  /*1840*/  FMUL.FTZ R0, R5, R0 ;  /* 0x0000000005007220 */ /* 0x004fe20000410000 */
[----:B------:R-:W-:-:S03]  /*1850*/  CS2R R4, SRZ ;  /* 0x0000000000047805 */ /* 0x000fc6000001ff00 */
[----:B------:R-:W-:Y:S01]  /*1860*/  FMUL.FTZ R0, R0, UR6 ;  /* 0x0000000600007c20 */ /* 0x000fe20008410000 */
[----:B------:R-:W-:-:S04]  /*1870*/  UIADD3 UR6, UR38, 0x7f, URZ ;  /* 0x0000007f26067890 */ /* 0x000fc8000fffe03f */
[----:B------:R-:W-:Y:S01]  /*1880*/  UIMAD.WIDE.U32 UR4, UR6, UR4, URZ ;  /* 0x00000004060472a5 */ /* 0x000fe2000f8e003f */
[----:B------:R-:W-:Y:S01]  /*1890*/  R2UR UR39, R0 ;  /* 0x00000000002772ca */ /* 0x000fe200000e0000 */
[----:B------:R-:W-:Y:S02]  /*18a0*/  UIADD3 UR4, UR51, 0x9f, URZ ;  /* 0x0000009f33047890 */ /* 0x000fe4000fffe03f */
        /* <DEDUP_REMOVED lines=44> */
.L_x_2413:
        /* <DEDUP_REMOVED lines=9> */
.L_x_2572:
[----:B------:R-:W-:Y:S05]  /*1c00*/  @!P0 BRA `(.L_x_2415) ;  /* 0x0000000000048947 */ /* 0x000fea0003800000 */
[----:B------:R-:W-:Y:S01]  /*1c10*/  BPT.TRAP 0x1 ;  /* 0x000000040000795c */ /* 0x000fe20000300000 */
.L_x_2415:
[----:B0-----:R-:W-:Y:S02]  /*1c20*/  IMAD.U32 R3, RZ, RZ, UR45 ;  /* 0x0000002dff037e24 */ /* 0x001fe4000f8e00ff */
[----:B------:R-:W-:-:S03]  /*1c30*/  IMAD.U32 R0, RZ, RZ, UR46 ;  /* 0x0000002eff007e24 */ /* 0x000fc6000f8e00ff */
[----:B------:R-:W-:Y:S02]  /*1c40*/  LEA R3, R3, UR41, 0x3 ;  /* 0x0000002903037c11 */ /* 0x000fe4000f8e18ff */
[----:B------:R-:W-:-:S04]  /*1c50*/  SHF.L.U32 R0, R0, 0x1f, RZ ;  /* 0x0000001f00007819 */ /* 0x000fc800000006ff */
[----:B------:R0:W1:Y:S01]  /*1c60*/  SYNCS.PHASECHK.TRANS64.TRYWAIT P1, [R3+URZ+0x33430], R0 ;  /* 0x03343000030075a7 */ /* 0x000062000802017f */
[----:B------:R-:W-:Y:S05]  /*1c70*/  @!P0 BRA `(.L_x_2416) ;  /* 0x0000000000048947 */ /* 0x000fea0003800000 */
[----:B------:R-:W-:Y:S01]  /*1c80*/  BPT.TRAP 0x1 ;  /* 0x000000040000795c */ /* 0x000fe20000300000 */
.L_x_2416:
[----:B-1----:R-:W-:Y:S05]  /*1c90*/  @P1 BRA `(.L_x_2417) ;  /* 0x0000000000081947 */ /* 0x002fea0003800000 */
[----:B------:R-:W1:Y:S02]  /*1ca0*/  SYNCS.PHASECHK.TRANS64.TRYWAIT P1, [R3+URZ+0x33430], R0 ;  /* 0x03343000030075a7 */ /* 0x000e64000802017f */
[----:B-1----:R-:W-:Y:S05]  /*1cb0*/  @!P1 BRA `(.L_x_2418) ;  /* 0x00000148004c9947 */ /* 0x002fea0003800000 */
.L_x_2417:
        /* <DEDUP_REMOVED lines=204> */
.L_x_2419:
[----:B------:R-:W-:Y:S01]  /*2980*/  UISETP.NE.AND UP0, UPT, UR53, URZ, UPT ;  /* 0x0000003f3500728c */ /* 0x000fe2000bf05270 */
[----:B------:R-:W-:Y:S01]  /*2990*/  VIADD R2, R18, UR38 ;  /* 0x0000002612027c36 */ /* 0x000fe20008000000 */
[----:B------:R-:W-:Y:S01]  /*29a0*/  UMOV UR7, 0xffffff60 ;  /* 0xffffff6000077882 */ /* 0x000fe20000000000 */
[----:B------:R-:W-:Y:S01]  /*29b0*/  IMAD.U32 R13, RZ, RZ, UR52 ;  /* 0x00000034ff0d7e24 */ /* 0x000fe2000f8e00ff */
[----:B------:R-:W-:Y:S01]  /*29c0*/  UIMAD UR7, UR56, UR7, 0xa1 ;  /* 0x000000a1380774a4 */ /* 0x000fe2000f8e0207 */
[----:B------:R-:W-:Y:S01]  /*29d0*/  IMAD.U32 R119, RZ, RZ, UR39 ;  /* 0x00000027ff777e24 */ /* 0x000fe2000f8e00ff */
[----:B------:R-:W-:Y:S01]  /*29e0*/  PLOP3.LUT P1, PT, PT, PT, UP0, 0x80, 0x0 ;  /* 0x000000000000781c */ /* 0x000fe20003f2f008 */
[----:B------:R-:W-:Y:S01]  /*29f0*/  UMOV UR10, UR38 ;  /* 0x00000026000a7c82 */ /* 0x000fe20008000000 */
[----:B------:R-:W-:Y:S01]  /*2a00*/  PLOP3.LUT P2, PT, PT, PT, UP0, 0x80, 0x0 ;  /* 0x000000000000781c */ /* 0x000fe20003f4f008 */
[----:B------:R-:W-:Y:S01]  /*2a10*/  UIADD3 UR58, UR56, -0x2, URZ ;  /* 0xfffffffe383a7890 */ /* 0x000fe2000fffe03f */
[----:B------:R-:W-:Y:S01]  /*2a20*/  R2UR UR11, R3 ;  /* 0x00000000030b72ca */ /* 0x000fe200000e0000 */
[----:B------:R-:W-:Y:S01]  /*2a30*/  @UP0 ULDC UR6, c[0x0][0x44c] ;  /* 0x0001130000060ab9 */ /* 0x000fe20000000800 */
[----:B------:R-:W-:-:S07]  /*2a40*/  @UP0 ULDC UR14, c[0x0][0x450] ;  /* 0x00011400000e0ab9 */ /* 0x000fce0000000800 */
[----:B01----:R-:W-:Y:S01]  /*2a50*/  @P1 IMAD.HI.U32 R0, R2, UR6, RZ ;  /* 0x0000000602001c27 */ /* 0x003fe2000f8e00ff */
[----:B------:R-:W-:-:S04]  /*2a60*/  @UP0 ULDC UR6, c[0x0][0x450] ;  /* 0x0001140000060ab9 */ /* 0x000fc80000000800 */
[----:B------:R-:W-:Y:S01]  /*2a70*/  @P2 SHF.R.U32.HI R2, RZ, UR6, R0 ;  /* 0x00000006ff022c19 */ /* 0x000fe20008011600 */
[----:B------:R-:W-:Y:S01]  /*2a80*/  UIMAD UR6, UR56, -0xa0, UR51 ;  /* 0xffffff60380678a4 */ /* 0x000fe2000f8e0233 */
[----:B------:R-:W-:-:S03]  /*2a90*/  IMAD.U32 R0, RZ, RZ, UR7 ;  /* 0x00000007ff007e24 */ /* 0x000fc6000f8e00ff */
[----:B------:R-:W0:Y:S01]  /*2aa0*/  SHFL.IDX PT, R4, R2, 0x1, 0x1c1f ;  /* 0x003c1f0002047f89 */ /* 0x000e2200000e0000 */
[----:B------:R-:W-:Y:S01]  /*2ab0*/  UIADD3 UR6, UR6, 0xa0, URZ ;  /* 0x000000a006067890 */ /* 0x000fe2000fffe03f */
[----:B------:R-:W-:Y:S02]  /*2ac0*/  IMAD R0, R17, -0x2, R0 ;  /* 0xfffffffe11007824 */ /* 0x000fe400078e0200 */
[----:B------:R-:W1:Y:S03]  /*2ad0*/  SHFL.IDX PT, R2, R2, RZ, 0x1c1f ;  /* 0x001c1fff02027589 */ /* 0x000e6600000e0000 */
[----:B------:R-:W-:Y:S01]  /*2ae0*/  IMAD.U32 R10, RZ, RZ, UR6 ;  /* 0x00000006ff0a7e24 */ /* 0x000fe2000f8e00ff */
[----:B------:R-:W-:Y:S01]  /*2af0*/  IADD3 R13, -R13, UR51, R0 ;  /* 0x000000330d0d7c10 */ /* 0x000fe2000fffe100 */
[----:B------:R-:W-:Y:S02]  /*2b00*/  @UP0 ULDC UR6, c[0x0][0x44c] ;  /* 0x0001130000060ab9 */ /* 0x000fe40000000800 */
[----:B------:R-:W-:Y:S01]  /*2b10*/  IMAD R10, R17, -0x2, R10 ;  /* 0xfffffffe110a7824 */ /* 0x000fe200078e020a */
[----:B------:R-:W-:-:S04]  /*2b20*/  UIMAD.WIDE.U32 UR6, UR38, UR6, URZ ;  /* 0x00000006260672a5 */ /* 0x000fc8000f8e003f */
[----:B------:R-:W-:-:S04]  /*2b30*/  @UP0 USHF.R.U32.HI UR10, URZ, UR14, UR7 ;  /* 0x0000000e3f0a0299 */ /* 0x000fc80008011607 */
[----:B------:R-:W-:Y:S01]  /*2b40*/  UIADD3 UR6, UR10, UR51, -UR52 ;  /* 0x000000330a067290 */ /* 0x000fe2000fffe834 */
[----:B0-----:R-:W-:-:S03]  /*2b50*/  VIADDMNMX R4, R4, R13, R10, PT ;  /* 0x0000000d04047246 */ /* 0x001fc6000380010a */
        /* <DEDUP_REMOVED lines=125> */
[----:B------:R-:W-:Y:S02]  /*3330*/  FSEL R39, R39, -INF , P1 ;  /* 0xff80000027277808 */ /* 0x000fe40000800000 */
[----:B------:R-:W-:Y:S02]  /*3340*/  FMNMX.FTZ R0, R5, R0, !PT ;  /* 0x0000000005007209 */ /* 0x000fe40007810000 */
[----:B-1----:R-:W-:Y:S02]  /*3350*/  VIADDMNMX R90, R2, R13, R10, PT ;  /* 0x0000000d025a7246 */ /* 0x002fe4000380010a */
[----:B------:R-:W-:Y:S02]  /*3360*/  FMNMX.FTZ R8, R39, R0, !PT ;  /* 0x0000000027087209 */ /* 0x000fe40007810000 */
[C---:B------:R-:W-:Y:S02]  /*3370*/  ISETP.GT.AND P2, PT, R90.reuse, 0x1, PT ;  /* 0x000000015a00780c */ /* 0x040fe40003f44270 */
[----:B------:R-:W-:Y:S01]  /*3380*/  ISETP.GT.AND P3, PT, R90, 0x8, PT ;  /* 0x000000085a00780c */ /* 0x000fe20003f64270 */
[----:B------:R-:W0:Y:S01]  /*3390*/  SHFL.BFLY PT, R59, R8, 0x2, 0x1f ;  /* 0x0c401f00083b7f89 */ /* 0x000e2200000e0000 */
[----:B------:R-:W-:-:S02]  /*33a0*/  FSEL R89, R89, -INF , P2 ;  /* 0xff80000059597808 */ /* 0x000fc40001000000 */
[----:B------:R-:W-:Y:S02]  /*33b0*/  FSEL R92, R92, -INF , P3 ;  /* 0xff8000005c5c7808 */ /* 0x000fe40001800000 */
[----:B------:R-:W-:-:S04]  /*33c0*/  ISETP.GT.AND P2, PT, R90, 0x10, PT ;  /* 0x000000105a00780c */ /* 0x000fc80003f44270 */
[----:B------:R-:W-:Y:S02]  /*33d0*/  FSEL R96, R96, -INF , P2 ;  /* 0xff80000060607808 */ /* 0x000fe40001000000 */
[----:B------:R-:W-:-:S04]  /*33e0*/  ISETP.GT.AND P2, PT, R90, 0x18, PT ;  /* 0x000000185a00780c */ /* 0x000fc80003f44270 */
[----:B------:R-:W-:Y:S02]  /*33f0*/  FSEL R100, R100, -INF , P2 ;  /* 0xff80000064647808 */ /* 0x000fe40001000000 */
[----:B------:R-:W-:-:S04]  /*3400*/  ISETP.GT.AND P2, PT, R90, 0x21, PT ;  /* 0x000000215a00780c */ /* 0x000fc80003f44270 */
[----:B------:R-:W-:Y:S02]  /*3410*/  FSEL R73, R73, -INF , P2 ;  /* 0xff80000049497808 */ /* 0x000fe40001000000 */
[----:B------:R-:W-:Y:S02]  /*3420*/  ISETP.GT.AND P2, PT, R90, 0x29, PT ;  /* 0x000000295a00780c */ /* 0x000fe40003f44270 */
[----:B0-----:R-:W-:Y:S02]  /*3430*/  FMNMX.FTZ R59, R8, R59, !PT ;  /* 0x0000003b083b7209 */ /* 0x001fe40007810000 */
[----:B------:R-:W-:Y:S02]  /*3440*/  FSEL R77, R77, -INF , P2 ;  /* 0xff8000004d4d7808 */ /* 0x000fe40001000000 */
[----:B------:R-:W-:Y:S01]  /*3450*/  ISETP.GT.AND P2, PT, R90, 0x31, PT ;  /* 0x000000315a00780c */ /* 0x000fe20003f44270 */
[----:B------:R-:W0:Y:S03]  /*3460*/  SHFL.BFLY PT, R0, R59, 0x1, 0x1f ;  /* 0x0c201f003b007f89 */ /* 0x000e2600000e0000 */
[----:B------:R-:W-:-:S02]  /*3470*/  FSEL R81, R81, -INF , P2 ;  /* 0xff80000051517808 */ /* 0x000fc40001000000 */
        /* <DEDUP_REMOVED lines=9> */
[C---:B------:R-:W-:Y:S01]  /*3510*/  FSETP.NEU.FTZ.AND P1, PT, R0.reuse, -INF , PT ;  /* 0xff8000000000780b */ /* 0x040fe20003f3d000 */
[----:B------:R-:W-:-:S01]  /*3520*/  FFMA.FTZ R4, R0, R119, -8 ;  /* 0xc100000000047423 */ /* 0x000fc20000010077 */
[----:B------:R-:W-:-:S02]  /*3530*/  ISETP.GT.AND P2, PT, R90, 0x59, PT ;  /* 0x000000595a00780c */ /* 0x000fc40003f44270 */
[----:B------:R-:W-:Y:S02]  /*3540*/  CS2R R118, SRZ ;  /* 0x0000000000767805 */ /* 0x000fe4000001ff00 */
[----:B------:R-:W-:Y:S02]  /*3550*/  FSEL R4, R4, RZ, P1 ;  /* 0x000000ff04047208 */ /* 0x000fe40000800000 */
[----:B------:R-:W-:Y:S02]  /*3560*/  ISETP.GT.AND P1, PT, R90, RZ, PT ;  /* 0x000000ff5a00720c */ /* 0x000fe40003f24270 */
[----:B------:R-:W-:Y:S01]  /*3570*/  FSEL R69, R69, -INF , P2 ;  /* 0xff80000045457808 */ /* 0x000fe20001000000 */
[----:B------:R-:W-:-:S01]  /*3580*/  FFMA.FTZ R10, R15, UR39, -R4 ;  /* 0x000000270f0a7c23 */ /* 0x000fc20008010804 */
[----:B------:R-:W-:Y:S01]  /*3590*/  FSEL R88, R88, -INF , P1 ;  /* 0xff80000058587808 */ /* 0x000fe20000800000 */
        /* <DEDUP_REMOVED lines=12> */
[----:B------:R-:W-:Y:S01]  /*3660*/  MUFU.EX2 R6, R6 ;  /* 0x0000000600067308 */ /* 0x000fe20000000800 */
[----:B------:R-:W-:Y:S01]  /*3670*/  FSEL R97, R97, -INF , P1 ;  /* 0xff80000061617808 */ /* 0x000fe20000800000 */
[--C-:B------:R-:W-:Y:S01]  /*3680*/  FFMA.FTZ R11, R95, UR39, -R4.reuse ;  /* 0x000000275f0b7c23 */ /* 0x100fe20008010804 */
[----:B------:R-:W-:Y:S01]  /*3690*/  FMNMX.FTZ R2, R96, R15, !PT ;  /* 0x0000000f60027209 */ /* 0x000fe20007810000 */
[--C-:B------:R-:W-:Y:S01]  /*36a0*/  FFMA.FTZ R54, R54, UR39, -R4.reuse ;  /* 0x0000002736367c23 */ /* 0x100fe20008010804 */
[C---:B------:R-:W-:Y:S01]  /*36b0*/  ISETP.GT.AND P1, PT, R90.reuse, 0x19, PT ;  /* 0x000000195a00780c */ /* 0x040fe20003f24270 */
[--C-:B------:R-:W-:Y:S01]  /*36c0*/  FFMA.FTZ R13, R99, UR39, -R4.reuse ;  /* 0x00000027630d7c23 */ /* 0x100fe20008010804 */
[----:B------:R-:W-:Y:S01]  /*36d0*/  FMNMX.FTZ R21, R97, R2, !PT ;  /* 0x0000000261157209 */ /* 0x000fe20007810000 */
[----:B------:R-:W-:Y:S01]  /*36e0*/  MUFU.EX2 R7, R7 ;  /* 0x0000000700077308 */ /* 0x000fe20000000800 */
[----:B------:R-:W-:Y:S01]  /*36f0*/  FSEL R101, R101, -INF , P1 ;  /* 0xff80000065657808 */ /* 0x000fe20000800000 */
[--C-:B------:R-:W-:Y:S01]  /*3700*/  FFMA.FTZ R103, R103, UR39, -R4.reuse ;  /* 0x0000002767677c23 */ /* 0x100fe20008010804 */
[----:B------:R-:W-:Y:S01]  /*3710*/  ISETP.GT.AND P1, PT, R90, 0x20, PT ;  /* 0x000000205a00780c */ /* 0x000fe20003f24270 */
[--C-:B------:R-:W-:Y:S01]  /*3720*/  FFMA.FTZ R14, R105, UR39, -R4.reuse ;  /* 0x00000027690e7c23 */ /* 0x100fe20008010804 */
[----:B------:R-:W-:Y:S01]  /*3730*/  FMNMX.FTZ R2, R100, R21, !PT ;  /* 0x0000001564027209 */ /* 0x000fe20007810000 */
[--C-:B------:R-:W-:Y:S01]  /*3740*/  FFMA.FTZ R107, R107, UR39, -R4.reuse ;  /* 0x000000276b6b7c23 */ /* 0x100fe20008010804 */
[----:B------:R-:W-:Y:S01]  /*3750*/  FSEL R72, R72, -INF , P1 ;  /* 0xff80000048487808 */ /* 0x000fe20000800000 */
[----:B------:R-:W-:Y:S01]  /*3760*/  MUFU.EX2 R8, R8 ;  /* 0x0000000800087308 */ /* 0x000fe20000000800 */
[----:B------:R-:W-:Y:S01]  /*3770*/  FMNMX.FTZ R21, R101, R2, !PT ;  /* 0x0000000265157209 */ /* 0x000fe20007810000 */
[--C-:B------:R-:W-:Y:S01]  /*3780*/  FFMA.FTZ R20, R109, UR39, -R4.reuse ;  /* 0x000000276d147c23 */ /* 0x100fe20008010804 */
[----:B------:R-:W-:Y:S01]  /*3790*/  ISETP.GT.AND P1, PT, R90, 0x28, PT ;  /* 0x000000285a00780c */ /* 0x000fe20003f24270 */
[--C-:B------:R-:W-:Y:S01]  /*37a0*/  FFMA.FTZ R111, R111, UR39, -R4.reuse ;  /* 0x000000276f6f7c23 */ /* 0x100fe20008010804 */
[----:B------:R-:W-:Y:S01]  /*37b0*/  FMNMX.FTZ R2, R72, R21, !PT ;  /* 0x0000001548027209 */ /* 0x000fe20007810000 */
[--C-:B------:R-:W-:Y:S01]  /*37c0*/  FFMA.FTZ R38, R113, UR39, -R4.reuse ;  /* 0x0000002771267c23 */ /* 0x100fe20008010804 */
[----:B------:R-:W-:Y:S01]  /*37d0*/  FSEL R76, R76, -INF , P1 ;  /* 0xff8000004c4c7808 */ /* 0x000fe20000800000 */
[----:B------:R-:W0:Y:S01]  /*37e0*/  MUFU.EX2 R11, R11 ;  /* 0x0000000b000b7308 */ /* 0x000e220000000800 */
[----:B------:R-:W-:Y:S01]  /*37f0*/  FMNMX.FTZ R59, R73, R2, !PT ;  /* 0x00000002493b7209 */ /* 0x000fe20007810000 */
        /* <DEDUP_REMOVED lines=26> */
[----:B------:R-:W-:Y:S01]  /*39a0*/  FFMA.FTZ R39, R39, UR39, -R4 ;  /* 0x0000002727277c23 */ /* 0x000fe20008010804 */
[----:B------:R-:W-:-:S02]  /*39b0*/  FMNMX.FTZ R91, R58, R91, !PT ;  /* 0x0000005b3a5b7209 */ /* 0x000fc40007810000 */
[----:B------:R-:W-:Y:S02]  /*39c0*/  CS2R R116, SRZ ;  /* 0x0000000000747805 */ /* 0x000fe4000001ff00 */
[----:B------:R-:W-:Y:S01]  /*39d0*/  FSEL R60, R60, -INF , P1 ;  /* 0xff8000003c3c7808 */ /* 0x000fe20000800000 */
[----:B------:R1:W2:Y:S01]  /*39e0*/  MUFU.EX2 R15, R103 ;  /* 0x00000067000f7308 */ /* 0x0002a20000000800 */
[----:B------:R-:W-:Y:S02]  /*39f0*/  FMNMX.FTZ R91, R62, R91, !PT ;  /* 0x0000005b3e5b7209 */ /* 0x000fe40007810000 */
[----:B------:R-:W-:Y:S02]  /*3a00*/  CS2R R114, SRZ ;  /* 0x0000000000727805 */ /* 0x000fe4000001ff00 */
[----:B------:R-:W-:Y:S02]  /*3a10*/  ISETP.GT.AND P1, PT, R90, 0x50, PT ;  /* 0x000000505a00780c */ /* 0x000fe40003f24270 */
[----:B------:R-:W-:-:S02]  /*3a20*/  CS2R R112, SRZ ;  /* 0x0000000000707805 */ /* 0x000fc4000001ff00 */
[----:B------:R-:W-:Y:S02]  /*3a30*/  FMNMX.FTZ R91, R60, R91, !PT ;  /* 0x0000005b3c5b7209 */ /* 0x000fe40007810000 */
[----:B------:R-:W-:Y:S02]  /*3a40*/  CS2R R108, SRZ ;  /* 0x00000000006c7805 */ /* 0x000fe4000001ff00 */
[----:B------:R-:W-:Y:S01]  /*3a50*/  FSEL R64, R64, -INF , P1 ;  /* 0xff80000040407808 */ /* 0x000fe20000800000 */
[----:B------:R-:W-:Y:S01]  /*3a60*/  MUFU.EX2 R14, R14 ;  /* 0x0000000e000e7308 */ /* 0x000fe20000000800 */
[----:B------:R-:W-:Y:S02]  /*3a70*/  FMNMX.FTZ R91, R66, R91, !PT ;  /* 0x0000005b425b7209 */ /* 0x000fe40007810000 */
[----:B------:R-:W-:Y:S02]  /*3a80*/  CS2R R104, SRZ ;  /* 0x0000000000687805 */ /* 0x000fe4000001ff00 */
[----:B------:R-:W-:-:S02]  /*3a90*/  ISETP.GT.AND P1, PT, R90, 0x58, PT ;  /* 0x000000585a00780c */ /* 0x000fc40003f24270 */
[----:B-1----:R-:W-:Y:S02]  /*3aa0*/  CS2R R102, SRZ ;  /* 0x0000000000667805 */ /* 0x002fe4000001ff00 */
[----:B------:R-:W-:Y:S02]  /*3ab0*/  FMNMX.FTZ R2, R64, R91, !PT ;  /* 0x0000005b40027209 */ /* 0x000fe40007810000 */
[----:B------:R-:W-:Y:S02]  /*3ac0*/  CS2R R98, SRZ ;  /* 0x0000000000627805 */ /* 0x000fe4000001ff00 */
[----:B------:R-:W-:Y:S01]  /*3ad0*/  FSEL R68, R68, -INF , P1 ;  /* 0xff80000044447808 */ /* 0x000fe20000800000 */
[----:B------:R1:W-:Y:S01]  /*3ae0*/  MUFU.EX2 R21, R107 ;  /* 0x0000006b00157308 */ /* 0x0003e20000000800 */
[----:B------:R-:W-:Y:S02]  /*3af0*/  FMNMX.FTZ R87, R65, R2, !PT ;  /* 0x0000000241577209 */ /* 0x000fe40007810000 */
[----:B------:R-:W-:-:S02]  /*3b00*/  ISETP.GT.AND P1, PT, R90, 0x60, PT ;  /* 0x000000605a00780c */ /* 0x000fc40003f24270 */
[----:B------:R-:W-:Y:S02]  /*3b10*/  FMNMX.FTZ R2, R68, R87, !PT ;  /* 0x0000005744027209 */ /* 0x000fe40007810000 */
[----:B------:R-:W-:Y:S01]  /*3b20*/  ISETP.GT.AND P2, PT, R90, 0x61, PT ;  /* 0x000000615a00780c */ /* 0x000fe20003f44270 */
[----:B------:R-:W-:Y:S01]  /*3b30*/  MUFU.EX2 R20, R20 ;  /* 0x0000001400147308 */ /* 0x000fe20000000800 */
[----:B------:R-:W-:Y:S02]  /*3b40*/  FSEL R74, R40, -INF , P1 ;  /* 0xff800000284a7808 */ /* 0x000fe40000800000 */
[----:B-1----:R-:W-:Y:S02]  /*3b50*/  CS2R R106, SRZ ;  /* 0x00000000006a7805 */ /* 0x002fe4000001ff00 */
[----:B------:R-:W-:Y:S02]  /*3b60*/  FMNMX.FTZ R83, R69, R2, !PT ;  /* 0x0000000245537209 */ /* 0x000fe40007810000 */
[----:B------:R-:W-:-:S02]  /*3b70*/  ISETP.GT.AND P1, PT, R90, 0x68, PT ;  /* 0x000000685a00780c */ /* 0x000fc40003f24270 */
[----:B------:R-:W-:Y:S01]  /*3b80*/  FSEL R78, R41, -INF , P2 ;  /* 0xff800000294e7808 */ /* 0x000fe20001000000 */
[--C-:B------:R-:W-:Y:S01]  /*3b90*/  FFMA.FTZ R41, R79, UR39, -R4.reuse ;  /* 0x000000274f297c23 */ /* 0x100fe20008010804 */
[----:B------:R-:W-:Y:S01]  /*3ba0*/  FMNMX.FTZ R83, R74, R83, !PT ;  /* 0x000000534a537209 */ /* 0x000fe20007810000 */
[----:B------:R1:W-:Y:S01]  /*3bb0*/  MUFU.EX2 R40, R82 ;  /* 0x0000005200287308 */ /* 0x0003e20000000800 */
[----:B------:R-:W-:Y:S02]  /*3bc0*/  ISETP.GT.AND P2, PT, R90, 0x69, PT ;  /* 0x000000695a00780c */ /* 0x000fe40003f44270 */
[----:B------:R-:W-:Y:S01]  /*3bd0*/  FSEL R79, R44, -INF , P1 ;  /* 0xff8000002c4f7808 */ /* 0x000fe20000800000 */
[----:B------:R-:W-:-:S01]  /*3be0*/  FFMA.FTZ R44, R75, UR39, -R4 ;  /* 0x000000274b2c7c23 */ /* 0x000fc20008010804 */
[----:B------:R-:W-:Y:S01]  /*3bf0*/  FMNMX.FTZ R2, R78, R83, !PT ;  /* 0x000000534e027209 */ /* 0x000fe20007810000 */
[----:B------:R-:W-:-:S01]  /*3c00*/  FFMA.FTZ R75, R63, UR39, -R4 ;  /* 0x000000273f4b7c23 */ /* 0x000fc20008010804 */
[----:B------:R-:W-:Y:S01]  /*3c10*/  ISETP.GT.AND P1, PT, R90, 0x70, PT ;  /* 0x000000705a00780c */ /* 0x000fe20003f24270 */
[----:B------:R3:W4:Y:S01]  /*3c20*/  MUFU.EX2 R59, R111 ;  /* 0x0000006f003b7308 */ /* 0x0007220000000800 */
[----:B-1----:R-:W-:-:S02]  /*3c30*/  FSEL R82, R45, -INF , P2 ;  /* 0xff8000002d527808 */ /* 0x002fc40001000000 */
[----:B------:R-:W-:Y:S02]  /*3c40*/  FMNMX.FTZ R45, R79, R2, !PT ;  /* 0x000000024f2d7209 */ /* 0x000fe40007810000 */
[----:B------:R-:W-:Y:S02]  /*3c50*/  ISETP.GT.AND P2, PT, R90, 0x71, PT ;  /* 0x000000715a00780c */ /* 0x000fe40003f44270 */
[----:B------:R-:W-:Y:S01]  /*3c60*/  FSEL R48, R48, -INF , P1 ;  /* 0xff80000030307808 */ /* 0x000fe20000800000 */
[----:B------:R-:W-:Y:S01]  /*3c70*/  MUFU.EX2 R38, R38 ;  /* 0x0000002600267308 */ /* 0x000fe20000000800 */
[----:B------:R-:W-:Y:S02]  /*3c80*/  FMNMX.FTZ R45, R82, R45, !PT ;  /* 0x0000002d522d7209 */ /* 0x000fe40007810000 */
[----:B---3--:R-:W-:Y:S02]  /*3c90*/  CS2R R110, SRZ ;  /* 0x00000000006e7805 */ /* 0x008fe4000001ff00 */
[----:B------:R-:W-:-:S02]  /*3ca0*/  ISETP.GT.AND P1, PT, R90, 0x78, PT ;  /* 0x000000785a00780c */ /* 0x000fc40003f24270 */
[----:B------:R-:W-:Y:S02]  /*3cb0*/  FSEL R49, R49, -INF , P2 ;  /* 0xff80000031317808 */ /* 0x000fe40001000000 */
[----:B------:R-:W-:Y:S01]  /*3cc0*/  FMNMX.FTZ R2, R48, R45, !PT ;  /* 0x0000002d30027209 */ /* 0x000fe20007810000 */
[----:B------:R-:W-:Y:S01]  /*3cd0*/  MUFU.EX2 R57, R57 ;  /* 0x0000003900397308 */ /* 0x000fe20000000800 */
[----:B------:R-:W-:Y:S02]  /*3ce0*/  ISETP.GT.AND P2, PT, R90, 0x79, PT ;  /* 0x000000795a00780c */ /* 0x000fe40003f44270 */
[----:B------:R-:W-:Y:S02]  /*3cf0*/  FSEL R52, R52, -INF , P1 ;  /* 0xff80000034347808 */ /* 0x000fe40000800000 */
[----:B------:R-:W-:Y:S02]  /*3d00*/  FMNMX.FTZ R63, R49, R2, !PT ;  /* 0x00000002313f7209 */ /* 0x000fe40007810000 */
[----:B------:R-:W-:Y:S01]  /*3d10*/  FSEL R53, R53, -INF , P2 ;  /* 0xff80000035357808 */ /* 0x000fe20001000000 */
[----:B------:R1:W-:Y:S01]  /*3d20*/  MUFU.EX2 R45, R75 ;  /* 0x0000004b002d7308 */ /* 0x0003e20000000800 */
[----:B------:R-:W-:-:S02]  /*3d30*/  ISETP.GT.AND P1, PT, R90, 0x80, PT ;  /* 0x000000805a00780c */ /* 0x000fc40003f24270 */
[----:B------:R-:W-:Y:S02]  /*3d40*/  FMNMX.FTZ R2, R52, R63, !PT ;  /* 0x0000003f34027209 */ /* 0x000fe40007810000 */
[----:B------:R-:W-:Y:S02]  /*3d50*/  ISETP.GT.AND P2, PT, R90, 0x81, PT ;  /* 0x000000815a00780c */ /* 0x000fe40003f44270 */
[----:B------:R-:W-:Y:S01]  /*3d60*/  FSEL R63, R24, -INF , P1 ;  /* 0xff800000183f7808 */ /* 0x000fe20000800000 */
[----:B------:R-:W-:-:S01]  /*3d70*/  FFMA.FTZ R24, R67, UR39, -R4 ;  /* 0x0000002743187c23 */ /* 0x000fc20008010804 */
[----:B------:R-:W-:Y:S01]  /*3d80*/  FMNMX.FTZ R2, R53, R2, !PT ;  /* 0x0000000235027209 */ /* 0x000fe20007810000 */
[----:B------:R-:W-:Y:S01]  /*3d90*/  MUFU.EX2 R56, R56 ;  /* 0x0000003800387308 */ /* 0x000fe20000000800 */
[----:B------:R-:W-:Y:S02]  /*3da0*/  ISETP.GT.AND P1, PT, R90, 0x88, PT ;  /* 0x000000885a00780c */ /* 0x000fe40003f24270 */
[----:B-1----:R-:W-:Y:S01]  /*3db0*/  FSEL R75, R25, -INF , P2 ;  /* 0xff800000194b7808 */ /* 0x002fe20001000000 */
[----:B------:R-:W-:-:S01]  /*3dc0*/  FFMA.FTZ R25, R70, UR39, -R4 ;  /* 0x0000002746197c23 */ /* 0x000fc20008010804 */
[----:B------:R-:W-:-:S02]  /*3dd0*/  FMNMX.FTZ R2, R63, R2, !PT ;  /* 0x000000023f027209 */ /* 0x000fc40007810000 */
[----:B------:R-:W-:Y:S01]  /*3de0*/  ISETP.GT.AND P2, PT, R90, 0x89, PT ;  /* 0x000000895a00780c */ /* 0x000fe20003f44270 */
[----:B------:R-:W-:Y:S01]  /*3df0*/  MUFU.EX2 R61, R61 ;  /* 0x0000003d003d7308 */ /* 0x000fe20000000800 */
[----:B------:R-:W-:Y:S01]  /*3e00*/  FSEL R67, R28, -INF , P1 ;  /* 0xff8000001c437808 */ /* 0x000fe20000800000 */
[--C-:B------:R-:W-:Y:S01]  /*3e10*/  FFMA.FTZ R28, R42, UR39, -R4.reuse ;  /* 0x000000272a1c7c23 */ /* 0x100fe20008010804 */
[----:B------:R-:W-:Y:S01]  /*3e20*/  FMNMX.FTZ R2, R75, R2, !PT ;  /* 0x000000024b027209 */ /* 0x000fe20007810000 */
[----:B------:R-:W-:Y:S01]  /*3e30*/  FFMA.FTZ R42, R47, UR39, -R4 ;  /* 0x000000272f2a7c23 */ /* 0x000fe20008010804 */
[----:B------:R-:W-:Y:S02]  /*3e40*/  ISETP.GT.AND P1, PT, R90, 0x90, PT ;  /* 0x000000905a00780c */ /* 0x000fe40003f24270 */
[----:B------:R-:W-:Y:S01]  /*3e50*/  FSEL R83, R29, -INF , P2 ;  /* 0xff8000001d537808 */ /* 0x000fe20001000000 */
[----:B------:R-:W-:Y:S01]  /*3e60*/  MUFU.EX2 R41, R41 ;  /* 0x0000002900297308 */ /* 0x000fe20000000800 */
[----:B------:R-:W-:-:S02]  /*3e70*/  FMNMX.FTZ R2, R67, R2, !PT ;  /* 0x0000000243027209 */ /* 0x000fc40007810000 */
[----:B------:R-:W-:Y:S02]  /*3e80*/  ISETP.GT.AND P2, PT, R90, 0x91, PT ;  /* 0x000000915a00780c */ /* 0x000fe40003f44270 */
[----:B------:R-:W-:Y:S01]  /*3e90*/  FSEL R70, R32, -INF , P1 ;  /* 0xff80000020467808 */ /* 0x000fe20000800000 */
[--C-:B------:R-:W-:Y:S01]  /*3ea0*/  FFMA.FTZ R32, R71, UR39, -R4.reuse ;  /* 0x0000002747207c23 */ /* 0x100fe20008010804 */
        /* <DEDUP_REMOVED lines=16> */
[----:B------:R-:W-:Y:S01]  /*3fb0*/  MUFU.EX2 R24, R24 ;  /* 0x0000001800187308 */ /* 0x000fe20000000800 */
[----:B0-----:R-:W-:-:S02]  /*3fc0*/  F2FP.SATFINITE.E4M3.F32.PACK_AB_MERGE_C R217, R11, R8, RZ ;  /* 0x000000080bd9723e */ /* 0x001fc400048070ff */
[----:B------:R-:W-:Y:S02]  /*3fd0*/  FMNMX.FTZ R2, R87, R2, !PT ;  /* 0x0000000257027209 */ /* 0x000fe40007810000 */
[----:B--2---:R-:W-:Y:S02]  /*3fe0*/  F2FP.SATFINITE.E4M3.F32.PACK_AB_MERGE_C R219, R15, R12, RZ ;  /* 0x0000000c0fdb723e */ /* 0x004fe400048070ff */
[----:B------:R-:W-:Y:S01]  /*3ff0*/  F2FP.SATFINITE.E4M3.F32.PACK_AB_MERGE_C R217, R7, R6, R217 ;  /* 0x0000000607d9723e */ /* 0x000fe200048070d9 */
[----:B------:R-:W0:Y:S01]  /*4000*/  SHFL.BFLY PT, R43, R2, 0x2, 0x1f ;  /* 0x0c401f00022b7f89 */ /* 0x000e2200000e0000 */
[----:B------:R-:W-:Y:S01]  /*4010*/  MUFU.EX2 R25, R25 ;  /* 0x0000001900197308 */ /* 0x000fe20000000800 */
[----:B------:R-:W-:Y:S02]  /*4020*/  F2FP.SATFINITE.E4M3.F32.PACK_AB_MERGE_C R219, R13, R10, R219 ;  /* 0x0000000a0ddb723e */ /* 0x000fe400048070db */
[----:B----4-:R-:W-:-:S04]  /*4030*/  F2FP.SATFINITE.E4M3.F32.PACK_AB_MERGE_C R213, R59, R20, RZ ;  /* 0x000000143bd5723e */ /* 0x010fc800048070ff */
[----:B------:R-:W-:Y:S01]  /*4040*/  F2FP.SATFINITE.E4M3.F32.PACK_AB_MERGE_C R213, R21, R14, R213 ;  /* 0x0000000e15d5723e */ /* 0x000fe200048070d5 */
[----:B------:R-:W-:Y:S08]  /*4050*/  MUFU.EX2 R32, R32 ;  /* 0x0000002000207308 */ /* 0x000ff00000000800 */
[----:B------:R-:W-:Y:S01]  /*4060*/  MUFU.EX2 R28, R28 ;  /* 0x0000001c001c7308 */ /* 0x000fe20000000800 */
[----:B0-----:R-:W-:-:S07]  /*4070*/  FMNMX.FTZ R47, R2, R43, !PT ;  /* 0x0000002b022f7209 */ /* 0x001fce0007810000 */
[----:B------:R-:W-:Y:S01]  /*4080*/  MUFU.EX2 R29, R29 ;  /* 0x0000001d001d7308 */ /* 0x000fe20000000800 */
[----:B------:R-:W0:Y:S07]  /*4090*/  SHFL.BFLY PT, R2, R47, 0x1, 0x1f ;  /* 0x0c201f002f027f89 */ /* 0x000e2e00000e0000 */
[----:B------:R1:W-:Y:S08]  /*40a0*/  MUFU.EX2 R43, R54 ;  /* 0x00000036002b7308 */ /* 0x0003f00000000800 */
[----:B------:R-:W-:Y:S08]  /*40b0*/  MUFU.EX2 R33, R33 ;  /* 0x0000002100217308 */ /* 0x000ff00000000800 */
[----:B------:R-:W-:Y:S01]  /*40c0*/  MUFU.EX2 R42, R42 ;  /* 0x0000002a002a7308 */ /* 0x000fe20000000800 */
[----:B0-----:R-:W-:Y:S01]  /*40d0*/  FMNMX.FTZ R2, R47, R2, !PT ;  /* 0x000000022f027209 */ /* 0x001fe20007810000 */
        /* <DEDUP_REMOVED lines=12> */
[--C-:B-1----:R-:W-:Y:S01]  /*41a0*/  FFMA.FTZ R54, R97, UR39, -R91.reuse ;  /* 0x0000002761367c23 */ /* 0x102fe2000801085b */
        /* <DEDUP_REMOVED lines=11> */
[----:B------:R-:W-:Y:S01]  /*4260*/  FADD.FTZ R97, R11, R64 ;  /* 0x000000400b617221 */ /* 0x000fe20000010000 */
[----:B------:R-:W-:-:S01]  /*4270*/  FFMA.FTZ R76, R76, UR39, -R91 ;  /* 0x000000274c4c7c23 */ /* 0x000fc2000801085b */
[--C-:B------:R-:W-:Y:S01]  /*4280*/  FFMA.FTZ R77, R77, UR39, -R91.reuse ;  /* 0x000000274d4d7c23 */ /* 0x100fe2000801085b */
[----:B------:R-:W-:-:S01]  /*4290*/  FFMA.FTZ R55, R80, UR39, -R91 ;  /* 0x0000002750377c23 */ /* 0x000fc2000801085b */
[----:B------:R-:W-:Y:S01]  /*42a0*/  FADD.FTZ R64, R10, R97 ;  /* 0x000000610a407221 */ /* 0x000fe20000010000 */
[----:B------:R-:W-:-:S01]  /*42b0*/  FFMA.FTZ R81, R81, UR39, -R91 ;  /* 0x0000002751517c23 */ /* 0x000fc2000801085b */
[----:B------:R-:W-:Y:S01]  /*42c0*/  MUFU.EX2 R92, R92 ;  /* 0x0000005c005c7308 */ /* 0x000fe20000000800 */
[----:B------:R-:W-:-:S01]  /*42d0*/  FFMA.FTZ R84, R84, UR39, -R91 ;  /* 0x0000002754547c23 */ /* 0x000fc2000801085b */
        /* <DEDUP_REMOVED lines=24> */
[--C-:B------:R-:W-:Y:S01]  /*4460*/  FFMA.FTZ R86, R86, UR39, -R91.reuse ;  /* 0x0000002756567c23 */ /* 0x100fe2000801085b */
[----:B------:R-:W-:-:S01]  /*4470*/  FFMA.FTZ R71, R71, UR39, -R91 ;  /* 0x0000002747477c23 */ /* 0x000fc2000801085b */
[----:B------:R-:W-:Y:S01]  /*4480*/  FFMA.FTZ R87, R87, UR39, -R91 ;  /* 0x0000002757577c23 */ /* 0x000fe2000801085b */
[----:B-1----:R-:W-:-:S02]  /*4490*/  F2FP.SATFINITE.E4M3.F32.PACK_AB_MERGE_C R216, R93, R92, RZ ;  /* 0x0000005c5dd8723e */ /* 0x002fc400048070ff */
[----:B------:R-:W-:Y:S01]  /*44a0*/  CS2R R90, SRZ ;  /* 0x00000000005a7805 */ /* 0x000fe2000001ff00 */
[----:B------:R-:W1:Y:S01]  /*44b0*/  MUFU.EX2 R100, R100 ;  /* 0x0000006400647308 */ /* 0x000e620000000800 */
[----:B------:R-:W-:-:S07]  /*44c0*/  F2FP.SATFINITE.E4M3.F32.PACK_AB_MERGE_C R216, R50, R47, R216 ;  /* 0x0000002f32d8723e */ /* 0x000fce00048070d8 */
[----:B------:R3:W-:Y:S08]  /*44d0*/  MUFU.EX2 R89, R62 ;  /* 0x0000003e00597308 */ /* 0x0007f00000000800 */
[----:B------:R-:W4:Y:S01]  /*44e0*/  MUFU.EX2 R101, R101 ;  /* 0x0000006500657308 */ /* 0x000f220000000800 */
[----:B---3--:R-:W-:-:S04]  /*44f0*/  FADD.FTZ R62, R92, R95 ;  /* 0x0000005f5c3e7221 */ /* 0x008fc80000010000 */
[----:B------:R-:W-:Y:S01]  /*4500*/  FADD.FTZ R62, R93, R62 ;  /* 0x0000003e5d3e7221 */ /* 0x000fe20000010000 */
[----:B------:R-:W-:Y:S02]  /*4510*/  CS2R R92, SRZ ;  /* 0x00000000005c7805 */ /* 0x000fe4000001ff00 */
        /* <DEDUP_REMOVED lines=15> */
[----:B------:R-:W-:-:S02]  /*4610*/  CS2R R100, SRZ ;  /* 0x0000000000647805 */ /* 0x000fc4000001ff00 */
[----:B------:R-:W-:-:S03]  /*4620*/  CS2R R50, SRZ ;  /* 0x0000000000327805 */ /* 0x000fc6000001ff00 */
        /* <DEDUP_REMOVED lines=24> */
[----:B------:R-:W-:-:S03]  /*47b0*/  CS2R R56, SRZ ;  /* 0x0000000000387805 */ /* 0x000fc6000001ff00 */
        /* <DEDUP_REMOVED lines=9> */
[----:B------:R-:W2:Y:S01]  /*4850*/  MUFU.EX2 R60, R60 ;  /* 0x0000003c003c7308 */ /* 0x000ea20000000800 */
[----:B0-----:R-:W-:-:S02]  /*4860*/  FADD.FTZ R3, R85, R4 ;  /* 0x0000000455037221 */ /* 0x001fc40000010000 */
[----:B------:R-:W-:Y:S01]  /*4870*/  FADD.FTZ R12, R24, R11 ;  /* 0x0000000b180c7221 */ /* 0x000fe20000010000 */
[----:B------:R-:W-:-:S03]  /*4880*/  F2FP.SATFINITE.E4M3.F32.PACK_AB_MERGE_C R84, R85, R84, RZ ;  /* 0x000000545554723e */ /* 0x000fc600048070ff */
[----:B------:R-:W-:Y:S01]  /*4890*/  FADD.FTZ R7, R25, R12 ;  /* 0x0000000c19077221 */ /* 0x000fe20000010000 */
[----:B------:R-:W-:Y:S01]  /*48a0*/  F2FP.SATFINITE.E4M3.F32.PACK_AB_MERGE_C R25, R32, R25, RZ ;  /* 0x000000192019723e */ /* 0x000fe200048070ff */
[----:B------:R-:W0:Y:S01]  /*48b0*/  MUFU.EX2 R81, R66 ;  /* 0x0000004200517308 */ /* 0x000e220000000800 */
[----:B-1----:R-:W-:-:S01]  /*48c0*/  FADD.FTZ R4, R88, R3 ;  /* 0x0000000358047221 */ /* 0x002fc20000010000 */
[----:B------:R-:W-:Y:S01]  /*48d0*/  FADD.FTZ R7, R32, R7 ;  /* 0x0000000720077221 */ /* 0x000fe20000010000 */
[----:B------:R-:W-:Y:S02]  /*48e0*/  F2FP.SATFINITE.E4M3.F32.PACK_AB_MERGE_C R211, R24, R9, R25 ;  /* 0x0000000918d3723e */ /* 0x000fe40004807019 */
[----:B------:R-:W-:Y:S01]  /*48f0*/  CS2R R24, SRZ ;  /* 0x0000000000187805 */ /* 0x000fe2000001ff00 */
[----:B------:R-:W-:-:S01]  /*4900*/  FADD.FTZ R3, R89, R4 ;  /* 0x0000000459037221 */ /* 0x000fc20000010000 */
[----:B------:R-:W-:Y:S01]  /*4910*/  FADD.FTZ R10, R28, R7 ;  /* 0x000000071c0a7221 */ /* 0x000fe20000010000 */
[----:B------:R-:W-:Y:S01]  /*4920*/  F2FP.SATFINITE.E4M3.F32.PACK_AB_MERGE_C R214, R80, R55, R84 ;  /* 0x0000003750d6723e */ /* 0x000fe20004807054 */
[----:B------:R-:W1:Y:S01]  /*4930*/  MUFU.EX2 R58, R58 ;  /* 0x0000003a003a7308 */ /* 0x000e620000000800 */
[----:B--2---:R-:W-:-:S01]  /*4940*/  FADD.FTZ R4, R60, R3 ;  /* 0x000000033c047221 */ /* 0x004fc20000010000 */
[----:B------:R-:W-:Y:S01]  /*4950*/  FADD.FTZ R10, R29, R10 ;  /* 0x0000000a1d0a7221 */ /* 0x000fe20000010000 */
[----:B------:R-:W-:-:S02]  /*4960*/  CS2R R84, SRZ ;  /* 0x0000000000547805 */ /* 0x000fc4000001ff00 */
[----:B------:R-:W-:Y:S01]  /*4970*/  CS2R R54, SRZ ;  /* 0x0000000000367805 */ /* 0x000fe2000001ff00 */
[----:B------:R-:W-:-:S01]  /*4980*/  FADD.FTZ R7, R33, R10 ;  /* 0x0000000a21077221 */ /* 0x000fc20000010000 */
[----:B------:R-:W-:Y:S01]  /*4990*/  F2FP.SATFINITE.E4M3.F32.PACK_AB_MERGE_C R33, R42, R33, RZ ;  /* 0x000000212a21723e */ /* 0x000fe200048070ff */
[----:B------:R-:W2:Y:S01]  /*49a0*/  MUFU.EX2 R65, R65 ;  /* 0x0000004100417308 */ /* 0x000ea20000000800 */
[----:B0-----:R-:W-:-:S01]  /*49b0*/  FADD.FTZ R3, R81, R4 ;  /* 0x0000000451037221 */ /* 0x001fc20000010000 */
[----:B------:R-:W-:Y:S01]  /*49c0*/  FADD.FTZ R11, R42, R7 ;  /* 0x000000072a0b7221 */ /* 0x000fe20000010000 */
[----:B------:R-:W-:Y:S02]  /*49d0*/  F2FP.SATFINITE.E4M3.F32.PACK_AB_MERGE_C R60, R81, R60, RZ ;  /* 0x0000003c513c723e */ /* 0x000fe400048070ff */
[----:B------:R-:W-:Y:S02]  /*49e0*/  CS2R R80, SRZ ;  /* 0x0000000000507805 */ /* 0x000fe4000001ff00 */
[----:B------:R-:W-:Y:S01]  /*49f0*/  F2FP.SATFINITE.E4M3.F32.PACK_AB_MERGE_C R205, R29, R28, R33 ;  /* 0x0000001c1dcd723e */ /* 0x000fe20004807021 */
[----:B------:R-:W-:Y:S01]  /*4a00*/  FADD.FTZ R10, R36, R11 ;  /* 0x0000000b240a7221 */ /* 0x000fe20000010000 */
[----:B------:R-:W-:Y:S01]  /*4a10*/  F2FP.SATFINITE.E4M3.F32.PACK_AB_MERGE_C R208, R89, R88, R60 ;  /* 0x0000005859d0723e */ /* 0x000fe2000480703c */
[----:B------:R-:W0:Y:S01]  /*4a20*/  MUFU.EX2 R68, R68 ;  /* 0x0000004400447308 */ /* 0x000e220000000800 */
[----:B-1----:R-:W-:-:S01]  /*4a30*/  FADD.FTZ R8, R58, R3 ;  /* 0x000000033a087221 */ /* 0x002fc20000010000 */
[----:B------:R-:W-:Y:S01]  /*4a40*/  FADD.FTZ R10, R37, R10 ;  /* 0x0000000a250a7221 */ /* 0x000fe20000010000 */
[----:B------:R-:W-:-:S02]  /*4a50*/  CS2R R88, SRZ ;  /* 0x0000000000587805 */ /* 0x000fc4000001ff00 */
[----:B------:R-:W-:Y:S02]  /*4a60*/  CS2R R60, SRZ ;  /* 0x00000000003c7805 */ /* 0x000fe4000001ff00 */
[----:B------:R-:W-:Y:S01]  /*4a70*/  CS2R R32, SRZ ;  /* 0x0000000000207805 */ /* 0x000fe2000001ff00 */
[----:B------:R-:W-:Y:S01]  /*4a80*/  FADD.FTZ R11, R43, R10 ;  /* 0x0000000a2b0b7221 */ /* 0x000fe20000010000 */
[----:B------:R-:W-:Y:S01]  /*4a90*/  CS2R R28, SRZ ;  /* 0x00000000001c7805 */ /* 0x000fe2000001ff00 */
[----:B------:R-:W1:Y:S01]  /*4aa0*/  MUFU.EX2 R69, R69 ;  /* 0x0000004500457308 */ /* 0x000e620000000800 */
[----:B--2---:R-:W-:-:S07]  /*4ab0*/  FADD.FTZ R3, R65, R8 ;  /* 0x0000000841037221 */ /* 0x004fce0000010000 */
[----:B------:R-:W2:Y:S01]  /*4ac0*/  MUFU.EX2 R74, R74 ;  /* 0x0000004a004a7308 */ /* 0x000ea20000000800 */
[----:B0-----:R-:W-:-:S07]  /*4ad0*/  FADD.FTZ R6, R68, R3 ;  /* 0x0000000344067221 */ /* 0x001fce0000010000 */
[----:B------:R-:W0:Y:S01]  /*4ae0*/  MUFU.EX2 R95, R78 ;  /* 0x0000004e005f7308 */ /* 0x000e220000000800 */
[C---:B-1----:R-:W-:Y:S01]  /*4af0*/  F2FP.SATFINITE.E4M3.F32.PACK_AB_MERGE_C R68, R69.reuse, R68, RZ ;  /* 0x000000444544723e */ /* 0x042fe200048070ff */
[----:B------:R-:W-:-:S03]  /*4b00*/  FADD.FTZ R69, R69, R6 ;  /* 0x0000000645457221 */ /* 0x000fc60000010000 */
[----:B------:R-:W-:Y:S02]  /*4b10*/  F2FP.SATFINITE.E4M3.F32.PACK_AB_MERGE_C R210, R65, R58, R68 ;  /* 0x0000003a41d2723e */ /* 0x000fe40004807044 */
[----:B------:R-:W-:Y:S02]  /*4b20*/  CS2R R64, SRZ ;  /* 0x0000000000407805 */ /* 0x000fe4000001ff00 */
[----:B------:R-:W-:Y:S01]  /*4b30*/  CS2R R58, SRZ ;  /* 0x00000000003a7805 */ /* 0x000fe2000001ff00 */
[----:B------:R-:W1:Y:S01]  /*4b40*/  MUFU.EX2 R79, R79 ;  /* 0x0000004f004f7308 */ /* 0x000e620000000800 */
[----:B--2---:R-:W-:-:S01]  /*4b50*/  FADD.FTZ R8, R74, R69 ;  /* 0x000000454a087221 */ /* 0x004fc20000010000 */
[----:B------:R-:W-:-:S06]  /*4b60*/  CS2R R68, SRZ ;  /* 0x0000000000447805 */ /* 0x000fcc000001ff00 */
        /* <DEDUP_REMOVED lines=24> */
[----:B------:R-:W-:-:S02]  /*4cf0*/  F2FP.SATFINITE.E4M3.F32.PACK_AB_MERGE_C R52, R53, R52, RZ ;  /* 0x000000343534723e */ /* 0x000fc400048070ff */
[----:B------:R-:W-:Y:S02]  /*4d00*/  CS2R R36, SRZ ;  /* 0x0000000000247805 */ /* 0x000fe4000001ff00 */
[----:B------:R-:W-:Y:S02]  /*4d10*/  F2FP.SATFINITE.E4M3.F32.PACK_AB_MERGE_C R206, R49, R48, R52 ;  /* 0x0000003031ce723e */ /* 0x000fe40004807034 */
[----:B------:R-:W-:Y:S01]  /*4d20*/  CS2R R52, SRZ ;  /* 0x0000000000347805 */ /* 0x000fe2000001ff00 */
[----:B------:R-:W1:Y:S01]  /*4d30*/  MUFU.EX2 R27, R27 ;  /* 0x0000001b001b7308 */ /* 0x000e620000000800 */
[----:B--2---:R-:W-:-:S01]  /*4d40*/  FADD.FTZ R12, R26, R11 ;  /* 0x0000000b1a0c7221 */ /* 0x004fc20000010000 */
[----:B------:R-:W-:-:S06]  /*4d50*/  CS2R R48, SRZ ;  /* 0x0000000000307805 */ /* 0x000fcc000001ff00 */
[----:B------:R2:W3:Y:S01]  /*4d60*/  MUFU.EX2 R4, R75 ;  /* 0x0000004b00047308 */ /* 0x0004e20000000800 */
[----:B0-----:R-:W-:-:S07]  /*4d70*/  FADD.FTZ R7, R63, R10 ;  /* 0x0000000a3f077221 */ /* 0x001fce0000010000 */
[----:B------:R-:W0:Y:S01]  /*4d80*/  MUFU.EX2 R67, R67 ;  /* 0x0000004300437308 */ /* 0x000e220000000800 */
[----:B-1----:R-:W-:-:S01]  /*4d90*/  FADD.FTZ R9, R27, R12 ;  /* 0x0000000c1b097221 */ /* 0x002fc20000010000 */
[----:B--2---:R-:W-:-:S06]  /*4da0*/  CS2R R74, SRZ ;  /* 0x00000000004a7805 */ /* 0x004fcc000001ff00 */
[----:B------:R-:W1:Y:S01]  /*4db0*/  MUFU.EX2 R30, R30 ;  /* 0x0000001e001e7308 */ /* 0x000e620000000800 */
[----:B---3--:R-:W-:-:S07]  /*4dc0*/  FADD.FTZ R12, R4, R7 ;  /* 0x00000007040c7221 */ /* 0x008fce0000010000 */
[----:B------:R-:W2:Y:S01]  /*4dd0*/  MUFU.EX2 R31, R31 ;  /* 0x0000001f001f7308 */ /* 0x000ea20000000800 */
[----:B0-----:R-:W-:-:S07]  /*4de0*/  FADD.FTZ R7, R67, R12 ;  /* 0x0000000c43077221 */ /* 0x001fce0000010000 */
[----:B------:R0:W3:Y:S01]  /*4df0*/  MUFU.EX2 R6, R83 ;  /* 0x0000005300067308 */ /* 0x0000e20000000800 */
[----:B-1----:R-:W-:-:S07]  /*4e00*/  FADD.FTZ R14, R30, R9 ;  /* 0x000000091e0e7221 */ /* 0x002fce0000010000 */
[----:B------:R-:W1:Y:S01]  /*4e10*/  MUFU.EX2 R70, R70 ;  /* 0x0000004600467308 */ /* 0x000e620000000800 */
[C---:B--2---:R-:W-:Y:S01]  /*4e20*/  F2FP.SATFINITE.E4M3.F32.PACK_AB_MERGE_C R30, R31.reuse, R30, RZ ;  /* 0x0000001e1f1e723e */ /* 0x044fe200048070ff */
[----:B------:R-:W-:Y:S01]  /*4e30*/  FADD.FTZ R31, R31, R14 ;  /* 0x0000000e1f1f7221 */ /* 0x000fe20000010000 */
[----:B0-----:R-:W-:Y:S02]  /*4e40*/  CS2R R82, SRZ ;  /* 0x0000000000527805 */ /* 0x001fe4000001ff00 */
[----:B------:R-:W-:Y:S02]  /*4e50*/  F2FP.SATFINITE.E4M3.F32.PACK_AB_MERGE_C R201, R27, R26, R30 ;  /* 0x0000001a1bc9723e */ /* 0x000fe4000480701e */
[----:B------:R-:W-:Y:S01]  /*4e60*/  CS2R R26, SRZ ;  /* 0x00000000001a7805 */ /* 0x000fe2000001ff00 */
[----:B------:R-:W0:Y:S01]  /*4e70*/  MUFU.EX2 R34, R34 ;  /* 0x0000002200227308 */ /* 0x000e220000000800 */
[----:B---3--:R-:W-:-:S01]  /*4e80*/  FADD.FTZ R7, R6, R7 ;  /* 0x0000000706077221 */ /* 0x008fc20000010000 */
[----:B------:R-:W-:-:S04]  /*4e90*/  F2FP.SATFINITE.E4M3.F32.PACK_AB_MERGE_C R67, R6, R67, RZ ;  /* 0x000000430643723e */ /* 0x000fc800048070ff */
[----:B------:R-:W-:Y:S02]  /*4ea0*/  F2FP.SATFINITE.E4M3.F32.PACK_AB_MERGE_C R200, R4, R63, R67 ;  /* 0x0000003f04c8723e */ /* 0x000fe40004807043 */
[----:B------:R-:W-:Y:S01]  /*4eb0*/  CS2R R66, SRZ ;  /* 0x0000000000427805 */ /* 0x000fe2000001ff00 */
[----:B------:R-:W2:Y:S01]  /*4ec0*/  MUFU.EX2 R3, R86 ;  /* 0x0000005600037308 */ /* 0x000ea20000000800 */
[----:B-1----:R-:W-:-:S01]  /*4ed0*/  FADD.FTZ R6, R70, R7 ;  /* 0x0000000746067221 */ /* 0x002fc20000010000 */
[----:B------:R-:W-:-:S06]  /*4ee0*/  CS2R R62, SRZ ;  /* 0x00000000003e7805 */ /* 0x000fcc000001ff00 */
[----:B------:R-:W1:Y:S01]  /*4ef0*/  MUFU.EX2 R35, R35 ;  /* 0x0000002300237308 */ /* 0x000e620000000800 */
[----:B0-----:R-:W-:-:S01]  /*4f00*/  FADD.FTZ R12, R34, R31 ;  /* 0x0000001f220c7221 */ /* 0x001fc20000010000 */
[----:B------:R-:W-:-:S06]  /*4f10*/  CS2R R30, SRZ ;  /* 0x00000000001e7805 */ /* 0x000fcc000001ff00 */
[----:B------:R-:W-:Y:S01]  /*4f20*/  MUFU.EX2 R71, R71 ;  /* 0x0000004700477308 */ /* 0x000fe20000000800 */
[----:B--2---:R-:W-:-:S07]  /*4f30*/  FADD.FTZ R6, R3, R6 ;  /* 0x0000000603067221 */ /* 0x004fce0000010000 */
[----:B------:R0:W2:Y:S01]  /*4f40*/  MUFU.EX2 R8, R87 ;  /* 0x0000005700087308 */ /* 0x0000a20000000800 */
[----:B-1----:R-:W-:-:S07]  /*4f50*/  FADD.FTZ R12, R35, R12 ;  /* 0x0000000c230c7221 */ /* 0x002fce0000010000 */
[----:B------:R-:W-:Y:S01]  /*4f60*/  MUFU.EX2 R5, R5 ;  /* 0x0000000500057308 */ /* 0x000fe20000000800 */
[----:B0-----:R-:W-:-:S07]  /*4f70*/  CS2R R86, SRZ ;  /* 0x0000000000567805 */ /* 0x001fce000001ff00 */
[----:B------:R0:W1:Y:S01]  /*4f80*/  MUFU.EX2 R10, R39 ;  /* 0x00000027000a7308 */ /* 0x0000620000000800 */
[----:B--2---:R-:W-:Y:S01]  /*4f90*/  F2FP.SATFINITE.E4M3.F32.PACK_AB_MERGE_C R4, R8, R71, RZ ;  /* 0x000000470804723e */ /* 0x004fe200048070ff */
[----:B------:R-:W-:-:S03]  /*4fa0*/  FADD.FTZ R71, R71, R6 ;  /* 0x0000000647477221 */ /* 0x000fc60000010000 */
[----:B------:R-:W-:Y:S01]  /*4fb0*/  F2FP.SATFINITE.E4M3.F32.PACK_AB_MERGE_C R202, R3, R70, R4 ;  /* 0x0000004603ca723e */ /* 0x000fe20004807004 */
[----:B------:R-:W-:-:S01]  /*4fc0*/  FADD.FTZ R4, R8, R71 ;  /* 0x0000004708047221 */ /* 0x000fc20000010000 */
[----:B------:R-:W-:Y:S02]  /*4fd0*/  CS2R R70, SRZ ;  /* 0x0000000000467805 */ /* 0x000fe4000001ff00 */
[----:B0-----:R-:W-:Y:S02]  /*4fe0*/  CS2R R38, SRZ ;  /* 0x0000000000267805 */ /* 0x001fe4000001ff00 */
[----:B-1----:R-:W-:Y:S01]  /*4ff0*/  F2FP.SATFINITE.E4M3.F32.PACK_AB_MERGE_C R7, R10, R5, RZ ;  /* 0x000000050a07723e */ /* 0x002fe200048070ff */
[----:B------:R-:W-:-:S03]  /*5000*/  FADD.FTZ R5, R5, R12 ;  /* 0x0000000c05057221 */ /* 0x000fc60000010000 */
        /* <DEDUP_REMOVED lines=8> */
[----:B------:R-:W-:-:S07]  /*5090*/  IMAD.MOV.U32 R119, RZ, RZ, RZ ;  /* 0x000000ffff777224 */ /* 0x000fce00078e00ff */
.L_x_2431:
[----:B------:R-:W-:Y:S01]  /*50a0*/  ISETP.NE.AND P2, PT, RZ, UR44, PT ;  /* 0x0000002cff007c0c */ /* 0x000fe2000bf45270 */
[----:B------:R-:W-:-:S04]  /*50b0*/  UISETP.NE.AND UP0, UPT, UR57, 0x1, UPT ;  /* 0x000000013900788c */ /* 0x000fc8000bf05270 */
[----:B------:R-:W-:-:S04]  /*50c0*/  USEL UR46, URZ, 0x1, UP0 ;  /* 0x000000013f2e7887 */ /* 0x000fc80008000000 */
[----:B------:R-:W-:-:S04]  /*50d0*/  ULOP3.LUT UR46, UR59, UR46, URZ, 0x3c, !UPT ;  /* 0x0000002e3b2e7292 */ /* 0x000fc8000f8e3c3f */
[----:B------:R-:W-:Y:S08]  /*50e0*/  @P2 BRA `(.L_x_2421) ;  /* 0x0000000000382947 */ /* 0x000ff00003800000 */
[----:B------:R-:W-:Y:S05]  /*50f0*/  @!P0 BRA `(.L_x_2422) ;  /* 0x0000000000048947 */ /* 0x000fea0003800000 */
[----:B------:R-:W-:Y:S01]  /*5100*/  BPT.TRAP 0x1 ;  /* 0x000000040000795c */ /* 0x000fe20000300000 */
.L_x_2422:
        /* <DEDUP_REMOVED lines=9> */
.L_x_2423:
[----:B-1----:R-:W-:Y:S05]  /*51a0*/  @P1 BRA `(.L_x_2421) ;  /* 0x0000000000081947 */ /* 0x002fea0003800000 */
[----:B------:R-:W1:Y:S02]  /*51b0*/  SYNCS.PHASECHK.TRANS64.TRYWAIT P1, [UR6+0x33430], R0 ;  /* 0x03343000ff0075a7 */ /* 0x000e640008020146 */
[----:B-1----:R-:W-:Y:S05]  /*51c0*/  @!P1 BRA `(.L_x_2424) ;  /* 0x00000114001c9947 */ /* 0x002fea0003800000 */
.L_x_2421:
        /* <DEDUP_REMOVED lines=191> */
.L_x_2426:
[----:B------:R-:W-:Y:S01]  /*5dc0*/  ULEA UR6, UR57, UR41, 0x3 ;  /* 0x0000002939067291 */ /* 0x000fe2000f8e183f */
[----:B------:R-:W-:-:S05]  /*5dd0*/  IMAD.U32 R0, RZ, RZ, UR59 ;  /* 0x0000003bff007e24 */ /* 0x000fca000f8e00ff */
[----:B------:R-:W-:-:S04]  /*5de0*/  SHF.L.U32 R0, R0, 0x1f, RZ ;  /* 0x0000001f00007819 */ /* 0x000fc800000006ff */
[----:B------:R0:W1:Y:S01]  /*5df0*/  SYNCS.PHASECHK.TRANS64.TRYWAIT P1, [UR6+0x33450], R0 ;  /* 0x03345000ff0075a7 */ /* 0x0000620008020146 */
[----:B------:R-:W-:Y:S05]  /*5e00*/  @!P0 BRA `(.L_x_2427) ;  /* 0x0000000000048947 */ /* 0x000fea0003800000 */
[----:B------:R-:W-:Y:S01]  /*5e10*/  BPT.TRAP 0x1 ;  /* 0x000000040000795c */ /* 0x000fe20000300000 */
.L_x_2427:
[----:B-1----:R-:W-:Y:S05]  /*5e20*/  @P1 BRA `(.L_x_2425) ;  /* 0x0000000000081947 */ /* 0x002fea0003800000 */
[----:B------:R-:W1:Y:S02]  /*5e30*/  SYNCS.PHASECHK.TRANS64.TRYWAIT P1, [UR6+0x33450], R0 ;  /* 0x03345000ff0075a7 */ /* 0x000e640008020146 */
[----:B-1----:R-:W-:Y:S05]  /*5e40*/  @!P1 BRA `(.L_x_2428) ;  /* 0x0000010800149947 */ /* 0x002fea0003800000 */
.L_x_2425:
        /* <DEDUP_REMOVED lines=36> */
.L_x_2429:
[----:B------:R-:W-:Y:S01]  /*6090*/  UISETP.NE.AND UP0, UPT, UR53, URZ, UPT ;  /* 0x0000003f3500728c */ /* 0x000fe2000bf05270 */
[----:B------:R-:W-:Y:S02]  /*60a0*/  VIADD R7, R18, UR38 ;  /* 0x0000002612077c36 */ /* 0x000fe40008000000 */
[----:B------:R-:W-:-:S03]  /*60b0*/  IMAD.U32 R11, RZ, RZ, UR52 ;  /* 0x00000034ff0b7e24 */ /* 0x000fc6000f8e00ff */
[----:B------:R-:W-:Y:S02]  /*60c0*/  PLOP3.LUT P1, PT, PT, PT, UP0, 0x80, 0x0 ;  /* 0x000000000000781c */ /* 0x000fe40003f2f008 */
[----:B------:R-:W-:-:S03]  /*60d0*/  PLOP3.LUT P2, PT, PT, PT, UP0, 0x80, 0x0 ;  /* 0x000000000000781c */ /* 0x000fc60003f4f008 */
[----:B------:R-:W-:-:S08]  /*60e0*/  @UP0 ULDC UR6, c[0x0][0x44c] ;  /* 0x0001130000060ab9 */ /* 0x000fd00000000800 */
[----:B0-----:R-:W-:Y:S01]  /*60f0*/  @P1 IMAD.HI.U32 R0, R7, UR6, RZ ;  /* 0x0000000607001c27 */ /* 0x001fe2000f8e00ff */
[----:B------:R-:W-:-:S04]  /*6100*/  @UP0 ULDC UR6, c[0x0][0x450] ;  /* 0x0001140000060ab9 */ /* 0x000fc80000000800 */
[----:B------:R-:W-:Y:S01]  /*6110*/  @P2 SHF.R.U32.HI R7, RZ, UR6, R0 ;  /* 0x00000006ff072c19 */ /* 0x000fe20008011600 */
[----:B------:R-:W-:Y:S01]  /*6120*/  UMOV UR6, 0x1 ;  /* 0x0000000100067882 */ /* 0x000fe20000000000 */
[----:B------:R-:W-:Y:S01]  /*6130*/  IMAD.MOV.U32 R0, RZ, RZ, -0x2 ;  /* 0xfffffffeff007424 */ /* 0x000fe200078e00ff */
[----:B------:R-:W-:Y:S02]  /*6140*/  UIMAD UR6, UR58, -0xa0, UR6 ;  /* 0xffffff603a0678a4 */ /* 0x000fe4000f8e0206 */
[----:B------:R-:W0:Y:S04]  /*6150*/  SHFL.IDX PT, R9, R7, RZ, 0x1c1f ;  /* 0x001c1fff07097589 */ /* 0x000e2800000e0000 */
[----:B------:R-:W-:Y:S01]  /*6160*/  IMAD R0, R17, R0, UR6 ;  /* 0x0000000611007e24 */ /* 0x000fe2000f8e0200 */
[----:B------:R-:W1:Y:S01]  /*6170*/  SHFL.IDX PT, R7, R7, 0x1, 0x1c1f ;  /* 0x003c1f0007077f89 */ /* 0x000e6200000e0000 */
[----:B------:R-:W-:-:S03]  /*6180*/  ULEA UR6, UR45, UR41, 0x3 ;  /* 0x000000292d067291 */ /* 0x000fc6000f8e183f */
[----:B------:R-:W-:Y:S01]  /*6190*/  IADD3 R0, -R11, UR51, R0 ;  /* 0x000000330b007c10 */ /* 0x000fe2000fffe100 */
[----:B------:R-:W-:-:S04]  /*61a0*/  UIADD3 UR6, UR6, 0x33440, URZ ;  /* 0x0003344006067890 */ /* 0x000fc8000fffe03f */
[----:B------:R-:W-:-:S09]  /*61b0*/  UPRMT UR6, UR40, 0x654, UR6 ;  /* 0x0000065428067896 */ /* 0x000fd20008000006 */
[----:B------:R-:W-:Y:S01]  /*61c0*/  SYNCS.ARRIVE.TRANS64.RED.A1T0 RZ, [UR6], RZ ;  /* 0x000000ffffff79a7 */ /* 0x000fe20008100406 */
[----:B0-----:R-:W-:-:S05]  /*61d0*/  IMAD.IADD R2, R0, 0x1, R9 ;  /* 0x0000000100027824 */ /* 0x001fca00078e0209 */
[----:B------:R-:W-:Y:S01]  /*61e0*/  ISETP.GT.AND P1, PT, R2, RZ, PT ;  /* 0x000000ff0200720c */ /* 0x000fe20003f24270 */
[----:B-1----:R-:W-:Y:S01]  /*61f0*/  IMAD.IADD R0, R0, 0x1, R7 ;  /* 0x0000000100007824 */ /* 0x002fe200078e0207 */
        /* <DEDUP_REMOVED lines=118> */
[----:B------:R-:W-:-:S02]  /*6960*/  ISETP.GT.AND P2, PT, R0, RZ, PT ;  /* 0x000000ff0000720c */ /* 0x000fc40003f44270 */
[----:B------:R-:W-:Y:S02]  /*6970*/  FMNMX.FTZ R10, R133, R2, !PT ;  /* 0x00000002850a7209 */ /* 0x000fe40007810000 */
[----:B------:R-:W-:Y:S02]  /*6980*/  ISETP.GT.AND P3, PT, R0, 0x1, PT ;  /* 0x000000010000780c */ /* 0x000fe40003f64270 */
[----:B------:R-:W-:Y:S01]  /*6990*/  FSEL R7, R186, -INF , P2 ;  /* 0xff800000ba077808 */ /* 0x000fe20001000000 */
[----:B------:R-:W0:Y:S01]  /*69a0*/  SHFL.BFLY PT, R9, R10, 0x2, 0x1f ;  /* 0x0c401f000a097f89 */ /* 0x000e2200000e0000 */
[----:B------:R-:W-:Y:S02]  /*69b0*/  ISETP.GT.AND P2, PT, R0, 0x8, PT ;  /* 0x000000080000780c */ /* 0x000fe40003f44270 */
[----:B------:R-:W-:Y:S02]  /*69c0*/  FSEL R187, R187, -INF , P3 ;  /* 0xff800000bbbb7808 */ /* 0x000fe40001800000 */
[----:B------:R-:W-:-:S02]  /*69d0*/  FMNMX.FTZ R20, R7, R6, !PT ;  /* 0x0000000607147209 */ /* 0x000fc40007810000 */
[----:B------:R-:W-:Y:S02]  /*69e0*/  ISETP.GT.AND P3, PT, R0, 0x9, PT ;  /* 0x000000090000780c */ /* 0x000fe40003f64270 */
[----:B------:R-:W-:Y:S02]  /*69f0*/  FSEL R190, R190, -INF , P2 ;  /* 0xff800000bebe7808 */ /* 0x000fe40001000000 */
[----:B------:R-:W-:Y:S02]  /*6a00*/  FMNMX.FTZ R21, R187, R20, !PT ;  /* 0x00000014bb157209 */ /* 0x000fe40007810000 */
[C---:B------:R-:W-:Y:S02]  /*6a10*/  ISETP.GT.AND P2, PT, R0.reuse, 0x10, PT ;  /* 0x000000100000780c */ /* 0x040fe40003f44270 */
[----:B------:R-:W-:Y:S02]  /*6a20*/  FSEL R191, R191, -INF , P3 ;  /* 0xff800000bfbf7808 */ /* 0x000fe40001800000 */
[----:B------:R-:W-:-:S02]  /*6a30*/  ISETP.GT.AND P3, PT, R0, 0x11, PT ;  /* 0x000000110000780c */ /* 0x000fc40003f64270 */
[----:B------:R-:W-:Y:S02]  /*6a40*/  FSEL R194, R194, -INF , P2 ;  /* 0xff800000c2c27808 */ /* 0x000fe40001000000 */
[----:B------:R-:W-:Y:S02]  /*6a50*/  ISETP.GT.AND P2, PT, R0, 0x18, PT ;  /* 0x000000180000780c */ /* 0x000fe40003f44270 */
[----:B------:R-:W-:Y:S02]  /*6a60*/  FSEL R195, R195, -INF , P3 ;  /* 0xff800000c3c37808 */ /* 0x000fe40001800000 */
[----:B0-----:R-:W-:Y:S01]  /*6a70*/  FMNMX.FTZ R11, R10, R9, !PT ;  /* 0x000000090a0b7209 */ /* 0x001fe20007810000 */
[----:B------:R-:W-:Y:S01]  /*6a80*/  IMAD.U32 R9, RZ, RZ, UR39 ;  /* 0x00000027ff097e24 */ /* 0x000fe2000f8e00ff */
[----:B------:R-:W-:Y:S02]  /*6a90*/  ISETP.GT.AND P3, PT, R0, 0x19, PT ;  /* 0x000000190000780c */ /* 0x000fe40003f64270 */
[----:B------:R-:W-:Y:S01]  /*6aa0*/  FSEL R198, R198, -INF , P2 ;  /* 0xff800000c6c67808 */ /* 0x000fe20001000000 */
[----:B------:R-:W0:Y:S01]  /*6ab0*/  SHFL.BFLY PT, R2, R11, 0x1, 0x1f ;  /* 0x0c201f000b027f89 */ /* 0x000e2200000e0000 */
[----:B------:R-:W-:-:S02]  /*6ac0*/  FSEL R199, R199, -INF , P3 ;  /* 0xff800000c7c77808 */ /* 0x000fc40001800000 */
[C---:B------:R-:W-:Y:S02]  /*6ad0*/  ISETP.GT.AND P2, PT, R0.reuse, 0x20, PT ;  /* 0x000000200000780c */ /* 0x040fe40003f44270 */
[----:B------:R-:W-:Y:S02]  /*6ae0*/  ISETP.GT.AND P3, PT, R0, 0x21, PT ;  /* 0x000000210000780c */ /* 0x000fe40003f64270 */
[----:B------:R-:W-:Y:S02]  /*6af0*/  FSEL R170, R170, -INF , P2 ;  /* 0xff800000aaaa7808 */ /* 0x000fe40001000000 */
        /* <DEDUP_REMOVED lines=16> */
[----:B------:R-:W-:Y:S01]  /*6c00*/  FSEL R183, R183, -INF , P3 ;  /* 0xff800000b7b77808 */ /* 0x000fe20001800000 */
[----:B------:R-:W-:-:S01]  /*6c10*/  FFMA.FTZ R9, R184, UR39, -R8 ;  /* 0x00000027b8097c23 */ /* 0x000fc20008010808 */
[----:B------:R-:W-:Y:S01]  /*6c20*/  FMNMX.FTZ R184, R190, R21, !PT ;  /* 0x00000015beb87209 */ /* 0x000fe20007810000 */
[----:B------:R-:W-:-:S01]  /*6c30*/  FFMA.FTZ R186, R168, UR39, -R8 ;  /* 0x00000027a8ba7c23 */ /* 0x000fc20008010808 */
[--C-:B------:R-:W-:Y:S01]  /*6c40*/  FFMA.FTZ R10, R185, UR39, -R8.reuse ;  /* 0x00000027b90a7c23 */ /* 0x100fe20008010808 */
[----:B------:R-:W-:Y:S01]  /*6c50*/  ISETP.GT.AND P2, PT, R0, 0x40, PT ;  /* 0x000000400000780c */ /* 0x000fe20003f44270 */
[--C-:B------:R-:W-:Y:S01]  /*6c60*/  FFMA.FTZ R11, R188, UR39, -R8.reuse ;  /* 0x00000027bc0b7c23 */ /* 0x100fe20008010808 */
[----:B------:R-:W-:Y:S01]  /*6c70*/  FMNMX.FTZ R21, R191, R184, !PT ;  /* 0x000000b8bf157209 */ /* 0x000fe20007810000 */
[--C-:B------:R-:W-:Y:S01]  /*6c80*/  FFMA.FTZ R188, R177, UR39, -R8.reuse ;  /* 0x00000027b1bc7c23 */ /* 0x100fe20008010808 */
[----:B------:R-:W-:Y:S01]  /*6c90*/  ISETP.GT.AND P3, PT, R0, 0x41, PT ;  /* 0x000000410000780c */ /* 0x000fe20003f64270 */
[--C-:B------:R-:W-:Y:S01]  /*6ca0*/  FFMA.FTZ R12, R189, UR39, -R8.reuse ;  /* 0x00000027bd0c7c23 */ /* 0x100fe20008010808 */
[----:B------:R-:W-:Y:S01]  /*6cb0*/  FMNMX.FTZ R168, R194, R21, !PT ;  /* 0x00000015c2a87209 */ /* 0x000fe20007810000 */
[--C-:B------:R-:W-:Y:S01]  /*6cc0*/  FFMA.FTZ R13, R192, UR39, -R8.reuse ;  /* 0x00000027c00d7c23 */ /* 0x100fe20008010808 */
[----:B------:R0:W-:Y:S01]  /*6cd0*/  MUFU.EX2 R21, R186 ;  /* 0x000000ba00157308 */ /* 0x0001e20000000800 */
        /* <DEDUP_REMOVED lines=8> */
[----:B0-----:R-:W-:-:S01]  /*6d60*/  FFMA.FTZ R186, R172, UR39, -R8 ;  /* 0x00000027acba7c23 */ /* 0x001fc20008010808 */
        /* <DEDUP_REMOVED lines=49> */
[----:B------:R-:W-:Y:S01]  /*7080*/  FFMA.FTZ R133, R133, UR39, -R8 ;  /* 0x0000002785857c23 */ /* 0x000fe20008010808 */
[----:B------:R-:W-:-:S02]  /*7090*/  FSEL R162, R162, -INF , P2 ;  /* 0xff800000a2a27808 */ /* 0x000fc40001000000 */
[----:B------:R-:W-:Y:S01]  /*70a0*/  FMNMX.FTZ R185, R159, R180, !PT ;  /* 0x000000b49fb97209 */ /* 0x000fe20007810000 */
[----:B------:R-:W-:Y:S01]  /*70b0*/  MUFU.EX2 R9, R9 ;  /* 0x0000000900097308 */ /* 0x000fe20000000800 */
[----:B------:R-:W-:Y:S01]  /*70c0*/  ISETP.GT.AND P2, PT, R0, 0x58, PT ;  /* 0x000000580000780c */ /* 0x000fe20003f44270 */
[----:B0-----:R-:W-:Y:S01]  /*70d0*/  FFMA.FTZ R184, R156, UR39, -R8 ;  /* 0x000000279cb87c23 */ /* 0x001fe20008010808 */
[----:B------:R-:W-:Y:S02]  /*70e0*/  FMNMX.FTZ R180, R162, R185, !PT ;  /* 0x000000b9a2b47209 */ /* 0x000fe40007810000 */
[----:B------:R-:W-:Y:S02]  /*70f0*/  FSEL R166, R166, -INF , P2 ;  /* 0xff800000a6a67808 */ /* 0x000fe40001000000 */
[----:B------:R-:W-:Y:S01]  /*7100*/  FMNMX.FTZ R185, R163, R180, !PT ;  /* 0x000000b4a3b97209 */ /* 0x000fe20007810000 */
[----:B------:R-:W-:Y:S01]  /*7110*/  MUFU.EX2 R10, R10 ;  /* 0x0000000a000a7308 */ /* 0x000fe20000000800 */
[----:B------:R-:W-:-:S02]  /*7120*/  ISETP.GT.AND P2, PT, R0, 0x60, PT ;  /* 0x000000600000780c */ /* 0x000fc40003f44270 */
[----:B------:R-:W-:Y:S02]  /*7130*/  FMNMX.FTZ R180, R166, R185, !PT ;  /* 0x000000b9a6b47209 */ /* 0x000fe40007810000 */
[----:B------:R-:W-:Y:S02]  /*7140*/  FSEL R138, R138, -INF , P2 ;  /* 0xff8000008a8a7808 */ /* 0x000fe40001000000 */
[----:B------:R-:W-:Y:S01]  /*7150*/  FMNMX.FTZ R185, R167, R180, !PT ;  /* 0x000000b4a7b97209 */ /* 0x000fe20007810000 */
[----:B------:R-:W-:Y:S01]  /*7160*/  MUFU.EX2 R11, R11 ;  /* 0x0000000b000b7308 */ /* 0x000fe20000000800 */
[----:B------:R-:W-:Y:S02]  /*7170*/  ISETP.GT.AND P2, PT, R0, 0x68, PT ;  /* 0x000000680000780c */ /* 0x000fe40003f44270 */
[----:B------:R-:W-:Y:S02]  /*7180*/  FMNMX.FTZ R180, R138, R185, !PT ;  /* 0x000000b98ab47209 */ /* 0x000fe40007810000 */
        /* <DEDUP_REMOVED lines=15> */
[----:B------:R-:W-:Y:S02]  /*7280*/  ISETP.GT.AND P3, PT, R0, 0x79, PT ;  /* 0x000000790000780c */ /* 0x000fe40003f64270 */
[----:B------:R-:W-:Y:S02]  /*7290*/  FSEL R160, R150, -INF , P2 ;  /* 0xff80000096a07808 */ /* 0x000fe40001000000 */
[----:B------:R-:W-:Y:S01]  /*72a0*/  FMNMX.FTZ R185, R147, R180, !PT ;  /* 0x000000b493b97209 */ /* 0x000fe20007810000 */
[----:B------:R0:W-:Y:S01]  /*72b0*/  MUFU.EX2 R150, R184 ;  /* 0x000000b800967308 */ /* 0x0001e20000000800 */
[----:B------:R-:W-:-:S02]  /*72c0*/  FSEL R151, R151, -INF , P3 ;  /* 0xff80000097977808 */ /* 0x000fc40001800000 */
[----:B------:R-:W-:Y:S02]  /*72d0*/  ISETP.GT.AND P2, PT, R0, 0x80, PT ;  /* 0x000000800000780c */ /* 0x000fe40003f44270 */
        /* <DEDUP_REMOVED lines=31> */
[----:B------:R-:W-:-:S04]  /*74d0*/  FMNMX.FTZ R0, R136, R185, !PT ;  /* 0x000000b988007209 */ /* 0x000fc80007810000 */
[----:B------:R-:W-:Y:S01]  /*74e0*/  FMNMX.FTZ R0, R135, R0, !PT ;  /* 0x0000000087007209 */ /* 0x000fe20007810000 */
[----:B------:R-:W-:Y:S04]  /*74f0*/  MUFU.EX2 R20, R20 ;  /* 0x0000001400147308 */ /* 0x000fe80000000800 */
[----:B------:R-:W1:Y:S04]  /*7500*/  SHFL.BFLY PT, R185, R0, 0x2, 0x1f ;  /* 0x0c401f0000b97f89 */ /* 0x000e6800000e0000 */
[----:B------:R-:W-:Y:S08]  /*7510*/  MUFU.EX2 R168, R168 ;  /* 0x000000a800a87308 */ /* 0x000ff00000000800 */
        /* <DEDUP_REMOVED lines=8> */
[----:B-1----:R-:W-:Y:S01]  /*75a0*/  FMNMX.FTZ R0, R185, R0, !PT ;  /* 0x00000000b9007209 */ /* 0x002fe20007810000 */
[----:B------:R-:W-:-:S03]  /*75b0*/  IMAD.U32 R185, RZ, RZ, UR39 ;  /* 0x00000027ffb97e24 */ /* 0x000fc6000f8e00ff */
[C---:B------:R-:W-:Y:S01]  /*75c0*/  FSETP.NEU.FTZ.AND P2, PT, R0.reuse, -INF , PT ;  /* 0xff8000000000780b */ /* 0x040fe20003f5d000 */
[----:B------:R-:W-:-:S02]  /*75d0*/  FFMA.FTZ R180, R0, R185, -8 ;  /* 0xc100000000b47423 */ /* 0x000fc400000100b9 */
[----:B------:R-:W-:Y:S03]  /*75e0*/  MUFU.EX2 R165, R165 ;  /* 0x000000a500a57308 */ /* 0x000fe60000000800 */
[----:B------:R-:W-:-:S05]  /*75f0*/  FSEL R8, R180, RZ, P2 ;  /* 0x000000ffb4087208 */ /* 0x000fca0001000000 */
[--C-:B0-----:R-:W-:Y:S01]  /*7600*/  FFMA.FTZ R184, R190, UR39, -R8.reuse ;  /* 0x00000027beb87c23 */ /* 0x101fe20008010808 */
[----:B------:R-:W-:Y:S01]  /*7610*/  FSEL R190, R2, RZ, P1 ;  /* 0x000000ff02be7208 */ /* 0x000fe20000800000 */
[--C-:B------:R-:W-:Y:S01]  /*7620*/  FFMA.FTZ R180, R7, UR39, -R8.reuse ;  /* 0x0000002707b47c23 */ /* 0x100fe20008010808 */
[----:B------:R-:W-:-:S01]  /*7630*/  FFMA.FTZ R185, R191, UR39, -R8 ;  /* 0x00000027bfb97c23 */ /* 0x000fc20008010808 */
[--C-:B------:R-:W-:Y:S01]  /*7640*/  FFMA.FTZ R7, R187, UR39, -R8.reuse ;  /* 0x00000027bb077c23 */ /* 0x100fe20008010808 */
[----:B------:R-:W-:-:S01]  /*7650*/  FFMA.FTZ R186, R194, UR39, -R8 ;  /* 0x00000027c2ba7c23 */ /* 0x000fc20008010808 */
[----:B------:R-:W-:Y:S01]  /*7660*/  FADD.FTZ R190, -R190, R5 ;  /* 0x00000005bebe7221 */ /* 0x000fe20000010100 */
[----:B------:R-:W-:-:S01]  /*7670*/  FFMA.FTZ R5, R177, UR39, -R8 ;  /* 0x00000027b1057c23 */ /* 0x000fc20008010808 */
[----:B------:R-:W-:Y:S01]  /*7680*/  FSEL R177, R0, RZ, P2 ;  /* 0x000000ff00b17208 */ /* 0x000fe20001000000 */
[----:B------:R-:W-:Y:S01]  /*7690*/  MUFU.EX2 R180, R180 ;  /* 0x000000b400b47308 */ /* 0x000fe20000000800 */
[----:B------:R-:W-:Y:S01]  /*76a0*/  FMUL.FTZ R191, R190, UR39 ;  /* 0x00000027bebf7c20 */ /* 0x000fe20008410000 */
[--C-:B------:R-:W-:Y:S01]  /*76b0*/  FFMA.FTZ R187, R195, UR39, -R8.reuse ;  /* 0x00000027c3bb7c23 */ /* 0x100fe20008010808 */
[----:B------:R-:W-:-:S01]  /*76c0*/  FFMA.FTZ R188, R198, UR39, -R8 ;  /* 0x00000027c6bc7c23 */ /* 0x000fc20008010808 */
[----:B------:R-:W-:Y:S01]  /*76d0*/  FADD.FTZ R177, -R177, R6 ;  /* 0x00000006b1b17221 */ /* 0x000fe20000010100 */
[----:B------:R-:W-:-:S01]  /*76e0*/  FFMA.FTZ R190, R159, UR39, -R8 ;  /* 0x000000279fbe7c23 */ /* 0x000fc20008010808 */
[--C-:B------:R-:W-:Y:S01]  /*76f0*/  FFMA.FTZ R159, R162, UR39, -R8.reuse ;  /* 0x00000027a29f7c23 */ /* 0x100fe20008010808 */
[----:B------:R-:W-:-:S01]  /*7700*/  FFMA.FTZ R162, R163, UR39, -R8 ;  /* 0x00000027a3a27c23 */ /* 0x000fc20008010808 */
        /* <DEDUP_REMOVED lines=26> */
[----:B-1----:R-:W-:-:S01]  /*78b0*/  FFMA.FTZ R4, R177, R3, R180 ;  /* 0x00000003b1047223 */ /* 0x002fc200000100b4 */
[----:B------:R-:W-:Y:S01]  /*78c0*/  FADD.FTZ R167, R11, R192 ;  /* 0x000000c00ba77221 */ /* 0x000fe20000010000 */
[----:B------:R-:W-:-:S01]  /*78d0*/  FFMA.FTZ R160, R160, UR39, -R8 ;  /* 0x00000027a0a07c23 */ /* 0x000fc20008010808 */
[--C-:B------:R-:W-:Y:S01]  /*78e0*/  FFMA.FTZ R151, R151, UR39, -R8.reuse ;  /* 0x0000002797977c23 */ /* 0x100fe20008010808 */
[----:B------:R-:W-:-:S01]  /*78f0*/  FFMA.FTZ R122, R122, UR39, -R8 ;  /* 0x000000277a7a7c23 */ /* 0x000fc20008010808 */
[----:B------:R-:W-:Y:S01]  /*7900*/  FADD.FTZ R192, R12, R167 ;  /* 0x000000a70cc07221 */ /* 0x000fe20000010000 */
[----:B------:R-:W-:-:S01]  /*7910*/  FFMA.FTZ R123, R123, UR39, -R8 ;  /* 0x000000277b7b7c23 */ /* 0x000fc20008010808 */
[----:B------:R-:W1:Y:S01]  /*7920*/  MUFU.EX2 R185, R185 ;  /* 0x000000b900b97308 */ /* 0x000e620000000800 */
[----:B--2---:R-:W-:-:S01]  /*7930*/  FADD.FTZ R3, R7, R4 ;  /* 0x0000000407037221 */ /* 0x004fc20000010000 */
[----:B------:R-:W-:Y:S01]  /*7940*/  FADD.FTZ R167, R13, R192 ;  /* 0x000000c00da77221 */ /* 0x000fe20000010000 */
[----:B------:R-:W-:-:S01]  /*7950*/  FFMA.FTZ R164, R164, UR39, -R8 ;  /* 0x00000027a4a47c23 */ /* 0x000fc20008010808 */
[--C-:B------:R-:W-:Y:S01]  /*7960*/  FFMA.FTZ R127, R127, UR39, -R8.reuse ;  /* 0x000000277f7f7c23 */ /* 0x100fe20008010808 */
[----:B------:R-:W-:-:S01]  /*7970*/  FFMA.FTZ R130, R130, UR39, -R8 ;  /* 0x0000002782827c23 */ /* 0x000fc20008010808 */
[----:B------:R-:W-:Y:S01]  /*7980*/  FADD.FTZ R192, R14, R167 ;  /* 0x000000a70ec07221 */ /* 0x000fe20000010000 */
[----:B------:R-:W-:-:S01]  /*7990*/  FFMA.FTZ R131, R131, UR39, -R8 ;  /* 0x0000002783837c23 */ /* 0x000fc20008010808 */
[----:B------:R-:W2:Y:S01]  /*79a0*/  MUFU.EX2 R186, R186 ;  /* 0x000000ba00ba7308 */ /* 0x000ea20000000800 */
[----:B0-----:R-:W-:-:S01]  /*79b0*/  FADD.FTZ R4, R184, R3 ;  /* 0x00000003b8047221 */ /* 0x001fc20000010000 */
[----:B------:R-:W-:Y:S01]  /*79c0*/  FADD.FTZ R167, R15, R192 ;  /* 0x000000c00fa77221 */ /* 0x000fe20000010000 */
[----:B------:R-:W-:-:S01]  /*79d0*/  FFMA.FTZ R136, R136, UR39, -R8 ;  /* 0x0000002788887c23 */ /* 0x000fc20008010808 */
[----:B------:R-:W-:-:S02]  /*79e0*/  FFMA.FTZ R8, R135, UR39, -R8 ;  /* 0x0000002787087c23 */ /* 0x000fc40008010808 */
[----:B------:R-:W-:-:S02]  /*79f0*/  FADD.FTZ R192, R20, R167 ;  /* 0x000000a714c07221 */ /* 0x000fc40000010000 */
        /* <DEDUP_REMOVED lines=28> */
[----:B------:R-:W-:-:S06]  /*7bc0*/  FADD.FTZ R4, R158, R167 ;  /* 0x000000a79e047221 */ /* 0x000fcc0000010000 */
        /* <DEDUP_REMOVED lines=10> */
[----:B------:R-:W-:-:S06]  /*7c70*/  FADD.FTZ R167, R157, R4 ;  /* 0x000000049da77221 */ /* 0x000fcc0000010000 */
        /* <DEDUP_REMOVED lines=81> */
.L_x_2430:
        /* <DEDUP_REMOVED lines=148> */
.L_x_2420:
[----:B------:R-:W-:-:S13]  /*8ad0*/  ISETP.LE.AND P1, PT, RZ, UR58, PT ;  /* 0x0000003aff007c0c */ /* 0x000fda000bf23270 */
[----:B------:R-:W-:Y:S05]  /*8ae0*/  @!P1 BRA `(.L_x_2432) ;  /* 0x0000002c00ac9947 */ /* 0x000fea0003800000 */
[----:B------:R-:W-:Y:S01]  /*8af0*/  IMAD.MOV.U32 R7, RZ, RZ, R0 ;  /* 0x000000ffff077224 */ /* 0x000fe200078e0000 */
[----:B------:R-:W-:Y:S01]  /*8b00*/  UMOV UR52, UR46 ;  /* 0x0000002e00347c82 */ /* 0x000fe20008000000 */
[----:B------:R-:W-:Y:S01]  /*8b10*/  IMAD.MOV.U32 R5, RZ, RZ, R2 ;  /* 0x000000ffff057224 */ /* 0x000fe200078e0002 */
[----:B------:R-:W-:-:S06]  /*8b20*/  UMOV UR51, UR45 ;  /* 0x0000002d00337c82 */ /* 0x000fcc0008000000 */
.L_x_2443:
        /* <DEDUP_REMOVED lines=9> */
.L_x_2434:
[----:B------:R-:W-:Y:S01]  /*8bc0*/  ULEA UR6, UR45, UR41, 0x3 ;  /* 0x000000292d067291 */ /* 0x000fe2000f8e183f */
[----:B------:R-:W-:-:S05]  /*8bd0*/  IMAD.U32 R0, RZ, RZ, UR46 ;  /* 0x0000002eff007e24 */ /* 0x000fca000f8e00ff */
[----:B------:R-:W-:-:S04]  /*8be0*/  SHF.L.U32 R0, R0, 0x1f, RZ ;  /* 0x0000001f00007819 */ /* 0x000fc800000006ff */
[----:B------:R0:W1:Y:S01]  /*8bf0*/  SYNCS.PHASECHK.TRANS64.TRYWAIT P1, [UR6+0x33430], R0 ;  /* 0x03343000ff0075a7 */ /* 0x0000620008020146 */
[----:B------:R-:W-:Y:S05]  /*8c00*/  @!P0 BRA `(.L_x_2435) ;  /* 0x0000000000048947 */ /* 0x000fea0003800000 */
[----:B------:R-:W-:Y:S01]  /*8c10*/  BPT.TRAP 0x1 ;  /* 0x000000040000795c */ /* 0x000fe20000300000 */
.L_x_2435:
[----:B-1----:R-:W-:Y:S05]  /*8c20*/  @P1 BRA `(.L_x_2433) ;  /* 0x0000000000081947 */ /* 0x002fea0003800000 */
[----:B------:R-:W1:Y:S02]  /*8c30*/  SYNCS.PHASECHK.TRANS64.TRYWAIT P1, [UR6+0x33430], R0 ;  /* 0x03343000ff0075a7 */ /* 0x000e640008020146 */
[----:B-1----:R-:W-:Y:S05]  /*8c40*/  @!P1 BRA `(.L_x_2436) ;  /* 0x000000d800ac9947 */ /* 0x002fea0003800000 */
.L_x_2433:
[----:B------:R-:W2:Y:S01]  /*8c50*/  S2R R2, SR_TID.X ;  /* 0x0000000000027919 */ /* 0x000ea20000002100 */
[----:B------:R-:W-:Y:S01]  /*8c60*/  UIMAD UR53, UR45, 0x780, UR50 ;  /* 0x000007802d3578a4 */ /* 0x000fe2000f8e0232 */
[----:B------:R-:W-:Y:S01]  /*8c70*/  UMOV UR27, 0x80000020 ;  /* 0x80000020001b7882 */ /* 0x000fe20000000000 */
[----:B------:R-:W-:Y:S02]  /*8c80*/  UMOV UR28, UR24 ;  /* 0x00000018001c7c82 */ /* 0x000fe40008000000 */
[----:B------:R-:W-:Y:S01]  /*8c90*/  UIADD3 UR30, UR53, 0x80, URZ ;  /* 0x00000080351e7890 */ /* 0x000fe2000fffe03f */
[----:B------:R-:W-:Y:S02]  /*8ca0*/  UMOV UR29, UR25 ;  /* 0x00000019001d7c82 */ /* 0x000fe40008000000 */
[----:B------:R-:W-:Y:S01]  /*8cb0*/  UMOV UR26, UR53 ;  /* 0x00000035001a7c82 */ /* 0x000fe20008000000 */
[----:B------:R-:W-:Y:S01]  /*8cc0*/  UMOV UR31, 0x80000020 ;  /* 0x80000020001f7882 */ /* 0x000fe20000000000 */
[----:B------:R-:W-:Y:S01]  /*8cd0*/  UIADD3 UR34, UR53, 0x100, URZ ;  /* 0x0000010035227890 */ /* 0x000fe2000fffe03f */
[----:B------:R-:W-:Y:S01]  /*8ce0*/  UMOV UR32, UR24 ;  /* 0x0000001800207c82 */ /* 0x000fe20008000000 */
[----:B------:R-:W-:Y:S01]  /*8cf0*/  UMOV UR33, UR25 ;  /* 0x0000001900217c82 */ /* 0x000fe20008000000 */
[----:B------:R-:W-:Y:S01]  /*8d00*/  UMOV UR35, 0x80000020 ;  /* 0x8000002000237882 */ /* 0x000fe20000000000 */
        /* <DEDUP_REMOVED lines=176> */
.L_x_2438:
[----:B------:R-:W-:Y:S01]  /*9810*/  ULEA UR6, UR51, UR41, 0x3 ;  /* 0x0000002933067291 */ /* 0x000fe2000f8e183f */
[----:B------:R-:W-:-:S05]  /*9820*/  IMAD.U32 R0, RZ, RZ, UR52 ;  /* 0x00000034ff007e24 */ /* 0x000fca000f8e00ff */
[----:B------:R-:W-:-:S04]  /*9830*/  SHF.L.U32 R0, R0, 0x1f, RZ ;  /* 0x0000001f00007819 */ /* 0x000fc800000006ff */
[----:B------:R0:W1:Y:S01]  /*9840*/  SYNCS.PHASECHK.TRANS64.TRYWAIT P1, [UR6+0x33450], R0 ;  /* 0x03345000ff0075a7 */ /* 0x0000620008020146 */
[----:B------:R-:W-:Y:S05]  /*9850*/  @!P0 BRA `(.L_x_2439) ;  /* 0x0000000000048947 */ /* 0x000fea0003800000 */
[----:B------:R-:W-:Y:S01]  /*9860*/  BPT.TRAP 0x1 ;  /* 0x000000040000795c */ /* 0x000fe20000300000 */
.L_x_2439:
[----:B-1----:R-:W-:Y:S05]  /*9870*/  @P1 BRA `(.L_x_2437) ;  /* 0x0000000000081947 */ /* 0x002fea0003800000 */
[----:B------:R-:W1:Y:S02]  /*9880*/  SYNCS.PHASECHK.TRANS64.TRYWAIT P1, [UR6+0x33450], R0 ;  /* 0x03345000ff0075a7 */ /* 0x000e640008020146 */
[----:B-1----:R-:W-:Y:S05]  /*9890*/  @!P1 BRA `(.L_x_2440) ;  /* 0x000000cc00b09947 */ /* 0x002fea0003800000 */
.L_x_2437:
        /* <DEDUP_REMOVED lines=36> */
.L_x_2441:
        /* <DEDUP_REMOVED lines=344> */
.L_x_2442:
        /* <DEDUP_REMOVED lines=148> */
.L_x_2432:
[----:B------:R-:W-:Y:S06]  /*b9a0*/  BAR.ARV 0x8, 0x180 ;  /* 0x0206000000007b1d */ /* 0x000fec0000002000 */
[----:B------:R-:W-:Y:S05]  /*b9b0*/  @!P0 BRA `(.L_x_2444) ;  /* 0x0000000000048947 */ /* 0x000fea0003800000 */
[----:B------:R-:W-:Y:S01]  /*b9c0*/  BPT.TRAP 0x1 ;  /* 0x000000040000795c */ /* 0x000fe20000300000 */
.L_x_2444:
[----:B------:R-:W-:Y:S01]  /*b9d0*/  ULEA UR9, UR45, UR41, 0x3 ;  /* 0x000000292d097291 */ /* 0x000fe2000f8e183f */
[----:B------:R-:W-:-:S05]  /*b9e0*/  IMAD.U32 R5, RZ, RZ, UR46 ;  /* 0x0000002eff057e24 */ /* 0x000fca000f8e00ff */
[----:B------:R-:W-:-:S04]  /*b9f0*/  SHF.L.U32 R5, R5, 0x1f, RZ ;  /* 0x0000001f05057819 */ /* 0x000fc800000006ff */
[----:B------:R0:W1:Y:S01]  /*ba00*/  SYNCS.PHASECHK.TRANS64.TRYWAIT P1, [UR9+0x33450], R5 ;  /* 0x03345005ff0075a7 */ /* 0x0000620008020149 */
[----:B------:R-:W-:Y:S05]  /*ba10*/  @!P0 BRA `(.L_x_2445) ;  /* 0x0000000000048947 */ /* 0x000fea0003800000 */
[----:B------:R-:W-:Y:S01]  /*ba20*/  BPT.TRAP 0x1 ;  /* 0x000000040000795c */ /* 0x000fe20000300000 */
.L_x_2445:
[----:B-1----:R-:W-:Y:S05]  /*ba30*/  @P1 BRA `(.L_x_2446) ;  /* 0x0000000000081947 */ /* 0x002fea0003800000 */
[----:B------:R-:W1:Y:S02]  /*ba40*/  SYNCS.PHASECHK.TRANS64.TRYWAIT P1, [UR9+0x33450], R5 ;  /* 0x03345005ff0075a7 */ /* 0x000e640008020149 */
[----:B-1----:R-:W-:Y:S05]  /*ba50*/  @!P1 BRA `(.L_x_2447) ;  /* 0x000000ac00589947 */ /* 0x002fea0003800000 */
.L_x_2446:
        /* <DEDUP_REMOVED lines=87> */
.L_x_2448:
        /* <DEDUP_REMOVED lines=106> */
.L_x_2412:
        /* <DEDUP_REMOVED lines=36> */
[----:B------:R-:W-:Y:S02]  /*c8b0*/  SEL R101, R38, R39, P0 ;  /* 0x0000002726657207 */ /* 0x000fe40000000000 */
[----:B------:R-:W-:Y:S02]  /*c8c0*/  F2FP.BF16.F32.PACK_AB R2, R119, R2 ;  /* 0x000000027702723e */ /* 0x000fe400000010ff */
[----:B------:R-:W-:Y:S02]  /*c8d0*/  MOV R8, R0 ;  /* 0x0000000000087202 */ /* 0x000fe40000000f00 */
[----:B0-----:R-:W-:-:S02]  /*c8e0*/  MOV R9, R115 ;  /* 0x0000007300097202 */ /* 0x001fc40000000f00 */
[----:B------:R-:W-:Y:S02]  /*c8f0*/  F2FP.BF16.F32.PACK_AB R11, R110, R11 ;  /* 0x0000000b6e0b723e */ /* 0x000fe400000010ff */
[----:B------:R-:W-:Y:S01]  /*c900*/  F2FP.BF16.F32.PACK_AB R10, R111, R10 ;  /* 0x0000000a6f0a723e */ /* 0x000fe200000010ff */
[----:B------:R-:W-:Y:S01]  /*c910*/  IMAD.WIDE R38, R224, 0x2, R8 ;  /* 0x00000002e0267825 */ /* 0x000fe200078e0208 */
[----:B------:R-:W-:Y:S02]  /*c920*/  F2FP.BF16.F32.PACK_AB R130, R130, R133 ;  /* 0x000000858282723e */ /* 0x000fe400000010ff */
[----:B------:R-:W-:Y:S02]  /*c930*/  F2FP.BF16.F32.PACK_AB R126, R126, R129 ;  /* 0x000000817e7e723e */ /* 0x000fe400000010ff */
[C---:B------:R-:W-:Y:S02]  /*c940*/  IADD3 R135, P4, R38.reuse, 0x20, RZ ;  /* 0x0000002026877810 */ /* 0x040fe40007f9e0ff */
[----:B------:R-:W-:-:S02]  /*c950*/  IADD3 R137, P5, R38, 0x40, RZ ;  /* 0x0000004026897810 */ /* 0x000fc40007fbe0ff */
[----:B------:R-:W-:Y:S02]  /*c960*/  F2FP.BF16.F32.PACK_AB R122, R122, R125 ;  /* 0x0000007d7a7a723e */ /* 0x000fe400000010ff */
[----:B------:R-:W-:Y:S02]  /*c970*/  SEL R133, R5, R2, P0 ;  /* 0x0000000205857207 */ /* 0x000fe40000000000 */
[----:B------:R-:W-:Y:S02]  /*c980*/  SEL R125, R11, R10, P0 ;  /* 0x0000000a0b7d7207 */ /* 0x000fe40000000000 */
[----:B------:R-:W-:Y:S02]  /*c990*/  SEL R129, R10, R11, P0 ;  /* 0x0000000b0a817207 */ /* 0x000fe40000000000 */
[----:B------:R-:W-:Y:S02]  /*c9a0*/  SEL R5, R2, R5, P0 ;  /* 0x0000000502057207 */ /* 0x000fe40000000000 */
[----:B------:R-:W-:-:S02]  /*c9b0*/  LOP3.LUT R2, R135, 0x380, RZ, 0xc0, !PT ;  /* 0x0000038087027812 */ /* 0x000fc400078ec0ff */
[----:B------:R-:W-:Y:S02]  /*c9c0*/  LOP3.LUT R10, R137, 0x380, RZ, 0xc0, !PT ;  /* 0x00000380890a7812 */ /* 0x000fe400078ec0ff */
[----:B------:R-:W-:Y:S02]  /*c9d0*/  F2FP.BF16.F32.PACK_AB R35, R70, R35 ;  /* 0x000000234623723e */ /* 0x000fe400000010ff */
[----:B------:R-:W-:Y:S02]  /*c9e0*/  F2FP.BF16.F32.PACK_AB R34, R71, R34 ;  /* 0x000000224722723e */ /* 0x000fe400000010ff */
[----:B------:R-:W-:Y:S02]  /*c9f0*/  F2FP.BF16.F32.PACK_AB R37, R76, R37 ;  /* 0x000000254c25723e */ /* 0x000fe400000010ff */
[----:B------:R-:W-:Y:S02]  /*ca00*/  F2FP.BF16.F32.PACK_AB R36, R77, R36 ;  /* 0x000000244d24723e */ /* 0x000fe400000010ff */
[----:B------:R-:W-:-:S02]  /*ca10*/  F2FP.BF16.F32.PACK_AB R13, R108, R13 ;  /* 0x0000000d6c0d723e */ /* 0x000fc400000010ff */
[----:B------:R-:W-:Y:S02]  /*ca20*/  F2FP.BF16.F32.PACK_AB R12, R109, R12 ;  /* 0x0000000c6d0c723e */ /* 0x000fe400000010ff */
[----:B------:R-:W-:Y:S02]  /*ca30*/  IADD3 R139, P6, R38, 0x60, RZ ;  /* 0x00000060268b7810 */ /* 0x000fe40007fde0ff */
[----:B------:R-:W-:Y:S02]  /*ca40*/  SHF.R.U64 R2, R2, 0x3, RZ ;  /* 0x0000000302027819 */ /* 0x000fe400000012ff */
[----:B------:R-:W-:Y:S02]  /*ca50*/  SHF.R.U64 R10, R10, 0x3, RZ ;  /* 0x000000030a0a7819 */ /* 0x000fe400000012ff */
[C---:B------:R-:W-:Y:S02]  /*ca60*/  IADD3 R141, P1, R38.reuse, 0x4000, RZ ;  /* 0x00004000268d7810 */ /* 0x040fe40007f3e0ff */
[----:B------:R-:W-:-:S02]  /*ca70*/  IADD3 R143, P2, R38, 0x4020, RZ ;  /* 0x00004020268f7810 */ /* 0x000fc40007f5e0ff */
[----:B------:R-:W-:Y:S02]  /*ca80*/  F2FP.BF16.F32.PACK_AB R88, R81, R88 ;  /* 0x000000585158723e */ /* 0x000fe400000010ff */
[----:B------:R-:W-:Y:S02]  /*ca90*/  F2FP.BF16.F32.PACK_AB R72, R65, R72 ;  /* 0x000000484148723e */ /* 0x000fe400000010ff */
[----:B------:R-:W-:Y:S02]  /*caa0*/  F2FP.BF16.F32.PACK_AB R14, R103, R14 ;  /* 0x0000000e670e723e */ /* 0x000fe400000010ff */
[----:B------:R-:W-:Y:S02]  /*cab0*/  SEL R61, R37, R36, P0 ;  /* 0x00000024253d7207 */ /* 0x000fe40000000000 */
[----:B------:R-:W-:Y:S01]  /*cac0*/  SEL R65, R36, R37, P0 ;  /* 0x0000002524417207 */ /* 0x000fe20000000000 */
[----:B------:R-:W-:Y:S01]  /*cad0*/  IMAD.X R37, RZ, RZ, R39, P4 ;  /* 0x000000ffff257224 */ /* 0x000fe200020e0627 */
[----:B------:R-:W-:-:S02]  /*cae0*/  SEL R81, R13, R12, P0 ;  /* 0x0000000c0d517207 */ /* 0x000fc40000000000 */
[----:B------:R-:W-:Y:S02]  /*caf0*/  SEL R83, R12, R13, P0 ;  /* 0x0000000d0c537207 */ /* 0x000fe40000000000 */
[----:B------:R-:W-:Y:S02]  /*cb00*/  SEL R103, R35, R34, P0 ;  /* 0x0000002223677207 */ /* 0x000fe40000000000 */
[----:B------:R-:W-:Y:S01]  /*cb10*/  SEL R105, R34, R35, P0 ;  /* 0x0000002322697207 */ /* 0x000fe20000000000 */
[----:B------:R-:W-:Y:S01]  /*cb20*/  IMAD.X R35, RZ, RZ, R39, P5 ;  /* 0x000000ffff237224 */ /* 0x000fe200028e0627 */
[----:B------:R-:W-:Y:S02]  /*cb30*/  F2FP.BF16.F32.PACK_AB R33, R84, R33 ;  /* 0x000000215421723e */ /* 0x000fe400000010ff */
[----:B------:R-:W-:Y:S02]  /*cb40*/  LOP3.LUT R12, R139, 0x380, RZ, 0xc0, !PT ;  /* 0x000003808b0c7812 */ /* 0x000fe400078ec0ff */
[----:B------:R-:W-:-:S02]  /*cb50*/  LOP3.LUT R36, R2, R135, RZ, 0x3c, !PT ;  /* 0x0000008702247212 */ /* 0x000fc400078e3cff */
[----:B------:R-:W-:Y:S02]  /*cb60*/  LOP3.LUT R34, R10, R137, RZ, 0x3c, !PT ;  /* 0x000000890a227212 */ /* 0x000fe400078e3cff */
[----:B------:R-:W-:Y:S02]  /*cb70*/  LOP3.LUT R2, R141, 0x380, RZ, 0xc0, !PT ;  /* 0x000003808d027812 */ /* 0x000fe400078ec0ff */
[----:B------:R-:W-:Y:S02]  /*cb80*/  LOP3.LUT R10, R143, 0x380, RZ, 0xc0, !PT ;  /* 0x000003808f0a7812 */ /* 0x000fe400078ec0ff */
[----:B------:R-:W-:Y:S02]  /*cb90*/  F2FP.BF16.F32.PACK_AB R40, R69, R40 ;  /* 0x000000284528723e */ /* 0x000fe400000010ff */
[----:B------:R-:W-:Y:S02]  /*cba0*/  F2FP.BF16.F32.PACK_AB R31, R78, R31 ;  /* 0x0000001f4e1f723e */ /* 0x000fe400000010ff */
[----:B------:R-:W-:-:S02]  /*cbb0*/  F2FP.BF16.F32.PACK_AB R30, R79, R30 ;  /* 0x0000001e4f1e723e */ /* 0x000fc400000010ff */
[----:B------:R-:W-:Y:S02]  /*cbc0*/  F2FP.BF16.F32.PACK_AB R27, R86, R27 ;  /* 0x0000001b561b723e */ /* 0x000fe400000010ff */
[----:B------:R-:W-:Y:S02]  /*cbd0*/  F2FP.BF16.F32.PACK_AB R15, R102, R15 ;  /* 0x0000000f660f723e */ /* 0x000fe400000010ff */
[----:B------:R-:W-:Y:S02]  /*cbe0*/  SEL R67, R33, R32, P0 ;  /* 0x0000002021437207 */ /* 0x000fe40000000000 */
[----:B------:R-:W-:Y:S01]  /*cbf0*/  SEL R69, R32, R33, P0 ;  /* 0x0000002120457207 */ /* 0x000fe20000000000 */
[----:B------:R-:W-:Y:S01]  /*cc00*/  IMAD.X R33, RZ, RZ, R39, P6 ;  /* 0x000000ffff217224 */ /* 0x000fe200030e0627 */
[----:B------:R-:W-:Y:S02]  /*cc10*/  SHF.R.U64 R12, R12, 0x3, RZ ;  /* 0x000000030c0c7819 */ /* 0x000fe400000012ff */
[----:B------:R-:W-:-:S02]  /*cc20*/  IADD3 R145, P3, R38, 0x4040, RZ ;  /* 0x0000404026917810 */ /* 0x000fc40007f7e0ff */
[----:B------:R-:W-:Y:S02]  /*cc30*/  IADD3 R147, P4, R38, 0x4060, RZ ;  /* 0x0000406026937810 */ /* 0x000fe40007f9e0ff */
[----:B------:R-:W-:Y:S02]  /*cc40*/  SHF.R.U64 R2, R2, 0x3, RZ ;  /* 0x0000000302027819 */ /* 0x000fe400000012ff */
[----:B------:R-:W-:Y:S02]  /*cc50*/  SHF.R.U64 R10, R10, 0x3, RZ ;  /* 0x000000030a0a7819 */ /* 0x000fe400000012ff */
[C---:B------:R-:W-:Y:S02]  /*cc60*/  IADD3 R149, P5, R38.reuse, 0x8000, RZ ;  /* 0x0000800026957810 */ /* 0x040fe40007fbe0ff */
[----:B------:R-:W-:Y:S02]  /*cc70*/  IADD3 R151, P6, R38, 0x8020, RZ ;  /* 0x0000802026977810 */ /* 0x000fe40007fde0ff */
[----:B------:R-:W-:-:S02]  /*cc80*/  F2FP.BF16.F32.PACK_AB R52, R52, R121 ;  /* 0x000000793434723e */ /* 0x000fc400000010ff */
[----:B------:R-:W-:Y:S02]  /*cc90*/  SEL R107, R31, R30, P0 ;  /* 0x0000001e1f6b7207 */ /* 0x000fe40000000000 */
[----:B------:R-:W-:Y:S01]  /*cca0*/  SEL R109, R30, R31, P0 ;  /* 0x0000001f1e6d7207 */ /* 0x000fe20000000000 */
[--C-:B------:R-:W-:Y:S01]  /*ccb0*/  IMAD.X R31, RZ, RZ, R39.reuse, P1 ;  /* 0x000000ffff1f7224 */ /* 0x100fe200008e0627 */
[----:B------:R-:W-:Y:S02]  /*ccc0*/  SEL R111, R27, R26, P0 ;  /* 0x0000001a1b6f7207 */ /* 0x000fe40000000000 */
[----:B------:R-:W-:Y:S01]  /*ccd0*/  SEL R113, R26, R27, P0 ;  /* 0x0000001b1a717207 */ /* 0x000fe20000000000 */
[--C-:B------:R-:W-:Y:S01]  /*cce0*/  IMAD.X R27, RZ, RZ, R39.reuse, P2 ;  /* 0x000000ffff1b7224 */ /* 0x100fe200010e0627 */
[----:B------:R-:W-:Y:S02]  /*ccf0*/  SEL R119, R15, R14, P0 ;  /* 0x0000000e0f777207 */ /* 0x000fe40000000000 */
[----:B------:R-:W-:Y:S01]  /*cd00*/  SEL R121, R14, R15, P0 ;  /* 0x0000000f0e797207 */ /* 0x000fe20000000000 */
[----:B------:R-:W-:Y:S01]  /*cd10*/  IMAD.X R15, RZ, RZ, R39, P6 ;  /* 0x000000ffff0f7224 */ /* 0x000fe200030e0627 */
[----:B------:R-:W-:-:S02]  /*cd20*/  LOP3.LUT R32, R12, R139, RZ, 0x3c, !PT ;  /* 0x0000008b0c207212 */ /* 0x000fc400078e3cff */
[----:B------:R-:W-:Y:S02]  /*cd30*/  LOP3.LUT R12, R145, 0x380, RZ, 0xc0, !PT ;  /* 0x00000380910c7812 */ /* 0x000fe400078ec0ff */
[----:B------:R-:W-:Y:S02]  /*cd40*/  LOP3.LUT R14, R147, 0x380, RZ, 0xc0, !PT ;  /* 0x00000380930e7812 */ /* 0x000fe400078ec0ff */
[----:B------:R-:W-:Y:S02]  /*cd50*/  LOP3.LUT R30, R2, R141, RZ, 0x3c, !PT ;  /* 0x0000008d021e7212 */ /* 0x000fe400078e3cff */
[----:B------:R-:W-:Y:S02]  /*cd60*/  LOP3.LUT R26, R10, R143, RZ, 0x3c, !PT ;  /* 0x0000008f0a1a7212 */ /* 0x000fe400078e3cff */
[----:B------:R-:W-:Y:S02]  /*cd70*/  LOP3.LUT R2, R149, 0x380, RZ, 0xc0, !PT ;  /* 0x0000038095027812 */ /* 0x000fe400078ec0ff */
[----:B------:R-:W-:-:S02]  /*cd80*/  LOP3.LUT R10, R151, 0x380, RZ, 0xc0, !PT ;  /* 0x00000380970a7812 */ /* 0x000fc400078ec0ff */
[----:B------:R-:W-:Y:S02]  /*cd90*/  F2FP.BF16.F32.PACK_AB R29, R92, R29 ;  /* 0x0000001d5c1d723e */ /* 0x000fe400000010ff */
[----:B------:R-:W-:Y:S02]  /*cda0*/  F2FP.BF16.F32.PACK_AB R25, R94, R25 ;  /* 0x000000195e19723e */ /* 0x000fe400000010ff */
[----:B------:R-:W-:Y:S02]  /*cdb0*/  F2FP.BF16.F32.PACK_AB R28, R93, R28 ;  /* 0x0000001c5d1c723e */ /* 0x000fe400000010ff */
[----:B------:R-:W-:Y:S02]  /*cdc0*/  F2FP.BF16.F32.PACK_AB R24, R95, R24 ;  /* 0x000000185f18723e */ /* 0x000fe400000010ff */
[----:B------:R-:W-:Y:S02]  /*cdd0*/  F2FP.BF16.F32.PACK_AB R41, R68, R41 ;  /* 0x000000294429723e */ /* 0x000fe400000010ff */
[----:B------:R-:W-:-:S02]  /*cde0*/  F2FP.BF16.F32.PACK_AB R21, R100, R21 ;  /* 0x000000156415723e */ /* 0x000fc400000010ff */
[----:B------:R-:W-:Y:S02]  /*cdf0*/  SHF.R.U64 R12, R12, 0x3, RZ ;  /* 0x000000030c0c7819 */ /* 0x000fe400000012ff */
[----:B------:R-:W-:Y:S02]  /*ce00*/  SHF.R.U64 R14, R14, 0x3, RZ ;  /* 0x000000030e0e7819 */ /* 0x000fe400000012ff */
[----:B------:R-:W-:Y:S02]  /*ce10*/  F2FP.BF16.F32.PACK_AB R89, R89, R96 ;  /* 0x000000605959723e */ /* 0x000fe400000010ff */
[----:B------:R-:W-:Y:S02]  /*ce20*/  F2FP.BF16.F32.PACK_AB R131, R128, R131 ;  /* 0x000000838083723e */ /* 0x000fe400000010ff */
[----:B------:R-:W-:Y:S02]  /*ce30*/  IADD3 R153, P1, R38, 0x8040, RZ ;  /* 0x0000804026997810 */ /* 0x000fe40007f3e0ff */
[----:B------:R-:W-:-:S02]  /*ce40*/  SHF.R.U64 R2, R2, 0x3, RZ ;  /* 0x0000000302027819 */ /* 0x000fc400000012ff */
[----:B------:R-:W-:Y:S01]  /*ce50*/  SHF.R.U64 R10, R10, 0x3, RZ ;  /* 0x000000030a0a7819 */ /* 0x000fe200000012ff */
[----:B------:R-:W-:Y:S01]  /*ce60*/  IMAD.X R11, RZ, RZ, R39, P1 ;  /* 0x000000ffff0b7224 */ /* 0x000fe200008e0627 */
[----:B------:R-:W-:Y:S02]  /*ce70*/  F2FP.BF16.F32.PACK_AB R73, R73, R80 ;  /* 0x000000504949723e */ /* 0x000fe400000010ff */
[----:B------:R-:W-:Y:S02]  /*ce80*/  F2FP.BF16.F32.PACK_AB R127, R124, R127 ;  /* 0x0000007f7c7f723e */ /* 0x000fe400000010ff */
[C---:B------:R-:W-:Y:S02]  /*ce90*/  LOP3.LUT R13, R38.reuse, 0x380, RZ, 0xc0, !PT ;  /* 0x00000380260d7812 */ /* 0x040fe400078ec0ff */
[----:B------:R-:W-:Y:S02]  /*cea0*/  IADD3 R155, P2, R38, 0x8060, RZ ;  /* 0x00008060269b7810 */ /* 0x000fe40007f5e0ff */
[----:B------:R-:W-:-:S02]  /*ceb0*/  F2FP.BF16.F32.PACK_AB R46, R46, R49 ;  /* 0x000000312e2e723e */ /* 0x000fc400000010ff */
[----:B------:R-:W-:Y:S02]  /*cec0*/  F2FP.BF16.F32.PACK_AB R123, R120, R123 ;  /* 0x0000007b787b723e */ /* 0x000fe400000010ff */
[----:B------:R-:W-:Y:S02]  /*ced0*/  F2FP.BF16.F32.PACK_AB R47, R47, R64 ;  /* 0x000000402f2f723e */ /* 0x000fe400000010ff */
[----:B------:R-:W-:Y:S02]  /*cee0*/  SEL R71, R29, R28, P0 ;  /* 0x0000001c1d477207 */ /* 0x000fe40000000000 */
[----:B------:R-:W-:Y:S01]  /*cef0*/  SEL R75, R28, R29, P0 ;  /* 0x0000001d1c4b7207 */ /* 0x000fe20000000000 */
[--C-:B------:R-:W-:Y:S01]  /*cf00*/  IMAD.X R29, RZ, RZ, R39.reuse, P3 ;  /* 0x000000ffff1d7224 */ /* 0x100fe200018e0627 */
[----:B------:R-:W-:Y:S02]  /*cf10*/  SEL R115, R25, R24, P0 ;  /* 0x0000001819737207 */ /* 0x000fe40000000000 */
[----:B------:R-:W-:Y:S01]  /*cf20*/  SEL R117, R24, R25, P0 ;  /* 0x0000001918757207 */ /* 0x000fe20000000000 */
[----:B------:R-:W-:Y:S01]  /*cf30*/  IMAD.X R25, RZ, RZ, R39, P4 ;  /* 0x000000ffff197224 */ /* 0x000fe200020e0627 */
[----:B------:R-:W-:-:S02]  /*cf40*/  F2FP.BF16.F32.PACK_AB R53, R53, R48 ;  /* 0x000000303535723e */ /* 0x000fc400000010ff */
[----:B------:R-:W-:Y:S02]  /*cf50*/  SEL R59, R41, R40, P0 ;  /* 0x00000028293b7207 */ /* 0x000fe40000000000 */
[----:B------:R-:W-:Y:S02]  /*cf60*/  SEL R77, R21, R20, P0 ;  /* 0x00000014154d7207 */ /* 0x000fe40000000000 */
[----:B------:R-:W-:Y:S01]  /*cf70*/  SEL R79, R20, R21, P0 ;  /* 0x00000015144f7207 */ /* 0x000fe20000000000 */
[----:B------:R-:W-:Y:S01]  /*cf80*/  IMAD.X R21, RZ, RZ, R39, P5 ;  /* 0x000000ffff157224 */ /* 0x000fe200028e0627 */
[----:B------:R-:W-:Y:S02]  /*cf90*/  LOP3.LUT R28, R12, R145, RZ, 0x3c, !PT ;  /* 0x000000910c1c7212 */ /* 0x000fe400078e3cff */
[----:B------:R-:W-:Y:S02]  /*cfa0*/  LOP3.LUT R24, R14, R147, RZ, 0x3c, !PT ;  /* 0x000000930e187212 */ /* 0x000fe400078e3cff */
[----:B------:R-:W-:-:S02]  /*cfb0*/  F2FP.BF16.F32.PACK_AB R43, R54, R43 ;  /* 0x0000002b362b723e */ /* 0x000fc400000010ff */
[----:B------:R-:W-:Y:S02]  /*cfc0*/  F2FP.BF16.F32.PACK_AB R42, R55, R42 ;  /* 0x0000002a372a723e */ /* 0x000fe400000010ff */
[----:B------:R-:W-:Y:S02]  /*cfd0*/  SEL R7, R130, R131, P0 ;  /* 0x0000008382077207 */ /* 0x000fe40000000000 */
[----:B------:R-:W-:Y:S02]  /*cfe0*/  SEL R41, R40, R41, P0 ;  /* 0x0000002928297207 */ /* 0x000fe40000000000 */
[----:B------:R-:W-:Y:S02]  /*cff0*/  SEL R91, R89, R88, P0 ;  /* 0x00000058595b7207 */ /* 0x000fe40000000000 */
[----:B------:R-:W-:Y:S02]  /*d000*/  LOP3.LUT R12, R153, 0x380, RZ, 0xc0, !PT ;  /* 0x00000380990c7812 */ /* 0x000fe400078ec0ff */
[----:B------:R-:W-:-:S02]  /*d010*/  LOP3.LUT R20, R2, R149, RZ, 0x3c, !PT ;  /* 0x0000009502147212 */ /* 0x000fc400078e3cff */
[----:B------:R-:W-:Y:S02]  /*d020*/  LOP3.LUT R14, R10, R151, RZ, 0x3c, !PT ;  /* 0x000000970a0e7212 */ /* 0x000fe400078e3cff */
[----:B------:R-:W-:Y:S02]  /*d030*/  F2FP.BF16.F32.PACK_AB R45, R45, R56 ;  /* 0x000000382d2d723e */ /* 0x000fe400000010ff */
[----:B------:R-:W-:Y:S02]  /*d040*/  F2FP.BF16.F32.PACK_AB R44, R44, R57 ;  /* 0x000000392c2c723e */ /* 0x000fe400000010ff */
[----:B------:R-:W-:Y:S02]  /*d050*/  SEL R131, R131, R130, P0 ;  /* 0x0000008283837207 */ /* 0x000fe40000000000 */
[----:B------:R-:W-:Y:S02]  /*d060*/  SEL R49, R126, R127, P0 ;  /* 0x0000007f7e317207 */ /* 0x000fe40000000000 */
[----:B------:R-:W-:-:S02]  /*d070*/  SEL R89, R88, R89, P0 ;  /* 0x0000005958597207 */ /* 0x000fc40000000000 */
[----:B------:R-:W-:Y:S02]  /*d080*/  SEL R93, R73, R72, P0 ;  /* 0x00000048495d7207 */ /* 0x000fe40000000000 */
[----:B------:R-:W-:Y:S02]  /*d090*/  SHF.R.U64 R13, R13, 0x3, RZ ;  /* 0x000000030d0d7819 */ /* 0x000fe400000012ff */
[----:B------:R-:W-:Y:S02]  /*d0a0*/  LOP3.LUT R40, R155, 0x380, RZ, 0xc0, !PT ;  /* 0x000003809b287812 */ /* 0x000fe400078ec0ff */
        /* <DEDUP_REMOVED lines=9> */
[----:B------:R-:W-:Y:S02]  /*d140*/  SHF.R.U64 R12, R12, 0x3, RZ ;  /* 0x000000030c0c7819 */ /* 0x000fe400000012ff */
[----:B------:R-:W-:Y:S02]  /*d150*/  SEL R57, R45, R44, P0 ;  /* 0x0000002c2d397207 */ /* 0x000fe40000000000 */
[----:B------:R-:W-:Y:S02]  /*d160*/  SEL R43, R42, R43, P0 ;  /* 0x0000002b2a2b7207 */ /* 0x000fe40000000000 */
[----:B------:R-:W-:Y:S01]  /*d170*/  LOP3.LUT R38, R13, R38, RZ, 0x3c, !PT ;  /* 0x000000260d267212 */ /* 0x000fe200078e3cff */
[----:B------:R-:W-:Y:S01]  /*d180*/  IMAD.X R13, RZ, RZ, R39, P2 ;  /* 0x000000ffff0d7224 */ /* 0x000fe200010e0627 */
[----:B------:R-:W-:Y:S02]  /*d190*/  SHF.R.U64 R40, R40, 0x3, RZ ;  /* 0x0000000328287819 */ /* 0x000fe400000012ff */
[----:B------:R-:W-:-:S02]  /*d1a0*/  MOV R68, R24 ;  /* 0x0000001800447202 */ /* 0x000fc40000000f00 */
[----:B------:R-:W-:Y:S02]  /*d1b0*/  MOV R64, R14 ;  /* 0x0000000e00407202 */ /* 0x000fe40000000f00 */
[----:B------:R-:W-:Y:S02]  /*d1c0*/  SEL R45, R44, R45, P0 ;  /* 0x0000002d2c2d7207 */ /* 0x000fe40000000000 */
[----:B------:R-:W-:Y:S02]  /*d1d0*/  MOV R72, R26 ;  /* 0x0000001a00487202 */ /* 0x000fe40000000f00 */
[----:B------:R-:W-:Y:S02]  /*d1e0*/  MOV R70, R28 ;  /* 0x0000001c00467202 */ /* 0x000fe40000000f00 */
[----:B------:R-:W-:Y:S02]  /*d1f0*/  MOV R76, R32 ;  /* 0x00000020004c7202 */ /* 0x000fe40000000f00 */
[----:B------:R-:W-:-:S02]  /*d200*/  MOV R74, R30 ;  /* 0x0000001e004a7202 */ /* 0x000fc40000000f00 */
[----:B------:R-:W-:Y:S01]  /*d210*/  LOP3.LUT R10, R12, R153, RZ, 0x3c, !PT ;  /* 0x000000990c0a7212 */ /* 0x000fe200078e3cff */
[----:B--2---:R-:W-:Y:S01]  /*d220*/  SHFL.IDX PT, R7, R7, R6, 0x1c1f ;  /* 0x001c1f0607077589 */ /* 0x004fe200000e0000 */
[----:B------:R-:W-:Y:S02]  /*d230*/  LOP3.LUT R2, R6, 0x2, RZ, 0x3c, !PT ;  /* 0x0000000206027812 */ /* 0x000fe400078e3cff */
[----:B------:R-:W-:Y:S01]  /*d240*/  MOV R78, R34 ;  /* 0x00000022004e7202 */ /* 0x000fe20000000f00 */
[----:B------:R-:W-:Y:S01]  /*d250*/  SHFL.IDX PT, R91, R91, R6, 0x1c1f ;  /* 0x001c1f065b5b7589 */ /* 0x000fe200000e0000 */
[----:B------:R-:W-:Y:S02]  /*d260*/  MOV R80, R36 ;  /* 0x0000002400507202 */ /* 0x000fe40000000f00 */
[----:B------:R-:W-:Y:S01]  /*d270*/  LOP3.LUT R12, R40, R155, RZ, 0x3c, !PT ;  /* 0x0000009b280c7212 */ /* 0x000fe200078e3cff */
[----:B------:R-:W0:Y:S01]  /*d280*/  SHFL.IDX PT, R14, R131, R2, 0x1c1f ;  /* 0x001c1f02830e7589 */ /* 0x000e2200000e0000 */
[----:B------:R-:W-:-:S02]  /*d290*/  MOV R82, R38 ;  /* 0x0000002600527202 */ /* 0x000fc40000000f00 */
[----:B------:R-:W-:Y:S01]  /*d2a0*/  MOV R66, R20 ;  /* 0x0000001400427202 */ /* 0x000fe20000000f00 */
[----:B------:R-:W1:Y:S01]  /*d2b0*/  SHFL.IDX PT, R24, R89, R2, 0x1c1f ;  /* 0x001c1f0259187589 */ /* 0x000e6200000e0000 */
[----:B------:R-:W-:Y:S02]  /*d2c0*/  MOV R21, R10 ;  /* 0x0000000a00157202 */ /* 0x000fe40000000f00 */
[----:B------:R-:W-:Y:S01]  /*d2d0*/  MOV R11, R12 ;  /* 0x0000000c000b7202 */ /* 0x000fe20000000f00 */
[----:B------:R-:W-:Y:S01]  /*d2e0*/  SHFL.IDX PT, R49, R49, R6, 0x1c1f ;  /* 0x001c1f0631317589 */ /* 0x000fe200000e0000 */
[----:B------:R-:W-:-:S03]  /*d2f0*/  PLOP3.LUT P2, PT, PT, PT, UP0, 0x80, 0x0 ;  /* 0x000000000000781c */ /* 0x000fc60003f4f008 */
[----:B------:R-:W-:Y:S04]  /*d300*/  SHFL.IDX PT, R93, R93, R6, 0x1c1f ;  /* 0x001c1f065d5d7589 */ /* 0x000fe800000e0000 */
[----:B------:R-:W2:Y:S04]  /*d310*/  SHFL.IDX PT, R26, R127, R2, 0x1c1f ;  /* 0x001c1f027f1a7589 */ /* 0x000ea800000e0000 */
[----:B------:R-:W3:Y:S04]  /*d320*/  SHFL.IDX PT, R28, R73, R2, 0x1c1f ;  /* 0x001c1f02491c7589 */ /* 0x000ee800000e0000 */
[----:B------:R-:W-:Y:S01]  /*d330*/  SHFL.IDX PT, R51, R51, R6, 0x1c1f ;  /* 0x001c1f0633337589 */ /* 0x000fe200000e0000 */
[----:B0-----:R-:W-:-:S02]  /*d340*/  SEL R12, R7, R14, P0 ;  /* 0x0000000e070c7207 */ /* 0x001fc40000000000 */
[----:B------:R-:W-:Y:S01]  /*d350*/  SEL R14, R14, R7, P0 ;  /* 0x000000070e0e7207 */ /* 0x000fe20000000000 */
[----:B------:R-:W-:Y:S01]  /*d360*/  SHFL.IDX PT, R95, R95, R6, 0x1c1f ;  /* 0x001c1f065f5f7589 */ /* 0x000fe200000e0000 */
[----:B-1----:R-:W-:Y:S01]  /*d370*/  SEL R13, R91, R24, P0 ;  /* 0x000000185b0d7207 */ /* 0x002fe20000000000 */
[----:B------:R-:W-:Y:S01]  /*d380*/  IMAD.U32 R7, RZ, RZ, UR7 ;  /* 0x00000007ff077e24 */ /* 0x000fe2000f8e00ff */
[----:B------:R-:W-:Y:S01]  /*d390*/  SEL R15, R24, R91, P0 ;  /* 0x0000005b180f7207 */ /* 0x000fe20000000000 */
[----:B------:R-:W0:Y:S04]  /*d3a0*/  SHFL.IDX PT, R30, R123, R2, 0x1c1f ;  /* 0x001c1f027b1e7589 */ /* 0x000e2800000e0000 */
[----:B------:R-:W1:Y:S04]  /*d3b0*/  SHFL.IDX PT, R32, R47, R2, 0x1c1f ;  /* 0x001c1f022f207589 */ /* 0x000e6800000e0000 */
[----:B------:R-:W-:Y:S01]  /*d3c0*/  SHFL.IDX PT, R55, R55, R6, 0x1c1f ;  /* 0x001c1f0637377589 */ /* 0x000fe200000e0000 */
[----:B--2---:R-:W-:-:S02]  /*d3d0*/  SEL R24, R49, R26, P0 ;  /* 0x0000001a31187207 */ /* 0x004fc40000000000 */
[----:B------:R-:W-:Y:S01]  /*d3e0*/  SEL R26, R26, R49, P0 ;  /* 0x000000311a1a7207 */ /* 0x000fe20000000000 */
[----:B------:R-:W2:Y:S01]  /*d3f0*/  SHFL.IDX PT, R34, R53, R2, 0x1c1f ;  /* 0x001c1f0235227589 */ /* 0x000ea200000e0000 */
[----:B---3--:R-:W-:Y:S02]  /*d400*/  SEL R25, R93, R28, P0 ;  /* 0x0000001c5d197207 */ /* 0x008fe40000000000 */
[----:B------:R-:W-:Y:S01]  /*d410*/  SEL R27, R28, R93, P0 ;  /* 0x0000005d1c1b7207 */ /* 0x000fe20000000000 */
[----:B------:R-:W-:Y:S04]  /*d420*/  SHFL.IDX PT, R97, R97, R6, 0x1c1f ;  /* 0x001c1f0661617589 */ /* 0x000fe800000e0000 */
[----:B------:R-:W3:Y:S04]  /*d430*/  SHFL.IDX PT, R36, R43, R2, 0x1c1f ;  /* 0x001c1f022b247589 */ /* 0x000ee800000e0000 */
[----:B------:R-:W-:Y:S01]  /*d440*/  SHFL.IDX PT, R57, R57, R6, 0x1c1f ;  /* 0x001c1f0639397589 */ /* 0x000fe200000e0000 */
[----:B0-----:R-:W-:-:S02]  /*d450*/  SEL R28, R51, R30, P0 ;  /* 0x0000001e331c7207 */ /* 0x001fc40000000000 */
[----:B------:R-:W-:Y:S01]  /*d460*/  SEL R30, R30, R51, P0 ;  /* 0x000000331e1e7207 */ /* 0x000fe20000000000 */
[----:B------:R-:W-:Y:S01]  /*d470*/  SHFL.IDX PT, R99, R99, R6, 0x1c1f ;  /* 0x001c1f0663637589 */ /* 0x000fe200000e0000 */
[----:B-1----:R-:W-:Y:S02]  /*d480*/  SEL R29, R95, R32, P0 ;  /* 0x000000205f1d7207 */ /* 0x002fe40000000000 */
[----:B------:R-:W-:Y:S01]  /*d490*/  SEL R31, R32, R95, P0 ;  /* 0x0000005f201f7207 */ /* 0x000fe20000000000 */
[----:B------:R-:W0:Y:S04]  /*d4a0*/  SHFL.IDX PT, R38, R45, R2, 0x1c1f ;  /* 0x001c1f022d267589 */ /* 0x000e2800000e0000 */
[----:B------:R-:W1:Y:S01]  /*d4b0*/  SHFL.IDX PT, R40, R101, R2, 0x1c1f ;  /* 0x001c1f0265287589 */ /* 0x000e6200000e0000 */
[----:B--2---:R-:W-:-:S02]  /*d4c0*/  SEL R32, R55, R34, P0 ;  /* 0x0000002237207207 */ /* 0x004fc40000000000 */
[----:B------:R-:W-:Y:S01]  /*d4d0*/  SEL R34, R34, R55, P0 ;  /* 0x0000003722227207 */ /* 0x000fe20000000000 */
[----:B------:R-:W-:Y:S04]  /*d4e0*/  SHFL.IDX PT, R59, R59, R6, 0x1c1f ;  /* 0x001c1f063b3b7589 */ /* 0x000fe800000e0000 */
[----:B------:R-:W2:Y:S01]  /*d4f0*/  SHFL.IDX PT, R42, R41, R2, 0x1c1f ;  /* 0x001c1f02292a7589 */ /* 0x000ea200000e0000 */
[----:B---3--:R-:W-:Y:S02]  /*d500*/  SEL R33, R97, R36, P0 ;  /* 0x0000002461217207 */ /* 0x008fe40000000000 */
[----:B------:R-:W-:Y:S01]  /*d510*/  SEL R35, R36, R97, P0 ;  /* 0x0000006124237207 */ /* 0x000fe20000000000 */
[----:B------:R-:W-:Y:S06]  /*d520*/  BAR.SYNC.DEFER_BLOCKING 0x1, 0x100 ;  /* 0x0044000000007b1d */ /* 0x000fec0000010000 */
[----:B------:R-:W-:Y:S01]  /*d530*/  SHFL.IDX PT, R103, R103, R6, 0x1c1f ;  /* 0x001c1f0667677589 */ /* 0x000fe200000e0000 */
[----:B0-----:R-:W-:-:S02]  /*d540*/  SEL R36, R57, R38, P0 ;  /* 0x0000002639247207 */ /* 0x001fc40000000000 */
[----:B------:R-:W-:Y:S01]  /*d550*/  SEL R38, R38, R57, P0 ;  /* 0x0000003926267207 */ /* 0x000fe20000000000 */
[----:B------:R-:W0:Y:S01]  /*d560*/  SHFL.IDX PT, R50, R105, R2, 0x1c1f ;  /* 0x001c1f0269327589 */ /* 0x000e2200000e0000 */
[----:B-1----:R-:W-:Y:S02]  /*d570*/  SEL R37, R99, R40, P0 ;  /* 0x0000002863257207 */ /* 0x002fe40000000000 */
[----:B------:R-:W-:Y:S01]  /*d580*/  SEL R39, R40, R99, P0 ;  /* 0x0000006328277207 */ /* 0x000fe20000000000 */
[----:B------:R-:W-:Y:S04]  /*d590*/  SHFL.IDX PT, R61, R61, R6, 0x1c1f ;  /* 0x001c1f063d3d7589 */ /* 0x000fe800000e0000 */
[----:B------:R-:W-:Y:S01]  /*d5a0*/  SHFL.IDX PT, R107, R107, R6, 0x1c1f ;  /* 0x001c1f066b6b7589 */ /* 0x000fe200000e0000 */
[----:B--2---:R-:W-:-:S02]  /*d5b0*/  SEL R40, R59, R42, P0 ;  /* 0x0000002a3b287207 */ /* 0x004fc40000000000 */
[----:B------:R-:W-:Y:S01]  /*d5c0*/  SEL R42, R42, R59, P0 ;  /* 0x0000003b2a2a7207 */ /* 0x000fe20000000000 */
[----:B------:R-:W-:Y:S04]  /*d5d0*/  SHFL.IDX PT, R10, R65, R2, 0x1c1f ;  /* 0x001c1f02410a7589 */ /* 0x000fe800000e0000 */
[----:B------:R-:W-:Y:S04]  /*d5e0*/  SHFL.IDX PT, R52, R109, R2, 0x1c1f ;  /* 0x001c1f026d347589 */ /* 0x000fe800000e0000 */
[----:B------:R-:W-:Y:S04]  /*d5f0*/  SHFL.IDX PT, R67, R67, R6, 0x1c1f ;  /* 0x001c1f0643437589 */ /* 0x000fe800000e0000 */
[----:B------:R-:W-:Y:S01]  /*d600*/  SHFL.IDX PT, R71, R71, R6, 0x1c1f ;  /* 0x001c1f0647477589 */ /* 0x000fe200000e0000 */
[----:B0-----:R-:W-:-:S02]  /*d610*/  SEL R41, R103, R50, P0 ;  /* 0x0000003267297207 */ /* 0x001fc40000000000 */
        /* <DEDUP_REMOVED lines=18> */
[----:B------:R-:W1:Y:S04]  /*d740*/  SHFL.IDX PT, R62, R5, R2, 0x1c1f ;  /* 0x001c1f02053e7589 */ /* 0x000e6800000e0000 */
[----:B------:R2:W-:Y:S04]  /*d750*/  STSM.16.M88.4 [R82], R12 ;  /* 0x0000000c52007844 */ /* 0x0005e80000000200 */
[----:B------:R3:W-:Y:S04]  /*d760*/  STSM.16.M88.4 [R80], R24 ;  /* 0x0000001850007844 */ /* 0x0007e80000000200 */
[----:B------:R4:W-:Y:S04]  /*d770*/  STSM.16.M88.4 [R78], R28 ;  /* 0x0000001c4e007844 */ /* 0x0009e80000000200 */
[----:B------:R1:W-:Y:S01]  /*d780*/  STSM.16.M88.4 [R76], R32 ;  /* 0x000000204c007844 */ /* 0x0003e20000000200 */
[----:B0-----:R-:W-:-:S02]  /*d790*/  SEL R45, R125, R60, P0 ;  /* 0x0000003c7d2d7207 */ /* 0x001fc40000000000 */
[----:B------:R-:W-:Y:S01]  /*d7a0*/  SEL R47, R60, R125, P0 ;  /* 0x0000007d3c2f7207 */ /* 0x000fe20000000000 */
[----:B------:R-:W-:Y:S01]  /*d7b0*/  STSM.16.M88.4 [R74], R36 ;  /* 0x000000244a007844 */ /* 0x000fe20000000200 */
[----:B--2---:R-:W-:Y:S02]  /*d7c0*/  SEL R12, R61, R10, P0 ;  /* 0x0000000a3d0c7207 */ /* 0x004fe40000000000 */
[----:B------:R-:W-:Y:S01]  /*d7d0*/  SEL R14, R10, R61, P0 ;  /* 0x0000003d0a0e7207 */ /* 0x000fe20000000000 */
[----:B------:R-:W-:Y:S01]  /*d7e0*/  STSM.16.M88.4 [R72], R40 ;  /* 0x0000002848007844 */ /* 0x000fe20000000200 */
[----:B------:R-:W-:Y:S01]  /*d7f0*/  SEL R13, R107, R52, P0 ;  /* 0x000000346b0d7207 */ /* 0x000fe20000000000 */
[----:B------:R-:W-:Y:S01]  /*d800*/  UMOV UR4, URZ ;  /* 0x0000003f00047c82 */ /* 0x000fe20008000000 */
[----:B------:R-:W-:Y:S01]  /*d810*/  SEL R15, R52, R107, P0 ;  /* 0x0000006b340f7207 */ /* 0x000fe20000000000 */
[----:B------:R-:W-:Y:S01]  /*d820*/  ULDC UR8, c[0x0][0xa88] ;  /* 0x0002a20000087ab9 */ /* 0x000fe20000000800 */
[----:B---3--:R-:W-:Y:S01]  /*d830*/  SEL R24, R67, R20, P0 ;  /* 0x0000001443187207 */ /* 0x008fe20000000000 */
[----:B------:R-:W0:Y:S01]  /*d840*/  LDC R61, c[0x0][0xbe8] ;  /* 0x0002fa00ff3d7b82 */ /* 0x000e220000000800 */
[----:B------:R-:W-:Y:S01]  /*d850*/  SEL R26, R20, R67, P0 ;  /* 0x00000043141a7207 */ /* 0x000fe20000000000 */
[----:B------:R2:W-:Y:S01]  /*d860*/  STSM.16.M88.4 [R70], R12 ;  /* 0x0000000c46007844 */ /* 0x0005e20000000200 */
[----:B------:R-:W-:-:S02]  /*d870*/  SEL R25, R111, R54, P0 ;  /* 0x000000366f197207 */ /* 0x000fc40000000000 */
[----:B------:R-:W-:Y:S02]  /*d880*/  SEL R27, R54, R111, P0 ;  /* 0x0000006f361b7207 */ /* 0x000fe40000000000 */
[----:B----4-:R-:W-:Y:S02]  /*d890*/  SEL R28, R71, R6, P0 ;  /* 0x00000006471c7207 */ /* 0x010fe40000000000 */
[----:B------:R-:W-:Y:S01]  /*d8a0*/  SEL R30, R6, R71, P0 ;  /* 0x00000047061e7207 */ /* 0x000fe20000000000 */
[----:B------:R3:W-:Y:S01]  /*d8b0*/  STSM.16.M88.4 [R68], R24 ;  /* 0x0000001844007844 */ /* 0x0007e20000000200 */
[----:B------:R-:W-:Y:S01]  /*d8c0*/  SEL R29, R115, R56, P0 ;  /* 0x00000038731d7207 */ /* 0x000fe20000000000 */
[----:B------:R-:W-:Y:S01]  /*d8d0*/  IMAD.U32 R6, RZ, RZ, UR6 ;  /* 0x00000006ff067e24 */ /* 0x000fe2000f8e00ff */
[----:B------:R-:W-:Y:S01]  /*d8e0*/  SEL R31, R56, R115, P0 ;  /* 0x00000073381f7207 */ /* 0x000fe20000000000 */
[----:B------:R-:W-:Y:S01]  /*d8f0*/  ULDC.64 UR6, c[0x0][0xc08] ;  /* 0x0003020000067ab9 */ /* 0x000fe20000000a00 */
[----:B-1----:R-:W-:-:S02]  /*d900*/  SEL R32, R77, R44, P0 ;  /* 0x0000002c4d207207 */ /* 0x002fc40000000000 */
[----:B------:R-:W-:Y:S01]  /*d910*/  SEL R34, R44, R77, P0 ;  /* 0x0000004d2c227207 */ /* 0x000fe20000000000 */
[----:B------:R3:W-:Y:S01]  /*d920*/  STSM.16.M88.4 [R66], R28 ;  /* 0x0000001c42007844 */ /* 0x0007e20000000200 */
[----:B------:R-:W-:Y:S02]  /*d930*/  SEL R33, R119, R58, P0 ;  /* 0x0000003a77217207 */ /* 0x000fe40000000000 */
[----:B------:R-:W-:Y:S02]  /*d940*/  SEL R35, R58, R119, P0 ;  /* 0x000000773a237207 */ /* 0x000fe40000000000 */
[----:B------:R-:W-:Y:S02]  /*d950*/  SEL R44, R81, R46, P0 ;  /* 0x0000002e512c7207 */ /* 0x000fe40000000000 */
[----:B------:R-:W-:Y:S01]  /*d960*/  SEL R46, R46, R81, P0 ;  /* 0x000000512e2e7207 */ /* 0x000fe20000000000 */
[----:B------:R3:W-:Y:S01]  /*d970*/  STSM.16.M88.4 [R64], R32 ;  /* 0x0000002040007844 */ /* 0x0007e20000000200 */
[----:B------:R-:W-:-:S02]  /*d980*/  SEL R53, R133, R62, P0 ;  /* 0x0000003e85357207 */ /* 0x000fc40000000000 */
[----:B------:R-:W-:Y:S01]  /*d990*/  SEL R55, R62, R133, P0 ;  /* 0x000000853e377207 */ /* 0x000fe20000000000 */
[----:B------:R3:W-:Y:S01]  /*d9a0*/  STSM.16.M88.4 [R21], R44 ;  /* 0x0000002c15007844 */ /* 0x0007e20000000200 */
[----:B------:R-:W-:Y:S02]  /*d9b0*/  SEL R52, R85, R48, P0 ;  /* 0x0000003055347207 */ /* 0x000fe40000000000 */
[----:B------:R-:W-:-:S05]  /*d9c0*/  SEL R54, R48, R85, P0 ;  /* 0x0000005530367207 */ /* 0x000fca0000000000 */
[----:B------:R3:W-:Y:S01]  /*d9d0*/  STSM.16.M88.4 [R11], R52 ;  /* 0x000000340b007844 */ /* 0x0007e20000000200 */
[----:B------:R-:W-:Y:S06]  /*d9e0*/  BAR.SYNC.DEFER_BLOCKING 0x1, 0x100 ;  /* 0x0044000000007b1d */ /* 0x000fec0000010000 */
[----:B------:R-:W4:Y:S01]  /*d9f0*/  @P2 LDG.E R2, desc[UR54][R6.64] ;  /* 0x0000003606022981 */ /* 0x000f22000c1e1900 */
[----:B------:R-:W-:Y:S01]  /*da00*/  UISETP.NE.U32.AND UP1, UPT, UR6, URZ, UPT ;  /* 0x0000003f0600728c */ /* 0x000fe2000bf25070 */
[----:B0-----:R-:W-:-:S03]  /*da10*/  ISETP.NE.AND P1, PT, R61, 0x1, PT ;  /* 0x000000013d00780c */ /* 0x001fc60003f25270 */
[----:B------:R-:W-:-:S06]  /*da20*/  UISETP.NE.AND.EX UP1, UPT, UR7, URZ, UPT, UP1 ;  /* 0x0000003f0700728c */ /* 0x000fcc000bf25310 */
[----:B------:R-:W-:-:S04]  /*da30*/  PLOP3.LUT P0, PT, PT, PT, UP1, 0x80, 0x0 ;  /* 0x000000000000781c */ /* 0x000fc80003f0f018 */
[----:B------:R-:W0:Y:S01]  /*da40*/  @P1 LDC R5, c[0x0][0xbec] ;  /* 0x0002fb00ff051b82 */ /* 0x000e220000000800 */
[----:B------:R-:W-:-:S04]  /*da50*/  @UP1 ULEA UR6, UP2, UR36, UR6, 0x2 ;  /* 0x0000000624061291 */ /* 0x000fc8000f84103f */
[----:B------:R-:W-:Y:S02]  /*da60*/  @UP1 ULEA.HI.X UR7, UR36, UR7, UR37, 0x2, UP2 ;  /* 0x0000000724071291 */ /* 0x000fe400090f1425 */
[----:B--2---:R-:W-:Y:S01]  /*da70*/  IMAD.U32 R12, RZ, RZ, UR6 ;  /* 0x00000006ff0c7e24 */ /* 0x004fe2000f8e00ff */
[----:B------:R-:W1:Y:S03]  /*da80*/  @P1 LDC R10, c[0x0][0xbf0] ;  /* 0x0002fc00ff0a1b82 */ /* 0x000e660000000800 */
[----:B------:R-:W-:Y:S01]  /*da90*/  IMAD.U32 R13, RZ, RZ, UR7 ;  /* 0x00000007ff0d7e24 */ /* 0x000fe2000f8e00ff */
[----:B----4-:R-:W-:Y:S01]  /*daa0*/  @P2 R2UR UR4, R2 ;  /* 0x00000000020422ca */ /* 0x010fe200000e0000 */
[----:B------:R-:W-:-:S06]  /*dab0*/  IMAD.U32 R2, RZ, RZ, UR8 ;  /* 0x00000008ff027e24 */ /* 0x000fcc000f8e00ff */
[----:B------:R3:W5:Y:S01]  /*dac0*/  @P0 LDG.E R2, desc[UR54][R12.64] ;  /* 0x000000360c020981 */ /* 0x000762000c1e1900 */
[----:B01----:R-:W-:Y:S07]  /*dad0*/  @P0 BRA `(.L_x_2451) ;  /* 0x0000000000100947 */ /* 0x003fee0003800000 */
[----:B------:R-:W-:Y:S05]  /*dae0*/  @!P2 BRA `(.L_x_2451) ;  /* 0x00000000000ca947 */ /* 0x000fea0003800000 */
[----:B---3--:R-:W2:Y:S04]  /*daf0*/  LDG.E R11, desc[UR54][R6.64] ;  /* 0x00000036060b7981 */ /* 0x008ea8000c1e1900 */
[----:B-----5:R-:W2:Y:S02]  /*db00*/  LDG.E R2, desc[UR54][R6.64+0x4] ;  /* 0x0000043606027981 */ /* 0x020ea4000c1e1900 */
[----:B--2---:R-:W-:-:S07]  /*db10*/  IMAD.IADD R2, R2, 0x1, -R11 ;  /* 0x0000000102027824 */ /* 0x004fce00078e0a0b */
.L_x_2451:
[----:B------:R-:W-:Y:S01]  /*db20*/  USHF.R.S32.HI UR14, URZ, 0x1f, UR42 ;  /* 0x0000001f3f0e7899 */ /* 0x000fe2000801142a */
[----:B---3--:R-:W-:Y:S01]  /*db30*/  VIADD R12, R18, UR38 ;  /* 0x00000026120c7c36 */ /* 0x008fe20008000000 */
[----:B------:R-:W-:Y:S01]  /*db40*/  ULDC.64 UR12, c[0x0][0xb90] ;  /* 0x0002e400000c7ab9 */ /* 0x000fe20000000a00 */
[----:B------:R-:W-:Y:S01]  /*db50*/  USHF.R.S32.HI UR9, URZ, 0x1f, UR4 ;  /* 0x0000001f3f097899 */ /* 0x000fe20008011404 */
[----:B------:R-:W-:Y:S01]  /*db60*/  VIADD R14, R223, UR38 ;  /* 0x00000026df0e7c36 */ /* 0x000fe20008000000 */
        /* <DEDUP_REMOVED lines=21> */
[----:B-----5:R-:W-:Y:S01]  /*dcc0*/  IMAD R67, R2, R61, RZ ;  /* 0x0000003d02437224 */ /* 0x020fe200078e02ff */
[----:B------:R-:W-:Y:S01]  /*dcd0*/  IADD3 R6, P0, R6, UR6, RZ ;  /* 0x0000000606067c10 */ /* 0x000fe2000ff1e0ff */
[----:B------:R-:W-:Y:S01]  /*dce0*/  ULDC.64 UR10, c[0x0][0xaa0] ;  /* 0x0002a800000a7ab9 */ /* 0x000fe20000000a00 */
[----:B------:R-:W-:Y:S01]  /*dcf0*/  IMAD.U32 R12, RZ, RZ, UR8 ;  /* 0x00000008ff0c7e24 */ /* 0x000fe2000f8e00ff */
[----:B------:R-:W-:-:S02]  /*dd00*/  SHF.R.S32.HI R10, RZ, 0x1f, R5 ;  /* 0x0000001fff0a7819 */ /* 0x000fc40000011405 */
[----:B------:R-:W-:Y:S02]  /*dd10*/  LOP3.LUT R24, R25, 0x380, RZ, 0xc0, !PT ;  /* 0x0000038019187812 */ /* 0x000fe400078ec0ff */
[----:B------:R-:W-:Y:S01]  /*dd20*/  IADD3.X R7, R7, UR7, R12, P0, !PT ;  /* 0x0000000707077c10 */ /* 0x000fe200087fe40c */
[----:B------:R-:W-:Y:S01]  /*dd30*/  ULDC.64 UR6, c[0x0][0xb88] ;  /* 0x0002e20000067ab9 */ /* 0x000fe20000000a00 */
[----:B------:R-:W-:Y:S01]  /*dd40*/  SHF.R.U64 R24, R24, 0x3, RZ ;  /* 0x0000000318187819 */ /* 0x000fe200000012ff */
[----:B------:R-:W-:Y:S01]  /*dd50*/  IMAD R10, R10, UR6, RZ ;  /* 0x000000060a0a7c24 */ /* 0x000fe2000f8e02ff */
[----:B------:R-:W-:Y:S01]  /*dd60*/  IADD3 R37, P3, R8, 0x6000, RZ ;  /* 0x0000600008257810 */ /* 0x000fe20007f7e0ff */
[----:B------:R-:W-:Y:S01]  /*dd70*/  IMAD.WIDE.U32 R6, R5, UR6, R6 ;  /* 0x0000000605067c25 */ /* 0x000fe2000f8e0006 */
[----:B------:R-:W-:Y:S02]  /*dd80*/  LOP3.LUT R24, R24, R25, RZ, 0x3c, !PT ;  /* 0x0000001918187212 */ /* 0x000fe400078e3cff */
[----:B------:R-:W-:Y:S01]  /*dd90*/  LOP3.LUT R36, R37, 0x380, RZ, 0xc0, !PT ;  /* 0x0000038025247812 */ /* 0x000fe200078ec0ff */
[----:B------:R-:W-:Y:S01]  /*dda0*/  IMAD R11, R5, UR7, R10 ;  /* 0x00000007050b7c24 */ /* 0x000fe2000f8e020a */
[----:B------:R-:W-:Y:S01]  /*ddb0*/  ULDC.64 UR6, c[0x0][0xb50] ;  /* 0x0002d40000067ab9 */ /* 0x000fe20000000a00 */
[----:B------:R-:W-:Y:S01]  /*ddc0*/  IMAD.X R25, RZ, RZ, R9, P2 ;  /* 0x000000ffff197224 */ /* 0x000fe200010e0609 */
[----:B------:R-:W-:Y:S01]  /*ddd0*/  IADD3 R29, P2, R8, 0x7000, RZ ;  /* 0x00007000081d7810 */ /* 0x000fe20007f5e0ff */
[----:B------:R-:W-:Y:S01]  /*dde0*/  IMAD.IADD R5, R7, 0x1, R11 ;  /* 0x0000000107057824 */ /* 0x000fe200078e020b */
[----:B------:R-:W-:-:S02]  /*ddf0*/  LEA R7, P0, R6, UR6, 0x2 ;  /* 0x0000000606077c11 */ /* 0x000fc4000f8010ff */
[----:B------:R-:W-:Y:S02]  /*de00*/  LOP3.LUT R28, R29, 0x380, RZ, 0xc0, !PT ;  /* 0x000003801d1c7812 */ /* 0x000fe400078ec0ff */
[----:B------:R-:W-:Y:S01]  /*de10*/  LEA.HI.X R6, R6, UR7, R5, 0x2, P0 ;  /* 0x0000000706067c11 */ /* 0x000fe200080f1405 */
[----:B------:R-:W-:Y:S01]  /*de20*/  SHFL.IDX PT, R20, R7, RZ, 0x1c1f ;  /* 0x001c1fff07147589 */ /* 0x000fe200000e0000 */
[----:B------:R-:W-:Y:S02]  /*de30*/  IADD3 R41, P0, R8, 0x5000, RZ ;  /* 0x0000500008297810 */ /* 0x000fe40007f1e0ff */
[----:B------:R-:W-:Y:S01]  /*de40*/  SHF.R.U64 R28, R28, 0x3, RZ ;  /* 0x000000031c1c7819 */ /* 0x000fe200000012ff */
[----:B------:R-:W1:Y:S01]  /*de50*/  SHFL.IDX PT, R21, R6, RZ, 0x1c1f ;  /* 0x001c1fff06157589 */ /* 0x000e6200000e0000 */
[----:B------:R-:W-:Y:S02]  /*de60*/  LOP3.LUT R40, R41, 0x380, RZ, 0xc0, !PT ;  /* 0x0000038029287812 */ /* 0x000fe400078ec0ff */
[----:B------:R-:W-:-:S02]  /*de70*/  SHF.R.U64 R36, R36, 0x3, RZ ;  /* 0x0000000324247819 */ /* 0x000fc400000012ff */
[C---:B------:R-:W-:Y:S02]  /*de80*/  IADD3 R13, P6, R8.reuse, 0x2000, RZ ;  /* 0x00002000080d7810 */ /* 0x040fe40007fde0ff */
[C---:B------:R-:W-:Y:S02]  /*de90*/  IADD3 R11, P5, R8.reuse, 0x3000, RZ ;  /* 0x00003000080b7810 */ /* 0x040fe40007fbe0ff */
[----:B------:R-:W-:Y:S01]  /*dea0*/  IADD3 R45, P4, R8, 0x4000, RZ ;  /* 0x00004000082d7810 */ /* 0x000fe20007f9e0ff */
[----:B------:R-:W-:Y:S01]  /*deb0*/  UIMAD UR8, UR9, UR10, URZ ;  /* 0x0000000a090872a4 */ /* 0x000fe2000f8e023f */
[----:B------:R-:W-:Y:S01]  /*dec0*/  SHF.R.U64 R40, R40, 0x3, RZ ;  /* 0x0000000328287819 */ /* 0x000fe200000012ff */
[----:B------:R-:W-:Y:S01]  /*ded0*/  UIMAD.WIDE.U32 UR6, UR4, UR10, URZ ;  /* 0x0000000a040672a5 */ /* 0x000fe2000f8e003f */
[----:B------:R-:W-:Y:S01]  /*dee0*/  LOP3.LUT R28, R28, R29, RZ, 0x3c, !PT ;  /* 0x0000001d1c1c7212 */ /* 0x000fe200078e3cff */
[--C-:B------:R-:W-:Y:S01]  /*def0*/  IMAD.X R29, RZ, RZ, R9.reuse, P2 ;  /* 0x000000ffff1d7224 */ /* 0x100fe200010e0609 */
[----:B------:R-:W-:Y:S01]  /*df00*/  LOP3.LUT R40, R40, R41, RZ, 0x3c, !PT ;  /* 0x0000002928287212 */ /* 0x000fe200078e3cff */
[--C-:B------:R-:W-:Y:S01]  /*df10*/  IMAD.X R41, RZ, RZ, R9.reuse, P0 ;  /* 0x000000ffff297224 */ /* 0x100fe200000e0609 */
[----:B------:R-:W-:Y:S01]  /*df20*/  LOP3.LUT P0, RZ, R221, 0x3, RZ, 0xc0, !PT ;  /* 0x00000003ddff7812 */ /* 0x000fe2000780c0ff */
[----:B------:R-:W-:Y:S01]  /*df30*/  SHFL.IDX PT, R51, R6, 0x1, 0x1c1f ;  /* 0x003c1f0006337f89 */ /* 0x000fe200000e0000 */
[----:B------:R-:W-:Y:S01]  /*df40*/  LOP3.LUT R36, R36, R37, RZ, 0x3c, !PT ;  /* 0x0000002524247212 */ /* 0x000fe200078e3cff */
[----:B------:R-:W-:Y:S01]  /*df50*/  IMAD.X R37, RZ, RZ, R9, P3 ;  /* 0x000000ffff257224 */ /* 0x000fe200018e0609 */
[----:B------:R-:W-:Y:S01]  /*df60*/  ISETP.GE.OR P2, PT, R14, R67, P0 ;  /* 0x000000430e00720c */ /* 0x000fe20000746670 */
[----:B------:R2:W3:Y:S01]  /*df70*/  SHFL.IDX PT, R50, R7, 0x1, 0x1c1f ;  /* 0x003c1f0007327f89 */ /* 0x0004e200000e0000 */
[----:B------:R-:W-:Y:S01]  /*df80*/  IADD3 R15, P3, R8, 0xb000, RZ ;  /* 0x0000b000080f7810 */ /* 0x000fe20007f7e0ff */
[----:B------:R-:W-:Y:S01]  /*df90*/  VIADD R5, R14, 0x8 ;  /* 0x000000080e057836 */ /* 0x000fe20000000000 */
[----:B------:R-:W-:-:S02]  /*dfa0*/  LOP3.LUT R12, R13, 0x380, RZ, 0xc0, !PT ;  /* 0x000003800d0c7812 */ /* 0x000fc400078ec0ff */
[----:B------:R-:W-:Y:S02]  /*dfb0*/  LOP3.LUT R2, R15, 0x380, RZ, 0xc0, !PT ;  /* 0x000003800f027812 */ /* 0x000fe400078ec0ff */
[----:B------:R-:W-:Y:S02]  /*dfc0*/  LOP3.LUT R10, R11, 0x380, RZ, 0xc0, !PT ;  /* 0x000003800b0a7812 */ /* 0x000fe400078ec0ff */
[----:B------:R-:W-:Y:S01]  /*dfd0*/  LOP3.LUT R44, R45, 0x380, RZ, 0xc0, !PT ;  /* 0x000003802d2c7812 */ /* 0x000fe200078ec0ff */
[----:B------:R-:W-:Y:S01]  /*dfe0*/  UIMAD UR8, UR4, UR11, UR8 ;  /* 0x0000000b040872a4 */ /* 0x000fe2000f8e0208 */
[----:B------:R-:W-:Y:S01]  /*dff0*/  SHF.R.U64 R2, R2, 0x3, RZ ;  /* 0x0000000302027819 */ /* 0x000fe200000012ff */
[----:B-1----:R1:W-:Y:S01]  /*e000*/  @!P2 ST.E desc[UR54][R20.64], R3 ;  /* 0x000000031400a985 */ /* 0x0023e2000c101936 */
[----:B------:R-:W-:Y:S01]  /*e010*/  SHF.R.U64 R12, R12, 0x3, RZ ;  /* 0x000000030c0c7819 */ /* 0x000fe200000012ff */
[----:B------:R-:W-:Y:S01]  /*e020*/  ULDC.64 UR10, c[0x0][0xae8] ;  /* 0x0002ba00000a7ab9 */ /* 0x000fe20000000a00 */
[----:B------:R-:W-:Y:S01]  /*e030*/  SHF.R.U64 R10, R10, 0x3, RZ ;  /* 0x000000030a0a7819 */ /* 0x000fe200000012ff */
[----:B--2---:R-:W-:Y:S01]  /*e040*/  IMAD.X R7, RZ, RZ, R9, P3 ;  /* 0x000000ffff077224 */ /* 0x004fe200018e0609 */
[----:B------:R-:W-:-:S02]  /*e050*/  SHF.R.U64 R44, R44, 0x3, RZ ;  /* 0x000000032c2c7819 */ /* 0x000fc400000012ff */
[----:B------:R-:W-:Y:S02]  /*e060*/  LOP3.LUT R6, R2, R15, RZ, 0x3c, !PT ;  /* 0x0000000f02067212 */ /* 0x000fe400078e3cff */
[----:B------:R-:W-:Y:S02]  /*e070*/  LOP3.LUT R33, R8, 0x380, RZ, 0xc0, !PT ;  /* 0x0000038008217812 */ /* 0x000fe400078ec0ff */
[----:B------:R-:W-:Y:S01]  /*e080*/  ISETP.GE.OR P0, PT, R5, R67, P0 ;  /* 0x000000430500720c */ /* 0x000fe20000706670 */
[----:B-1----:R-:W1:Y:S01]  /*e090*/  @P1 LDC R3, c[0x0][0xbec] ;  /* 0x0002fb00ff031b82 */ /* 0x002e620000000800 */
[----:B------:R-:W-:Y:S01]  /*e0a0*/  IMAD R2, R23, 0x20, R220 ;  /* 0x0000002017027824 */ /* 0x000fe200078e02dc */
[----:B------:R-:W-:Y:S01]  /*e0b0*/  UIADD3 UR7, UR7, UR8, URZ ;  /* 0x0000000807077290 */ /* 0x000fe2000fffe03f */
[----:B------:R-:W-:Y:S01]  /*e0c0*/  LOP3.LUT R12, R12, R13, RZ, 0x3c, !PT ;  /* 0x0000000d0c0c7212 */ /* 0x000fe200078e3cff */
[----:B------:R-:W-:Y:S01]  /*e0d0*/  UIMAD UR4, UR14, UR10, URZ ;  /* 0x0000000a0e0472a4 */ /* 0x000fe2000f8e023f */
[----:B------:R-:W-:Y:S01]  /*e0e0*/  LOP3.LUT R10, R10, R11, RZ, 0x3c, !PT ;  /* 0x0000000b0a0a7212 */ /* 0x000fe200078e3cff */
[--C-:B------:R-:W-:Y:S01]  /*e0f0*/  IMAD.X R13, RZ, RZ, R9.reuse, P6 ;  /* 0x000000ffff0d7224 */ /* 0x100fe200030e0609 */
[----:B------:R-:W-:Y:S01]  /*e100*/  LOP3.LUT R44, R44, R45, RZ, 0x3c, !PT ;  /* 0x0000002d2c2c7212 */ /* 0x000fe200078e3cff */
[--C-:B------:R-:W-:Y:S01]  /*e110*/  IMAD.X R11, RZ, RZ, R9.reuse, P5 ;  /* 0x000000ffff0b7224 */ /* 0x100fe200028e0609 */
[C---:B------:R-:W-:Y:S01]  /*e120*/  IADD3 R57, P6, R8.reuse, 0x8000, RZ ;  /* 0x0000800008397810 */ /* 0x040fe20007fde0ff */
[--C-:B------:R-:W-:Y:S01]  /*e130*/  IMAD.X R45, RZ, RZ, R9.reuse, P4 ;  /* 0x000000ffff2d7224 */ /* 0x100fe200020e0609 */
[----:B------:R-:W-:Y:S01]  /*e140*/  IADD3 R53, P5, R8, 0x9000, RZ ;  /* 0x0000900008357810 */ /* 0x000fe20007fbe0ff */
[----:B------:R-:W-:Y:S01]  /*e150*/  VIADD R62, R2, UR38 ;  /* 0x00000026023e7c36 */ /* 0x000fe20008000000 */
[----:B------:R-:W-:Y:S01]  /*e160*/  IADD3 R49, P4, R8, 0xa000, RZ ;  /* 0x0000a00008317810 */ /* 0x000fe20007f9e0ff */
[----:B------:R-:W-:Y:S01]  /*e170*/  UIMAD UR4, UR42, UR11, UR4 ;  /* 0x0000000b2a0472a4 */ /* 0x000fe2000f8e0204 */
[----:B------:R-:W-:Y:S01]  /*e180*/  LOP3.LUT R56, R57, 0x380, RZ, 0xc0, !PT ;  /* 0x0000038039387812 */ /* 0x000fe200078ec0ff */
[----:B------:R-:W-:Y:S01]  /*e190*/  UIMAD.WIDE.U32 UR6, UR42, UR10, UR6 ;  /* 0x0000000a2a0672a5 */ /* 0x000fe2000f8e0006 */
[----:B------:R-:W-:Y:S01]  /*e1a0*/  LOP3.LUT R52, R53, 0x380, RZ, 0xc0, !PT ;  /* 0x0000038035347812 */ /* 0x000fe200078ec0ff */
[----:B------:R-:W-:Y:S01]  /*e1b0*/  ULDC.64 UR8, c[0x0][0xaf0] ;  /* 0x0002bc0000087ab9 */ /* 0x000fe20000000a00 */
[----:B------:R-:W-:Y:S01]  /*e1c0*/  LOP3.LUT R48, R49, 0x380, RZ, 0xc0, !PT ;  /* 0x0000038031307812 */ /* 0x000fe200078ec0ff */
[----:B------:R-:W-:Y:S01]  /*e1d0*/  UIADD3 UR7, UR7, UR4, URZ ;  /* 0x0000000407077290 */ /* 0x000fe2000fffe03f */
[----:B------:R-:W-:Y:S01]  /*e1e0*/  SHF.R.U64 R33, R33, 0x3, RZ ;  /* 0x0000000321217819 */ /* 0x000fe200000012ff */
[----:B------:R-:W-:Y:S01]  /*e1f0*/  UIMAD UR4, UR37, UR8, URZ ;  /* 0x00000008250472a4 */ /* 0x000fe2000f8e023f */
[----:B---3--:R2:W-:Y:S01]  /*e200*/  @!P0 ST.E desc[UR54][R50.64], R4 ;  /* 0x0000000432008985 */ /* 0x0085e2000c101936 */
[----:B-1----:R-:W-:Y:S01]  /*e210*/  @P1 IMAD.HI.U32 R2, R62, R3, RZ ;  /* 0x000000033e021227 */ /* 0x002fe200078e00ff */
[----:B------:R-:W-:Y:S01]  /*e220*/  SHF.R.U64 R56, R56, 0x3, RZ ;  /* 0x0000000338387819 */ /* 0x000fe200000012ff */
[----:B------:R-:W-:Y:S01]  /*e230*/  UIMAD UR4, UR36, UR9, UR4 ;  /* 0x00000009240472a4 */ /* 0x000fe2000f8e0204 */
[----:B------:R-:W-:Y:S01]  /*e240*/  SHF.R.U64 R52, R52, 0x3, RZ ;  /* 0x0000000334347819 */ /* 0x000fe200000012ff */
[----:B------:R-:W-:Y:S01]  /*e250*/  IMAD.MOV.U32 R21, RZ, RZ, R62 ;  /* 0x000000ffff157224 */ /* 0x000fe200078e003e */
[----:B------:R-:W-:Y:S01]  /*e260*/  SHF.R.U64 R48, R48, 0x3, RZ ;  /* 0x0000000330307819 */ /* 0x000fe200000012ff */
[----:B------:R-:W-:Y:S01]  /*e270*/  UIMAD.WIDE.U32 UR6, UR36, UR8, UR6 ;  /* 0x00000008240672a5 */ /* 0x000fe2000f8e0006 */
[----:B0-----:R-:W-:Y:S01]  /*e280*/  @P1 SHF.R.U32.HI R21, RZ, R65, R2 ;  /* 0x00000041ff151219 */ /* 0x001fe20000011602 */
[----:B------:R-:W5:Y:S01]  /*e290*/  LD.E.128 R24, desc[UR54][R24.64] ;  /* 0x0000003618187980 */ /* 0x000f62000c101d00 */
        /* <DEDUP_REMOVED lines=9> */
[----:B------:R-:W-:Y:S01]  /*e330*/  UIADD3 UR4, UR7, UR4, URZ ;  /* 0x0000000407047290 */ /* 0x000fe2000fffe03f */
[----:B------:R-:W-:Y:S01]  /*e340*/  IMAD.MOV R60, RZ, RZ, -R21 ;  /* 0x000000ffff3c7224 */ /* 0x000fe200078e0a15 */
        /* <DEDUP_REMOVED lines=18> */
[----:B--2---:R-:W5:Y:S04]  /*e470*/  LD.E.128 R48, desc[UR54][R48.64] ;  /* 0x0000003630307980 */ /* 0x004f68000c101d00 */
        /* <DEDUP_REMOVED lines=42> */
.L_x_2453:
[----:B------:R-:W-:Y:S05]  /*e720*/  BSYNC B1 ;  /* 0x0000000000017941 */ /* 0x000fea0003800000 */
.L_x_2452:
        /* <DEDUP_REMOVED lines=17> */
.L_x_2455:
[----:B------:R-:W-:Y:S05]  /*e840*/  BSYNC B1 ;  /* 0x0000000000017941 */ /* 0x000fea0003800000 */
.L_x_2454:
        /* <DEDUP_REMOVED lines=17> */
.L_x_2457:
[----:B------:R-:W-:Y:S05]  /*e960*/  BSYNC B1 ;  /* 0x0000000000017941 */ /* 0x000fea0003800000 */
.L_x_2456:
        /* <DEDUP_REMOVED lines=20> */
.L_x_2450:
        /* <DEDUP_REMOVED lines=33> */
.L_x_2459:
[----:B------:R-:W-:Y:S01]  /*ecc0*/  USEL UR36, UR36, URZ, !UP0 ;  /* 0x0000003f24247287 */ /* 0x000fe2000c000000 */
[----:B------:R-:W-:Y:S01]  /*ecd0*/  BSSY B1, `(.L_x_2460) ;  /* 0x000002c000017945 */ /* 0x000fe20003800000 */
[----:B------:R-:W-:-:S03]  /*ece0*/  USEL UR37, UR37, URZ, !UP0 ;  /* 0x0000003f25257287 */ /* 0x000fc6000c000000 */
[----:B------:R-:W-:Y:S09]  /*ecf0*/  @P1 BRA `(.L_x_2461) ;  /* 0x0000000000a41947 */ /* 0x000ff20003800000 */
        /* <DEDUP_REMOVED lines=41> */
.L_x_2461:
[----:B------:R-:W-:Y:S05]  /*ef90*/  BSYNC B1 ;  /* 0x0000000000017941 */ /* 0x000fea0003800000 */
.L_x_2460:
        /* <DEDUP_REMOVED lines=65> */
.L_x_2463:
[----:B------:R-:W-:Y:S05]  /*f3b0*/  BSYNC B1 ;  /* 0x0000000000017941 */ /* 0x000fea0003800000 */
.L_x_2462:
        /* <DEDUP_REMOVED lines=17> */
.L_x_2465:
[----:B------:R-:W-:Y:S05]  /*f4d0*/  BSYNC B1 ;  /* 0x0000000000017941 */ /* 0x000fea0003800000 */
.L_x_2464:
        /* <DEDUP_REMOVED lines=17> */
.L_x_2467:
[----:B------:R-:W-:Y:S05]  /*f5f0*/  BSYNC B1 ;  /* 0x0000000000017941 */ /* 0x000fea0003800000 */
.L_x_2466:
        /* <DEDUP_REMOVED lines=18> */
.L_x_2458:
[----:B------:R-:W-:Y:S05]  /*f720*/  BSYNC B0 ;  /* 0x0000000000007941 */ /* 0x000fea0003800000 */
.L_x_2449:
[----:B------:R-:W-:Y:S02]  /*f730*/  ULDC UR4, c[0x0][0xc3c] ;  /* 0x00030f0000047ab9 */ /* 0x000fe40000000800 */
[----:B------:R-:W-:-:S13]  /*f740*/  ISETP.GE.AND P0, PT, R63, UR4, PT ;  /* 0x000000043f007c0c */ /* 0x000fda000bf06270 */
[----:B------:R-:W-:Y:S05]  /*f750*/  @!P0 BRA `(.L_x_2468) ;  /* 0xffffff1400808947 */ /* 0x000fea000383ffff */
[----:B------:R-:W-:Y:S05]  /*f760*/  EXIT ;  /* 0x000000000000794d */ /* 0x000fea0003800000 */
.L_x_2407:
        /* <DEDUP_REMOVED lines=55> */
.L_x_2474:
        /* <DEDUP_REMOVED lines=12> */
.L_x_2473:
[----:B------:R-:W-:Y:S05]  /*fba0*/  BSYNC B0 ;  /* 0x0000000000007941 */ /* 0x000fea0003800000 */
.L_x_2472:
        /* <DEDUP_REMOVED lines=21> */
.L_x_2470:
[----:B------:R-:W-:-:S04]  /*fd00*/  IMAD.IADD R13, R4, 0x1, -R3 ;  /* 0x00000001040d7824 */ /* 0x000fc800078e0a03 */
[----:B------:R-:W-:-:S05]  /*fd10*/  IMAD R2, R8, R9, R13 ;  /* 0x0000000908027224 */ /* 0x000fca00078e020d */
[----:B------:R-:W-:-:S13]  /*fd20*/  ISETP.GT.AND P0, PT, R2, R7, PT ;  /* 0x000000070200720c */ /* 0x000fda0003f04270 */
[----:B------:R-:W-:Y:S02]  /*fd30*/  VOTEU.ANY UR7, UPT, !P0 ;  /* 0x0000000000077886 */ /* 0x000fe400040e0100 */
[----:B------:R-:W-:-:S04]  /*fd40*/  UPOPC UR6, UR7 ;  /* 0x00000007000672bf */ /* 0x000fc80008000000 */
[----:B------:R-:W-:-:S03]  /*fd50*/  UIADD3 UR39, UR6, UR4, URZ ;  /* 0x0000000406277290 */ /* 0x000fc6000fffe03f */
[----:B------:R-:W-:Y:S02]  /*fd60*/  ULDC.64 UR4, c[0x0][0xc90] ;  /* 0x0003240000047ab9 */ /* 0x000fe40000000a00 */
[----:B------:R-:W-:-:S06]  /*fd70*/  UIMAD.WIDE UR4, UR39, 0x4, UR4 ;  /* 0x00000004270478a5 */ /* 0x000fcc000f8e0204 */
[----:B------:R-:W-:Y:S02]  /*fd80*/  IMAD.U32 R2, RZ, RZ, UR4 ;  /* 0x00000004ff027e24 */ /* 0x000fe4000f8e00ff */
[----:B------:R-:W-:-:S05]  /*fd90*/  IMAD.U32 R3, RZ, RZ, UR5 ;  /* 0x00000005ff037e24 */ /* 0x000fca000f8e00ff */
[----:B------:R-:W2:Y:S01]  /*fda0*/  LDG.E R6, desc[UR54][R2.64] ;  /* 0x0000003602067981 */ /* 0x000ea2000c1e1900 */
[----:B------:R-:W-:Y:S01]  /*fdb0*/  IMAD.U32 R15, RZ, RZ, UR6 ;  /* 0x00000006ff0f7e24 */ /* 0x000fe2000f8e00ff */
[----:B------:R-:W-:-:S04]  /*fdc0*/  ISETP.NE.AND P0, PT, RZ, UR7, PT ;  /* 0x00000007ff007c0c */ /* 0x000fc8000bf05270 */
        /* <DEDUP_REMOVED lines=8> */
[----:B------:R-:W-:-:S06]  /*fe50*/  UIADD3 UR4, UR6, -0x1, URZ ;  /* 0xffffffff06047890 */ /* 0x000fcc000fffe03f */
[----:B0-----:R-:W-:-:S05]  /*fe60*/  IMAD.U32 R11, RZ, RZ, UR4 ;  /* 0x00000004ff0b7e24 */ /* 0x001fca000f8e00ff */
[----:B------:R2:W3:Y:S02]  /*fe70*/  SHFL.IDX PT, R16, R8, R11, 0x1f ;  /* 0x00001f0b08107589 */ /* 0x0004e400000e0000 */
.L_x_2475:
[----:B-1----:R-:W-:Y:S02]  /*fe80*/  IMAD.MOV R2, RZ, RZ, -R3 ;  /* 0x000000ffff027224 */ /* 0x002fe400078e0a03 */
[----:B---3--:R-:W-:Y:S02]  /*fe90*/  IMAD R16, R16, R9, R13 ;  /* 0x0000000910107224 */ /* 0x008fe400078e020d */
[----:B------:R-:W-:Y:S01]  /*fea0*/  IMAD.MOV.U32 R13, RZ, RZ, R2 ;  /* 0x000000ffff0d7224 */ /* 0x000fe200078e0002 */
[----:B------:R-:W-:Y:S01]  /*feb0*/  IABS R2, R4 ;  /* 0x0000000400027213 */ /* 0x000fe20000000000 */
[----:B0-2---:R-:W-:Y:S02]  /*fec0*/  IMAD.IADD R11, R7, 0x1, -R16 ;  /* 0x00000001070b7824 */ /* 0x005fe400078e0a10 */
        /* <DEDUP_REMOVED lines=23> */
[----:B------:R-:W-:Y:S02]  /*10040*/  VIADDMNMX R15, R3, R9, R6, PT ;  /* 0x00000009030f7246 */ /* 0x000fe40003800106 */
[----:B------:R-:W-:Y:S02]  /*10050*/  IABS R9, R4 ;  /* 0x0000000400097213 */ /* 0x000fe40000000000 */
[-C--:B------:R-:W-:Y:S01]  /*10060*/  IABS R8, R15.reuse ;  /* 0x0000000f00087213 */ /* 0x080fe20000000000 */
[----:B------:R-:W-:Y:S01]  /*10070*/  IMAD.MOV R18, RZ, RZ, -R15 ;  /* 0x000000ffff127224 */ /* 0x000fe200078e0a0f */
[----:B------:R-:W-:Y:S02]  /*10080*/  IABS R10, R15 ;  /* 0x0000000f000a7213 */ /* 0x000fe40000000000 */
[----:B------:R-:W0:Y:S08]  /*10090*/  I2F.RP R6, R8 ;  /* 0x0000000800067306 */ /* 0x000e300000209400 */
[----:B0-----:R-:W0:Y:S02]  /*100a0*/  MUFU.RCP R6, R6 ;  /* 0x0000000600067308 */ /* 0x001e240000001000 */
[----:B0-----:R-:W-:-:S06]  /*100b0*/  VIADD R3, R6, 0xffffffe ;  /* 0x0ffffffe06037836 */ /* 0x001fcc0000000000 */
[----:B------:R-:W0:Y:S02]  /*100c0*/  F2I.FTZ.U32.TRUNC.NTZ R3, R3 ;  /* 0x0000000300037305 */ /* 0x000e24000021f000 */
[----:B0-----:R-:W-:-:S04]  /*100d0*/  IMAD.MOV R2, RZ, RZ, -R3 ;  /* 0x000000ffff027224 */ /* 0x001fc800078e0a03 */
[----:B------:R-:W-:Y:S02]  /*100e0*/  IMAD.MOV.U32 R7, RZ, RZ, R2 ;  /* 0x000000ffff077224 */ /* 0x000fe400078e0002 */
[----:B------:R-:W-:Y:S02]  /*100f0*/  IMAD.MOV.U32 R2, RZ, RZ, RZ ;  /* 0x000000ffff027224 */ /* 0x000fe400078e00ff */
        /* <DEDUP_REMOVED lines=20> */
.L_x_2471:
[----:B------:R-:W-:Y:S01]  /*10240*/  IMAD.MOV.U32 R16, RZ, RZ, R7 ;  /* 0x000000ffff107224 */ /* 0x000fe200078e0007 */
[----:B------:R-:W-:Y:S01]  /*10250*/  ULDC UR39, c[0x0][0xc3c] ;  /* 0x00030f0000277ab9 */ /* 0x000fe20000000800 */
[----:B------:R-:W-:Y:S02]  /*10260*/  IMAD.MOV.U32 R17, RZ, RZ, RZ ;  /* 0x000000ffff117224 */ /* 0x000fe400078e00ff */
[----:B------:R-:W-:-:S07]  /*10270*/  IMAD.MOV.U32 R18, RZ, RZ, RZ ;  /* 0x000000ffff127224 */ /* 0x000fce00078e00ff */
.L_x_2476:
[----:B------:R-:W-:Y:S01]  /*10280*/  ISETP.NE.AND P0, PT, R5, RZ, PT ;  /* 0x000000ff0500720c */ /* 0x000fe20003f05270 */
[----:B------:R-:W-:-:S12]  /*10290*/  IMAD.U32 R19, RZ, RZ, UR39 ;  /* 0x00000027ff137e24 */ /* 0x000fd8000f8e00ff */
[----:B------:R-:W0:Y:S01]  /*102a0*/  @!P0 S2R R3, SR_CgaCtaId ;  /* 0x0000000000038919 */ /* 0x000e220000008800 */
[----:B------:R-:W-:-:S04]  /*102b0*/  @!P0 MOV R0, 0x400 ;  /* 0x0000040000008802 */ /* 0x000fc80000000f00 */
[----:B0-----:R-:W-:-:S05]  /*102c0*/  @!P0 LEA R0, R3, R0, 0x18 ;  /* 0x0000000003008211 */ /* 0x001fca00078ec0ff */
[----:B------:R0:W-:Y:S01]  /*102d0*/  @!P0 STS.128 [R0+0x334d0], R16 ;  /* 0x0334d01000008388 */ /* 0x0001e20000000c00 */
[----:B------:R-:W-:Y:S06]  /*102e0*/  BAR.ARV 0x5, 0x180 ;  /* 0x0146000000007b1d */ /* 0x000fec0000002000 */
.L_x_2469:
        /* <DEDUP_REMOVED lines=34> */
[----:B------:R-:W-:Y:S02]  /*10510*/  LOP3.LUT R6, R33, 0x1b0, RZ, 0xc0, !PT ;  /* 0x000001b021067812 */ /* 0x000fe400078ec0ff */
        /* <DEDUP_REMOVED lines=16> */
.L_x_2554:
        /* <DEDUP_REMOVED lines=39> */
[----:B01-3--:R-:W-:-:S14]  /*10890*/  @P1 BRA `(.L_x_2478) ;  /* 0x0000000000241947 */ /* 0x00bfdc0003800000 */
        /* <DEDUP_REMOVED lines=9> */
.L_x_2478:
        /* <DEDUP_REMOVED lines=21> */
.L_x_2479:
        /* <DEDUP_REMOVED lines=11> */
.L_x_2480:
[----:B------:R-:W-:Y:S01]  /*10b30*/  R2UR UR6, R17 ;  /* 0x00000000110672ca */ /* 0x000fe200000e0000 */
[----:B------:R-:W-:Y:S01]  /*10b40*/  ULDC UR4, c[0x0][0x448] ;  /* 0x0001120000047ab9 */ /* 0x000fe20000000800 */
[----:B------:R-:W-:Y:S01]  /*10b50*/  UIADD3 UR36, -UR38, UR36, URZ ;  /* 0x0000002426247290 */ /* 0x000fe2000fffe13f */
[----:B------:R-:W-:Y:S01]  /*10b60*/  BSSY B7, `(.L_x_2481) ;  /* 0x00004a5000077945 */ /* 0x000fe20003800000 */
[----:B------:R-:W-:Y:S02]  /*10b70*/  UISETP.NE.AND UP0, UPT, UR4, 0x1, UPT ;  /* 0x000000010400788c */ /* 0x000fe4000bf05270 */
[----:B------:R-:W-:Y:S02]  /*10b80*/  UIADD3 UR7, UR36, 0xa0, -UR40 ;  /* 0x000000a024077890 */ /* 0x000fe4000fffe828 */
[----:B------:R-:W-:-:S05]  /*10b90*/  UP2UR UR49, UPR, URZ, 0x1 ;  /* 0x000000013f317883 */ /* 0x000fca0008000000 */
[----:B------:R-:W-:Y:S02]  /*10ba0*/  USHF.L.U32 UR6, UR6, 0x7, URZ ;  /* 0x0000000706067899 */ /* 0x000fe4000800063f */
[----:B------:R-:W-:Y:S01]  /*10bb0*/  @UP0 ULDC UR4, c[0x0][0x44c] ;  /* 0x0001130000040ab9 */ /* 0x000fe20000000800 */
[----:B------:R-:W-:Y:S01]  /*10bc0*/  @UP0 ULDC UR8, c[0x0][0x450] ;  /* 0x0001140000080ab9 */ /* 0x000fe20000000800 */
[----:B------:R-:W-:-:S04]  /*10bd0*/  UIADD3 UR6, UR6, 0x7f, URZ ;  /* 0x0000007f06067890 */ /* 0x000fc8000fffe03f */
[----:B------:R-:W-:Y:S02]  /*10be0*/  UIMAD.WIDE.U32 UR4, UR6, UR4, URZ ;  /* 0x00000004060472a5 */ /* 0x000fe4000f8e003f */
        /* <DEDUP_REMOVED lines=10> */
[----:B------:R-:W-:-:S06]  /*10c90*/  USEL UR41, UR4, UR6, UP0 ;  /* 0x0000000604297287 */ /* 0x000fcc0008000000 */
[----:B------:R-:W-:-:S13]  /*10ca0*/  ISETP.LT.AND P0, PT, RZ, UR41, PT ;  /* 0x00000029ff007c0c */ /* 0x000fda000bf01270 */
        /* <DEDUP_REMOVED lines=18> */
.L_x_2482:
        /* <DEDUP_REMOVED lines=20> */
.L_x_2485:
[----:B------:R-:W-:Y:S05]  /*10f10*/  BSYNC B6 ;  /* 0x0000000000067941 */ /* 0x000fea0003800000 */
.L_x_2484:
        /* <DEDUP_REMOVED lines=22> */
.L_x_2487:
[----:B------:R-:W-:Y:S05]  /*11080*/  BSYNC B6 ;  /* 0x0000000000067941 */ /* 0x000fea0003800000 */
.L_x_2486:
        /* <DEDUP_REMOVED lines=20> */
.L_x_2489:
[----:B------:R-:W-:Y:S05]  /*111d0*/  BSYNC B6 ;  /* 0x0000000000067941 */ /* 0x000fea0003800000 */
.L_x_2488:
        /* <DEDUP_REMOVED lines=19> */
.L_x_2491:
[----:B------:R-:W-:Y:S05]  /*11310*/  BSYNC B6 ;  /* 0x0000000000067941 */ /* 0x000fea0003800000 */
.L_x_2490:
        /* <DEDUP_REMOVED lines=15> */
.L_x_2574:
        /* <DEDUP_REMOVED lines=80> */
.L_x_2493:
[----:B------:R-:W-:Y:S01]  /*11910*/  IMAD R4, R28, 0x8, R22 ;  /* 0x000000081c047824 */ /* 0x000fe200078e0216 */
[----:B------:R-:W-:Y:S01]  /*11920*/  SHF.L.U32 R35, R31, 0x1f, RZ ;  /* 0x0000001f1f237819 */ /* 0x000fe200000006ff */
[----:B------:R-:W-:Y:S01]  /*11930*/  BSSY B0, `(.L_x_2494) ;  /* 0x0000004000007945 */ /* 0x000fe20003800000 */
[----:B------:R-:W-:Y:S02]  /*11940*/  SHF.R.S32.HI R26, RZ, 0x1f, R5 ;  /* 0x0000001fff1a7819 */ /* 0x000fe40000011405 */
[----:B------:R-:W0:Y:S02]  /*11950*/  SYNCS.PHASECHK.TRANS64.TRYWAIT P0, [R4+URZ+0x33480], R35 ;  /* 0x03348023040075a7 */ /* 0x000e24000800017f */
[----:B0-----:R-:W-:Y:S05]  /*11960*/  @!P0 BRA `(.L_x_2495) ;  /* 0x0000004c00d88947 */ /* 0x001fea0003800000 */
.L_x_2575:
[----:B------:R-:W-:Y:S05]  /*11970*/  BSYNC B0 ;  /* 0x0000000000007941 */ /* 0x000fea0003800000 */
.L_x_2494:
        /* <DEDUP_REMOVED lines=99> */
.L_x_2587:
        /* <DEDUP_REMOVED lines=13> */
.L_x_2497:
        /* <DEDUP_REMOVED lines=11> */
.L_x_2498:
[----:B------:R2:W-:Y:S01]  /*12130*/  SYNCS.ARRIVE.TRANS64.A1T0 RZ, [R4+URZ+0x33470], RZ ;  /* 0x033470ff04ff79a7 */ /* 0x0005e2000810003f */
[----:B------:R-:W-:Y:S05]  /*12140*/  @!P2 BRA `(.L_x_2499) ;  /* 0x000000000004a947 */ /* 0x000fea0003800000 */
[----:B------:R-:W-:Y:S01]  /*12150*/  BPT.TRAP 0x1 ;  /* 0x000000040000795c */ /* 0x000fe20000300000 */
.L_x_2499:
[----:B------:R-:W3:Y:S01]  /*12160*/  SYNCS.PHASECHK.TRANS64.TRYWAIT P0, [R4+URZ+0x33440], R35 ;  /* 0x03344023040075a7 */ /* 0x000ee2000800017f */
[----:B------:R-:W-:Y:S04]  /*12170*/  BSSY B0, `(.L_x_2500) ;  /* 0x0000002000007945 */ /* 0x000fe80003800000 */
[----:B---3--:R-:W-:Y:S05]  /*12180*/  @!P0 BRA `(.L_x_2501) ;  /* 0x0000004c00f08947 */ /* 0x008fea0003800000 */
.L_x_2588:
[----:B------:R-:W-:Y:S05]  /*12190*/  BSYNC B0 ;  /* 0x0000000000007941 */ /* 0x000fea0003800000 */
.L_x_2500:
        /* <DEDUP_REMOVED lines=78> */
.L_x_2600:
        /* <DEDUP_REMOVED lines=17> */
.L_x_2504:
[----:B------:R-:W-:Y:S05]  /*12790*/  BSYNC B0 ;  /* 0x0000000000007941 */ /* 0x000fea0003800000 */
.L_x_2503:
[----:B------:R-:W-:Y:S01]  /*127a0*/  NOP ;  /* 0x0000000000007918 */ /* 0x000fe20000000000 */
[----:B------:R-:W-:-:S13]  /*127b0*/  PLOP3.LUT P0, PT, PT, PT, PT, 0x80, 0x0 ;  /* 0x000000000000781c */ /* 0x000fda0003f0f070 */
.L_x_2505:
        /* <DEDUP_REMOVED lines=11> */
.L_x_2506:
        /* <DEDUP_REMOVED lines=34> */
.L_x_2508:
[----:B------:R-:W-:Y:S05]  /*12a90*/  BSYNC B6 ;  /* 0x0000000000067941 */ /* 0x000fea0003800000 */
.L_x_2507:
[----:B------:R1:W5:Y:S01]  /*12aa0*/  LDL R8, [R1+0xc] ;  /* 0x00000c0001087983 */ /* 0x0003620000100800 */
[----:B------:R-:W-:Y:S01]  /*12ab0*/  UISETP.NE.AND UP0, UPT, UR49, URZ, UPT ;  /* 0x0000003f3100728c */ /* 0x000fe2000bf05270 */
[----:B------:R-:W4:Y:S01]  /*12ac0*/  S2R R2, SR_TID.X ;  /* 0x0000000000027919 */ /* 0x000f220000002100 */
[----:B------:R-:W-:Y:S01]  /*12ad0*/  R2UR UR6, R34 ;  /* 0x00000000220672ca */ /* 0x000fe200000e0000 */
[----:B0-23--:R-:W0:Y:S03]  /*12ae0*/  LDC R4, c[0x0][0x448] ;  /* 0x00011200ff047b82 */ /* 0x00de260000000800 */
[----:B------:R-:W-:Y:S01]  /*12af0*/  PLOP3.LUT P0, PT, PT, PT, UP0, 0x80, 0x0 ;  /* 0x000000000000781c */ /* 0x000fe20003f0f008 */
[----:B------:R-:W-:-:S04]  /*12b00*/  ULDC.64 UR8, c[0x0][0x2d8] ;  /* 0x0000b60000087ab9 */ /* 0x000fc80000000a00 */
[----:B------:R-:W-:Y:S01]  /*12b10*/  @UP0 ULDC UR4, c[0x0][0x44c] ;  /* 0x0001130000040ab9 */ /* 0x000fe20000000800 */
[C---:B------:R-:W-:Y:S02]  /*12b20*/  R2UR UR7, R18.reuse ;  /* 0x00000000120772ca */ /* 0x040fe400000e0000 */
[----:B------:R-:W-:Y:S02]  /*12b30*/  R2UR UR10, R18 ;  /* 0x00000000120a72ca */ /* 0x000fe400000e0000 */
[C---:B----4-:R-:W-:Y:S01]  /*12b40*/  LOP3.LUT R19, R2.reuse, 0x7f, RZ, 0xc0, !PT ;  /* 0x0000007f02137812 */ /* 0x050fe200078ec0ff */
[----:B------:R-:W-:-:S03]  /*12b50*/  IMAD.SHL.U32 R2, R2, 0x20, RZ ;  /* 0x0000002002027824 */ /* 0x000fc600078e00ff */
[----:B------:R-:W-:-:S04]  /*12b60*/  SHF.R.U32.HI R19, RZ, 0x2, R19 ;  /* 0x00000002ff137819 */ /* 0x000fc80000011613 */
[----:B------:R-:W-:-:S05]  /*12b70*/  LOP3.LUT R2, R19, 0x60, R2, 0xf8, !PT ;  /* 0x0000006013027812 */ /* 0x000fca00078ef802 */
[----:B------:R-:W-:-:S04]  /*12b80*/  IMAD R5, R17, 0x80, R2 ;  /* 0x0000008011057824 */ /* 0x000fc800078e0202 */
[----:B------:R-:W-:Y:S01]  /*12b90*/  @P0 IMAD.HI.U32 R2, R5, UR4, RZ ;  /* 0x0000000405020c27 */ /* 0x000fe2000f8e00ff */
[----:B------:R-:W-:Y:S01]  /*12ba0*/  PLOP3.LUT P0, PT, PT, PT, UP0, 0x80, 0x0 ;  /* 0x000000000000781c */ /* 0x000fe20003f0f008 */
[----:B------:R-:W-:Y:S01]  /*12bb0*/  @UP0 ULDC UR4, c[0x0][0x450] ;  /* 0x0001140000040ab9 */ /* 0x000fe20000000800 */
[----:B------:R-:W-:Y:S01]  /*12bc0*/  UIMAD UR6, UR6, UR8, URZ ;  /* 0x00000008060672a4 */ /* 0x000fe2000f8e023f */
[----:B------:R-:W-:Y:S01]  /*12bd0*/  IMAD.MOV.U32 R0, RZ, RZ, R5 ;  /* 0x000000ffff007224 */ /* 0x000fe200078e0005 */
[----:B------:R-:W-:Y:S02]  /*12be0*/  UMOV UR5, UR45 ;  /* 0x0000002d00057c82 */ /* 0x000fe40008000000 */
[----:B------:R-:W-:-:S07]  /*12bf0*/  UIMAD UR6, UR10, UR9, UR6 ;  /* 0x000000090a0672a4 */ /* 0x000fce000f8e0206 */
[----:B------:R-:W-:Y:S01]  /*12c00*/  @P0 SHF.R.U32.HI R0, RZ, UR4, R2 ;  /* 0x00000004ff000c19 */ /* 0x000fe20008011602 */
[----:B------:R-:W-:Y:S02]  /*12c10*/  UMOV UR4, UR36 ;  /* 0x0000002400047c82 */ /* 0x000fe40008000000 */
[----:B------:R-:W-:-:S03]  /*12c20*/  UIMAD.WIDE.U32 UR4, UR7, UR8, UR4 ;  /* 0x00000008070472a5 */ /* 0x000fc6000f8e0004 */
[----:B------:R-:W-:Y:S01]  /*12c30*/  ULDC.64 UR8, c[0x0][0x2e0] ;  /* 0x0000b80000087ab9 */ /* 0x000fe20000000a00 */
[----:B------:R-:W-:Y:S01]  /*12c40*/  UIADD3 UR5, UR5, UR6, URZ ;  /* 0x0000000605057290 */ /* 0x000fe2000fffe03f */
[----:B------:R-:W2:Y:S01]  /*12c50*/  S2R R19, SR_TID.X ;  /* 0x0000000000137919 */ /* 0x000ea20000002100 */
[----:B------:R-:W-:Y:S01]  /*12c60*/  UIMAD UR7, UR44, UR8, URZ ;  /* 0x000000082c0772a4 */ /* 0x000fe2000f8e023f */
[--C-:B------:R-:W-:Y:S01]  /*12c70*/  SHF.R.S32.HI R2, RZ, 0x1f, R0.reuse ;  /* 0x0000001fff027819 */ /* 0x100fe20000011400 */
[----:B------:R-:W-:Y:S02]  /*12c80*/  UIMAD.WIDE.U32 UR4, UR42, UR8, UR4 ;  /* 0x000000082a0472a5 */ /* 0x000fe4000f8e0004 */
[----:B------:R-:W-:Y:S01]  /*12c90*/  UIMAD UR7, UR42, UR9, UR7 ;  /* 0x000000092a0772a4 */ /* 0x000fe2000f8e0207 */
[----:B------:R-:W-:Y:S02]  /*12ca0*/  IMAD.MOV R6, RZ, RZ, -R0 ;  /* 0x000000ffff067224 */ /* 0x000fe400078e0a00 */
[----:B------:R-:W-:Y:S01]  /*12cb0*/  ULDC.64 UR8, c[0x0][0x2d0] ;  /* 0x0000b40000087ab9 */ /* 0x000fe20000000a00 */
[----:B------:R-:W-:Y:S01]  /*12cc0*/  UIADD3 UR5, UR5, UR7, URZ ;  /* 0x0000000705057290 */ /* 0x000fe2000fffe03f */
[----:B------:R-:W-:-:S02]  /*12cd0*/  IMAD R3, R2, UR8, RZ ;  /* 0x0000000802037c24 */ /* 0x000fc4000f8e02ff */
[----:B------:R-:W-:Y:S02]  /*12ce0*/  IMAD.U32 R9, RZ, RZ, UR8 ;  /* 0x00000008ff097e24 */ /* 0x000fe4000f8e00ff */
[----:B0-----:R-:W-:Y:S02]  /*12cf0*/  IMAD R5, R4, R6, R5 ;  /* 0x0000000604057224 */ /* 0x001fe400078e0205 */
[C---:B------:R-:W-:Y:S02]  /*12d00*/  IMAD R7, R0.reuse, UR9, R3 ;  /* 0x0000000900077c24 */ /* 0x040fe4000f8e0203 */
[----:B------:R-:W-:Y:S01]  /*12d10*/  IMAD.WIDE.U32 R2, R0, R9, UR4 ;  /* 0x0000000400027e25 */ /* 0x000fe2000f8e0009 */
[----:B------:R-:W-:Y:S01]  /*12d20*/  SHF.R.S32.HI R0, RZ, 0x1f, R5 ;  /* 0x0000001fff007819 */ /* 0x000fe20000011405 */
[----:B------:R-:W-:Y:S02]  /*12d30*/  ULDC.64 UR4, c[0x0][0x2c8] ;  /* 0x0000b20000047ab9 */ /* 0x000fe40000000a00 */
[----:B------:R-:W-:-:S02]  /*12d40*/  IMAD.IADD R3, R3, 0x1, R7 ;  /* 0x0000000103037824 */ /* 0x000fc400078e0207 */
        /* <DEDUP_REMOVED lines=10> */
[----:B--2---:R-:W-:-:S02]  /*12df0*/  LOP3.LUT R19, R19, 0x7f, RZ, 0xc0, !PT ;  /* 0x0000007f13137812 */ /* 0x004fc400078ec0ff */
[----:B------:R-:W-:Y:S02]  /*12e00*/  ISETP.GE.AND P3, PT, R33, UR4, PT ;  /* 0x0000000421007c0c */ /* 0x000fe4000bf66270 */
[----:B------:R-:W-:Y:S02]  /*12e10*/  ISETP.GE.AND P2, PT, R10, UR4, PT ;  /* 0x000000040a007c0c */ /* 0x000fe4000bf46270 */
[----:B------:R-:W-:Y:S02]  /*12e20*/  ISETP.GE.AND P1, PT, R11, UR4, PT ;  /* 0x000000040b007c0c */ /* 0x000fe4000bf26270 */
[----:B------:R-:W-:Y:S01]  /*12e30*/  SHF.R.U32.HI R10, RZ, 0x2, R19 ;  /* 0x00000002ff0a7819 */ /* 0x000fe20000011613 */
[----:B-1----:R-:W-:Y:S10]  /*12e40*/  BRA.DIV UR5, `(.L_x_2509) ;  /* 0x0000004a05887947 */ /* 0x002ff4000b800000 */
[----:B------:R-:W0:Y:S01]  /*12e50*/  SHFL.IDX PT, R14, R0, RZ, 0x1c1f ;  /* 0x001c1fff000e7589 */ /* 0x000e2200000e0000 */
[----:B------:R-:W-:Y:S02]  /*12e60*/  IMAD R4, R4, UR40, RZ ;  /* 0x0000002804047c24 */ /* 0x000fe4000f8e02ff */
[----:B------:R-:W-:Y:S01]  /*12e70*/  IMAD R17, R17, 0x80, R10 ;  /* 0x0000008011117824 */ /* 0x000fe200078e020a */
        /* <DEDUP_REMOVED lines=11> */
[----:B------:R-:W-:-:S13]  /*12f30*/  ISETP.GE.AND P0, PT, R7, R4, PT ;  /* 0x000000040700720c */ /* 0x000fda0003f06270 */
        /* <DEDUP_REMOVED lines=10> */
[----:B------:R-:W-:-:S03]  /*12fe0*/  ISETP.GE.AND P0, PT, R7, R4, PT ;  /* 0x000000040700720c */ /* 0x000fc60003f06270 */
[----:B------:R-:W2:Y:S10]  /*12ff0*/  SHFL.IDX PT, R5, R5, 0x3, 0x1c1f ;  /* 0x007c1f0005057f89 */ /* 0x000eb400000e0000 */
[----:B0-----:R-:W-:-:S05]  /*13000*/  @!P0 IADD3 R14, P4, R33, R14, RZ ;  /* 0x0000000e210e8210 */ /* 0x001fca0007f9e0ff */
[----:B------:R-:W-:Y:S02]  /*13010*/  @!P0 IMAD.X R7, RZ, RZ, R6, P4 ;  /* 0x000000ffff078224 */ /* 0x000fe400020e0606 */
[----:B-1----:R-:W-:Y:S02]  /*13020*/  @!P0 IMAD.MOV.U32 R2, RZ, RZ, R14 ;  /* 0x000000ffff028224 */ /* 0x002fe400078e000e */
[----:B------:R-:W-:Y:S01]  /*13030*/  @!P0 IMAD.MOV.U32 R3, RZ, RZ, R7 ;  /* 0x000000ffff038224 */ /* 0x000fe200078e0007 */
[----:B------:R0:W1:Y:S04]  /*13040*/  SHFL.IDX PT, R14, R0, 0x3, 0x1c1f ;  /* 0x007c1f00000e7f89 */ /* 0x00006800000e0000 */
[----:B------:R0:W-:Y:S04]  /*13050*/  @!P0 LDGSTS.E.BYPASS.LTC128B.128 [R8+0x1f200], desc[UR54][R2.64], !P3 ;  /* 0x1f20000002088fae */ /* 0x0001e8000d901d76 */
[----:B------:R0:W-:Y:S04]  /*13060*/  @!P0 LDGSTS.E.BYPASS.LTC128B.128 [R8+0x21200], desc[UR54][R2.64+0x40], !P2 ;  /* 0x2120004002088fae */ /* 0x0001e8000d101d76 */
[----:B--2---:R0:W-:Y:S02]  /*13070*/  @!P0 LDGSTS.E.BYPASS.LTC128B.128 [R8+0x23200], desc[UR54][R2.64+0x80], !P1 ;  /* 0x2320008002088fae */ /* 0x0041e4000c901d76 */
.L_x_2609:
        /* <DEDUP_REMOVED lines=12> */
.L_x_2511:
[----:B------:R-:W-:Y:S05]  /*13140*/  BSYNC B0 ;  /* 0x0000000000007941 */ /* 0x000fea0003800000 */
.L_x_2510:
[----:B------:R-:W-:Y:S01]  /*13150*/  NOP ;  /* 0x0000000000007918 */ /* 0x000fe20000000000 */
[----:B------:R-:W-:-:S13]  /*13160*/  PLOP3.LUT P0, PT, PT, PT, PT, 0x80, 0x0 ;  /* 0x000000000000781c */ /* 0x000fda0003f0f070 */
.L_x_2512:
        /* <DEDUP_REMOVED lines=18> */
.L_x_2610:
[----:B------:R-:W-:Y:S05]  /*13290*/  BSYNC B0 ;  /* 0x0000000000007941 */ /* 0x000fea0003800000 */
.L_x_2513:
[----:B------:R-:W-:-:S06]  /*132a0*/  UISETP.GE.AND UP0, UPT, UR41, 0x2, UPT ;  /* 0x000000022900788c */ /* 0x000fcc000bf06270 */
[----:B------:R-:W-:-:S13]  /*132b0*/  PLOP3.LUT P0, PT, PT, PT, UP0, 0x40, 0x0 ;  /* 0x000000000000781c */ /* 0x000fda0003f0e808 */
[----:B------:R-:W-:Y:S05]  /*132c0*/  @P0 BRA `(.L_x_2515) ;  /* 0x0000001800480947 */ /* 0x000fea0003800000 */
[----:B------:R-:W-:Y:S01]  /*132d0*/  UIADD3 UR4, UR41, -0x2, URZ ;  /* 0xfffffffe29047890 */ /* 0x000fe2000fffe03f */
[----:B------:R-:W-:Y:S02]  /*132e0*/  IMAD.MOV.U32 R19, RZ, RZ, R31 ;  /* 0x000000ffff137224 */ /* 0x000fe400078e001f */
[----:B------:R-:W-:-:S03]  /*132f0*/  IMAD.MOV.U32 R17, RZ, RZ, R28 ;  /* 0x000000ffff117224 */ /* 0x000fc600078e001c */
[----:B------:R-:W-:-:S07]  /*13300*/  IMAD.U32 R29, RZ, RZ, UR4 ;  /* 0x00000004ff1d7e24 */ /* 0x000fce000f8e00ff */
.L_x_2535:
        /* <DEDUP_REMOVED lines=67> */
.L_x_2516:
[----:B------:R-:W-:Y:S01]  /*13740*/  IMAD R4, R28, 0x8, R22 ;  /* 0x000000081c047824 */ /* 0x000fe200078e0216 */
[----:B------:R-:W-:Y:S01]  /*13750*/  SHF.L.U32 R27, R31, 0x1f, RZ ;  /* 0x0000001f1f1b7819 */ /* 0x000fe200000006ff */
[----:B------:R-:W-:Y:S01]  /*13760*/  BSSY B0, `(.L_x_2517) ;  /* 0x0000004000007945 */ /* 0x000fe20003800000 */
[----:B------:R-:W-:Y:S02]  /*13770*/  SHF.R.S32.HI R25, RZ, 0x1f, R8 ;  /* 0x0000001fff197819 */ /* 0x000fe40000011408 */
[----:B------:R-:W0:Y:S02]  /*13780*/  SYNCS.PHASECHK.TRANS64.TRYWAIT P0, [R4+URZ+0x33480], R27 ;  /* 0x0334801b040075a7 */ /* 0x000e24000800017f */
[----:B0-----:R-:W-:Y:S05]  /*13790*/  @!P0 BRA `(.L_x_2518) ;  /* 0x0000004400848947 */ /* 0x001fea0003800000 */
.L_x_2611:
[----:B------:R-:W-:Y:S05]  /*137a0*/  BSYNC B0 ;  /* 0x0000000000007941 */ /* 0x000fea0003800000 */
.L_x_2517:
        /* <DEDUP_REMOVED lines=71> */
.L_x_2623:
        /* <DEDUP_REMOVED lines=10> */
.L_x_2520:
        /* <DEDUP_REMOVED lines=11> */
.L_x_2521:
[----:B------:R2:W-:Y:S01]  /*13d70*/  SYNCS.ARRIVE.TRANS64.A1T0 RZ, [R4+URZ+0x33470], RZ ;  /* 0x033470ff04ff79a7 */ /* 0x0005e2000810003f */
[----:B------:R-:W-:Y:S05]  /*13d80*/  @!P3 BRA `(.L_x_2522) ;  /* 0x000000000004b947 */ /* 0x000fea0003800000 */
[----:B------:R-:W-:Y:S01]  /*13d90*/  BPT.TRAP 0x1 ;  /* 0x000000040000795c */ /* 0x000fe20000300000 */
.L_x_2522:
[----:B------:R-:W3:Y:S01]  /*13da0*/  SYNCS.PHASECHK.TRANS64.TRYWAIT P0, [R4+URZ+0x33440], R27 ;  /* 0x0334401b040075a7 */ /* 0x000ee2000800017f */
[----:B------:R-:W-:Y:S04]  /*13db0*/  BSSY B0, `(.L_x_2523) ;  /* 0x0000002000007945 */ /* 0x000fe80003800000 */
[----:B---3--:R-:W-:Y:S05]  /*13dc0*/  @!P0 BRA `(.L_x_2524) ;  /* 0x00000044008c8947 */ /* 0x008fea0003800000 */
.L_x_2624:
[----:B------:R-:W-:Y:S05]  /*13dd0*/  BSYNC B0 ;  /* 0x0000000000007941 */ /* 0x000fea0003800000 */
.L_x_2523:
        /* <DEDUP_REMOVED lines=67> */
.L_x_2636:
        /* <DEDUP_REMOVED lines=10> */
.L_x_2526:
        /* <DEDUP_REMOVED lines=11> */
.L_x_2527:
[----:B------:R-:W-:Y:S01]  /*14360*/  IMAD.U32 R0, RZ, RZ, UR47 ;  /* 0x0000002fff007e24 */ /* 0x000fe2000f8e00ff */
[----:B------:R0:W-:Y:S04]  /*14370*/  SYNCS.ARRIVE.TRANS64.A1T0 RZ, [R4+URZ+0x33430], RZ ;  /* 0x033430ff04ff79a7 */ /* 0x0001e8000810003f */
[----:B------:R-:W-:-:S13]  /*14380*/  ISETP.NE.AND P0, PT, R0, 0x3, PT ;  /* 0x000000030000780c */ /* 0x000fda0003f05270 */
[----:B0-----:R-:W-:Y:S05]  /*14390*/  @!P0 BRA `(.L_x_2528) ;  /* 0x0000000000048947 */ /* 0x001fea0003800000 */
[----:B------:R-:W-:Y:S01]  /*143a0*/  BPT.TRAP 0x1 ;  /* 0x000000040000795c */ /* 0x000fe20000300000 */
.L_x_2528:
[----:B------:R-:W-:Y:S01]  /*143b0*/  LOP3.LUT R3, R19, 0x1, RZ, 0x3c, !PT ;  /* 0x0000000113037812 */ /* 0x000fe200078e3cff */
[----:B------:R-:W-:Y:S01]  /*143c0*/  IMAD R0, R17, 0x8, R22 ;  /* 0x0000000811007824 */ /* 0x000fe200078e0216 */
[----:B------:R-:W-:Y:S02]  /*143d0*/  BSSY B0, `(.L_x_2529) ;  /* 0x0000004000007945 */ /* 0x000fe40003800000 */
[----:B------:R-:W-:-:S04]  /*143e0*/  SHF.L.U32 R3, R3, 0x1f, RZ ;  /* 0x0000001f03037819 */ /* 0x000fc800000006ff */
[----:B------:R-:W0:Y:S02]  /*143f0*/  SYNCS.PHASECHK.TRANS64.TRYWAIT P1, [R0+URZ+0x33470], R3 ;  /* 0x03347003000075a7 */ /* 0x000e24000802017f */
[----:B0-----:R-:W-:Y:S05]  /*14400*/  @!P1 BRA `(.L_x_2530) ;  /* 0x0000004400889947 */ /* 0x001fea0003800000 */
.L_x_2637:
[----:B------:R-:W-:Y:S05]  /*14410*/  BSYNC B0 ;  /* 0x0000000000007941 */ /* 0x000fea0003800000 */
.L_x_2529:
[----:B------:R-:W-:-:S05]  /*14420*/  IMAD.U32 R2, RZ, RZ, UR46 ;  /* 0x0000002eff027e24 */ /* 0x000fca000f8e00ff */
[----:B------:R-:W-:-:S13]  /*14430*/  ISETP.NE.AND P1, PT, R2, 0x3, PT ;  /* 0x000000030200780c */ /* 0x000fda0003f25270 */
[----:B------:R-:W-:Y:S05]  /*14440*/  @!P1 BRA `(.L_x_2531) ;  /* 0x0000000000049947 */ /* 0x000fea0003800000 */
[----:B------:R-:W-:Y:S01]  /*14450*/  BPT.TRAP 0x1 ;  /* 0x000000040000795c */ /* 0x000fe20000300000 */
.L_x_2531:
[----:B0-----:R-:W-:Y:S01]  /*14460*/  SHF.L.U32 R3, R19, 0x1f, RZ ;  /* 0x0000001f13037819 */ /* 0x001fe200000006ff */
[----:B------:R-:W-:-:S03]  /*14470*/  IMAD R2, R17, 0x7800, RZ ;  /* 0x0000780011027824 */ /* 0x000fc600078e02ff */
[----:B------:R-:W0:Y:S02]  /*14480*/  SYNCS.PHASECHK.TRANS64.TRYWAIT P1, [R0+URZ+0x33460], R3 ;  /* 0x03346003000075a7 */ /* 0x000e24000802017f */
[----:B0-----:R-:W-:Y:S05]  /*14490*/  @!P1 BRA `(.L_x_2532) ;  /* 0x0000004400789947 */ /* 0x001fea0003800000 */
.L_x_2638:
        /* <DEDUP_REMOVED lines=107> */
.L_x_2533:
[----:B--2---:R2:W-:Y:S01]  /*14b50*/  SYNCS.ARRIVE.TRANS64.A1T0 RZ, [R0+URZ+0x33450], RZ ;  /* 0x033450ff00ff79a7 */ /* 0x0045e2000810003f */
[----:B------:R-:W-:Y:S06]  /*14b60*/  BAR.SYNC.DEFER_BLOCKING 0x2, 0x80 ;  /* 0x0082000000007b1d */ /* 0x000fec0000010000 */
[----:B------:R-:W-:Y:S05]  /*14b70*/  @!P0 BRA `(.L_x_2534) ;  /* 0x0000000000048947 */ /* 0x000fea0003800000 */
[----:B------:R-:W-:Y:S01]  /*14b80*/  BPT.TRAP 0x1 ;  /* 0x000000040000795c */ /* 0x000fe20000300000 */
.L_x_2534:
[----:B--2---:R-:W-:Y:S02]  /*14b90*/  VIADD R0, R0, 0x33480 ;  /* 0x0003348000007836 */ /* 0x004fe40000000000 */
[----:B------:R-:W-:Y:S02]  /*14ba0*/  IMAD.MOV.U32 R19, RZ, RZ, R31 ;  /* 0x000000ffff137224 */ /* 0x000fe400078e001f */
[----:B------:R-:W-:Y:S01]  /*14bb0*/  IMAD.MOV.U32 R17, RZ, RZ, R28 ;  /* 0x000000ffff117224 */ /* 0x000fe200078e001c */
[----:B------:R-:W-:-:S04]  /*14bc0*/  PRMT R0, R37, 0x654, R0 ;  /* 0x0000065425007816 */ /* 0x000fc80000000000 */
[----:B------:R2:W-:Y:S01]  /*14bd0*/  SYNCS.ARRIVE.TRANS64.RED.A1T0 RZ, [R0+URZ], RZ ;  /* 0x000000ff00ff79a7 */ /* 0x0005e2000810043f */
[----:B------:R-:W-:Y:S05]  /*14be0*/  @P2 BRA `(.L_x_2535) ;  /* 0xffffffe400c82947 */ /* 0x000fea000383ffff */
.L_x_2515:
        /* <DEDUP_REMOVED lines=19> */
.L_x_2537:
[----:B------:R-:W-:Y:S05]  /*14d20*/  BSYNC B0 ;  /* 0x0000000000007941 */ /* 0x000fea0003800000 */
.L_x_2536:
[----:B------:R-:W-:Y:S05]  /*14d30*/  @!P0 BRA `(.L_x_2538) ;  /* 0x0000000000048947 */ /* 0x000fea0003800000 */
[----:B------:R-:W-:Y:S01]  /*14d40*/  BPT.TRAP 0x1 ;  /* 0x000000040000795c */ /* 0x000fe20000300000 */
.L_x_2538:
[----:B------:R-:W-:Y:S01]  /*14d50*/  LOP3.LUT R0, R31, 0x1, RZ, 0x3c, !PT ;  /* 0x000000011f007812 */ /* 0x000fe200078e3cff */
[----:B------:R-:W-:Y:S01]  /*14d60*/  IMAD R3, R28, 0x8, R22 ;  /* 0x000000081c037824 */ /* 0x000fe200078e0216 */
[----:B------:R-:W-:Y:S02]  /*14d70*/  BSSY B0, `(.L_x_2539) ;  /* 0x0000004000007945 */ /* 0x000fe40003800000 */
[----:B------:R-:W-:-:S04]  /*14d80*/  SHF.L.U32 R0, R0, 0x1f, RZ ;  /* 0x0000001f00007819 */ /* 0x000fc800000006ff */
[----:B------:R-:W0:Y:S02]  /*14d90*/  SYNCS.PHASECHK.TRANS64.TRYWAIT P1, [R3+URZ+0x33470], R0 ;  /* 0x03347000030075a7 */ /* 0x000e24000802017f */
[----:B0-----:R-:W-:Y:S05]  /*14da0*/  @!P1 BRA `(.L_x_2540) ;  /* 0x0000003c00489947 */ /* 0x001fea0003800000 */
.L_x_2639:
[----:B------:R-:W-:Y:S05]  /*14db0*/  BSYNC B0 ;  /* 0x0000000000007941 */ /* 0x000fea0003800000 */
.L_x_2539:
[----:B------:R-:W-:-:S05]  /*14dc0*/  IMAD.U32 R2, RZ, RZ, UR46 ;  /* 0x0000002eff027e24 */ /* 0x000fca000f8e00ff */
[----:B------:R-:W-:-:S13]  /*14dd0*/  ISETP.NE.AND P1, PT, R2, 0x3, PT ;  /* 0x000000030200780c */ /* 0x000fda0003f25270 */
[----:B------:R-:W-:Y:S05]  /*14de0*/  @!P1 BRA `(.L_x_2541) ;  /* 0x0000000000049947 */ /* 0x000fea0003800000 */
[----:B------:R-:W-:Y:S01]  /*14df0*/  BPT.TRAP 0x1 ;  /* 0x000000040000795c */ /* 0x000fe20000300000 */
.L_x_2541:
[----:B0-----:R-:W-:-:S04]  /*14e00*/  SHF.L.U32 R0, R31, 0x1f, RZ ;  /* 0x0000001f1f007819 */ /* 0x001fc800000006ff */
[----:B------:R-:W0:Y:S02]  /*14e10*/  SYNCS.PHASECHK.TRANS64.TRYWAIT P1, [R3+URZ+0x33460], R0 ;  /* 0x03346000030075a7 */ /* 0x000e24000802017f */
[----:B0-----:R-:W-:Y:S05]  /*14e20*/  @!P1 BRA `(.L_x_2542) ;  /* 0x0000003c003c9947 */ /* 0x001fea0003800000 */
.L_x_2640:
        /* <DEDUP_REMOVED lines=108> */
.L_x_2543:
[----:B--2---:R2:W-:Y:S01]  /*154f0*/  SYNCS.ARRIVE.TRANS64.A1T0 RZ, [R3+URZ+0x33450], RZ ;  /* 0x033450ff03ff79a7 */ /* 0x0045e2000810003f */
[----:B------:R-:W-:Y:S06]  /*15500*/  BAR.SYNC.DEFER_BLOCKING 0x2, 0x80 ;  /* 0x0082000000007b1d */ /* 0x000fec0000010000 */
[----:B------:R-:W-:Y:S05]  /*15510*/  @!P0 BRA `(.L_x_2544) ;  /* 0x0000000000048947 */ /* 0x000fea0003800000 */
[----:B------:R-:W-:Y:S01]  /*15520*/  BPT.TRAP 0x1 ;  /* 0x000000040000795c */ /* 0x000fe20000300000 */
.L_x_2544:
        /* <DEDUP_REMOVED lines=8> */
.L_x_2483:
[----:B------:R-:W-:Y:S05]  /*155b0*/  BSYNC B7 ;  /* 0x0000000000077941 */ /* 0x000fea0003800000 */
.L_x_2481:
        /* <DEDUP_REMOVED lines=11> */
.L_x_2545:
[----:B------:R-:W3:Y:S01]  /*15670*/  S2R R0, SR_TID.X ;  /* 0x0000000000007919 */ /* 0x000ee20000002100 */
[----:B------:R-:W-:Y:S01]  /*15680*/  ULDC UR4, c[0x0][0xc3c] ;  /* 0x00030f0000047ab9 */ /* 0x000fe20000000800 */
[----:B------:R-:W-:Y:S01]  /*15690*/  IMAD.MOV.U32 R17, RZ, RZ, RZ ;  /* 0x000000ffff117224 */ /* 0x000fe200078e00ff */
[----:B---3--:R-:W-:-:S04]  /*156a0*/  LOP3.LUT R6, R0, 0x1f, RZ, 0xc0, !PT ;  /* 0x0000001f00067812 */ /* 0x008fc800078ec0ff */
[C---:B------:R-:W-:Y:S01]  /*156b0*/  ISETP.NE.AND P0, PT, R6.reuse, 0x1f, PT ;  /* 0x0000001f0600780c */ /* 0x040fe20003f05270 */
[----:B------:R-:W-:-:S05]  /*156c0*/  VIADD R5, R6, UR39 ;  /* 0x0000002706057c36 */ /* 0x000fca0008000000 */
[----:B------:R-:W-:Y:S01]  /*156d0*/  ISETP.GE.OR P1, PT, R5, UR4, !P0 ;  /* 0x0000000405007c0c */ /* 0x000fe2000c726670 */
[----:B------:R-:W-:-:S12]  /*156e0*/  ULDC UR4, c[0x0][0xc3c] ;  /* 0x00030f0000047ab9 */ /* 0x000fd80000000800 */
[----:B0-2---:R-:W0:Y:S02]  /*156f0*/  @!P1 LDC.64 R2, c[0x0][0xc80] ;  /* 0x00032000ff029b82 */ /* 0x005e240000000a00 */
        /* <DEDUP_REMOVED lines=30> */
.L_x_2551:
[----:B------:R-:W-:-:S04]  /*158e0*/  UIADD3 UR39, UR39, 0x1f, URZ ;  /* 0x0000001f27277890 */ /* 0x000fc8000fffe03f */
[----:B------:R-:W-:-:S06]  /*158f0*/  UISETP.GE.AND UP0, UPT, UR39, UR4, UPT ;  /* 0x000000042700728c */ /* 0x000fcc000bf06270 */
[----:B------:R-:W-:-:S13]  /*15900*/  PLOP3.LUT P6, PT, PT, PT, UP0, 0x40, 0x0 ;  /* 0x000000000000781c */ /* 0x000fda0003fce808 */
[----:B------:R-:W-:Y:S05]  /*15910*/  @!P6 BRA `(.L_x_2548) ;  /* 0x0000000400cce947 */ /* 0x000fea0003800000 */
[----:B------:R-:W0:Y:S01]  /*15920*/  S2R R0, SR_TID.X ;  /* 0x0000000000007919 */ /* 0x000e220000002100 */
[----:B------:R-:W-:Y:S01]  /*15930*/  BSSY B0, `(.L_x_2549) ;  /* 0x0000009000007945 */ /* 0x000fe20003800000 */
[----:B------:R-:W-:Y:S01]  /*15940*/  IMAD.MOV.U32 R17, RZ, RZ, RZ ;  /* 0x000000ffff117224 */ /* 0x000fe200078e00ff */
[----:B0-----:R-:W-:-:S05]  /*15950*/  LOP3.LUT R0, R0, 0x1f, RZ, 0xc0, !PT ;  /* 0x0000001f00007812 */ /* 0x001fca00078ec0ff */
[----:B------:R-:W-:-:S05]  /*15960*/  VIADD R7, R0, UR39 ;  /* 0x0000002700077c36 */ /* 0x000fca0008000000 */
[----:B------:R-:W-:-:S13]  /*15970*/  ISETP.GE.OR P6, PT, R7, UR4, !P0 ;  /* 0x0000000407007c0c */ /* 0x000fda000c7c6670 */
[----:B------:R-:W-:Y:S05]  /*15980*/  @P6 BRA `(.L_x_2550) ;  /* 0x00000000000c6947 */ /* 0x000fea0003800000 */
[----:B------:R-:W0:Y:S02]  /*15990*/  LDC.64 R2, c[0x0][0xc80] ;  /* 0x00032000ff027b82 */ /* 0x000e240000000a00 */
[----:B0-----:R-:W-:-:S05]  /*159a0*/  IMAD.WIDE R2, R7, 0x4, R2 ;  /* 0x0000000407027825 */ /* 0x001fca00078e0202 */
[----:B------:R0:W5:Y:S02]  /*159b0*/  LDG.E R17, desc[UR54][R2.64] ;  /* 0x0000003602117981 */ /* 0x000164000c1e1900 */
.L_x_2550:
[----:B------:R-:W-:Y:S05]  /*159c0*/  BSYNC B0 ;  /* 0x0000000000007941 */ /* 0x000fea0003800000 */
.L_x_2549:
[----:B-----5:R-:W2:Y:S02]  /*159d0*/  SHFL.UP PT, R0, R17, 0x1, RZ ;  /* 0x0420000011007989 */ /* 0x020ea400000e00ff */
[----:B--2---:R-:W-:-:S05]  /*159e0*/  SEL R0, R0, RZ, P1 ;  /* 0x000000ff00007207 */ /* 0x004fca0000800000 */
[----:B------:R-:W-:-:S05]  /*159f0*/  IMAD.IADD R0, R17, 0x1, R0 ;  /* 0x0000000111007824 */ /* 0x000fca00078e0200 */
[----:B0-----:R-:W0:Y:S02]  /*15a00*/  SHFL.UP PT, R2, R0, 0x2, RZ ;  /* 0x0440000000027989 */ /* 0x001e2400000e00ff */
[----:B0-----:R-:W-:-:S05]  /*15a10*/  SEL R3, R2, RZ, P2 ;  /* 0x000000ff02037207 */ /* 0x001fca0001000000 */
[----:B------:R-:W-:Y:S02]  /*15a20*/  IMAD.IADD R3, R0, 0x1, R3 ;  /* 0x0000000100037824 */ /* 0x000fe400078e0203 */
[----:B------:R-:W0:Y:S03]  /*15a30*/  LDC R0, c[0x0][0xc38] ;  /* 0x00030e00ff007b82 */ /* 0x000e260000000800 */
[----:B------:R-:W2:Y:S02]  /*15a40*/  SHFL.UP PT, R2, R3, 0x4, RZ ;  /* 0x0480000003027989 */ /* 0x000ea400000e00ff */
[----:B--2---:R-:W-:-:S05]  /*15a50*/  SEL R2, R2, RZ, P3 ;  /* 0x000000ff02027207 */ /* 0x004fca0001800000 */
[----:B------:R-:W-:-:S05]  /*15a60*/  IMAD.IADD R2, R3, 0x1, R2 ;  /* 0x0000000103027824 */ /* 0x000fca00078e0202 */
[----:B------:R-:W2:Y:S02]  /*15a70*/  SHFL.UP PT, R6, R2, 0x8, RZ ;  /* 0x0500000002067989 */ /* 0x000ea400000e00ff */
[----:B--2---:R-:W-:-:S05]  /*15a80*/  SEL R7, R6, RZ, P4 ;  /* 0x000000ff06077207 */ /* 0x004fca0002000000 */
[----:B------:R-:W-:-:S05]  /*15a90*/  IMAD.IADD R7, R2, 0x1, R7 ;  /* 0x0000000102077824 */ /* 0x000fca00078e0207 */
[----:B------:R-:W2:Y:S02]  /*15aa0*/  SHFL.UP PT, R6, R7, 0x10, RZ ;  /* 0x0600000007067989 */ /* 0x000ea400000e00ff */
[----:B--2---:R-:W-:-:S05]  /*15ab0*/  SEL R6, R6, RZ, P5 ;  /* 0x000000ff06067207 */ /* 0x004fca0002800000 */
[----:B------:R-:W-:-:S05]  /*15ac0*/  IMAD.IADD R6, R7, 0x1, R6 ;  /* 0x0000000107067824 */ /* 0x000fca00078e0206 */
[----:B------:R-:W0:Y:S02]  /*15ad0*/  SHFL.IDX PT, R9, R6, 0x1f, 0x1f ;  /* 0x03e01f0006097f89 */ /* 0x000e2400000e0000 */
[----:B0-----:R-:W-:-:S04]  /*15ae0*/  IMAD R9, R9, R0, RZ ;  /* 0x0000000009097224 */ /* 0x001fc800078e02ff */
[----:B------:R-:W-:-:S05]  /*15af0*/  IMAD.IADD R4, R9, 0x1, R4 ;  /* 0x0000000109047824 */ /* 0x000fca00078e0204 */
[----:B------:R-:W-:-:S13]  /*15b00*/  ISETP.GT.AND P6, PT, R4, R5, PT ;  /* 0x000000050400720c */ /* 0x000fda0003fc4270 */
[----:B------:R-:W-:Y:S05]  /*15b10*/  @!P6 BRA `(.L_x_2551) ;  /* 0xfffffffc0070e947 */ /* 0x000fea000383ffff */
[----:B------:R-:W-:-:S07]  /*15b20*/  IMAD.MOV.U32 R7, RZ, RZ, R6 ;  /* 0x000000ffff077224 */ /* 0x000fce00078e0006 */
.L_x_2547:
[----:B------:R-:W-:Y:S01]  /*15b30*/  IMAD.IADD R9, R4, 0x1, -R9 ;  /* 0x0000000104097824 */ /* 0x000fe200078e0a09 */
[----:B------:R-:W-:-:S03]  /*15b40*/  ULDC.64 UR4, c[0x0][0xc90] ;  /* 0x0003240000047ab9 */ /* 0x000fc60000000a00 */
[----:B------:R-:W-:-:S05]  /*15b50*/  IMAD R2, R7, R0, R9 ;  /* 0x0000000007027224 */ /* 0x000fca00078e0209 */
[----:B------:R-:W-:-:S13]  /*15b60*/  ISETP.GT.AND P0, PT, R2, R5, PT ;  /* 0x000000050200720c */ /* 0x000fda0003f04270 */
[----:B------:R-:W-:Y:S02]  /*15b70*/  VOTEU.ANY UR7, UPT, !P0 ;  /* 0x0000000000077886 */ /* 0x000fe400040e0100 */
[----:B------:R-:W-:-:S04]  /*15b80*/  UPOPC UR6, UR7 ;  /* 0x00000007000672bf */ /* 0x000fc80008000000 */
[----:B------:R-:W-:-:S04]  /*15b90*/  UIADD3 UR39, UR6, UR39, URZ ;  /* 0x0000002706277290 */ /* 0x000fc8000fffe03f */
[----:B------:R-:W-:-:S06]  /*15ba0*/  UIMAD.WIDE UR4, UR39, 0x4, UR4 ;  /* 0x00000004270478a5 */ /* 0x000fcc000f8e0204 */
[----:B------:R-:W-:Y:S02]  /*15bb0*/  IMAD.U32 R2, RZ, RZ, UR4 ;  /* 0x00000004ff027e24 */ /* 0x000fe4000f8e00ff */
[----:B------:R-:W-:-:S05]  /*15bc0*/  IMAD.U32 R3, RZ, RZ, UR5 ;  /* 0x00000005ff037e24 */ /* 0x000fca000f8e00ff */
[----:B------:R-:W2:Y:S01]  /*15bd0*/  LDG.E R6, desc[UR54][R2.64] ;  /* 0x0000003602067981 */ /* 0x000ea2000c1e1900 */
[----:B------:R-:W-:Y:S01]  /*15be0*/  IMAD.U32 R12, RZ, RZ, UR6 ;  /* 0x00000006ff0c7e24 */ /* 0x000fe2000f8e00ff */
[----:B------:R-:W-:Y:S01]  /*15bf0*/  ISETP.NE.AND P0, PT, RZ, UR7, PT ;  /* 0x00000007ff007c0c */ /* 0x000fe2000bf05270 */
[----:B------:R-:W-:-:S03]  /*15c00*/  IMAD.MOV.U32 R16, RZ, RZ, RZ ;  /* 0x000000ffff107224 */ /* 0x000fc600078e00ff */
[----:B------:R-:W2:Y:S02]  /*15c10*/  SHFL.IDX PT, R17, R17, R12, 0x1f ;  /* 0x00001f0c11117589 */ /* 0x000ea400000e0000 */
[----:B--2---:R-:W-:-:S05]  /*15c20*/  IMAD R4, R17, R6, RZ ;  /* 0x0000000611047224 */ /* 0x004fca00078e02ff */
[----:B------:R-:W-:-:S04]  /*15c30*/  IABS R8, R4 ;  /* 0x0000000400087213 */ /* 0x000fc80000000000 */
[----:B------:R-:W0:Y:S08]  /*15c40*/  I2F.RP R10, R8 ;  /* 0x00000008000a7306 */ /* 0x000e300000209400 */
[----:B0-----:R-:W0:Y:S02]  /*15c50*/  MUFU.RCP R10, R10 ;  /* 0x0000000a000a7308 */ /* 0x001e240000001000 */
[----:B0-----:R-:W-:-:S06]  /*15c60*/  VIADD R11, R10, 0xffffffe ;  /* 0x0ffffffe0a0b7836 */ /* 0x001fcc0000000000 */
[----:B------:R-:W0:Y:S02]  /*15c70*/  F2I.FTZ.U32.TRUNC.NTZ R11, R11 ;  /* 0x0000000b000b7305 */ /* 0x000e24000021f000 */
[----:B0-----:R-:W-:Y:S01]  /*15c80*/  IMAD.MOV R3, RZ, RZ, -R11 ;  /* 0x000000ffff037224 */ /* 0x001fe200078e0a0b */
[----:B------:R-:W-:Y:S06]  /*15c90*/  @!P0 BRA `(.L_x_2552) ;  /* 0x00000000000c8947 */ /* 0x000fec0003800000 */
[----:B------:R-:W-:-:S06]  /*15ca0*/  UIADD3 UR4, UR6, -0x1, URZ ;  /* 0xffffffff06047890 */ /* 0x000fcc000fffe03f */
[----:B------:R-:W-:-:S06]  /*15cb0*/  IMAD.U32 R16, RZ, RZ, UR4 ;  /* 0x00000004ff107e24 */ /* 0x000fcc000f8e00ff */
[----:B------:R0:W2:Y:S02]  /*15cc0*/  SHFL.IDX PT, R16, R7, R16, 0x1f ;  /* 0x00001f1007107589 */ /* 0x0000a400000e0000 */
.L_x_2552:
[----:B--2---:R-:W-:Y:S02]  /*15cd0*/  IMAD R16, R16, R0, R9 ;  /* 0x0000000010107224 */ /* 0x004fe400078e0209 */
[----:B0-----:R-:W-:Y:S02]  /*15ce0*/  IMAD R7, R3, R8, RZ ;  /* 0x0000000803077224 */ /* 0x001fe400078e02ff */
[----:B------:R-:W-:Y:S02]  /*15cf0*/  IMAD.MOV.U32 R2, RZ, RZ, RZ ;  /* 0x000000ffff027224 */ /* 0x000fe400078e00ff */
[----:B------:R-:W-:Y:S02]  /*15d00*/  IMAD.MOV.U32 R3, RZ, RZ, R11 ;  /* 0x000000ffff037224 */ /* 0x000fe400078e000b */
        /* <DEDUP_REMOVED lines=52> */
.L_x_2548:
[----:B------:R-:W-:Y:S01]  /*16050*/  IMAD.MOV.U32 R16, RZ, RZ, R5 ;  /* 0x000000ffff107224 */ /* 0x000fe200078e0005 */
[----:B------:R-:W-:Y:S01]  /*16060*/  ULDC UR39, c[0x0][0xc3c] ;  /* 0x00030f0000277ab9 */ /* 0x000fe20000000800 */
[----:B------:R-:W-:Y:S02]  /*16070*/  IMAD.MOV.U32 R17, RZ, RZ, RZ ;  /* 0x000000ffff117224 */ /* 0x000fe400078e00ff */
[----:B------:R-:W-:-:S07]  /*16080*/  IMAD.MOV.U32 R18, RZ, RZ, RZ ;  /* 0x000000ffff127224 */ /* 0x000fce00078e00ff */
.L_x_2553:
[----:B------:R-:W0:Y:S01]  /*16090*/  S2R R0, SR_TID.X ;  /* 0x0000000000007919 */ /* 0x000e220000002100 */
[----:B------:R-:W-:Y:S01]  /*160a0*/  IMAD.U32 R19, RZ, RZ, UR39 ;  /* 0x00000027ff137e24 */ /* 0x000fe2000f8e00ff */
[----:B------:R-:W-:Y:S01]  /*160b0*/  BAR.SYNC.DEFER_BLOCKING 0x4, 0x180 ;  /* 0x0106000000007b1d */ /* 0x000fe20000010000 */
[----:B0-----:R-:W-:-:S04]  /*160c0*/  LOP3.LUT R0, R0, 0x1f, RZ, 0xc0, !PT ;  /* 0x0000001f00007812 */ /* 0x001fc800078ec0ff */
[----:B------:R-:W-:-:S13]  /*160d0*/  ISETP.NE.AND P0, PT, R0, RZ, PT ;  /* 0x000000ff0000720c */ /* 0x000fda0003f05270 */
[----:B------:R-:W0:Y:S01]  /*160e0*/  @!P0 S2R R37, SR_CgaCtaId ;  /* 0x0000000000258919 */ /* 0x000e220000008800 */
[----:B------:R-:W-:-:S04]  /*160f0*/  @!P0 MOV R0, 0x400 ;  /* 0x0000040000008802 */ /* 0x000fc80000000f00 */
[----:B0-----:R-:W-:-:S05]  /*16100*/  @!P0 LEA R22, R37, R0, 0x18 ;  /* 0x0000000025168211 */ /* 0x001fca00078ec0ff */
[----:B------:R3:W-:Y:S01]  /*16110*/  @!P0 STS.128 [R22+0x334d0], R16 ;  /* 0x0334d01016008388 */ /* 0x0007e20000000c00 */
[----:B------:R-:W-:Y:S06]  /*16120*/  BAR.ARV 0x5, 0x180 ;  /* 0x0146000000007b1d */ /* 0x000fec0000002000 */
.L_x_2546:
[----:B------:R-:W-:Y:S02]  /*16130*/  ULDC UR4, c[0x0][0xc3c] ;  /* 0x00030f0000047ab9 */ /* 0x000fe40000000800 */
[----:B------:R-:W-:-:S06]  /*16140*/  UISETP.GE.AND UP0, UPT, UR39, UR4, UPT ;  /* 0x000000042700728c */ /* 0x000fcc000bf06270 */
[----:B------:R-:W-:-:S13]  /*16150*/  PLOP3.LUT P0, PT, PT, PT, UP0, 0x80, 0x0 ;  /* 0x000000000000781c */ /* 0x000fda0003f0f008 */
[----:B------:R-:W-:Y:S05]  /*16160*/  @!P0 BRA `(.L_x_2554) ;  /* 0xffffffa4002c8947 */ /* 0x000fea000383ffff */
.L_x_2477:
[----:B0-----:R-:W4:Y:S01]  /*16170*/  LDL.LU R0, [R1+0x10] ;  /* 0x0000100001007983 */ /* 0x001f220000300800 */
[----:B------:R-:W-:Y:S01]  /*16180*/  BSSY B0, `(.L_x_2555) ;  /* 0x000000b000007945 */ /* 0x000fe20003800000 */
[----:B------:R-:W0:Y:S01]  /*16190*/  S2R R5, SR_CgaCtaId ;  /* 0x0000000000057919 */ /* 0x000e220000008800 */
[----:B----4-:R-:W-:-:S05]  /*161a0*/  VIADD R0, R0, 0x1 ;  /* 0x0000000100007836 */ /* 0x010fca0000000000 */
        /* <DEDUP_REMOVED lines=8> */
.L_x_2641:
[----:B------:R-:W-:Y:S05]  /*16230*/  BSYNC B0 ;  /* 0x0000000000007941 */ /* 0x000fea0003800000 */
.L_x_2555:
[----:B------:R-:W-:-:S03]  /*16240*/  UMOV UR4, 0xffffffff ;  /* 0xffffffff00047882 */ /* 0x000fc60000000000 */
[----:B------:R-:W-:Y:S05]  /*16250*/  BRA.DIV UR4, `(.L_x_2557) ;  /* 0x0000002a04587947 */ /* 0x000fea000b800000 */
[----:B0-----:R-:W0:Y:S02]  /*16260*/  S2R R0, SR_TID.X ;  /* 0x0000000000007919 */ /* 0x001e240000002100 */
[----:B0-----:R-:W-:-:S04]  /*16270*/  SHF.R.U32.HI R0, RZ, 0x5, R0 ;  /* 0x00000005ff007819 */ /* 0x001fc80000011600 */
[----:B------:R-:W-:-:S05]  /*16280*/  LOP3.LUT R0, R0, 0x3, RZ, 0xc0, !PT ;  /* 0x0000000300007812 */ /* 0x000fca00078ec0ff */
[----:B-1----:R0:W1:Y:S02]  /*16290*/  SHFL.IDX PT, R14, R0, RZ, 0x1f ;  /* 0x00001fff000e7589 */ /* 0x00206400000e0000 */
.L_x_2644:
[----:B-1----:R-:W-:Y:S01]  /*162a0*/  ISETP.NE.AND P0, PT, R14, RZ, PT ;  /* 0x000000ff0e00720c */ /* 0x002fe20003f05270 */
[----:B------:R-:W-:-:S12]  /*162b0*/  BSSY B0, `(.L_x_2558) ;  /* 0x000002c000007945 */ /* 0x000fd80003800000 */
[----:B------:R-:W-:Y:S05]  /*162c0*/  @P0 BRA `(.L_x_2559) ;  /* 0x0000000000a80947 */ /* 0x000fea0003800000 */
[----:B------:R-:W-:-:S03]  /*162d0*/  UMOV UR4, 0xffffffff ;  /* 0xffffffff00047882 */ /* 0x000fc60000000000 */
[----:B------:R-:W-:Y:S05]  /*162e0*/  BRA.DIV UR4, `(.L_x_2560) ;  /* 0x0000002a04687947 */ /* 0x000fea000b800000 */
[----:B------:R-:W-:-:S13]  /*162f0*/  ELECT P6, URZ, PT ;  /* 0x00000000003f782f */ /* 0x000fda00038c0000 */
.L_x_2647:
[----:B------:R-:W-:Y:S05]  /*16300*/  @!P6 BRA `(.L_x_2559) ;  /* 0x000000000098e947 */ /* 0x000fea0003800000 */
[----:B------:R-:W-:-:S06]  /*16310*/  ULOP3.LUT UR4, UR43, 0x2, URZ, 0xfc, !UPT ;  /* 0x000000022b047892 */ /* 0x000fcc000f8efc3f */
[----:B0-----:R-:W-:-:S05]  /*16320*/  IMAD.U32 R0, RZ, RZ, UR4 ;  /* 0x00000004ff007e24 */ /* 0x001fca000f8e00ff */
[----:B------:R-:W-:-:S13]  /*16330*/  ISETP.NE.AND P0, PT, R0, 0x3, PT ;  /* 0x000000030000780c */ /* 0x000fda0003f05270 */
[----:B------:R-:W-:Y:S05]  /*16340*/  @!P0 BRA `(.L_x_2561) ;  /* 0x0000000000048947 */ /* 0x000fea0003800000 */
[----:B------:R-:W-:Y:S01]  /*16350*/  BPT.TRAP 0x1 ;  /* 0x000000040000795c */ /* 0x000fe20000300000 */
.L_x_2561:
[C---:B------:R-:W-:Y:S01]  /*16360*/  IMAD R3, R28.reuse, 0x8, R5 ;  /* 0x000000081c037824 */ /* 0x040fe200078e0205 */
[----:B------:R-:W-:Y:S01]  /*16370*/  SHF.L.U32 R2, R31, 0x1f, RZ ;  /* 0x0000001f1f027819 */ /* 0x000fe200000006ff */
[----:B------:R-:W-:-:S03]  /*16380*/  VIADD R28, R28, 0x1 ;  /* 0x000000011c1c7836 */ /* 0x000fc60000000000 */
[----:B------:R-:W0:Y:S02]  /*16390*/  SYNCS.PHASECHK.TRANS64.TRYWAIT P1, [R3+URZ+0x33440], R2 ;  /* 0x03344002030075a7 */ /* 0x000e24000802017f */
[----:B------:R-:W-:-:S04]  /*163a0*/  ISETP.NE.AND P2, PT, R28, 0x2, PT ;  /* 0x000000021c00780c */ /* 0x000fc80003f45270 */
[----:B------:R-:W-:Y:S01]  /*163b0*/  SEL R0, RZ, 0x1, P2 ;  /* 0x00000001ff007807 */ /* 0x000fe20001000000 */
[----:B0-----:R-:W-:Y:S08]  /*163c0*/  @!P1 BRA `(.L_x_2562) ;  /* 0x0000002800509947 */ /* 0x001ff00003800000 */
.L_x_2648:
[----:B------:R-:W-:Y:S02]  /*163d0*/  SEL R28, R28, RZ, P2 ;  /* 0x000000ff1c1c7207 */ /* 0x000fe40001000000 */
[----:B------:R-:W-:Y:S01]  /*163e0*/  LOP3.LUT R0, R31, R0, RZ, 0x3c, !PT ;  /* 0x000000001f007212 */ /* 0x000fe200078e3cff */
[----:B------:R-:W-:Y:S06]  /*163f0*/  @!P0 BRA `(.L_x_2563) ;  /* 0x0000000000048947 */ /* 0x000fec0003800000 */
[----:B------:R-:W-:Y:S01]  /*16400*/  BPT.TRAP 0x1 ;  /* 0x000000040000795c */ /* 0x000fe20000300000 */
.L_x_2563:
[----:B------:R-:W-:Y:S01]  /*16410*/  IMAD R5, R28, 0x8, R5 ;  /* 0x000000081c057824 */ /* 0x000fe200078e0205 */
[----:B------:R-:W-:-:S04]  /*16420*/  SHF.L.U32 R0, R0, 0x1f, RZ ;  /* 0x0000001f00007819 */ /* 0x000fc800000006ff */
[----:B------:R-:W1:Y:S02]  /*16430*/  SYNCS.PHASECHK.TRANS64.TRYWAIT P1, [R5+URZ+0x33440], R0 ;  /* 0x03344000050075a7 */ /* 0x000e64000802017f */
[----:B-1----:R-:W-:Y:S05]  /*16440*/  @!P1 BRA `(.L_x_2564) ;  /* 0x0000002800449947 */ /* 0x002fea0003800000 */
.L_x_2649:
[----:B------:R-:W-:Y:S05]  /*16450*/  @!P0 BRA `(.L_x_2565) ;  /* 0x0000000000048947 */ /* 0x000fea0003800000 */
[----:B------:R-:W-:Y:S01]  /*16460*/  BPT.TRAP 0x1 ;  /* 0x000000040000795c */ /* 0x000fe20000300000 */
.L_x_2565:
[----:B------:R-:W2:Y:S02]  /*16470*/  SYNCS.PHASECHK.TRANS64.TRYWAIT P1, [R3+URZ+0x33460], R2 ;  /* 0x03346002030075a7 */ /* 0x000ea4000802017f */
[----:B--2---:R-:W-:Y:S05]  /*16480*/  @!P1 BRA `(.L_x_2566) ;  /* 0x0000002800489947 */ /* 0x004fea0003800000 */
.L_x_2650:
[----:B------:R-:W-:Y:S05]  /*16490*/  @!P0 BRA `(.L_x_2567) ;  /* 0x0000000000048947 */ /* 0x000fea0003800000 */
[----:B------:R-:W-:Y:S01]  /*164a0*/  BPT.TRAP 0x1 ;  /* 0x000000040000795c */ /* 0x000fe20000300000 */
.L_x_2567:
[----:B------:R-:W4:Y:S02]  /*164b0*/  SYNCS.PHASECHK.TRANS64.TRYWAIT P1, [R5+URZ+0x33460], R0 ;  /* 0x03346000050075a7 */ /* 0x000f24000802017f */
[----:B----4-:R-:W-:Y:S05]  /*164c0*/  @!P1 BRA `(.L_x_2568) ;  /* 0x00000028004c9947 */ /* 0x010fea0003800000 */
.L_x_2651:
[----:B------:R-:W-:Y:S05]  /*164d0*/  @!P0 BRA `(.L_x_2569) ;  /* 0x0000000000048947 */ /* 0x000fea0003800000 */
[----:B------:R-:W-:Y:S01]  /*164e0*/  BPT.TRAP 0x1 ;  /* 0x000000040000795c */ /* 0x000fe20000300000 */
.L_x_2569:
[----:B------:R-:W5:Y:S02]  /*164f0*/  SYNCS.PHASECHK.TRANS64.TRYWAIT P1, [R3+URZ+0x33480], R2 ;  /* 0x03348002030075a7 */ /* 0x000f64000802017f */
[----:B-----5:R-:W-:Y:S05]  /*16500*/  @!P1 BRA `(.L_x_2570) ;  /* 0x0000002800509947 */ /* 0x020fea0003800000 */
.L_x_2652:
[----:B------:R-:W-:Y:S05]  /*16510*/  @!P0 BRA `(.L_x_2571) ;  /* 0x0000000000048947 */ /* 0x000fea0003800000 */
[----:B------:R-:W-:Y:S01]  /*16520*/  BPT.TRAP 0x1 ;  /* 0x000000040000795c */ /* 0x000fe20000300000 */
.L_x_2571:
[----:B------:R0:W0:Y:S02]  /*16530*/  SYNCS.PHASECHK.TRANS64.TRYWAIT P0, [R5+URZ+0x33480], R0 ;  /* 0x03348000050075a7 */ /* 0x000024000800017f */
[----:B0-----:R-:W-:Y:S05]  /*16540*/  @!P0 NANOSLEEP.SYNCS 0x989680 ;  /* 0x009896800000895d */ /* 0x001fea0003900000 */
[----:B------:R-:W0:Y:S02]  /*16550*/  @!P0 SYNCS.PHASECHK.TRANS64 P0, [R5+URZ+0x33480], R0 ;  /* 0x03348000050085a7 */ /* 0x000e24000800007f */
[----:B0-----:R-:W-:Y:S05]  /*16560*/  @!P0 BRA `(.L_x_2571) ;  /* 0xfffffffc00f08947 */ /* 0x001fea000383ffff */
.L_x_2559:
[----:B------:R-:W-:Y:S05]  /*16570*/  BSYNC B0 ;  /* 0x0000000000007941 */ /* 0x000fea0003800000 */
.L_x_2558:
[----:B------:R-:W-:Y:S05]  /*16580*/  EXIT ;  /* 0x000000000000794d */ /* 0x000fea0003800000 */
.L_x_2414:
[----:B0-----:R-:W-:-:S04]  /*16590*/  IMAD.U32 R3, RZ, RZ, UR41 ;  /* 0x00000029ff037e24 */ /* 0x001fc8000f8e00ff */
[----:B------:R0:W1:Y:S03]  /*165a0*/  SYNCS.PHASECHK.TRANS64.TRYWAIT P1, [R3+URZ+0x33400], R0 ;  /* 0x03340000030075a7 */ /* 0x000066000802017f */
[----:B-1----:R-:W-:Y:S05]  /*165b0*/  @!P1 NANOSLEEP.SYNCS 0x989680 ;  /* 0x009896800000995d */ /* 0x002fea0003900000 */
[----:B------:R-:W1:Y:S02]  /*165c0*/  @!P1 SYNCS.PHASECHK.TRANS64 P1, [R3+URZ+0x33400], R0 ;  /* 0x03340000030095a7 */ /* 0x000e64000802007f */
[----:B-1----:R-:W-:Y:S05]  /*165d0*/  @!P1 BRA `(.L_x_2414) ;  /* 0xfffffffc00ec9947 */ /* 0x002fea000383ffff */
[----:B------:R-:W-:Y:S05]  /*165e0*/  BRA `(.L_x_2572) ;  /* 0xfffffeb400847947 */ /* 0x000fea000383ffff */
.L_x_2418:
[----:B-1----:R1:W2:Y:S02]  /*165f0*/  SYNCS.PHASECHK.TRANS64.TRYWAIT P1, [R3+URZ+0x33430], R0 ;  /* 0x03343000030075a7 */ /* 0x0022a4000802017f */
[----:B--2---:R-:W-:Y:S05]  /*16600*/  @!P1 NANOSLEEP.SYNCS 0x989680 ;  /* 0x009896800000995d */ /* 0x004fea0003900000 */
[----:B------:R-:W2:Y:S02]  /*16610*/  @!P1 SYNCS.PHASECHK.TRANS64 P1, [R3+URZ+0x33430], R0 ;  /* 0x03343000030095a7 */ /* 0x000ea4000802007f */
[----:B--2---:R-:W-:Y:S05]  /*16620*/  @!P1 BRA `(.L_x_2418) ;  /* 0xfffffffc00f09947 */ /* 0x004fea000383ffff */
[----:B------:R-:W-:Y:S05]  /*16630*/  BRA `(.L_x_2417) ;  /* 0xfffffeb400a07947 */ /* 0x000fea000383ffff */
.L_x_2424:
[----:B-1----:R-:W-:-:S04]  /*16640*/  IMAD.U32 R7, RZ, RZ, UR6 ;  /* 0x00000006ff077e24 */ /* 0x002fc8000f8e00ff */
[----:B------:R1:W2:Y:S03]  /*16650*/  SYNCS.PHASECHK.TRANS64.TRYWAIT P1, [R7+URZ+0x33430], R0 ;  /* 0x03343000070075a7 */ /* 0x0002a6000802017f */
[----:B--2---:R-:W-:Y:S05]  /*16660*/  @!P1 NANOSLEEP.SYNCS 0x989680 ;  /* 0x009896800000995d */ /* 0x004fea0003900000 */
[----:B------:R-:W2:Y:S02]  /*16670*/  @!P1 SYNCS.PHASECHK.TRANS64 P1, [R7+URZ+0x33430], R0 ;  /* 0x03343000070095a7 */ /* 0x000ea4000802007f */
[----:B--2---:R-:W-:Y:S05]  /*16680*/  @!P1 BRA `(.L_x_2424) ;  /* 0xfffffffc00ec9947 */ /* 0x004fea000383ffff */
[----:B------:R-:W-:Y:S05]  /*16690*/  BRA `(.L_x_2421) ;  /* 0xfffffee800cc7947 */ /* 0x000fea000383ffff */
.L_x_2428:
[----:B-1----:R-:W-:-:S04]  /*166a0*/  IMAD.U32 R7, RZ, RZ, UR6 ;  /* 0x00000006ff077e24 */ /* 0x002fc8000f8e00ff */
[----:B------:R1:W2:Y:S03]  /*166b0*/  SYNCS.PHASECHK.TRANS64.TRYWAIT P1, [R7+URZ+0x33450], R0 ;  /* 0x03345000070075a7 */ /* 0x0002a6000802017f */
[----:B--2---:R-:W-:Y:S05]  /*166c0*/  @!P1 NANOSLEEP.SYNCS 0x989680 ;  /* 0x009896800000995d */ /* 0x004fea0003900000 */
[----:B------:R-:W2:Y:S02]  /*166d0*/  @!P1 SYNCS.PHASECHK.TRANS64 P1, [R7+URZ+0x33450], R0 ;  /* 0x03345000070095a7 */ /* 0x000ea4000802007f */
[----:B--2---:R-:W-:Y:S05]  /*166e0*/  @!P1 BRA `(.L_x_2428) ;  /* 0xfffffffc00ec9947 */ /* 0x004fea000383ffff */
[----:B------:R-:W-:Y:S05]  /*166f0*/  BRA `(.L_x_2425) ;  /* 0xfffffef400d47947 */ /* 0x000fea000383ffff */
.L_x_2436:
[----:B-1----:R-:W-:-:S04]  /*16700*/  IMAD.U32 R9, RZ, RZ, UR6 ;  /* 0x00000006ff097e24 */ /* 0x002fc8000f8e00ff */
[----:B------:R1:W2:Y:S03]  /*16710*/  SYNCS.PHASECHK.TRANS64.TRYWAIT P1, [R9+URZ+0x33430], R0 ;  /* 0x03343000090075a7 */ /* 0x0002a6000802017f */
[----:B--2---:R-:W-:Y:S05]  /*16720*/  @!P1 NANOSLEEP.SYNCS 0x989680 ;  /* 0x009896800000995d */ /* 0x004fea0003900000 */
[----:B------:R-:W2:Y:S02]  /*16730*/  @!P1 SYNCS.PHASECHK.TRANS64 P1, [R9+URZ+0x33430], R0 ;  /* 0x03343000090095a7 */ /* 0x000ea4000802007f */
[----:B--2---:R-:W-:Y:S05]  /*16740*/  @!P1 BRA `(.L_x_2436) ;  /* 0xfffffffc00ec9947 */ /* 0x004fea000383ffff */
[----:B------:R-:W-:Y:S05]  /*16750*/  BRA `(.L_x_2433) ;  /* 0xffffff24003c7947 */ /* 0x000fea000383ffff */
.L_x_2440:
[----:B-1----:R-:W-:-:S04]  /*16760*/  IMAD.U32 R9, RZ, RZ, UR6 ;  /* 0x00000006ff097e24 */ /* 0x002fc8000f8e00ff */
[----:B------:R1:W2:Y:S03]  /*16770*/  SYNCS.PHASECHK.TRANS64.TRYWAIT P1, [R9+URZ+0x33450], R0 ;  /* 0x03345000090075a7 */ /* 0x0002a6000802017f */
[----:B--2---:R-:W-:Y:S05]  /*16780*/  @!P1 NANOSLEEP.SYNCS 0x989680 ;  /* 0x009896800000995d */ /* 0x004fea0003900000 */
[----:B------:R-:W2:Y:S02]  /*16790*/  @!P1 SYNCS.PHASECHK.TRANS64 P1, [R9+URZ+0x33450], R0 ;  /* 0x03345000090095a7 */ /* 0x000ea4000802007f */
[----:B--2---:R-:W-:Y:S05]  /*167a0*/  @!P1 BRA `(.L_x_2440) ;  /* 0xfffffffc00ec9947 */ /* 0x004fea000383ffff */
[----:B------:R-:W-:Y:S05]  /*167b0*/  BRA `(.L_x_2437) ;  /* 0xffffff3000387947 */ /* 0x000fea000383ffff */
.L_x_2447:
[----:B-1----:R-:W-:-:S04]  /*167c0*/  IMAD.U32 R6, RZ, RZ, UR9 ;  /* 0x00000009ff067e24 */ /* 0x002fc8000f8e00ff */
[----:B------:R1:W2:Y:S03]  /*167d0*/  SYNCS.PHASECHK.TRANS64.TRYWAIT P1, [R6+URZ+0x33450], R5 ;  /* 0x03345005060075a7 */ /* 0x0002a6000802017f */
[----:B--2---:R-:W-:Y:S05]  /*167e0*/  @!P1 NANOSLEEP.SYNCS 0x989680 ;  /* 0x009896800000995d */ /* 0x004fea0003900000 */
[----:B------:R-:W2:Y:S02]  /*167f0*/  @!P1 SYNCS.PHASECHK.TRANS64 P1, [R6+URZ+0x33450], R5 ;  /* 0x03345005060095a7 */ /* 0x000ea4000802007f */
[----:B--2---:R-:W-:Y:S05]  /*16800*/  @!P1 BRA `(.L_x_2447) ;  /* 0xfffffffc00ec9947 */ /* 0x004fea000383ffff */
[----:B------:R-:W-:Y:S05]  /*16810*/  BRA `(.L_x_2446) ;  /* 0xffffff5000907947 */ /* 0x000fea000383ffff */
.L_x_2492:
        /* <DEDUP_REMOVED lines=10> */
.L_x_2573:
[----:B------:R-:W-:Y:S05]  /*168c0*/  BRA `(.L_x_2574) ;  /* 0xffffffa800d07947 */ /* 0x000fea000383ffff */
.L_x_2495:
[----:B0-----:R0:W1:Y:S02]  /*168d0*/  SYNCS.PHASECHK.TRANS64.TRYWAIT P0, [R4+URZ+0x33480], R35 ;  /* 0x03348023040075a7 */ /* 0x001064000800017f */
[----:B-1----:R-:W-:Y:S05]  /*168e0*/  @!P0 NANOSLEEP.SYNCS 0x989680 ;  /* 0x009896800000895d */ /* 0x002fea0003900000 */
[----:B------:R-:W1:Y:S02]  /*168f0*/  @!P0 SYNCS.PHASECHK.TRANS64 P0, [R4+URZ+0x33480], R35 ;  /* 0x03348023040085a7 */ /* 0x000e64000800007f */
[----:B-1----:R-:W-:Y:S05]  /*16900*/  @!P0 BRA `(.L_x_2495) ;  /* 0xfffffffc00f08947 */ /* 0x002fea000383ffff */
[----:B------:R-:W-:Y:S05]  /*16910*/  BRA `(.L_x_2575) ;  /* 0xffffffb000147947 */ /* 0x000fea000383ffff */
.L_x_2496:
        /* <DEDUP_REMOVED lines=8> */
.L_x_2577:
[----:B------:R-:W-:Y:S05]  /*169a0*/  BSYNC B0 ;  /* 0x0000000000007941 */ /* 0x000fea0003800000 */
.L_x_2576:
        /* <DEDUP_REMOVED lines=11> */
.L_x_2578:
        /* <DEDUP_REMOVED lines=25> */
.L_x_2579:
        /* <DEDUP_REMOVED lines=9> */
.L_x_2580:
[----:B------:R-:W-:Y:S02]  /*16c80*/  IMAD.MOV.U32 R13, RZ, RZ, R10 ;  /* 0x000000ffff0d7224 */ /* 0x000fe400078e000a */
[----:B------:R-:W-:Y:S02]  /*16c90*/  IMAD.MOV.U32 R12, RZ, RZ, 0x2 ;  /* 0x00000002ff0c7424 */ /* 0x000fe400078e00ff */
[----:B------:R-:W-:-:S07]  /*16ca0*/  IMAD.MOV.U32 R2, RZ, RZ, R14 ;  /* 0x000000ffff027224 */ /* 0x000fce00078e000e */
[----:B------:R-:W-:Y:S05]  /*16cb0*/  WARPSYNC.COLLECTIVE R15, `(.L_x_2581) ;  /* 0x000000000f087348 */ /* 0x000fea0003c00000 */
[----:B------:R0:W1:Y:S02]  /*16cc0*/  SHFL.IDX P6, R14, R13, R12, R11 ;  /* 0x0000000c0d0e7389 */ /* 0x00006400000c000b */
[----:B01----:R-:W-:Y:S01]  /*16cd0*/  ENDCOLLECTIVE ;  /* 0x000000000000791b */ /* 0x003fe20003800000 */
.L_x_2581:
        /* <DEDUP_REMOVED lines=16> */
.L_x_2582:
[----:B------:R-:W-:Y:S02]  /*16de0*/  IMAD.MOV.U32 R13, RZ, RZ, R10 ;  /* 0x000000ffff0d7224 */ /* 0x000fe400078e000a */
[----:B------:R-:W-:Y:S02]  /*16df0*/  IMAD.MOV.U32 R12, RZ, RZ, 0x3 ;  /* 0x00000003ff0c7424 */ /* 0x000fe400078e00ff */
[----:B------:R-:W-:-:S07]  /*16e00*/  IMAD.MOV.U32 R2, RZ, RZ, R14 ;  /* 0x000000ffff027224 */ /* 0x000fce00078e000e */
[----:B------:R-:W-:Y:S05]  /*16e10*/  WARPSYNC.COLLECTIVE R15, `(.L_x_2583) ;  /* 0x000000000f087348 */ /* 0x000fea0003c00000 */
[----:B------:R0:W1:Y:S02]  /*16e20*/  SHFL.IDX P6, R14, R13, R12, R11 ;  /* 0x0000000c0d0e7389 */ /* 0x00006400000c000b */
[----:B01----:R-:W-:Y:S01]  /*16e30*/  ENDCOLLECTIVE ;  /* 0x000000000000791b */ /* 0x003fe20003800000 */
.L_x_2583:
        /* <DEDUP_REMOVED lines=13> */
.L_x_2584:
        /* <DEDUP_REMOVED lines=12> */
.L_x_2585:
        /* <DEDUP_REMOVED lines=13> */
.L_x_2586:
        /* <DEDUP_REMOVED lines=11> */
.L_x_2501:
[----:B---3--:R3:W4:Y:S02]  /*17150*/  SYNCS.PHASECHK.TRANS64.TRYWAIT P0, [R4+URZ+0x33440], R35 ;  /* 0x03344023040075a7 */ /* 0x008724000800017f */
[----:B----4-:R-:W-:Y:S05]  /*17160*/  @!P0 NANOSLEEP.SYNCS 0x989680 ;  /* 0x009896800000895d */ /* 0x010fea0003900000 */
[----:B------:R-:W4:Y:S02]  /*17170*/  @!P0 SYNCS.PHASECHK.TRANS64 P0, [R4+URZ+0x33440], R35 ;  /* 0x03344023040085a7 */ /* 0x000f24000800007f */
[----:B----4-:R-:W-:Y:S05]  /*17180*/  @!P0 BRA `(.L_x_2501) ;  /* 0xfffffffc00f08947 */ /* 0x010fea000383ffff */
[----:B------:R-:W-:Y:S05]  /*17190*/  BRA `(.L_x_2588) ;  /* 0xffffffac00fc7947 */ /* 0x000fea000383ffff */
.L_x_2502:
        /* <DEDUP_REMOVED lines=8> */
.L_x_2590:
[----:B------:R-:W-:Y:S05]  /*17220*/  BSYNC B0 ;  /* 0x0000000000007941 */ /* 0x000fea0003800000 */
.L_x_2589:
        /* <DEDUP_REMOVED lines=11> */
.L_x_2591:
        /* <DEDUP_REMOVED lines=18> */
.L_x_2592:
[----:B------:R-:W-:Y:S02]  /*17400*/  IMAD.MOV.U32 R13, RZ, RZ, R5 ;  /* 0x000000ffff0d7224 */ /* 0x000fe400078e0005 */
[----:B------:R-:W-:-:S07]  /*17410*/  IMAD.MOV.U32 R2, RZ, RZ, R14 ;  /* 0x000000ffff027224 */ /* 0x000fce00078e000e */
[----:B------:R-:W-:Y:S05]  /*17420*/  WARPSYNC.COLLECTIVE R15, `(.L_x_2593) ;  /* 0x000000000f087348 */ /* 0x000fea0003c00000 */
[----:B------:R0:W1:Y:S02]  /*17430*/  SHFL.IDX P6, R14, R13, R12, R11 ;  /* 0x0000000c0d0e7389 */ /* 0x00006400000c000b */
[----:B01----:R-:W-:Y:S01]  /*17440*/  ENDCOLLECTIVE ;  /* 0x000000000000791b */ /* 0x003fe20003800000 */
.L_x_2593:
        /* <DEDUP_REMOVED lines=14> */
.L_x_2594:
        /* <DEDUP_REMOVED lines=11> */
.L_x_2595:
[----:B------:R-:W-:Y:S02]  /*175e0*/  IMAD.MOV.U32 R13, RZ, RZ, R7 ;  /* 0x000000ffff0d7224 */ /* 0x000fe400078e0007 */
[----:B------:R-:W-:Y:S01]  /*175f0*/  IMAD.MOV.U32 R12, RZ, RZ, 0x3 ;  /* 0x00000003ff0c7424 */ /* 0x000fe200078e00ff */
[----:B------:R-:W-:-:S13]  /*17600*/  @P4 IADD3 R9, P0, R33, R14, RZ ;  /* 0x0000000e21094210 */ /* 0x000fda0007f1e0ff */
[----:B------:R-:W-:Y:S05]  /*17610*/  WARPSYNC.COLLECTIVE R15, `(.L_x_2596) ;  /* 0x000000000f087348 */ /* 0x000fea0003c00000 */
[----:B------:R0:W1:Y:S02]  /*17620*/  SHFL.IDX P6, R14, R13, R12, R11 ;  /* 0x0000000c0d0e7389 */ /* 0x00006400000c000b */
[----:B01----:R-:W-:Y:S01]  /*17630*/  ENDCOLLECTIVE ;  /* 0x000000000000791b */ /* 0x003fe20003800000 */
.L_x_2596:
        /* <DEDUP_REMOVED lines=14> */
.L_x_2597:
[----:B------:R-:W-:Y:S02]  /*17720*/  IMAD.MOV.U32 R13, RZ, RZ, R8 ;  /* 0x000000ffff0d7224 */ /* 0x000fe400078e0008 */
[----:B------:R-:W-:Y:S01]  /*17730*/  IMAD.MOV.U32 R12, RZ, RZ, RZ ;  /* 0x000000ffff0c7224 */ /* 0x000fe200078e00ff */
[----:B------:R-:W-:-:S05]  /*17740*/  @P3 IADD3 R14, P0, R33, R14, RZ ;  /* 0x0000000e210e3210 */ /* 0x000fca0007f1e0ff */
[----:B------:R-:W-:-:S08]  /*17750*/  @P3 IMAD.MOV.U32 R2, RZ, RZ, R14 ;  /* 0x000000ffff023224 */ /* 0x000fd000078e000e */
[----:B------:R-:W-:Y:S05]  /*17760*/  WARPSYNC.COLLECTIVE R15, `(.L_x_2598) ;  /* 0x000000000f087348 */ /* 0x000fea0003c00000 */
[----:B------:R0:W1:Y:S02]  /*17770*/  SHFL.IDX P6, R14, R13, R12, R11 ;  /* 0x0000000c0d0e7389 */ /* 0x00006400000c000b */
[----:B01----:R-:W-:Y:S01]  /*17780*/  ENDCOLLECTIVE ;  /* 0x000000000000791b */ /* 0x003fe20003800000 */
.L_x_2598:
        /* <DEDUP_REMOVED lines=13> */
.L_x_2599:
[----:B------:R-:W-:Y:S05]  /*17860*/  BRA `(.L_x_2600) ;  /* 0xffffffac00847947 */ /* 0x000fea000383ffff */
.L_x_2509:
[----:B------:R-:W-:Y:S02]  /*17870*/  IMAD.MOV.U32 R13, RZ, RZ, R5 ;  /* 0x000000ffff0d7224 */ /* 0x000fe400078e0005 */
[----:B------:R-:W-:Y:S02]  /*17880*/  IMAD.MOV.U32 R12, RZ, RZ, RZ ;  /* 0x000000ffff0c7224 */ /* 0x000fe400078e00ff */
[----:B------:R-:W-:Y:S02]  /*17890*/  IMAD.MOV.U32 R11, RZ, RZ, 0x1c1f ;  /* 0x00001c1fff0b7424 */ /* 0x000fe400078e00ff */
[----:B------:R-:W-:Y:S02]  /*178a0*/  IMAD.MOV.U32 R15, RZ, RZ, -0x1 ;  /* 0xffffffffff0f7424 */ /* 0x000fe400078e00ff */
[----:B------:R-:W-:Y:S02]  /*178b0*/  IMAD R4, R4, UR40, RZ ;  /* 0x0000002804047c24 */ /* 0x000fe4000f8e02ff */
[----:B------:R-:W-:-:S07]  /*178c0*/  IMAD R17, R17, 0x80, R10 ;  /* 0x0000008011117824 */ /* 0x000fce00078e020a */
[----:B-----5:R-:W-:Y:S05]  /*178d0*/  WARPSYNC.COLLECTIVE R15, `(.L_x_2601) ;  /* 0x000000000f087348 */ /* 0x020fea0003c00000 */
[----:B------:R0:W1:Y:S02]  /*178e0*/  SHFL.IDX P6, R14, R13, R12, R11 ;  /* 0x0000000c0d0e7389 */ /* 0x00006400000c000b */
[----:B01---5:R-:W-:Y:S01]  /*178f0*/  ENDCOLLECTIVE ;  /* 0x000000000000791b */ /* 0x023fe20003800000 */
.L_x_2601:
[C---:B------:R-:W-:Y:S01]  /*17900*/  VIADD R7, R17.reuse, 0x20 ;  /* 0x0000002011077836 */ /* 0x040fe20000000000 */
[----:B------:R-:W-:Y:S01]  /*17910*/  ISETP.GE.AND P0, PT, R17, R4, PT ;  /* 0x000000041100720c */ /* 0x000fe20003f06270 */
[----:B------:R-:W-:Y:S02]  /*17920*/  IMAD.MOV.U32 R13, RZ, RZ, R0 ;  /* 0x000000ffff0d7224 */ /* 0x000fe400078e0000 */
[----:B------:R-:W-:-:S10]  /*17930*/  IMAD.MOV.U32 R2, RZ, RZ, R14 ;  /* 0x000000ffff027224 */ /* 0x000fd400078e000e */
[----:B------:R-:W-:Y:S05]  /*17940*/  WARPSYNC.COLLECTIVE R15, `(.L_x_2602) ;  /* 0x000000000f087348 */ /* 0x000fea0003c00000 */
[----:B------:R0:W1:Y:S02]  /*17950*/  SHFL.IDX P6, R14, R13, R12, R11 ;  /* 0x0000000c0d0e7389 */ /* 0x00006400000c000b */
[----:B01----:R-:W-:Y:S01]  /*17960*/  ENDCOLLECTIVE ;  /* 0x000000000000791b */ /* 0x003fe20003800000 */
.L_x_2602:
        /* <DEDUP_REMOVED lines=8> */
.L_x_2603:
        /* <DEDUP_REMOVED lines=8> */
[----:B------:R-:W-:-:S10]  /*17a70*/  IMAD.MOV.U32 R6, RZ, RZ, R14 ;  /* 0x000000ffff067224 */ /* 0x000fd400078e000e */
[----:B0-----:R-:W-:Y:S05]  /*17a80*/  WARPSYNC.COLLECTIVE R15, `(.L_x_2604) ;  /* 0x000000000f087348 */ /* 0x001fea0003c00000 */
[----:B------:R1:W2:Y:S02]  /*17a90*/  SHFL.IDX P6, R14, R13, R12, R11 ;  /* 0x0000000c0d0e7389 */ /* 0x0002a400000c000b */
[----:B012---:R-:W-:Y:S01]  /*17aa0*/  ENDCOLLECTIVE ;  /* 0x000000000000791b */ /* 0x007fe20003800000 */
.L_x_2604:
[----:B------:R-:W-:Y:S02]  /*17ab0*/  IMAD.MOV.U32 R13, RZ, RZ, R5 ;  /* 0x000000ffff0d7224 */ /* 0x000fe400078e0005 */
[----:B------:R-:W-:Y:S01]  /*17ac0*/  IMAD.MOV.U32 R12, RZ, RZ, 0x2 ;  /* 0x00000002ff0c7424 */ /* 0x000fe200078e00ff */
[----:B------:R-:W-:-:S05]  /*17ad0*/  @!P0 IADD3 R14, P4, R33, R14, RZ ;  /* 0x0000000e210e8210 */ /* 0x000fca0007f9e0ff */
[----:B------:R-:W-:-:S08]  /*17ae0*/  @!P0 IMAD.MOV.U32 R2, RZ, RZ, R14 ;  /* 0x000000ffff028224 */ /* 0x000fd000078e000e */
[----:B------:R-:W-:Y:S05]  /*17af0*/  WARPSYNC.COLLECTIVE R15, `(.L_x_2605) ;  /* 0x000000000f087348 */ /* 0x000fea0003c00000 */
[----:B------:R0:W1:Y:S02]  /*17b00*/  SHFL.IDX P6, R14, R13, R12, R11 ;  /* 0x0000000c0d0e7389 */ /* 0x00006400000c000b */
[----:B01----:R-:W-:Y:S01]  /*17b10*/  ENDCOLLECTIVE ;  /* 0x000000000000791b */ /* 0x003fe20003800000 */
.L_x_2605:
[----:B------:R-:W-:-:S04]  /*17b20*/  @!P0 IMAD.X R7, RZ, RZ, R6, P4 ;  /* 0x000000ffff078224 */ /* 0x000fc800020e0606 */
[----:B------:R-:W-:Y:S02]  /*17b30*/  @!P0 IMAD.MOV.U32 R3, RZ, RZ, R7 ;  /* 0x000000ffff038224 */ /* 0x000fe400078e0007 */
[----:B------:R-:W-:-:S03]  /*17b40*/  VIADD R7, R17, 0x40 ;  /* 0x0000004011077836 */ /* 0x000fc60000000000 */
        /* <DEDUP_REMOVED lines=12> */
.L_x_2606:
[----:B------:R-:W-:Y:S02]  /*17c10*/  IMAD.MOV.U32 R13, RZ, RZ, R5 ;  /* 0x000000ffff0d7224 */ /* 0x000fe400078e0005 */
[----:B------:R-:W-:Y:S01]  /*17c20*/  IMAD.MOV.U32 R12, RZ, RZ, 0x3 ;  /* 0x00000003ff0c7424 */ /* 0x000fe200078e00ff */
[----:B------:R-:W-:-:S05]  /*17c30*/  @!P0 IADD3 R14, P4, R33, R14, RZ ;  /* 0x0000000e210e8210 */ /* 0x000fca0007f9e0ff */
[----:B------:R-:W-:-:S08]  /*17c40*/  @!P0 IMAD.MOV.U32 R2, RZ, RZ, R14 ;  /* 0x000000ffff028224 */ /* 0x000fd000078e000e */
[----:B------:R-:W-:Y:S05]  /*17c50*/  WARPSYNC.COLLECTIVE R15, `(.L_x_2607) ;  /* 0x000000000f087348 */ /* 0x000fea0003c00000 */
[----:B------:R0:W1:Y:S02]  /*17c60*/  SHFL.IDX P6, R14, R13, R12, R11 ;  /* 0x0000000c0d0e7389 */ /* 0x00006400000c000b */
[----:B01----:R-:W-:Y:S01]  /*17c70*/  ENDCOLLECTIVE ;  /* 0x000000000000791b */ /* 0x003fe20003800000 */
.L_x_2607:
        /* <DEDUP_REMOVED lines=13> */
.L_x_2608:
[----:B------:R-:W-:Y:S05]  /*17d50*/  BRA `(.L_x_2609) ;  /* 0xffffffb000c87947 */ /* 0x000fea000383ffff */
.L_x_2514:
[----:B0-----:R0:W2:Y:S02]  /*17d60*/  SYNCS.PHASECHK.TRANS64.TRYWAIT P0, [R22+URZ+0x33420], R3 ;  /* 0x03342003160075a7 */ /* 0x0010a4000800017f */
[----:B--2---:R-:W-:Y:S05]  /*17d70*/  @!P0 NANOSLEEP.SYNCS 0x989680 ;  /* 0x009896800000895d */ /* 0x004fea0003900000 */
[----:B------:R-:W2:Y:S02]  /*17d80*/  @!P0 SYNCS.PHASECHK.TRANS64 P0, [R22+URZ+0x33420], R3 ;  /* 0x03342003160085a7 */ /* 0x000ea4000800007f */
[----:B--2---:R-:W-:Y:S05]  /*17d90*/  @!P0 BRA `(.L_x_2514) ;  /* 0xfffffffc00f08947 */ /* 0x004fea000383ffff */
[----:B------:R-:W-:Y:S05]  /*17da0*/  BRA `(.L_x_2610) ;  /* 0xffffffb400387947 */ /* 0x000fea000383ffff */
.L_x_2518:
[----:B0-----:R0:W2:Y:S02]  /*17db0*/  SYNCS.PHASECHK.TRANS64.TRYWAIT P0, [R4+URZ+0x33480], R27 ;  /* 0x0334801b040075a7 */ /* 0x0010a4000800017f */
[----:B--2---:R-:W-:Y:S05]  /*17dc0*/  @!P0 NANOSLEEP.SYNCS 0x989680 ;  /* 0x009896800000895d */ /* 0x004fea0003900000 */
[----:B------:R-:W2:Y:S02]  /*17dd0*/  @!P0 SYNCS.PHASECHK.TRANS64 P0, [R4+URZ+0x33480], R27 ;  /* 0x0334801b040085a7 */ /* 0x000ea4000800007f */
[----:B--2---:R-:W-:Y:S05]  /*17de0*/  @!P0 BRA `(.L_x_2518) ;  /* 0xfffffffc00f08947 */ /* 0x004fea000383ffff */
[----:B------:R-:W-:Y:S05]  /*17df0*/  BRA `(.L_x_2611) ;  /* 0xffffffb800687947 */ /* 0x000fea000383ffff */
.L_x_2519:
        /* <DEDUP_REMOVED lines=8> */
.L_x_2613:
[----:B------:R-:W-:Y:S05]  /*17e80*/  BSYNC B0 ;  /* 0x0000000000007941 */ /* 0x000fea0003800000 */
.L_x_2612:
        /* <DEDUP_REMOVED lines=8> */
.L_x_2614:
[----:B------:R-:W-:Y:S02]  /*17f10*/  IMAD.MOV.U32 R13, RZ, RZ, R10 ;  /* 0x000000ffff0d7224 */ /* 0x000fe400078e000a */
[----:B------:R-:W-:Y:S02]  /*17f20*/  IMAD.MOV.U32 R12, RZ, RZ, 0x1 ;  /* 0x00000001ff0c7424 */ /* 0x000fe400078e00ff */
[----:B------:R-:W-:-:S07]  /*17f30*/  IMAD.MOV.U32 R2, RZ, RZ, R14 ;  /* 0x000000ffff027224 */ /* 0x000fce00078e000e */
[----:B------:R-:W-:Y:S05]  /*17f40*/  WARPSYNC.COLLECTIVE R15, `(.L_x_2615) ;  /* 0x000000000f087348 */ /* 0x000fea0003c00000 */
[----:B------:R0:W1:Y:S02]  /*17f50*/  SHFL.IDX P6, R14, R13, R12, R11 ;  /* 0x0000000c0d0e7389 */ /* 0x00006400000c000b */
[----:B01----:R-:W-:Y:S01]  /*17f60*/  ENDCOLLECTIVE ;  /* 0x000000000000791b */ /* 0x003fe20003800000 */
.L_x_2615:
        /* <DEDUP_REMOVED lines=14> */
.L_x_2616:
[----:B------:R-:W-:Y:S02]  /*18050*/  IMAD.MOV.U32 R13, RZ, RZ, R10 ;  /* 0x000000ffff0d7224 */ /* 0x000fe400078e000a */
[----:B------:R-:W-:Y:S02]  /*18060*/  IMAD.MOV.U32 R12, RZ, RZ, 0x2 ;  /* 0x00000002ff0c7424 */ /* 0x000fe400078e00ff */
[----:B------:R-:W-:-:S07]  /*18070*/  IMAD.MOV.U32 R2, RZ, RZ, R14 ;  /* 0x000000ffff027224 */ /* 0x000fce00078e000e */
[----:B------:R-:W-:Y:S05]  /*18080*/  WARPSYNC.COLLECTIVE R15, `(.L_x_2617) ;  /* 0x000000000f087348 */ /* 0x000fea0003c00000 */
[----:B------:R0:W1:Y:S02]  /*18090*/  SHFL.IDX P6, R14, R13, R12, R11 ;  /* 0x0000000c0d0e7389 */ /* 0x00006400000c000b */
[----:B01----:R-:W-:Y:S01]  /*180a0*/  ENDCOLLECTIVE ;  /* 0x000000000000791b */ /* 0x003fe20003800000 */
.L_x_2617:
        /* <DEDUP_REMOVED lines=13> */
.L_x_2618:
[----:B------:R-:W-:Y:S02]  /*18180*/  IMAD.MOV.U32 R13, RZ, RZ, R10 ;  /* 0x000000ffff0d7224 */ /* 0x000fe400078e000a */
[----:B------:R-:W-:Y:S02]  /*18190*/  IMAD.MOV.U32 R12, RZ, RZ, 0x3 ;  /* 0x00000003ff0c7424 */ /* 0x000fe400078e00ff */
[----:B------:R-:W-:-:S07]  /*181a0*/  IMAD.MOV.U32 R2, RZ, RZ, R14 ;  /* 0x000000ffff027224 */ /* 0x000fce00078e000e */
[----:B------:R-:W-:Y:S05]  /*181b0*/  WARPSYNC.COLLECTIVE R15, `(.L_x_2619) ;  /* 0x000000000f087348 */ /* 0x000fea0003c00000 */
[----:B------:R0:W1:Y:S02]  /*181c0*/  SHFL.IDX P6, R14, R13, R12, R11 ;  /* 0x0000000c0d0e7389 */ /* 0x00006400000c000b */
[----:B01----:R-:W-:Y:S01]  /*181d0*/  ENDCOLLECTIVE ;  /* 0x000000000000791b */ /* 0x003fe20003800000 */
.L_x_2619:
        /* <DEDUP_REMOVED lines=13> */
.L_x_2620:
[----:B------:R-:W-:Y:S02]  /*182b0*/  IMAD.MOV.U32 R13, RZ, RZ, R23 ;  /* 0x000000ffff0d7224 */ /* 0x000fe400078e0017 */
[----:B------:R-:W-:Y:S02]  /*182c0*/  IMAD.MOV.U32 R12, RZ, RZ, RZ ;  /* 0x000000ffff0c7224 */ /* 0x000fe400078e00ff */
[----:B------:R-:W-:-:S07]  /*182d0*/  IMAD.MOV.U32 R2, RZ, RZ, R14 ;  /* 0x000000ffff027224 */ /* 0x000fce00078e000e */
[----:B------:R-:W-:Y:S05]  /*182e0*/  WARPSYNC.COLLECTIVE R15, `(.L_x_2621) ;  /* 0x000000000f087348 */ /* 0x000fea0003c00000 */
[----:B------:R0:W1:Y:S02]  /*182f0*/  SHFL.IDX P6, R14, R13, R12, R11 ;  /* 0x0000000c0d0e7389 */ /* 0x00006400000c000b */
[----:B01----:R-:W-:Y:S01]  /*18300*/  ENDCOLLECTIVE ;  /* 0x000000000000791b */ /* 0x003fe20003800000 */
.L_x_2621:
        /* <DEDUP_REMOVED lines=13> */
.L_x_2622:
[----:B------:R-:W-:Y:S01]  /*183e0*/  IMAD.MOV.U32 R2, RZ, RZ, R14 ;  /* 0x000000ffff027224 */ /* 0x000fe200078e000e */
[----:B------:R-:W-:Y:S06]  /*183f0*/  BRA `(.L_x_2623) ;  /* 0xffffffb800087947 */ /* 0x000fec000383ffff */
.L_x_2524:
[----:B---3--:R3:W4:Y:S02]  /*18400*/  SYNCS.PHASECHK.TRANS64.TRYWAIT P0, [R4+URZ+0x33440], R27 ;  /* 0x0334401b040075a7 */ /* 0x008724000800017f */
[----:B----4-:R-:W-:Y:S05]  /*18410*/  @!P0 NANOSLEEP.SYNCS 0x989680 ;  /* 0x009896800000895d */ /* 0x010fea0003900000 */
[----:B------:R-:W4:Y:S02]  /*18420*/  @!P0 SYNCS.PHASECHK.TRANS64 P0, [R4+URZ+0x33440], R27 ;  /* 0x0334401b040085a7 */ /* 0x000f24000800007f */
[----:B----4-:R-:W-:Y:S05]  /*18430*/  @!P0 BRA `(.L_x_2524) ;  /* 0xfffffffc00f08947 */ /* 0x010fea000383ffff */
[----:B------:R-:W-:Y:S05]  /*18440*/  BRA `(.L_x_2624) ;  /* 0xffffffb800607947 */ /* 0x000fea000383ffff */
.L_x_2525:
        /* <DEDUP_REMOVED lines=8> */
.L_x_2626:
[----:B------:R-:W-:Y:S05]  /*184d0*/  BSYNC B0 ;  /* 0x0000000000007941 */ /* 0x000fea0003800000 */
.L_x_2625:
        /* <DEDUP_REMOVED lines=8> */
.L_x_2627:
[----:B------:R-:W-:Y:S02]  /*18560*/  IMAD.MOV.U32 R13, RZ, RZ, R8 ;  /* 0x000000ffff0d7224 */ /* 0x000fe400078e0008 */
[----:B------:R-:W-:Y:S02]  /*18570*/  IMAD.MOV.U32 R12, RZ, RZ, 0x1 ;  /* 0x00000001ff0c7424 */ /* 0x000fe400078e00ff */
[----:B------:R-:W-:-:S07]  /*18580*/  IMAD.MOV.U32 R2, RZ, RZ, R14 ;  /* 0x000000ffff027224 */ /* 0x000fce00078e000e */
[----:B------:R-:W-:Y:S05]  /*18590*/  WARPSYNC.COLLECTIVE R15, `(.L_x_2628) ;  /* 0x000000000f087348 */ /* 0x000fea0003c00000 */
[----:B------:R0:W1:Y:S02]  /*185a0*/  SHFL.IDX P6, R14, R13, R12, R11 ;  /* 0x0000000c0d0e7389 */ /* 0x00006400000c000b */
[----:B01----:R-:W-:Y:S01]  /*185b0*/  ENDCOLLECTIVE ;  /* 0x000000000000791b */ /* 0x003fe20003800000 */
.L_x_2628:
        /* <DEDUP_REMOVED lines=13> */
.L_x_2629:
[----:B------:R-:W-:Y:S02]  /*18690*/  IMAD.MOV.U32 R13, RZ, RZ, R8 ;  /* 0x000000ffff0d7224 */ /* 0x000fe400078e0008 */
[----:B------:R-:W-:Y:S02]  /*186a0*/  IMAD.MOV.U32 R12, RZ, RZ, 0x2 ;  /* 0x00000002ff0c7424 */ /* 0x000fe400078e00ff */
[----:B------:R-:W-:-:S07]  /*186b0*/  IMAD.MOV.U32 R2, RZ, RZ, R14 ;  /* 0x000000ffff027224 */ /* 0x000fce00078e000e */
[----:B------:R-:W-:Y:S05]  /*186c0*/  WARPSYNC.COLLECTIVE R15, `(.L_x_2630) ;  /* 0x000000000f087348 */ /* 0x000fea0003c00000 */
[----:B------:R0:W1:Y:S02]  /*186d0*/  SHFL.IDX P6, R14, R13, R12, R11 ;  /* 0x0000000c0d0e7389 */ /* 0x00006400000c000b */
[----:B01----:R-:W-:Y:S01]  /*186e0*/  ENDCOLLECTIVE ;  /* 0x000000000000791b */ /* 0x003fe20003800000 */
.L_x_2630:
        /* <DEDUP_REMOVED lines=13> */
.L_x_2631:
[----:B------:R-:W-:Y:S02]  /*187c0*/  IMAD.MOV.U32 R13, RZ, RZ, R8 ;  /* 0x000000ffff0d7224 */ /* 0x000fe400078e0008 */
[----:B------:R-:W-:Y:S02]  /*187d0*/  IMAD.MOV.U32 R12, RZ, RZ, 0x3 ;  /* 0x00000003ff0c7424 */ /* 0x000fe400078e00ff */
[----:B------:R-:W-:-:S07]  /*187e0*/  IMAD.MOV.U32 R2, RZ, RZ, R14 ;  /* 0x000000ffff027224 */ /* 0x000fce00078e000e */
[----:B------:R-:W-:Y:S05]  /*187f0*/  WARPSYNC.COLLECTIVE R15, `(.L_x_2632) ;  /* 0x000000000f087348 */ /* 0x000fea0003c00000 */
[----:B------:R0:W1:Y:S02]  /*18800*/  SHFL.IDX P6, R14, R13, R12, R11 ;  /* 0x0000000c0d0e7389 */ /* 0x00006400000c000b */
[----:B01----:R-:W-:Y:S01]  /*18810*/  ENDCOLLECTIVE ;  /* 0x000000000000791b */ /* 0x003fe20003800000 */
.L_x_2632:
        /* <DEDUP_REMOVED lines=13> */
.L_x_2633:
[----:B------:R-:W-:Y:S02]  /*188f0*/  IMAD.MOV.U32 R13, RZ, RZ, R10 ;  /* 0x000000ffff0d7224 */ /* 0x000fe400078e000a */
[----:B------:R-:W-:Y:S02]  /*18900*/  IMAD.MOV.U32 R12, RZ, RZ, RZ ;  /* 0x000000ffff0c7224 */ /* 0x000fe400078e00ff */
[----:B------:R-:W-:-:S07]  /*18910*/  IMAD.MOV.U32 R2, RZ, RZ, R14 ;  /* 0x000000ffff027224 */ /* 0x000fce00078e000e */
[----:B------:R-:W-:Y:S05]  /*18920*/  WARPSYNC.COLLECTIVE R15, `(.L_x_2634) ;  /* 0x000000000f087348 */ /* 0x000fea0003c00000 */
[----:B------:R0:W1:Y:S02]  /*18930*/  SHFL.IDX P6, R14, R13, R12, R11 ;  /* 0x0000000c0d0e7389 */ /* 0x00006400000c000b */
[----:B01----:R-:W-:Y:S01]  /*18940*/  ENDCOLLECTIVE ;  /* 0x000000000000791b */ /* 0x003fe20003800000 */
.L_x_2634:
        /* <DEDUP_REMOVED lines=13> */
.L_x_2635:
[----:B------:R-:W-:Y:S05]  /*18a20*/  BRA `(.L_x_2636) ;  /* 0xffffffb400f87947 */ /* 0x000fea000383ffff */
.L_x_2530:
[----:B0-----:R0:W4:Y:S02]  /*18a30*/  SYNCS.PHASECHK.TRANS64.TRYWAIT P1, [R0+URZ+0x33470], R3 ;  /* 0x03347003000075a7 */ /* 0x001124000802017f */
[----:B----4-:R-:W-:Y:S05]  /*18a40*/  @!P1 NANOSLEEP.SYNCS 0x989680 ;  /* 0x009896800000995d */ /* 0x010fea0003900000 */
[----:B------:R-:W4:Y:S02]  /*18a50*/  @!P1 SYNCS.PHASECHK.TRANS64 P1, [R0+URZ+0x33470], R3 ;  /* 0x03347003000095a7 */ /* 0x000f24000802007f */
[----:B----4-:R-:W-:Y:S05]  /*18a60*/  @!P1 BRA `(.L_x_2530) ;  /* 0xfffffffc00f09947 */ /* 0x010fea000383ffff */
[----:B------:R-:W-:Y:S05]  /*18a70*/  BRA `(.L_x_2637) ;  /* 0xffffffb800647947 */ /* 0x000fea000383ffff */
.L_x_2532:
[----:B0-----:R0:W4:Y:S02]  /*18a80*/  SYNCS.PHASECHK.TRANS64.TRYWAIT P1, [R0+URZ+0x33460], R3 ;  /* 0x03346003000075a7 */ /* 0x001124000802017f */
[----:B----4-:R-:W-:Y:S05]  /*18a90*/  @!P1 NANOSLEEP.SYNCS 0x989680 ;  /* 0x009896800000995d */ /* 0x010fea0003900000 */
[----:B------:R-:W4:Y:S02]  /*18aa0*/  @!P1 SYNCS.PHASECHK.TRANS64 P1, [R0+URZ+0x33460], R3 ;  /* 0x03346003000095a7 */ /* 0x000f24000802007f */
[----:B----4-:R-:W-:Y:S05]  /*18ab0*/  @!P1 BRA `(.L_x_2532) ;  /* 0xfffffffc00f09947 */ /* 0x010fea000383ffff */
[----:B------:R-:W-:Y:S05]  /*18ac0*/  BRA `(.L_x_2638) ;  /* 0xffffffb800747947 */ /* 0x000fea000383ffff */
.L_x_2540:
[----:B0-----:R0:W2:Y:S02]  /*18ad0*/  SYNCS.PHASECHK.TRANS64.TRYWAIT P1, [R3+URZ+0x33470], R0 ;  /* 0x03347000030075a7 */ /* 0x0010a4000802017f */
[----:B--2---:R-:W-:Y:S05]  /*18ae0*/  @!P1 NANOSLEEP.SYNCS 0x989680 ;  /* 0x009896800000995d */ /* 0x004fea0003900000 */
[----:B------:R-:W2:Y:S02]  /*18af0*/  @!P1 SYNCS.PHASECHK.TRANS64 P1, [R3+URZ+0x33470], R0 ;  /* 0x03347000030095a7 */ /* 0x000ea4000802007f */
[----:B--2---:R-:W-:Y:S05]  /*18b00*/  @!P1 BRA `(.L_x_2540) ;  /* 0xfffffffc00f09947 */ /* 0x004fea000383ffff */
[----:B------:R-:W-:Y:S05]  /*18b10*/  BRA `(.L_x_2639) ;  /* 0xffffffc000a47947 */ /* 0x000fea000383ffff */
.L_x_2542:
[----:B0-----:R0:W2:Y:S02]  /*18b20*/  SYNCS.PHASECHK.TRANS64.TRYWAIT P1, [R3+URZ+0x33460], R0 ;  /* 0x03346000030075a7 */ /* 0x0010a4000802017f */
[----:B--2---:R-:W-:Y:S05]  /*18b30*/  @!P1 NANOSLEEP.SYNCS 0x989680 ;  /* 0x009896800000995d */ /* 0x004fea0003900000 */
[----:B------:R-:W2:Y:S02]  /*18b40*/  @!P1 SYNCS.PHASECHK.TRANS64 P1, [R3+URZ+0x33460], R0 ;  /* 0x03346000030095a7 */ /* 0x000ea4000802007f */
[----:B--2---:R-:W-:Y:S05]  /*18b50*/  @!P1 BRA `(.L_x_2542) ;  /* 0xfffffffc00f09947 */ /* 0x004fea000383ffff */
[----:B------:R-:W-:Y:S05]  /*18b60*/  BRA `(.L_x_2640) ;  /* 0xffffffc000b07947 */ /* 0x000fea000383ffff */
.L_x_2556:
[----:B0-----:R0:W2:Y:S02]  /*18b70*/  SYNCS.PHASECHK.TRANS64.TRYWAIT P0, [R5+URZ+0x33420], R0 ;  /* 0x03342000050075a7 */ /* 0x0010a4000800017f */
[----:B--2---:R-:W-:Y:S05]  /*18b80*/  @!P0 NANOSLEEP.SYNCS 0x989680 ;  /* 0x009896800000895d */ /* 0x004fea0003900000 */
[----:B------:R-:W2:Y:S02]  /*18b90*/  @!P0 SYNCS.PHASECHK.TRANS64 P0, [R5+URZ+0x33420], R0 ;  /* 0x03342000050085a7 */ /* 0x000ea4000800007f */
[----:B--2---:R-:W-:Y:S05]  /*18ba0*/  @!P0 BRA `(.L_x_2556) ;  /* 0xfffffffc00f08947 */ /* 0x004fea000383ffff */
[----:B------:R-:W-:Y:S05]  /*18bb0*/  BRA `(.L_x_2641) ;  /* 0xffffffd4009c7947 */ /* 0x000fea000383ffff */
.L_x_2557:
        /* <DEDUP_REMOVED lines=9> */
[----:B-1----:R1:W2:Y:S02]  /*18c50*/  SHFL.IDX P6, R14, R13, R12, R11 ;  /* 0x0000000c0d0e7389 */ /* 0x0022a400000c000b */
[----:B0123--:R-:W-:Y:S01]  /*18c60*/  ENDCOLLECTIVE ;  /* 0x000000000000791b */ /* 0x00ffe20003800000 */
.L_x_2643:
[----:B------:R-:W-:Y:S05]  /*18c70*/  BSYNC B0 ;  /* 0x0000000000007941 */ /* 0x000fea0003800000 */
.L_x_2642:
[----:B------:R-:W-:Y:S05]  /*18c80*/  BRA `(.L_x_2644) ;  /* 0xffffffd400847947 */ /* 0x000fea000383ffff */
.L_x_2560:
[----:B------:R-:W-:Y:S01]  /*18c90*/  BSSY B1, `(.L_x_2645) ;  /* 0x0000006000017945 */ /* 0x000fe20003800000 */
[----:B------:R-:W-:-:S07]  /*18ca0*/  IMAD.MOV.U32 R15, RZ, RZ, -0x1 ;  /* 0xffffffffff0f7424 */ /* 0x000fce00078e00ff */
[----:B0--3--:R-:W-:Y:S05]  /*18cb0*/  WARPSYNC.COLLECTIVE R15, `(.L_x_2646) ;  /* 0x000000000f0c7348 */ /* 0x009fea0003c00000 */
[----:B------:R-:W-:Y:S02]  /*18cc0*/  ELECT P6, UR62, PT ;  /* 0x00000000003e782f */ /* 0x000fe400038c0000 */
[----:B------:R-:W-:Y:S01]  /*18cd0*/  MOV R14, UR62 ;  /* 0x0000003e000e7c02 */ /* 0x000fe20008000f00 */
[----:B0--3--:R-:W-:Y:S10]  /*18ce0*/  ENDCOLLECTIVE ;  /* 0x000000000000791b */ /* 0x009ff40003800000 */
.L_x_2646:
[----:B------:R-:W-:Y:S05]  /*18cf0*/  BSYNC B1 ;  /* 0x0000000000017941 */ /* 0x000fea0003800000 */
.L_x_2645:
[----:B------:R-:W-:Y:S05]  /*18d00*/  BRA `(.L_x_2647) ;  /* 0xffffffd4007c7947 */ /* 0x000fea000383ffff */
.L_x_2562:
[----:B0-----:R0:W1:Y:S02]  /*18d10*/  SYNCS.PHASECHK.TRANS64.TRYWAIT P1, [R3+URZ+0x33440], R2 ;  /* 0x03344002030075a7 */ /* 0x001064000802017f */
[----:B-1----:R-:W-:Y:S05]  /*18d20*/  @!P1 NANOSLEEP.SYNCS 0x989680 ;  /* 0x009896800000995d */ /* 0x002fea0003900000 */
[----:B------:R-:W1:Y:S02]  /*18d30*/  @!P1 SYNCS.PHASECHK.TRANS64 P1, [R3+URZ+0x33440], R2 ;  /* 0x03344002030095a7 */ /* 0x000e64000802007f */
[----:B-1----:R-:W-:Y:S05]  /*18d40*/  @!P1 BRA `(.L_x_2562) ;  /* 0xfffffffc00f09947 */ /* 0x002fea000383ffff */
[----:B------:R-:W-:Y:S05]  /*18d50*/  BRA `(.L_x_2648) ;  /* 0xffffffd4009c7947 */ /* 0x000fea000383ffff */
.L_x_2564:
[----:B-1----:R1:W2:Y:S02]  /*18d60*/  SYNCS.PHASECHK.TRANS64.TRYWAIT P1, [R5+URZ+0x33440], R0 ;  /* 0x03344000050075a7 */ /* 0x0022a4000802017f */
[----:B--2---:R-:W-:Y:S05]  /*18d70*/  @!P1 NANOSLEEP.SYNCS 0x989680 ;  /* 0x009896800000995d */ /* 0x004fea0003900000 */
[----:B------:R-:W2:Y:S02]  /*18d80*/  @!P1 SYNCS.PHASECHK.TRANS64 P1, [R5+URZ+0x33440], R0 ;  /* 0x03344000050095a7 */ /* 0x000ea4000802007f */
[----:B--2---:R-:W-:Y:S05]  /*18d90*/  @!P1 BRA `(.L_x_2564) ;  /* 0xfffffffc00f09947 */ /* 0x004fea000383ffff */
[----:B------:R-:W-:Y:S05]  /*18da0*/  BRA `(.L_x_2649) ;  /* 0xffffffd400a87947 */ /* 0x000fea000383ffff */
.L_x_2566:
[----:B--2---:R2:W4:Y:S02]  /*18db0*/  SYNCS.PHASECHK.TRANS64.TRYWAIT P1, [R3+URZ+0x33460], R2 ;  /* 0x03346002030075a7 */ /* 0x004524000802017f */
[----:B----4-:R-:W-:Y:S05]  /*18dc0*/  @!P1 NANOSLEEP.SYNCS 0x989680 ;  /* 0x009896800000995d */ /* 0x010fea0003900000 */
[----:B------:R-:W4:Y:S02]  /*18dd0*/  @!P1 SYNCS.PHASECHK.TRANS64 P1, [R3+URZ+0x33460], R2 ;  /* 0x03346002030095a7 */ /* 0x000f24000802007f */
[----:B----4-:R-:W-:Y:S05]  /*18de0*/  @!P1 BRA `(.L_x_2566) ;  /* 0xfffffffc00f09947 */ /* 0x010fea000383ffff */
[----:B------:R-:W-:Y:S05]  /*18df0*/  BRA `(.L_x_2650) ;  /* 0xffffffd400a47947 */ /* 0x000fea000383ffff */
.L_x_2568:
[----:B----4-:R4:W0:Y:S02]  /*18e00*/  SYNCS.PHASECHK.TRANS64.TRYWAIT P1, [R5+URZ+0x33460], R0 ;  /* 0x03346000050075a7 */ /* 0x010824000802017f */
[----:B0-----:R-:W-:Y:S05]  /*18e10*/  @!P1 NANOSLEEP.SYNCS 0x989680 ;  /* 0x009896800000995d */ /* 0x001fea0003900000 */
[----:B------:R-:W0:Y:S02]  /*18e20*/  @!P1 SYNCS.PHASECHK.TRANS64 P1, [R5+URZ+0x33460], R0 ;  /* 0x03346000050095a7 */ /* 0x000e24000802007f */
[----:B0-----:R-:W-:Y:S05]  /*18e30*/  @!P1 BRA `(.L_x_2568) ;  /* 0xfffffffc00f09947 */ /* 0x001fea000383ffff */
[----:B------:R-:W-:Y:S05]  /*18e40*/  BRA `(.L_x_2651) ;  /* 0xffffffd400a07947 */ /* 0x000fea000383ffff */
.L_x_2570:
[----:B------:R0:W0:Y:S02]  /*18e50*/  SYNCS.PHASECHK.TRANS64.TRYWAIT P1, [R3+URZ+0x33480], R2 ;  /* 0x03348002030075a7 */ /* 0x000024000802017f */
[----:B0-----:R-:W-:Y:S05]  /*18e60*/  @!P1 NANOSLEEP.SYNCS 0x989680 ;  /* 0x009896800000995d */ /* 0x001fea0003900000 */
[----:B------:R-:W0:Y:S02]  /*18e70*/  @!P1 SYNCS.PHASECHK.TRANS64 P1, [R3+URZ+0x33480], R2 ;  /* 0x03348002030095a7 */ /* 0x000e24000802007f */
[----:B0-----:R-:W-:Y:S05]  /*18e80*/  @!P1 BRA `(.L_x_2570) ;  /* 0xfffffffc00f09947 */ /* 0x001fea000383ffff */
[----:B------:R-:W-:Y:S05]  /*18e90*/  BRA `(.L_x_2652) ;  /* 0xffffffd4009c7947 */ /* 0x000fea000383ffff */
.L_x_2653:
        /* <DEDUP_REMOVED lines=14> */
.L_x_3253:


//--------------------- .text._ZN7cutlass13device_kernelIN5flash11enable_sm90INS1_16FlashAttnFwdSm90INS1_25CollectiveMainloopFwdSm90ILi2EN4cute5tupleIJNS5_1CILi1EEES8_S8_EEENS6_IJNS7_ILi128EEENS7_ILi160EEENS7_ILi192EEEEEELi192ENS_12float_e4m3_tEfNS_4arch4Sm90ELb1ELb0ELb0ELb1ELb1ELb1ELb0ELb1ELb1ELb1ELb0ELb0EEENS1_21CollectiveEpilogueFwdINS6_IJSA_SC_SB_EEES9_NS_10bfloat16_tESG_Li256ELb1ELb1ELb0ELb1EEENS1_36VarlenDynamicPersistentTileSchedulerILi128ELi160ELi256ELi128ELb0ELb1ELb1ELb1ELb1ELb1EEEEEEEEEvNT_6ParamsE --------------------------
	.section	.text._ZN7cutlass13device_kernelIN5flash11enable_sm90INS1_16FlashAttnFwdSm90INS1_25CollectiveMainloopFwdSm90ILi2EN4cute5tupleIJNS5_1CILi1EEES8_S8_EEENS6_IJNS7_ILi128EEENS7_ILi160EEENS7_ILi192EEEEEELi192ENS_12float_e4m3_tEfNS_4arch4Sm90ELb1ELb0ELb0ELb1ELb1ELb1ELb0ELb1ELb1ELb1ELb0ELb0EEENS1_21CollectiveEpilogueFwdINS6_IJSA_SC_SB_EEES9_NS_10bfloat16_tESG_Li256ELb1ELb1ELb0ELb1EEENS1_36VarlenDynamicPersistentTileSchedulerILi128ELi160ELi256ELi128ELb0ELb1ELb1ELb1ELb1ELb1EEEEEEEEEvNT_6ParamsE,"ax",@progbits
	.align	128
.text._ZN7cutlass13device_kernelIN5flash11enable_sm90INS1_16FlashAttnFwdSm90INS1_25CollectiveMainloopFwdSm90ILi2EN4cute5tupleIJNS5_1CILi1EEES8_S8_EEENS6_IJNS7_ILi128EEENS7_ILi160EEENS7_ILi192EEEEEELi192ENS_12float_e4m3_tEfNS_4arch4Sm90ELb1ELb0ELb0ELb1ELb1ELb1ELb0ELb1ELb1ELb1ELb0ELb0EEENS1_21CollectiveEpilogueFwdINS6_IJSA_SC_SB_EEES9_NS_10bfloat16_tESG_Li256ELb1ELb1ELb0ELb1EEENS1_36VarlenDynamicPersistentTileSchedulerILi128ELi160ELi256ELi128ELb0ELb1ELb1ELb1ELb1ELb1EEEEEEEEEvNT_6ParamsE:
        .type           _ZN7cutlass13device_kernelIN5flash11enable_sm90INS1_16FlashAttnFwdSm90INS1_25CollectiveMainloopFwdSm90ILi2EN4cute5tupleIJNS5_1CILi1EEES8_S8_EEENS6_IJNS7_ILi128EEENS7_ILi160EEENS7_ILi192EEEEEELi192ENS_12float_e4m3_tEfNS_4arch4Sm90ELb1ELb0ELb0ELb1ELb1ELb1ELb0ELb1ELb1ELb1ELb0ELb0EEENS1_21CollectiveEpilogueFwdINS6_IJSA_SC_SB_EEES9_NS_10bfloat16_tESG_Li256ELb1ELb1ELb0ELb1EEENS1_36VarlenDynamicPersistentTileSchedulerILi128ELi160ELi256ELi128ELb0ELb1ELb1ELb1ELb1ELb1EEEEEEEEEvNT_6ParamsE,@function
        .size           _ZN7cutlass13device_kernelIN5flash11enable_sm90INS1_16FlashAttnFwdSm90INS1_25CollectiveMainloopFwdSm90ILi2EN4cute5tupleIJNS5_1CILi1EEES8_S8_EEENS6_IJNS7_ILi128EEENS7_ILi160EEENS7_ILi192EEEEEELi192ENS_12float_e4m3_tEfNS_4arch4Sm90ELb1ELb0ELb0ELb1ELb1ELb1ELb0ELb1ELb1ELb1ELb0ELb0EEENS1_21CollectiveEpilogueFwdINS6_IJSA_SC_SB_EEES9_NS_10bfloat16_tESG_Li256ELb1ELb1ELb0ELb1EEENS1_36VarlenDynamicPersistentTileSchedulerILi128ELi160ELi256ELi128ELb0ELb1ELb1ELb1ELb1ELb1EEEEEEEEEvNT_6ParamsE,(.L_x_3254 - _ZN7cutlass13device_kernelIN5flash11enable_sm90INS1_16FlashAttnFwdSm90INS1_25CollectiveMainloopFwdSm90ILi2EN4cute5tupleIJNS5_1CILi1EEES8_S8_EEENS6_IJNS7_ILi128EEENS7_ILi160EEENS7_ILi192EEEEEELi192ENS_12float_e4m3_tEfNS_4arch4Sm90ELb1ELb0ELb0ELb1ELb1ELb1ELb0ELb1ELb1ELb1ELb0ELb0EEENS1_21CollectiveEpilogueFwdINS6_IJSA_SC_SB_EEES9_NS_10bfloat16_tESG_Li256ELb1ELb1ELb0ELb1EEENS1_36VarlenDynamicPersistentTileSchedulerILi128ELi160ELi256ELi128ELb0ELb1ELb1ELb1ELb1ELb1EEEEEEEEEvNT_6ParamsE)
        .other          _ZN7cutlass13device_kernelIN5flash11enable_sm90INS1_16FlashAttnFwdSm90INS1_25CollectiveMainloopFwdSm90ILi2EN4cute5tupleIJNS5_1CILi1EEES8_S8_EEENS6_IJNS7_ILi128EEENS7_ILi160EEENS7_ILi192EEEEEELi192ENS_12float_e4m3_tEfNS_4arch4Sm90ELb1ELb0ELb0ELb1ELb1ELb1ELb0ELb1ELb1ELb1ELb0ELb0EEENS1_21CollectiveEpilogueFwdINS6_IJSA_SC_SB_EEES9_NS_10bfloat16_tESG_Li256ELb1ELb1ELb0ELb1EEENS1_36VarlenDynamicPersistentTileSchedulerILi128ELi160ELi256ELi128ELb0ELb1ELb1ELb1ELb1ELb1EEEEEEEEEvNT_6ParamsE,@"STO_CUDA_ENTRY STV_DEFAULT"
_ZN7cutlass13device_kernelIN5flash11enable_sm90INS1_16FlashAttnFwdSm90INS1_25CollectiveMainloopFwdSm90ILi2EN4cute5tupleIJNS5_1CILi1EEES8_S8_EEENS6_IJNS7_ILi128EEENS7_ILi160EEENS7_ILi192EEEEEELi192ENS_12float_e4m3_tEfNS_4arch4Sm90ELb1ELb0ELb0ELb1ELb1ELb1ELb0ELb1ELb1ELb1ELb0ELb0EEENS1_21CollectiveEpilogueFwdINS6_IJSA_SC_SB_EEES9_NS_10bfloat16_tESG_Li256ELb1ELb1ELb0ELb1EEENS1_36VarlenDynamicPersistentTileSchedulerILi128ELi160ELi256ELi128ELb0ELb1ELb1ELb1ELb1ELb1EEEEEEEEEvNT_6ParamsE:
        /* <DEDUP_REMOVED lines=18> */
.L_x_2655:
[----:B------:R-:W-:Y:S05]  /*0120*/  BSYNC B0 ;  /* 0x0000000000007941 */ /* 0x000fea0003800000 */
.L_x_2654:
        /* <DEDUP_REMOVED lines=41> */
.L_x_2656:
        /* <DEDUP_REMOVED lines=22> */
.L_x_2657:
        /* <DEDUP_REMOVED lines=18> */
.L_x_2658:
        /* <DEDUP_REMOVED lines=22> */
.L_x_2659:
        /* <DEDUP_REMOVED lines=23> */
.L_x_2660:
        /* <DEDUP_REMOVED lines=8> */
.L_x_2663:
        /* <DEDUP_REMOVED lines=24> */
[----:B------:R-:W-:Y:S01]  /*0b10*/  R2UR UR48, R18 ;  /* 0x00000000123072ca */ /* 0x000fe200000e0000 */
[----:B------:R-:W-:Y:S01]  /*0b20*/  IMAD.MOV.U32 R223, RZ, RZ, RZ ;  /* 0x000000ffffdf7224 */ /* 0x000fe200078e00ff */
[----:B------:R-:W-:Y:S01]  /*0b30*/  MOV R19, RZ ;  /* 0x000000ff00137202 */ /* 0x000fe20000000f00 */
[----:B------:R-:W-:Y:S01]  /*0b40*/  ULOP3.LUT UR49, UR36, 0x1, URZ, 0xfc, !UPT ;  /* 0x0000000124317892 */ /* 0x000fe2000f8efc3f */
[----:B------:R-:W-:-:S09]  /*0b50*/  UMOV UR37, URZ ;  /* 0x0000003f00257c82 */ /* 0x000fd20008000000 */
[----:B------:R-:W-:Y:S01]  /*0b60*/  UIADD3 UR48, UR48, 0x1e200, URZ ;  /* 0x0001e20030307890 */ /* 0x000fe2000fffe03f */
[----:B0-----:R-:W-:-:S05]  /*0b70*/  VIADD R0, R0, 0xffffff80 ;  /* 0xffffff8000007836 */ /* 0x001fca0000000000 */
[----:B------:R-:W-:Y:S02]  /*0b80*/  SHF.R.S32.HI R3, RZ, 0x1f, R0 ;  /* 0x0000001fff037819 */ /* 0x000fe40000011400 */
[-C--:B------:R-:W-:Y:S02]  /*0b90*/  LEA.HI R4, R0, R0.reuse, RZ, 0x1 ;  /* 0x0000000000047211 */ /* 0x080fe400078f08ff */
[CC--:B------:R-:W-:Y:S02]  /*0ba0*/  LEA.HI R7, R3.reuse, R0.reuse, RZ, 0x5 ;  /* 0x0000000003077211 */ /* 0x0c0fe400078f28ff */
[CC--:B------:R-:W-:Y:S02]  /*0bb0*/  LEA.HI R2, R3.reuse, R0.reuse, RZ, 0x7 ;  /* 0x0000000003027211 */ /* 0x0c0fe400078f38ff */
[-C--:B------:R-:W-:Y:S01]  /*0bc0*/  LEA.HI R5, R3, R0.reuse, RZ, 0x2 ;  /* 0x0000000003057211 */ /* 0x080fe200078f10ff */
[----:B------:R-:W-:Y:S01]  /*0bd0*/  IMAD.SHL.U32 R8, R7, 0x20, RZ ;  /* 0x0000002007087824 */ /* 0x000fe200078e00ff */
[----:B------:R-:W-:-:S02]  /*0be0*/  LEA.HI R6, R3, R0, RZ, 0x4 ;  /* 0x0000000003067211 */ /* 0x000fc400078f20ff */
[----:B------:R-:W-:Y:S02]  /*0bf0*/  LOP3.LUT R3, R4, 0xfffffffe, RZ, 0xc0, !PT ;  /* 0xfffffffe04037812 */ /* 0x000fe400078ec0ff */
[----:B------:R-:W-:Y:S02]  /*0c00*/  LOP3.LUT R9, R2, 0xffffff80, RZ, 0xc0, !PT ;  /* 0xffffff8002097812 */ /* 0x000fe400078ec0ff */
[----:B------:R-:W-:Y:S01]  /*0c10*/  LOP3.LUT R11, R5, 0xfffffffc, RZ, 0xc0, !PT ;  /* 0xfffffffc050b7812 */ /* 0x000fe200078ec0ff */
[----:B------:R-:W-:Y:S01]  /*0c20*/  IMAD.IADD R16, R0, 0x1, -R3 ;  /* 0x0000000100107824 */ /* 0x000fe200078e0a03 */
[----:B------:R-:W-:Y:S01]  /*0c30*/  LOP3.LUT R7, R6, 0x3fffff0, RZ, 0xc0, !PT ;  /* 0x03fffff006077812 */ /* 0x000fe200078ec0ff */
[C---:B------:R-:W-:Y:S01]  /*0c40*/  IMAD.IADD R10, R0.reuse, 0x1, -R9 ;  /* 0x00000001000a7824 */ /* 0x040fe200078e0a09 */
[----:B------:R-:W-:Y:S01]  /*0c50*/  SHF.R.S32.HI R13, RZ, 0x1, R4 ;  /* 0x00000001ff0d7819 */ /* 0x000fe20000011404 */
[C---:B------:R-:W-:Y:S01]  /*0c60*/  IMAD.IADD R11, R0.reuse, 0x1, -R11 ;  /* 0x00000001000b7824 */ /* 0x040fe200078e0a0b */
[----:B------:R-:W-:Y:S01]  /*0c70*/  IADD3 R7, R0, -R7, RZ ;  /* 0x8000000700077210 */ /* 0x000fe20007ffe0ff */
[C---:B------:R-:W-:Y:S01]  /*0c80*/  IMAD.SHL.U32 R226, R16.reuse, 0x8, RZ ;  /* 0x0000000810e27824 */ /* 0x040fe200078e00ff */
[----:B------:R-:W-:Y:S01]  /*0c90*/  SHF.R.S32.HI R0, RZ, 0x2, R5 ;  /* 0x00000002ff007819 */ /* 0x000fe20000011405 */
[----:B------:R-:W-:Y:S01]  /*0ca0*/  IMAD.SHL.U32 R16, R16, 0x10, RZ ;  /* 0x0000001010107824 */ /* 0x000fe200078e00ff */
[----:B------:R-:W-:-:S02]  /*0cb0*/  LOP3.LUT R8, R8, 0xfffffc00, RZ, 0xc0, !PT ;  /* 0xfffffc0008087812 */ /* 0x000fc400078ec0ff */
[----:B------:R-:W-:Y:S01]  /*0cc0*/  SHF.R.S32.HI R5, RZ, 0x1f, R5 ;  /* 0x0000001fff057819 */ /* 0x000fe20000011405 */
[----:B------:R-:W-:Y:S01]  /*0cd0*/  VIADD R221, R16, 0x60 ;  /* 0x0000006010dd7836 */ /* 0x000fe20000000000 */
[----:B------:R-:W-:Y:S01]  /*0ce0*/  SHF.R.S32.HI R3, RZ, 0x7, R2 ;  /* 0x00000007ff037819 */ /* 0x000fe20000011402 */
[----:B------:R-:W-:Y:S01]  /*0cf0*/  IMAD R9, R7, 0x40, R8 ;  /* 0x0000004007097824 */ /* 0x000fe200078e0208 */
[----:B------:R-:W-:Y:S01]  /*0d00*/  LEA.HI R4, R4, R13, RZ, 0x1 ;  /* 0x0000000d04047211 */ /* 0x000fe200078f08ff */
[C---:B------:R-:W-:Y:S01]  /*0d10*/  VIADD R220, R16.reuse, 0x80 ;  /* 0x0000008010dc7836 */ /* 0x040fe20000000000 */
[----:B------:R-:W-:Y:S01]  /*0d20*/  LEA.HI R5, R5, R0, RZ, 0x2 ;  /* 0x0000000005057211 */ /* 0x000fe200078f10ff */
[----:B------:R-:W-:Y:S01]  /*0d30*/  VIADD R222, R16, 0xa0 ;  /* 0x000000a010de7836 */ /* 0x000fe20000000000 */
[----:B------:R-:W-:Y:S02]  /*0d40*/  LEA.HI R2, R2, R3, RZ, 0x1 ;  /* 0x0000000302027211 */ /* 0x000fe400078f08ff */
[----:B------:R-:W-:-:S02]  /*0d50*/  SHF.R.S32.HI R7, RZ, 0x4, R6 ;  /* 0x00000004ff077819 */ /* 0x000fc40000011406 */
[----:B------:R-:W-:Y:S02]  /*0d60*/  LOP3.LUT R4, R4, 0x3fffffe, RZ, 0xc0, !PT ;  /* 0x03fffffe04047812 */ /* 0x000fe400078ec0ff */
[----:B------:R-:W-:Y:S02]  /*0d70*/  LOP3.LUT R5, R5, 0xfffffffc, RZ, 0xc0, !PT ;  /* 0xfffffffc05057812 */ /* 0x000fe400078ec0ff */
[----:B------:R-:W-:Y:S01]  /*0d80*/  LOP3.LUT R2, R2, 0x3fffffe, RZ, 0xc0, !PT ;  /* 0x03fffffe02027812 */ /* 0x000fe200078ec0ff */
[----:B------:R-:W-:Y:S01]  /*0d90*/  IMAD.IADD R4, R13, 0x1, -R4 ;  /* 0x000000010d047824 */ /* 0x000fe200078e0a04 */
[----:B------:R-:W-:Y:S01]  /*0da0*/  LEA.HI R6, R6, R7, RZ, 0x1 ;  /* 0x0000000706067211 */ /* 0x000fe200078f08ff */
[----:B------:R-:W-:Y:S01]  /*0db0*/  IMAD.IADD R5, R0, 0x1, -R5 ;  /* 0x0000000100057824 */ /* 0x000fe200078e0a05 */
[----:B------:R-:W-:Y:S01]  /*0dc0*/  LEA.HI R0, R11, R11, RZ, 0x1 ;  /* 0x0000000b0b007211 */ /* 0x000fe200078f08ff */
[----:B------:R-:W-:Y:S01]  /*0dd0*/  IMAD.IADD R2, R3, 0x1, -R2 ;  /* 0x0000000103027824 */ /* 0x000fe200078e0a02 */
[----:B------:R-:W-:Y:S01]  /*0de0*/  LOP3.LUT R6, R6, 0x1ffffffe, RZ, 0xc0, !PT ;  /* 0x1ffffffe06067812 */ /* 0x000fe200078ec0ff */
[----:B------:R-:W-:Y:S01]  /*0df0*/  VIADD R13, R13, 0x80 ;  /* 0x000000800d0d7836 */ /* 0x000fe20000000000 */
[----:B------:R-:W-:Y:S01]  /*0e00*/  SHF.R.S32.HI R3, RZ, 0x1f, R10 ;  /* 0x0000001fff037819 */ /* 0x000fe2000001140a */
[----:B------:R-:W-:Y:S01]  /*0e10*/  IMAD.SHL.U32 R5, R5, 0x80, RZ ;  /* 0x0000008005057824 */ /* 0x000fe200078e00ff */
[C---:B------:R-:W-:Y:S01]  /*0e20*/  LEA R12, R7.reuse, R4, 0x3 ;  /* 0x00000004070c7211 */ /* 0x040fe200078e18ff */
[----:B------:R-:W-:Y:S01]  /*0e30*/  IMAD.IADD R6, R7, 0x1, -R6 ;  /* 0x0000000107067824 */ /* 0x000fe200078e0a06 */
[----:B------:R-:W-:-:S02]  /*0e40*/  LOP3.LUT R4, R0, 0x1ffffffe, RZ, 0xc0, !PT ;  /* 0x1ffffffe00047812 */ /* 0x000fc400078ec0ff */
[----:B------:R-:W-:Y:S01]  /*0e50*/  LEA.HI R0, R3, R10, RZ, 0x2 ;  /* 0x0000000a03007211 */ /* 0x000fe200078f10ff */
[----:B------:R-:W-:Y:S01]  /*0e60*/  IMAD R6, R6, 0x8, R9 ;  /* 0x0000000806067824 */ /* 0x000fe200078e0209 */
[----:B------:R-:W-:Y:S01]  /*0e70*/  SHF.R.S32.HI R8, RZ, 0x1f, R13 ;  /* 0x0000001fff087819 */ /* 0x000fe2000001140d */
[----:B------:R-:W-:Y:S01]  /*0e80*/  IMAD.IADD R11, R11, 0x1, -R4 ;  /* 0x000000010b0b7824 */ /* 0x000fe200078e0a04 */
[--C-:B------:R-:W-:Y:S02]  /*0e90*/  SHF.R.S32.HI R4, RZ, 0x2, R0.reuse ;  /* 0x00000002ff047819 */ /* 0x100fe40000011400 */
[----:B------:R-:W-:Y:S01]  /*0ea0*/  SHF.R.S32.HI R7, RZ, 0x1f, R0 ;  /* 0x0000001fff077819 */ /* 0x000fe20000011400 */
[----:B------:R0:W-:Y:S01]  /*0eb0*/  STL [R1+0x70], R6 ;  /* 0x0000700601007387 */ /* 0x0001e20000100800 */
[----:B------:R-:W-:Y:S02]  /*0ec0*/  LEA.HI R8, R8, R13, RZ, 0x3 ;  /* 0x0000000d08087211 */ /* 0x000fe400078f18ff */
[----:B------:R-:W-:-:S02]  /*0ed0*/  LOP3.LUT R9, R0, 0x7ffffffc, RZ, 0xc0, !PT ;  /* 0x7ffffffc00097812 */ /* 0x000fc400078ec0ff */
[----:B------:R-:W-:Y:S01]  /*0ee0*/  LEA.HI R7, R7, R4, RZ, 0x3 ;  /* 0x0000000407077211 */ /* 0x000fe200078f18ff */
[----:B------:R-:W-:Y:S01]  /*0ef0*/  IMAD.SHL.U32 R8, R8, 0x40, RZ ;  /* 0x0000004008087824 */ /* 0x000fe200078e00ff */
[----:B------:R-:W-:Y:S01]  /*0f00*/  LEA.HI R3, R3, R10, RZ, 0x5 ;  /* 0x0000000a03037211 */ /* 0x000fe200078f28ff */
[----:B------:R-:W-:Y:S01]  /*0f10*/  IMAD.IADD R9, R10, 0x1, -R9 ;  /* 0x000000010a097824 */ /* 0x000fe200078e0a09 */
[----:B------:R-:W-:Y:S01]  /*0f20*/  LOP3.LUT R7, R7, 0xfffffff8, RZ, 0xc0, !PT ;  /* 0xfffffff807077812 */ /* 0x000fe200078ec0ff */
[----:B------:R-:W-:Y:S01]  /*0f30*/  VIADD R10, R226, 0x20 ;  /* 0x00000020e20a7836 */ /* 0x000fe20000000000 */
[C---:B0-----:R-:W-:Y:S02]  /*0f40*/  LEA.HI R6, R13.reuse, R13, RZ, 0x1 ;  /* 0x0000000d0d067211 */ /* 0x041fe400078f08ff */
[----:B------:R-:W-:Y:S01]  /*0f50*/  IADD3 R4, R4, -R7, RZ ;  /* 0x8000000704047210 */ /* 0x000fe20007ffe0ff */
[----:B------:R0:W-:Y:S01]  /*0f60*/  STL [R1+0x54], R9 ;  /* 0x0000540901007387 */ /* 0x0001e20000100800 */
[----:B------:R-:W-:Y:S01]  /*0f70*/  LOP3.LUT R0, R6, 0x3fffffe, RZ, 0xc0, !PT ;  /* 0x03fffffe06007812 */ /* 0x000fe200078ec0ff */
[----:B------:R-:W-:Y:S01]  /*0f80*/  IMAD.IADD R224, R226, 0x1, R10 ;  /* 0x00000001e2e07824 */ /* 0x000fe200078e020a */
[----:B------:R-:W-:Y:S01]  /*0f90*/  LOP3.LUT R7, R8, 0xfffffe00, RZ, 0xc0, !PT ;  /* 0xfffffe0008077812 */ /* 0x000fe200078ec0ff */
[----:B------:R1:W-:Y:S01]  /*0fa0*/  STL [R1+0x24], R10 ;  /* 0x0000240a01007387 */ /* 0x0003e20000100800 */
[----:B------:R-:W-:Y:S01]  /*0fb0*/  SHF.R.S32.HI R3, RZ, 0x5, R3 ;  /* 0x00000005ff037819 */ /* 0x000fe20000011403 */
[----:B------:R-:W-:Y:S01]  /*0fc0*/  IMAD.IADD R0, R13, 0x1, -R0 ;  /* 0x000000010d007824 */ /* 0x000fe200078e0a00 */
[----:B------:R-:W-:-:S02]  /*0fd0*/  LOP3.LUT R14, R5, 0x180, RZ, 0xc0, !PT ;  /* 0x00000180050e7812 */ /* 0x000fc400078ec0ff */
[----:B------:R-:W-:Y:S01]  /*0fe0*/  SHF.R.S32.HI R6, RZ, 0x1, R6 ;  /* 0x00000001ff067819 */ /* 0x000fe20000011406 */
[----:B0-----:R-:W-:Y:S01]  /*0ff0*/  VIADD R9, R226, 0x40 ;  /* 0x00000040e2097836 */ /* 0x001fe20000000000 */
[----:B------:R-:W-:Y:S01]  /*1000*/  SHF.R.U32.HI R13, RZ, 0x3, R14 ;  /* 0x00000003ff0d7819 */ /* 0x000fe2000001160e */
[----:B------:R-:W-:Y:S01]  /*1010*/  IMAD R0, R0, 0x40, R7 ;  /* 0x0000004000007824 */ /* 0x000fe200078e0207 */
[----:B------:R-:W-:Y:S01]  /*1020*/  SHF.R.S32.HI R7, RZ, 0x1f, R224 ;  /* 0x0000001fff077819 */ /* 0x000fe200000114e0 */
[----:B------:R-:W-:Y:S01]  /*1030*/  IMAD R3, R3, 0x10, R4 ;  /* 0x0000001003037824 */ /* 0x000fe200078e0204 */
[----:B------:R-:W-:Y:S01]  /*1040*/  IADD3 R225, R226, R9, RZ ;  /* 0x00000009e2e17210 */ /* 0x000fe20007ffe0ff */
[----:B-1----:R-:W-:Y:S01]  /*1050*/  IMAD.SHL.U32 R10, R12, 0x40, RZ ;  /* 0x000000400c0a7824 */ /* 0x002fe200078e00ff */
[----:B------:R0:W-:Y:S01]  /*1060*/  STL [R1+0x40], R0 ;  /* 0x0000400001007387 */ /* 0x0001e20000100800 */
[CC--:B------:R-:W-:Y:S01]  /*1070*/  LEA.HI R4, R7.reuse, R224.reuse, RZ, 0x6 ;  /* 0x000000e007047211 */ /* 0x0c0fe200078f30ff */
[----:B------:R-:W-:Y:S01]  /*1080*/  IMAD R2, R2, 0x40, R3 ;  /* 0x0000004002027824 */ /* 0x000fe200078e0203 */
[----:B------:R-:W-:Y:S01]  /*1090*/  LEA.HI R7, R7, R224, RZ, 0x4 ;  /* 0x000000e007077211 */ /* 0x000fe200078f20ff */
[----:B------:R1:W-:Y:S01]  /*10a0*/  STL [R1+0x20], R9 ;  /* 0x0000200901007387 */ /* 0x0003e20000100800 */
[----:B------:R-:W-:Y:S01]  /*10b0*/  VIADD R3, R226, 0x10 ;  /* 0x00000010e2037836 */ /* 0x000fe20000000000 */
[----:B------:R-:W-:Y:S01]  /*10c0*/  SHF.R.S32.HI R17, RZ, 0x1f, R16 ;  /* 0x0000001fff117819 */ /* 0x000fe20000011410 */
[----:B------:R-:W-:Y:S01]  /*10d0*/  IMAD.SHL.U32 R4, R4, 0x80, RZ ;  /* 0x0000008004047824 */ /* 0x000fe200078e00ff */
[----:B------:R-:W-:Y:S01]  /*10e0*/  STL [R1+0x38], R10 ;  /* 0x0000380a01007387 */ /* 0x000fe20000100800 */
[----:B------:R-:W-:Y:S01]  /*10f0*/  IMAD.SHL.U32 R6, R6, 0x80, RZ ;  /* 0x0000008006067824 */ /* 0x000fe200078e00ff */
[----:B0-----:R-:W-:-:S02]  /*1100*/  SHF.R.S32.HI R0, RZ, 0x1f, R225 ;  /* 0x0000001fff007819 */ /* 0x001fc400000114e1 */
[----:B------:R-:W-:Y:S01]  /*1110*/  STL [R1+0x30], R14 ;  /* 0x0000300e01007387 */ /* 0x000fe20000100800 */
[----:B------:R-:W-:Y:S02]  /*1120*/  LOP3.LUT R4, R4, 0xffffe000, RZ, 0xc0, !PT ;  /* 0xffffe00004047812 */ /* 0x000fe400078ec0ff */
[CC--:B------:R-:W-:Y:S01]  /*1130*/  LEA.HI R5, R0.reuse, R225.reuse, RZ, 0x6 ;  /* 0x000000e100057211 */ /* 0x0c0fe200078f30ff */
[----:B------:R-:W-:Y:S01]  /*1140*/  STL [R1+0x34], R13 ;  /* 0x0000340d01007387 */ /* 0x000fe20000100800 */
[----:B------:R-:W-:Y:S02]  /*1150*/  LEA.HI R229, R0, R225, RZ, 0x4 ;  /* 0x000000e100e57211 */ /* 0x000fe400078f20ff */
[C---:B------:R-:W-:Y:S01]  /*1160*/  LOP3.LUT R0, R14.reuse, 0x30, R7, 0xf8, !PT ;  /* 0x000000300e007812 */ /* 0x040fe200078ef807 */
[----:B-1----:R-:W-:Y:S01]  /*1170*/  IMAD.SHL.U32 R9, R5, 0x80, RZ ;  /* 0x0000008005097824 */ /* 0x002fe200078e00ff */
[----:B------:R-:W-:Y:S02]  /*1180*/  LOP3.LUT R8, R14, 0x30, R229, 0xf8, !PT ;  /* 0x000000300e087812 */ /* 0x000fe400078ef8e5 */
[-C--:B------:R-:W-:Y:S01]  /*1190*/  LOP3.LUT R5, R0, R13.reuse, RZ, 0x3c, !PT ;  /* 0x0000000d00057212 */ /* 0x080fe200078e3cff */
[----:B------:R-:W-:Y:S01]  /*11a0*/  IMAD R0, R11, 0x8, R2 ;  /* 0x000000080b007824 */ /* 0x000fe200078e0202 */
[----:B------:R-:W-:Y:S01]  /*11b0*/  LOP3.LUT R9, R9, 0xffffe000, RZ, 0xc0, !PT ;  /* 0xffffe00009097812 */ /* 0x000fe200078ec0ff */
[----:B------:R-:W-:Y:S01]  /*11c0*/  VIADD R2, R226, 0x50 ;  /* 0x00000050e2027836 */ /* 0x000fe20000000000 */
[----:B------:R-:W-:-:S02]  /*11d0*/  LOP3.LUT R8, R8, R13, RZ, 0x3c, !PT ;  /* 0x0000000d08087212 */ /* 0x000fc400078e3cff */
[----:B------:R0:W-:Y:S01]  /*11e0*/  STL [R1+0x58], R0 ;  /* 0x0000580001007387 */ /* 0x0001e20000100800 */
[-C--:B------:R-:W-:Y:S02]  /*11f0*/  IADD3 R5, R5, R10.reuse, R4 ;  /* 0x0000000a05057210 */ /* 0x080fe40007ffe004 */
[----:B------:R-:W-:Y:S01]  /*1200*/  SHF.R.S32.HI R4, RZ, 0x1f, R220 ;  /* 0x0000001fff047819 */ /* 0x000fe200000114dc */
[----:B------:R-:W-:Y:S01]  /*1210*/  STL [R1+0x18], RZ ;  /* 0x000018ff01007387 */ /* 0x000fe20000100800 */
[----:B------:R-:W-:Y:S02]  /*1220*/  IADD3 R9, R8, R10, R9 ;  /* 0x0000000a08097210 */ /* 0x000fe40007ffe009 */
[----:B------:R-:W-:Y:S01]  /*1230*/  SHF.R.S32.HI R228, RZ, 0x4, R7 ;  /* 0x00000004ffe47819 */ /* 0x000fe20000011407 */
[----:B------:R-:W-:Y:S01]  /*1240*/  STL [R1+0x4], RZ ;  /* 0x000004ff01007387 */ /* 0x000fe20000100800 */
[----:B------:R-:W-:Y:S02]  /*1250*/  SHF.R.S32.HI R229, RZ, 0x4, R229 ;  /* 0x00000004ffe57819 */ /* 0x000fe400000114e5 */
[----:B0-----:R-:W-:Y:S01]  /*1260*/  IADD3 R0, R226, 0x30, RZ ;  /* 0x00000030e2007810 */ /* 0x001fe20007ffe0ff */
[----:B------:R0:W-:Y:S04]  /*1270*/  STL [R1+0x1c], R3 ;  /* 0x00001c0301007387 */ /* 0x0001e80000100800 */
[----:B------:R1:W-:Y:S04]  /*1280*/  STL [R1+0x28], R0 ;  /* 0x0000280001007387 */ /* 0x0003e80000100800 */
[----:B------:R2:W-:Y:S01]  /*1290*/  STL [R1+0x2c], R2 ;  /* 0x00002c0201007387 */ /* 0x0005e20000100800 */
[----:B0-----:R-:W-:-:S02]  /*12a0*/  SHF.R.S32.HI R3, RZ, 0x1f, R221 ;  /* 0x0000001fff037819 */ /* 0x001fc400000114dd */
[----:B-1----:R-:W-:-:S03]  /*12b0*/  LOP3.LUT R0, R14, 0x30, R16, 0xf8, !PT ;  /* 0x000000300e007812 */ /* 0x002fc600078ef810 */
[----:B------:R0:W-:Y:S01]  /*12c0*/  STL [R1+0x10], R3 ;  /* 0x0000100301007387 */ /* 0x0001e20000100800 */
[----:B--2---:R-:W-:-:S03]  /*12d0*/  SHF.R.S32.HI R2, RZ, 0x1f, R222 ;  /* 0x0000001fff027819 */ /* 0x004fc600000114de */
[----:B------:R-:W-:Y:S04]  /*12e0*/  STL [R1+0xc], R4 ;  /* 0x00000c0401007387 */ /* 0x000fe80000100800 */
[----:B------:R1:W-:Y:S01]  /*12f0*/  STL [R1+0x8], R2 ;  /* 0x0000080201007387 */ /* 0x0003e20000100800 */
[----:B0-----:R-:W-:Y:S02]  /*1300*/  LOP3.LUT R3, R0, R13, RZ, 0x3c, !PT ;  /* 0x0000000d00037212 */ /* 0x001fe400078e3cff */
[----:B------:R-:W-:Y:S02]  /*1310*/  LOP3.LUT R0, R6, 0x180, RZ, 0xc0, !PT ;  /* 0x0000018006007812 */ /* 0x000fe400078ec0ff */
[----:B------:R-:W-:-:S03]  /*1320*/  IADD3 R3, R18, R10, R3 ;  /* 0x0000000a12037210 */ /* 0x000fc60007ffe003 */
[----:B------:R0:W-:Y:S01]  /*1330*/  STL [R1+0x3c], R0 ;  /* 0x00003c0001007387 */ /* 0x0001e20000100800 */
[----:B-1----:R-:W-:-:S03]  /*1340*/  IMAD.IADD R2, R18, 0x1, R5 ;  /* 0x0000000112027824 */ /* 0x002fc600078e0205 */
[----:B------:R1:W-:Y:S04]  /*1350*/  STL [R1+0x6c], R3 ;  /* 0x00006c0301007387 */ /* 0x0003e80000100800 */
[----:B------:R1:W-:Y:S01]  /*1360*/  STL [R1+0x68], R2 ;  /* 0x0000680201007387 */ /* 0x0003e20000100800 */
[----:B0-----:R-:W-:-:S05]  /*1370*/  IMAD.IADD R0, R18, 0x1, R9 ;  /* 0x0000000112007824 */ /* 0x001fca00078e0209 */
[----:B------:R1:W-:Y:S02]  /*1380*/  STL [R1+0x64], R0 ;  /* 0x0000640001007387 */ /* 0x0003e40000100800 */
.L_x_2876:
[----:B01----:R-:W0:Y:S02]  /*1390*/  LDC.64 R2, c[0x0][0xc88] ;  /* 0x00032200ff027b82 */ /* 0x003e240000000a00 */
[----:B0-----:R-:W-:-:S05]  /*13a0*/  IMAD.WIDE R2, R23, 0x4, R2 ;  /* 0x0000000417027825 */ /* 0x001fca00078e0202 */
[----:B--2---:R-:W2:Y:S01]  /*13b0*/  LDG.E R11, desc[UR50][R2.64] ;  /* 0x00000032020b7981 */ /* 0x004ea2000c1e1900 */
[----:B------:R-:W-:Y:S05]  /*13c0*/  YIELD ;  /* 0x0000000000007946 */ /* 0x000fea0003800000 */
[----:B------:R-:W-:Y:S01]  /*13d0*/  ULDC.64 UR4, c[0x0][0xa28] ;  /* 0x00028a0000047ab9 */ /* 0x000fe20000000a00 */
[----:B------:R-:W-:Y:S01]  /*13e0*/  ULDC.64 UR8, c[0x0][0xa18] ;  /* 0x0002860000087ab9 */ /* 0x000fe20000000a00 */
[----:B------:R-:W-:Y:S01]  /*13f0*/  ISETP.NE.U32.AND P1, PT, RZ, UR4, PT ;  /* 0x00000004ff007c0c */ /* 0x000fe2000bf25070 */
[----:B------:R-:W-:Y:S01]  /*1400*/  ULDC.64 UR6, c[0x0][0xa08] ;  /* 0x0002820000067ab9 */ /* 0x000fe20000000a00 */
[----:B------:R-:W-:-:S02]  /*1410*/  MOV R122, RZ ;  /* 0x000000ff007a7202 */ /* 0x000fc40000000f00 */
[----:B------:R-:W-:Y:S02]  /*1420*/  ISETP.NE.AND.EX P1, PT, RZ, UR5, PT, P1 ;  /* 0x00000005ff007c0c */ /* 0x000fe4000bf25310 */
[----:B------:R-:W-:-:S04]  /*1430*/  ISETP.NE.U32.AND P0, PT, RZ, UR6, PT ;  /* 0x00000006ff007c0c */ /* 0x000fc8000bf05070 */
[----:B------:R-:W-:Y:S02]  /*1440*/  ISETP.NE.AND.EX P0, PT, RZ, UR7, PT, P0 ;  /* 0x00000007ff007c0c */ /* 0x000fe4000bf05300 */
[----:B--2---:R-:W-:Y:S01]  /*1450*/  SHF.R.S32.HI R0, RZ, 0x1f, R11 ;  /* 0x0000001fff007819 */ /* 0x004fe2000001140b */
[----:B------:R-:W-:Y:S04]  /*1460*/  STL [R1+0x50], R11 ;  /* 0x0000500b01007387 */ /* 0x000fe80000100800 */
[C---:B---3--:R-:W-:Y:S01]  /*1470*/  @P1 LEA R4, P2, R11.reuse, UR4, 0x2 ;  /* 0x000000040b041c11 */ /* 0x048fe2000f8410ff */
[C---:B------:R-:W-:Y:S01]  /*1480*/  IMAD.SHL.U32 R26, R11.reuse, 0x4, RZ ;  /* 0x000000040b1a7824 */ /* 0x040fe200078e00ff */
[C-C-:B------:R-:W-:Y:S01]  /*1490*/  SHF.L.U64.HI R27, R11.reuse, 0x2, R0.reuse ;  /* 0x000000020b1b7819 */ /* 0x140fe20000010200 */
[----:B------:R0:W-:Y:S01]  /*14a0*/  STL [R1+0x60], R0 ;  /* 0x0000600001007387 */ /* 0x0001e20000100800 */
[----:B------:R-:W-:-:S02]  /*14b0*/  @P1 LEA.HI.X R5, R11, UR5, R0, 0x2, P2 ;  /* 0x000000050b051c11 */ /* 0x000fc400090f1400 */
[----:B------:R-:W-:Y:S01]  /*14c0*/  ISETP.NE.U32.AND P2, PT, RZ, UR8, PT ;  /* 0x00000008ff007c0c */ /* 0x000fe2000bf45070 */
[----:B------:R-:W-:Y:S01]  /*14d0*/  ULDC UR4, c[0x0][0x288] ;  /* 0x0000a20000047ab9 */ /* 0x000fe20000000800 */
[----:B------:R-:W-:Y:S02]  /*14e0*/  IADD3 R8, P3, R26, UR6, RZ ;  /* 0x000000061a087c10 */ /* 0x000fe4000ff7e0ff */
[----:B------:R-:W-:Y:S01]  /*14f0*/  ISETP.NE.AND.EX P2, PT, RZ, UR9, PT, P2 ;  /* 0x00000009ff007c0c */ /* 0x000fe2000bf45320 */
[----:B0-----:R-:W-:Y:S01]  /*1500*/  IMAD.MOV.U32 R0, RZ, RZ, RZ ;  /* 0x000000ffff007224 */ /* 0x001fe200078e00ff */
[----:B------:R-:W-:Y:S01]  /*1510*/  IADD3.X R9, R27, UR7, RZ, P3, !PT ;  /* 0x000000071b097c10 */ /* 0x000fe20009ffe4ff */
[----:B------:R-:W-:Y:S01]  /*1520*/  IMAD.U32 R2, RZ, RZ, UR4 ;  /* 0x00000004ff027e24 */ /* 0x000fe2000f8e00ff */
[----:B------:R-:W-:-:S03]  /*1530*/  ULDC.64 UR4, c[0x0][0x418] ;  /* 0x0001060000047ab9 */ /* 0x000fc60000000a00 */
[----:B------:R0:W5:Y:S06]  /*1540*/  @P1 LDG.E R0, desc[UR50][R4.64] ;  /* 0x0000003204001981 */ /* 0x00016c000c1e1900 */
[----:B------:R-:W-:Y:S01]  /*1550*/  @P2 IADD3 R6, P1, R26, UR8, RZ ;  /* 0x000000081a062c10 */ /* 0x000fe2000ff3e0ff */
[----:B------:R0:W5:Y:S03]  /*1560*/  @P0 LDG.E R122, desc[UR50][R8.64] ;  /* 0x00000032087a0981 */ /* 0x000166000c1e1900 */
[----:B------:R-:W-:-:S05]  /*1570*/  @P2 IADD3.X R7, R27, UR9, RZ, P1, !PT ;  /* 0x000000091b072c10 */ /* 0x000fca0008ffe4ff */
[----:B------:R-:W2:Y:S01]  /*1580*/  @P2 LDG.E R2, desc[UR50][R6.64] ;  /* 0x0000003206022981 */ /* 0x000ea2000c1e1900 */
[----:B------:R-:W-:Y:S01]  /*1590*/  UISETP.NE.U32.AND UP0, UPT, UR4, URZ, UPT ;  /* 0x0000003f0400728c */ /* 0x000fe2000bf05070 */
[----:B------:R-:W-:Y:S02]  /*15a0*/  IMAD.MOV.U32 R23, RZ, RZ, R11 ;  /* 0x000000ffff177224 */ /* 0x000fe400078e000b */
[----:B------:R-:W-:Y:S01]  /*15b0*/  ULDC UR4, c[0x0][0x424] ;  /* 0x0001090000047ab9 */ /* 0x000fe20000000800 */
[----:B------:R-:W-:-:S03]  /*15c0*/  UISETP.NE.AND.EX UP0, UPT, UR5, URZ, UPT, UP0 ;  /* 0x0000003f0500728c */ /* 0x000fc6000bf05300 */
[----:B------:R-:W-:Y:S01]  /*15d0*/  ULDC UR5, c[0x0][0x2f0] ;  /* 0x0000bc0000057ab9 */ /* 0x000fe20000000800 */
[----:B------:R-:W-:-:S04]  /*15e0*/  USEL UR4, UR4, 0x1, UP0 ;  /* 0x0000000104047887 */ /* 0x000fc80008000000 */
[----:B------:R-:W-:-:S03]  /*15f0*/  UIMAD UR4, UR4, UR5, URZ ;  /* 0x00000005040472a4 */ /* 0x000fc6000f8e023f */
[----:B------:R-:W-:-:S03]  /*1600*/  ULDC UR5, c[0x0][0x348] ;  /* 0x0000d20000057ab9 */ /* 0x000fc60000000800 */
[----:B------:R-:W-:Y:S01]  /*1610*/  IMAD.U32 R25, RZ, RZ, UR4 ;  /* 0x00000004ff197e24 */ /* 0x000fe2000f8e00ff */
[----:B--2---:R1:W-:Y:S01]  /*1620*/  STL [R1+0x48], R2 ;  /* 0x0000480201007387 */ /* 0x0043e20000100800 */
[----:B------:R-:W-:Y:S02]  /*1630*/  IMAD.MOV.U32 R10, RZ, RZ, R2 ;  /* 0x000000ffff0a7224 */ /* 0x000fe400078e0002 */
[----:B-1----:R-:W-:Y:S01]  /*1640*/  IMAD.U32 R2, RZ, RZ, UR5 ;  /* 0x00000005ff027e24 */ /* 0x002fe2000f8e00ff */
[----:B0---4-:R-:W-:Y:S06]  /*1650*/  @P2 BRA `(.L_x_2665) ;  /* 0x0000000000282947 */ /* 0x011fec0003800000 */
[----:B------:R-:W-:Y:S02]  /*1660*/  ULDC.64 UR4, c[0x0][0xa00] ;  /* 0x0002800000047ab9 */ /* 0x000fe40000000a00 */
[----:B------:R-:W-:-:S04]  /*1670*/  ISETP.NE.U32.AND P1, PT, RZ, UR4, PT ;  /* 0x00000004ff007c0c */ /* 0x000fc8000bf25070 */
[----:B------:R-:W-:-:S13]  /*1680*/  ISETP.NE.AND.EX P1, PT, RZ, UR5, PT, P1 ;  /* 0x00000005ff007c0c */ /* 0x000fda000bf25310 */
[----:B------:R-:W-:Y:S05]  /*1690*/  @!P1 BRA `(.L_x_2665) ;  /* 0x0000000000189947 */ /* 0x000fea0003800000 */
[----:B------:R-:W0:Y:S02]  /*16a0*/  LDC.64 R4, c[0x0][0xa00] ;  /* 0x00028000ff047b82 */ /* 0x000e240000000a00 */
[----:B0-----:R-:W-:-:S05]  /*16b0*/  IMAD.WIDE R4, R23, 0x4, R4 ;  /* 0x0000000417047825 */ /* 0x001fca00078e0204 */
[----:B------:R-:W2:Y:S04]  /*16c0*/  LDG.E R3, desc[UR50][R4.64] ;  /* 0x0000003204037981 */ /* 0x000ea8000c1e1900 */
[----:B------:R-:W2:Y:S02]  /*16d0*/  LDG.E R6, desc[UR50][R4.64+0x4] ;  /* 0x0000043204067981 */ /* 0x000ea4000c1e1900 */
[----:B--2---:R-:W-:-:S05]  /*16e0*/  IMAD.IADD R10, R6, 0x1, -R3 ;  /* 0x00000001060a7824 */ /* 0x004fca00078e0a03 */
[----:B------:R0:W-:Y:S02]  /*16f0*/  STL [R1+0x48], R10 ;  /* 0x0000480a01007387 */ /* 0x0001e40000100800 */
.L_x_2665:
[----:B------:R-:W-:Y:S01]  /*1700*/  ULDC.64 UR4, c[0x0][0xa20] ;  /* 0x0002880000047ab9 */ /* 0x000fe20000000a00 */
[----:B------:R1:W-:Y:S01]  /*1710*/  STL [R1+0x5c], R22 ;  /* 0x00005c1601007387 */ /* 0x0003e20000100800 */
[----:B------:R-:W-:-:S04]  /*1720*/  ISETP.NE.U32.AND P1, PT, RZ, UR4, PT ;  /* 0x00000004ff007c0c */ /* 0x000fc8000bf25070 */
[----:B------:R-:W-:-:S13]  /*1730*/  ISETP.NE.AND.EX P1, PT, RZ, UR5, PT, P1 ;  /* 0x00000005ff007c0c */ /* 0x000fda000bf25310 */
[----:B-1----:R-:W-:Y:S05]  /*1740*/  @!P1 BRA `(.L_x_2666) ;  /* 0x0000000000109947 */ /* 0x002fea0003800000 */
[----:B------:R-:W-:-:S04]  /*1750*/  IADD3 R4, P0, R26, UR4, RZ ;  /* 0x000000041a047c10 */ /* 0x000fc8000ff1e0ff */
[----:B------:R-:W-:-:S05]  /*1760*/  IADD3.X R5, R27, UR5, RZ, P0, !PT ;  /* 0x000000051b057c10 */ /* 0x000fca00087fe4ff */
[----:B------:R1:W5:Y:S01]  /*1770*/  LDG.E R25, desc[UR50][R4.64] ;  /* 0x0000003204197981 */ /* 0x000362000c1e1900 */
[----:B------:R-:W-:Y:S05]  /*1780*/  BRA `(.L_x_2667) ;  /* 0x0000000000107947 */ /* 0x000fea0003800000 */
.L_x_2666:
[----:B------:R-:W-:Y:S05]  /*1790*/  @!P0 BRA `(.L_x_2667) ;  /* 0x00000000000c8947 */ /* 0x000fea0003800000 */
[----:B------:R-:W2:Y:S04]  /*17a0*/  LDG.E R4, desc[UR50][R8.64] ;  /* 0x0000003208047981 */ /* 0x000ea8000c1e1900 */
[----:B------:R-:W2:Y:S02]  /*17b0*/  LDG.E R25, desc[UR50][R8.64+0x4] ;  /* 0x0000043208197981 */ /* 0x000ea4000c1e1900 */
[----:B--2---:R-:W-:-:S07]  /*17c0*/  IADD3 R25, -R4, R25, RZ ;  /* 0x0000001904197210 */ /* 0x004fce0007ffe1ff */
.L_x_2667:
[----:B------:R-:W-:Y:S01]  /*17d0*/  ULDC.64 UR4, c[0x0][0xa10] ;  /* 0x0002840000047ab9 */ /* 0x000fe20000000a00 */
[----:B------:R-:W2:Y:S01]  /*17e0*/  LDC R9, c[0x0][0x448] ;  /* 0x00011200ff097b82 */ /* 0x000ea20000000800 */
[----:B------:R-:W-:-:S04]  /*17f0*/  ISETP.NE.U32.AND P0, PT, RZ, UR4, PT ;  /* 0x00000004ff007c0c */ /* 0x000fc8000bf05070 */
[----:B------:R-:W-:Y:S01]  /*1800*/  ISETP.NE.AND.EX P0, PT, RZ, UR5, PT, P0 ;  /* 0x00000005ff007c0c */ /* 0x000fe2000bf05300 */
[----:B------:R-:W-:-:S12]  /*1810*/  ULDC.64 UR4, c[0x0][0xa30] ;  /* 0x00028c0000047ab9 */ /* 0x000fd80000000a00 */
[----:B-1----:R-:W1:Y:S02]  /*1820*/  @P0 LDC.64 R4, c[0x0][0xa10] ;  /* 0x00028400ff040b82 */ /* 0x002e640000000a00 */
[----:B-1----:R-:W-:-:S05]  /*1830*/  @P0 IMAD.WIDE R4, R23, 0x4, R4 ;  /* 0x0000000417040825 */ /* 0x002fca00078e0204 */
[----:B------:R-:W3:Y:S04]  /*1840*/  @P0 LDG.E R3, desc[UR50][R4.64] ;  /* 0x0000003204030981 */ /* 0x000ee8000c1e1900 */
[----:B------:R1:W3:Y:S01]  /*1850*/  @P0 LDG.E R8, desc[UR50][R4.64+0x4] ;  /* 0x0000043204080981 */ /* 0x0002e2000c1e1900 */
[----:B------:R-:W-:Y:S01]  /*1860*/  ISETP.NE.U32.AND P1, PT, RZ, UR4, PT ;  /* 0x00000004ff007c0c */ /* 0x000fe2000bf25070 */
[----:B-----5:R-:W-:-:S03]  /*1870*/  IMAD.MOV.U32 R133, RZ, RZ, R25 ;  /* 0x000000ffff857224 */ /* 0x020fc600078e0019 */
[----:B------:R-:W-:-:S13]  /*1880*/  ISETP.NE.AND.EX P1, PT, RZ, UR5, PT, P1 ;  /* 0x00000005ff007c0c */ /* 0x000fda000bf25310 */
[----:B------:R-:W-:-:S04]  /*1890*/  @P1 IADD3 R6, P2, R26, UR4, RZ ;  /* 0x000000041a061c10 */ /* 0x000fc8000ff5e0ff */
[----:B------:R-:W-:-:S05]  /*18a0*/  @P1 IADD3.X R7, R27, UR5, RZ, P2, !PT ;  /* 0x000000051b071c10 */ /* 0x000fca00097fe4ff */
[----:B------:R4:W5:Y:S01]  /*18b0*/  @P1 LDG.E R133, desc[UR50][R6.64] ;  /* 0x0000003206851981 */ /* 0x000962000c1e1900 */
[----:B--2---:R-:W-:Y:S01]  /*18c0*/  ISETP.NE.AND P1, PT, R9, 0x1, PT ;  /* 0x000000010900780c */ /* 0x004fe20003f25270 */
[----:B------:R-:W-:-:S04]  /*18d0*/  IMAD.SHL.U32 R11, R21, 0x80, RZ ;  /* 0x00000080150b7824 */ /* 0x000fc800078e00ff */
[----:B-1----:R-:W-:Y:S01]  /*18e0*/  VIADD R4, R11, 0x7f ;  /* 0x0000007f0b047836 */ /* 0x002fe20000000000 */
[----:B------:R1:W-:Y:S07]  /*18f0*/  STL [R1+0x44], R11 ;  /* 0x0000440b01007387 */ /* 0x0003ee0000100800 */
[----:B------:R-:W2:Y:S08]  /*1900*/  @P1 LDC R9, c[0x0][0x44c] ;  /* 0x00011300ff091b82 */ /* 0x000eb00000000800 */
[----:B------:R-:W0:Y:S01]  /*1910*/  @P1 LDC R5, c[0x0][0x450] ;  /* 0x00011400ff051b82 */ /* 0x000e220000000800 */
[----:B---3--:R-:W-:-:S02]  /*1920*/  @P0 IMAD.IADD R2, R8, 0x1, -R3 ;  /* 0x0000000108020824 */ /* 0x008fc400078e0a03 */
[----:B------:R-:W-:Y:S02]  /*1930*/  IMAD.IADD R8, R25, 0x1, -R0 ;  /* 0x0000000119087824 */ /* 0x000fe400078e0a00 */
[----:B--2---:R-:W-:-:S04]  /*1940*/  @P1 IMAD.HI.U32 R0, R4, R9, RZ ;  /* 0x0000000904001227 */ /* 0x004fc800078e00ff */
[----:B----4-:R-:W-:Y:S01]  /*1950*/  IMAD.IADD R6, R8, 0x1, R2 ;  /* 0x0000000108067824 */ /* 0x010fe200078e0202 */
[----:B0-----:R-:W-:-:S04]  /*1960*/  @P1 SHF.R.U32.HI R4, RZ, R5, R0 ;  /* 0x00000005ff041219 */ /* 0x001fc80000011600 */
[C---:B------:R-:W-:Y:S01]  /*1970*/  IADD3 R145, R6.reuse, 0xa0, -R10 ;  /* 0x000000a006917810 */ /* 0x040fe20007ffe80a */
[----:B------:R1:W-:Y:S01]  /*1980*/  STL [R1+0x4c], R6 ;  /* 0x00004c0601007387 */ /* 0x0003e20000100800 */
[----:B------:R-:W-:-:S03]  /*1990*/  IADD3 R0, R6, 0x9f, RZ ;  /* 0x0000009f06007810 */ /* 0x000fc60007ffe0ff */
[----:B------:R-:W-:Y:S02]  /*19a0*/  IMAD.IADD R4, R145, 0x1, R4 ;  /* 0x0000000191047824 */ /* 0x000fe400078e0204 */
[----:B------:R-:W-:-:S04]  /*19b0*/  IMAD.HI R0, R0, 0x66666667, RZ ;  /* 0x6666666700007827 */ /* 0x000fc800078e02ff */
[----:B------:R-:W-:Y:S01]  /*19c0*/  IMAD.HI R4, R4, 0x66666667, RZ ;  /* 0x6666666704047827 */ /* 0x000fe200078e02ff */
[----:B------:R-:W-:-:S04]  /*19d0*/  SHF.R.U32.HI R3, RZ, 0x1f, R0 ;  /* 0x0000001fff037819 */ /* 0x000fc80000011600 */
[----:B------:R-:W-:Y:S02]  /*19e0*/  SHF.R.U32.HI R5, RZ, 0x1f, R4 ;  /* 0x0000001fff057819 */ /* 0x000fe40000011604 */
[----:B------:R-:W-:Y:S02]  /*19f0*/  LEA.HI.SX32 R146, R0, R3, 0x1a ;  /* 0x0000000300927211 */ /* 0x000fe400078fd2ff */
[----:B------:R-:W-:Y:S01]  /*1a00*/  LEA.HI.SX32 R5, R4, R5, 0x1a ;  /* 0x0000000504057211 */ /* 0x000fe200078fd2ff */
[----:B------:R-:W-:-:S03]  /*1a10*/  IMAD.MOV R4, RZ, RZ, -R8 ;  /* 0x000000ffff047224 */ /* 0x000fc600078e0a08 */
[----:B------:R-:W-:Y:S02]  /*1a20*/  VIMNMX R5, R146, R5, PT ;  /* 0x0000000592057248 */ /* 0x000fe40003fe0100 */
[----:B------:R-:W-:-:S03]  /*1a30*/  VIMNMX R4, RZ, R4, !PT ;  /* 0x00000004ff047248 */ /* 0x000fc60007fe0100 */
        /* <DEDUP_REMOVED lines=12> */
[----:B-1----:R-:W-:Y:S05]  /*1b00*/  @!P1 BRA `(.L_x_2668) ;  /* 0x000000e800c49947 */ /* 0x002fea0003800000 */
        /* <DEDUP_REMOVED lines=9> */
[----:B------:R-:W-:Y:S01]  /*1ba0*/  MOV R5, UR5 ;  /* 0x0000000500057c02 */ /* 0x000fe20008000f00 */
[----:B------:R-:W-:Y:S01]  /*1bb0*/  ULDC.64 UR4, c[0x4][0xc8] ;  /* 0x0100320000047ab9 */ /* 0x000fe20000000a00 */
[----:B------:R-:W-:Y:S01]  /*1bc0*/  IMAD.U32 R10, RZ, RZ, UR6 ;  /* 0x00000006ff0a7e24 */ /* 0x000fe2000f8e00ff */
[----:B------:R-:W-:Y:S01]  /*1bd0*/  MOV R13, RZ ;  /* 0x000000ff000d7202 */ /* 0x000fe20000000f00 */
[----:B------:R-:W-:Y:S02]  /*1be0*/  IMAD.U32 R6, RZ, RZ, UR4 ;  /* 0x00000004ff067e24 */ /* 0x000fe4000f8e00ff */
[----:B------:R-:W-:-:S02]  /*1bf0*/  IMAD.U32 R7, RZ, RZ, UR5 ;  /* 0x00000005ff077e24 */ /* 0x000fc4000f8e00ff */
[----:B------:R-:W-:Y:S02]  /*1c00*/  IMAD.U32 R11, RZ, RZ, UR7 ;  /* 0x00000007ff0b7e24 */ /* 0x000fe4000f8e00ff */
[----:B------:R-:W-:Y:S02]  /*1c10*/  IMAD.MOV.U32 R8, RZ, RZ, 0x70 ;  /* 0x00000070ff087424 */ /* 0x000fe400078e00ff */
[----:B0-----:R-:W-:-:S07]  /*1c20*/  IMAD.MOV.U32 R12, RZ, RZ, 0x1 ;  /* 0x00000001ff0c7424 */ /* 0x001fce00078e00ff */
[----:B------:R-:W-:-:S07]  /*1c30*/  LEPC R20, `(.L_x_2670) ;  /* 0x000000001014794e */ /* 0x000fce0000000000 */
[----:B-1---5:R-:W-:Y:S05]  /*1c40*/  CALL.ABS.NOINC R14 ;  /* 0x000000000e007343 */ /* 0x022fea0003c00000 */
.L_x_2670:
[----:B------:R-:W-:Y:S05]  /*1c50*/  BSYNC B6 ;  /* 0x0000000000067941 */ /* 0x000fea0003800000 */
.L_x_2669:
        /* <DEDUP_REMOVED lines=17> */
[----:B0-----:R-:W-:-:S07]  /*1d70*/  IMAD.MOV.U32 R13, RZ, RZ, RZ ;  /* 0x000000ffff0d7224 */ /* 0x001fce00078e00ff */
[----:B------:R-:W-:-:S07]  /*1d80*/  LEPC R20, `(.L_x_2672) ;  /* 0x000000001014794e */ /* 0x000fce0000000000 */
[----:B-1---5:R-:W-:Y:S05]  /*1d90*/  CALL.ABS.NOINC R14 ;  /* 0x000000000e007343 */ /* 0x022fea0003c00000 */
.L_x_2672:
[----:B------:R-:W-:Y:S05]  /*1da0*/  BSYNC B6 ;  /* 0x0000000000067941 */ /* 0x000fea0003800000 */
.L_x_2671:
[----:B------:R-:W2:Y:S01]  /*1db0*/  LDL R13, [R1+0x3c] ;  /* 0x00003c00010d7983 */ /* 0x000ea20000100800 */
[----:B------:R-:W-:Y:S01]  /*1dc0*/  ULDC.64 UR4, c[0x0][0x9f8] ;  /* 0x00027e0000047ab9 */ /* 0x000fe20000000a00 */
[----:B------:R-:W0:Y:S01]  /*1dd0*/  LDC R15, c[0x0][0x3f4] ;  /* 0x0000fd00ff0f7b82 */ /* 0x000e220000000800 */
[----:B------:R-:W-:Y:S01]  /*1de0*/  ISETP.NE.U32.AND P0, PT, RZ, UR4, PT ;  /* 0x00000004ff007c0c */ /* 0x000fe2000bf05070 */
[----:B------:R-:W3:Y:S03]  /*1df0*/  LDL R11, [R1+0x40] ;  /* 0x00004000010b7983 */ /* 0x000ee60000100800 */
[----:B------:R-:W-:Y:S01]  /*1e00*/  ISETP.NE.AND.EX P0, PT, RZ, UR5, PT, P0 ;  /* 0x00000005ff007c0c */ /* 0x000fe2000bf05300 */
[----:B------:R-:W4:Y:S02]  /*1e10*/  LDL R14, [R1+0x30] ;  /* 0x00003000010e7983 */ /* 0x000f240000100800 */
[----:B------:R-:W1:Y:S02]  /*1e20*/  LDC.64 R102, c[0x0][0x3f8] ;  /* 0x0000fe00ff667b82 */ /* 0x000e640000000a00 */
[----:B------:R-:W4:Y:S04]  /*1e30*/  LDL R12, [R1+0x38] ;  /* 0x00003800010c7983 */ /* 0x000f280000100800 */
[----:B------:R-:W4:Y:S02]  /*1e40*/  LDL R10, [R1+0x34] ;  /* 0x00003400010a7983 */ /* 0x000f240000100800 */
[----:B------:R-:W1:Y:S02]  /*1e50*/  LDC.64 R96, c[0x0][0x408] ;  /* 0x00010200ff607b82 */ /* 0x000e640000000a00 */
[----:B------:R-:W-:Y:S01]  /*1e60*/  @P0 IADD3 R4, P1, R26, UR4, RZ ;  /* 0x000000041a040c10 */ /* 0x000fe2000ff3e0ff */
[----:B------:R-:W0:Y:S03]  /*1e70*/  S2R R20, SR_TID.X ;  /* 0x0000000000147919 */ /* 0x000e260000002100 */
[----:B------:R-:W-:-:S05]  /*1e80*/  @P0 IADD3.X R5, R27, UR5, RZ, P1, !PT ;  /* 0x000000051b050c10 */ /* 0x000fca0008ffe4ff */
[----:B------:R1:W4:Y:S01]  /*1e90*/  @P0 LDG.E R23, desc[UR50][R4.64] ;  /* 0x0000003204170981 */ /* 0x000322000c1e1900 */
[----:B------:R-:W-:Y:S01]  /*1ea0*/  IMAD.IADD R122, R122, 0x1, R25 ;  /* 0x000000017a7a7824 */ /* 0x000fe200078e0219 */
[----:B0-----:R-:W-:Y:S01]  /*1eb0*/  SHF.R.U32.HI R30, RZ, 0x7, R20 ;  /* 0x00000007ff1e7819 */ /* 0x001fe20000011614 */
[C---:B------:R-:W-:Y:S01]  /*1ec0*/  VIADD R0, R20.reuse, 0xffffff80 ;  /* 0xffffff8014007836 */ /* 0x040fe20000000000 */
[C---:B------:R-:W-:Y:S01]  /*1ed0*/  IADD3 R29, R20.reuse, -0x80, RZ ;  /* 0xffffff80141d7810 */ /* 0x040fe20007ffe0ff */
[----:B------:R-:W-:Y:S01]  /*1ee0*/  VIADD R20, R20, 0xffffff80 ;  /* 0xffffff8014147836 */ /* 0x000fe20000000000 */
[----:B------:R-:W-:Y:S02]  /*1ef0*/  ISETP.NE.AND P6, PT, R30, 0x1, PT ;  /* 0x000000011e00780c */ /* 0x000fe40003fc5270 */
[----:B------:R-:W-:Y:S02]  /*1f00*/  SHF.R.S32.HI R3, RZ, 0x1f, R0 ;  /* 0x0000001fff037819 */ /* 0x000fe40000011400 */
[----:B------:R-:W-:-:S02]  /*1f10*/  LEA.HI R6, R0, R0, RZ, 0x1 ;  /* 0x0000000000067211 */ /* 0x000fc400078f08ff */
[----:B------:R-:W-:Y:S02]  /*1f20*/  LEA.HI R3, R3, R0, RZ, 0x2 ;  /* 0x0000000003037211 */ /* 0x000fe400078f10ff */
[----:B------:R-:W-:Y:S02]  /*1f30*/  LOP3.LUT R7, R6, 0xfffffffe, RZ, 0xc0, !PT ;  /* 0xfffffffe06077812 */ /* 0x000fe400078ec0ff */
[--C-:B------:R-:W-:Y:S02]  /*1f40*/  SHF.R.S32.HI R120, RZ, 0x2, R3.reuse ;  /* 0x00000002ff787819 */ /* 0x100fe40000011403 */
[----:B------:R-:W-:Y:S01]  /*1f50*/  SHF.R.S32.HI R3, RZ, 0x1f, R3 ;  /* 0x0000001fff037819 */ /* 0x000fe20000011403 */
[----:B------:R-:W-:Y:S05]  /*1f60*/  @!P6 WARPSYNC.ALL ;  /* 0x000000000000e948 */ /* 0x000fea0003800000 */
[----:B------:R-:W-:Y:S01]  /*1f70*/  ULDC UR4, c[0x0][0x2f4] ;  /* 0x0000bd0000047ab9 */ /* 0x000fe20000000800 */
[----:B------:R-:W-:Y:S01]  /*1f80*/  IMAD.IADD R109, R0, 0x1, -R7 ;  /* 0x00000001006d7824 */ /* 0x000fe200078e0a07 */
[----:B------:R-:W-:-:S02]  /*1f90*/  ISETP.GE.AND P1, PT, R224, UR4, PT ;  /* 0x00000004e0007c0c */ /* 0x000fc4000bf26270 */
[----:B------:R-:W-:Y:S02]  /*1fa0*/  LEA.HI R3, R3, R120, RZ, 0x2 ;  /* 0x0000007803037211 */ /* 0x000fe400078f10ff */
[----:B------:R-:W-:Y:S02]  /*1fb0*/  SEL R0, RZ, 0xffffffff, P1 ;  /* 0xffffffffff007807 */ /* 0x000fe40000800000 */
[----:B------:R-:W-:Y:S02]  /*1fc0*/  ISETP.GE.AND P0, PT, R16, UR4, PT ;  /* 0x0000000410007c0c */ /* 0x000fe4000bf06270 */
[----:B-1----:R-:W-:Y:S01]  /*1fd0*/  LOP3.LUT R5, R3, 0xfffffffc, RZ, 0xc0, !PT ;  /* 0xfffffffc03057812 */ /* 0x002fe200078ec0ff */
[----:B------:R-:W-:Y:S01]  /*1fe0*/  IMAD.SHL.U32 R0, R0, 0x2, RZ ;  /* 0x0000000200007824 */ /* 0x000fe200078e00ff */
[----:B------:R-:W-:Y:S02]  /*1ff0*/  SEL R3, RZ, 0x1, P0 ;  /* 0x00000001ff037807 */ /* 0x000fe40000000000 */
[----:B------:R-:W-:-:S02]  /*2000*/  ISETP.GE.AND P0, PT, R225, UR4, PT ;  /* 0x00000004e1007c0c */ /* 0x000fc4000bf06270 */
[----:B------:R-:W-:Y:S02]  /*2010*/  ISETP.GE.AND P1, PT, R221, UR4, PT ;  /* 0x00000004dd007c0c */ /* 0x000fe4000bf26270 */
[----:B------:R-:W-:Y:S02]  /*2020*/  LEA.HI R20, R20, R29, RZ, 0x1 ;  /* 0x0000001d14147211 */ /* 0x000fe400078f08ff */
[----:B------:R-:W-:Y:S01]  /*2030*/  LOP3.LUT R3, R0, 0x2, R3, 0xe2, !PT ;  /* 0x0000000200037812 */ /* 0x000fe200078ee203 */
[----:B------:R-:W-:Y:S01]  /*2040*/  IMAD.IADD R120, R120, 0x1, -R5 ;  /* 0x0000000178787824 */ /* 0x000fe200078e0a05 */
[----:B------:R-:W-:Y:S02]  /*2050*/  SEL R0, RZ, 0x4, P0 ;  /* 0x00000004ff007807 */ /* 0x000fe40000000000 */
[----:B------:R-:W-:Y:S02]  /*2060*/  SEL R4, RZ, 0x8, P1 ;  /* 0x00000008ff047807 */ /* 0x000fe40000800000 */
[----:B------:R-:W-:-:S02]  /*2070*/  ISETP.GE.AND P0, PT, R220, UR4, PT ;  /* 0x00000004dc007c0c */ /* 0x000fc4000bf06270 */
[----:B------:R-:W-:Y:S02]  /*2080*/  SHF.R.S32.HI R20, RZ, 0x1, R20 ;  /* 0x00000001ff147819 */ /* 0x000fe40000011414 */
[----:B------:R-:W-:Y:S02]  /*2090*/  LOP3.LUT R0, R4, R3, R0, 0xfe, !PT ;  /* 0x0000000304007212 */ /* 0x000fe400078efe00 */
[----:B------:R-:W-:Y:S02]  /*20a0*/  SEL R3, RZ, 0x10, P0 ;  /* 0x00000010ff037807 */ /* 0x000fe40000000000 */
[----:B------:R-:W-:Y:S02]  /*20b0*/  SHF.R.S32.HI R5, RZ, 0x1f, R20 ;  /* 0x0000001fff057819 */ /* 0x000fe40000011414 */
[----:B------:R-:W-:Y:S02]  /*20c0*/  LOP3.LUT P0, RZ, R120, 0x2, RZ, 0xc0, !PT ;  /* 0x0000000278ff7812 */ /* 0x000fe4000780c0ff */
[----:B------:R-:W-:Y:S01]  /*20d0*/  ISETP.GE.AND P0, PT, R16, R15, PT ;  /* 0x0000000f1000720c */ /* 0x000fe20003f06270 */
[----:B------:R-:W-:Y:S01]  /*20e0*/  IMAD R6, R5, R102, RZ ;  /* 0x0000006605067224 */ /* 0x000fe200078e02ff */
[----:B------:R-:W-:-:S02]  /*20f0*/  SHF.R.S32.HI R227, RZ, 0x1f, R226 ;  /* 0x0000001fffe37819 */ /* 0x000fc400000114e2 */
[----:B------:R-:W-:Y:S02]  /*2100*/  LOP3.LUT R28, R0, R3, RZ, 0xfc, !PT ;  /* 0x00000003001c7212 */ /* 0x000fe400078efcff */
[-C--:B------:R-:W-:Y:S02]  /*2110*/  ISETP.GE.AND P1, PT, R224, R15.reuse, PT ;  /* 0x0000000fe000720c */ /* 0x080fe40003f26270 */
[----:B------:R-:W-:Y:S01]  /*2120*/  SEL R3, R15, RZ, P0 ;  /* 0x000000ff0f037207 */ /* 0x000fe20000000000 */
[----:B------:R-:W-:Y:S01]  /*2130*/  IMAD R0, R5, R96, RZ ;  /* 0x0000006005007224 */ /* 0x000fe200078e02ff */
[----:B------:R-:W-:Y:S01]  /*2140*/  ISETP.GE.AND P2, PT, R225, R15, PT ;  /* 0x0000000fe100720c */ /* 0x000fe20003f46270 */
[C---:B------:R-:W-:Y:S01]  /*2150*/  IMAD R7, R20.reuse, R103, R6 ;  /* 0x0000006714077224 */ /* 0x040fe200078e0206 */
[C---:B------:R-:W-:Y:S01]  /*2160*/  SEL R5, R15.reuse, RZ, P1 ;  /* 0x000000ff0f057207 */ /* 0x040fe20000800000 */
[----:B------:R-:W-:Y:S01]  /*2170*/  IMAD.WIDE.U32 R106, R20, R102, R226 ;  /* 0x00000066146a7225 */ /* 0x000fe200078e00e2 */
[----:B------:R-:W-:-:S03]  /*2180*/  SEL R4, R15, RZ, P2 ;  /* 0x000000ff0f047207 */ /* 0x000fc60001000000 */
[----:B------:R-:W-:-:S04]  /*2190*/  IMAD.WIDE.U32 R104, R20, R102, R16 ;  /* 0x0000006614687225 */ /* 0x000fc800078e0010 */
[----:B------:R-:W-:Y:S02]  /*21a0*/  IMAD.IADD R3, R16, 0x1, R3 ;  /* 0x0000000110037824 */ /* 0x000fe400078e0203 */
[----:B------:R-:W-:Y:S02]  /*21b0*/  IMAD.IADD R107, R107, 0x1, R7 ;  /* 0x000000016b6b7824 */ /* 0x000fe400078e0207 */
[----:B------:R-:W-:Y:S02]  /*21c0*/  IMAD.IADD R105, R7, 0x1, R105 ;  /* 0x0000000107697824 */ /* 0x000fe400078e0269 */
[----:B------:R-:W-:Y:S02]  /*21d0*/  IMAD.IADD R5, R224, 0x1, R5 ;  /* 0x00000001e0057824 */ /* 0x000fe400078e0205 */
[C---:B------:R-:W-:Y:S01]  /*21e0*/  IMAD R7, R20.reuse, R97, R0 ;  /* 0x0000006114077224 */ /* 0x040fe200078e0200 */
[----:B------:R-:W-:Y:S01]  /*21f0*/  SHF.R.S32.HI R0, RZ, 0x1f, R3 ;  /* 0x0000001fff007819 */ /* 0x000fe20000011403 */
[----:B------:R-:W-:Y:S01]  /*2200*/  IMAD.IADD R8, R225, 0x1, R4 ;  /* 0x00000001e1087824 */ /* 0x000fe200078e0204 */
[----:B------:R-:W-:Y:S01]  /*2210*/  SHF.R.S32.HI R4, RZ, 0x1f, R5 ;  /* 0x0000001fff047819 */ /* 0x000fe20000011405 */
[----:B------:R-:W-:Y:S01]  /*2220*/  IMAD.WIDE.U32 R98, R20, R96, R16 ;  /* 0x0000006014627225 */ /* 0x000fe200078e0010 */
[----:B------:R-:W-:-:S02]  /*2230*/  LEA.HI R21, R0, R3, RZ, 0x4 ;  /* 0x0000000300157211 */ /* 0x000fc400078f20ff */
[----:B------:R-:W-:Y:S01]  /*2240*/  LEA.HI R3, R0, R3, RZ, 0x6 ;  /* 0x0000000300037211 */ /* 0x000fe200078f30ff */
[----:B------:R-:W-:Y:S01]  /*2250*/  IMAD.WIDE.U32 R100, R20, R96, R226 ;  /* 0x0000006014647225 */ /* 0x000fe200078e00e2 */
[C---:B------:R-:W-:Y:S02]  /*2260*/  LEA.HI R25, R4.reuse, R5, RZ, 0x4 ;  /* 0x0000000504197211 */ /* 0x040fe400078f20ff */
[----:B------:R-:W-:Y:S01]  /*2270*/  IADD3 R99, R7, R99, RZ ;  /* 0x0000006307637210 */ /* 0x000fe20007ffe0ff */
[----:B------:R-:W-:Y:S01]  /*2280*/  IMAD.IADD R101, R101, 0x1, R7 ;  /* 0x0000000165657824 */ /* 0x000fe200078e0207 */
[----:B------:R-:W-:Y:S02]  /*2290*/  LEA.HI R5, R4, R5, RZ, 0x6 ;  /* 0x0000000504057211 */ /* 0x000fe400078f30ff */
[----:B------:R-:W-:Y:S02]  /*22a0*/  SHF.R.S32.HI R4, RZ, 0x6, R3 ;  /* 0x00000006ff047819 */ /* 0x000fe40000011403 */
[----:B------:R-:W-:-:S04]  /*22b0*/  SHF.R.S32.HI R9, RZ, 0x1f, R8 ;  /* 0x0000001fff097819 */ /* 0x000fc80000011408 */
[CC--:B------:R-:W-:Y:S02]  /*22c0*/  LEA.HI R26, R9.reuse, R8.reuse, RZ, 0x4 ;  /* 0x00000008091a7211 */ /* 0x0c0fe400078f20ff */
[----:B------:R-:W-:Y:S02]  /*22d0*/  LEA.HI R8, R9, R8, RZ, 0x6 ;  /* 0x0000000809087211 */ /* 0x000fe400078f30ff */
[----:B------:R-:W-:Y:S02]  /*22e0*/  SHF.R.S32.HI R6, RZ, 0x6, R5 ;  /* 0x00000006ff067819 */ /* 0x000fe40000011405 */
[----:B------:R-:W-:Y:S02]  /*22f0*/  SHF.R.S32.HI R8, RZ, 0x6, R8 ;  /* 0x00000006ff087819 */ /* 0x000fe40000011408 */
[----:B-----5:R-:W-:Y:S01]  /*2300*/  SHF.R.S32.HI R9, RZ, 0x1f, R133 ;  /* 0x0000001fff097819 */ /* 0x020fe20000011485 */
[----:B------:R-:W-:Y:S01]  /*2310*/  IMAD.WIDE.U32 R100, R133, R96, R100 ;  /* 0x0000006085647225 */ /* 0x000fe200078e0064 */
[----:B------:R-:W-:-:S03]  /*2320*/  P2R R113, PR, RZ, 0x4 ;  /* 0x00000004ff717803 */ /* 0x000fc60000000000 */
[----:B------:R-:W-:Y:S01]  /*2330*/  IMAD.WIDE.U32 R98, R133, R96, R98 ;  /* 0x0000006085627225 */ /* 0x000fe200078e0062 */
[----:B------:R-:W-:-:S03]  /*2340*/  ISETP.GE.AND P2, PT, R222, UR4, PT ;  /* 0x00000004de007c0c */ /* 0x000fc6000bf46270 */
[----:B------:R-:W-:-:S04]  /*2350*/  IMAD.WIDE.U32 R106, R133, R102, R106 ;  /* 0x00000066856a7225 */ /* 0x000fc800078e006a */
[----:B------:R-:W-:Y:S01]  /*2360*/  IMAD.WIDE.U32 R104, R133, R102, R104 ;  /* 0x0000006685687225 */ /* 0x000fe200078e0068 */
[----:B------:R-:W-:Y:S02]  /*2370*/  SHF.R.S32.HI R112, RZ, 0x4, R21 ;  /* 0x00000004ff707819 */ /* 0x000fe40000011415 */
[----:B------:R-:W-:Y:S01]  /*2380*/  SHF.R.S32.HI R111, RZ, 0x4, R25 ;  /* 0x00000004ff6f7819 */ /* 0x000fe20000011419 */
[----:B------:R-:W-:Y:S01]  /*2390*/  IMAD R123, R103, 0xa0, RZ ;  /* 0x000000a0677b7824 */ /* 0x000fe200078e02ff */
[----:B------:R-:W-:Y:S01]  /*23a0*/  SHF.R.S32.HI R110, RZ, 0x4, R26 ;  /* 0x00000004ff6e7819 */ /* 0x000fe2000001141a */
[----:B------:R-:W-:Y:S02]  /*23b0*/  VIADD R144, R30, 0x8 ;  /* 0x000000081e907836 */ /* 0x000fe40000000000 */
[----:B------:R-:W-:Y:S02]  /*23c0*/  IMAD R109, R109, 0x80, R20 ;  /* 0x000000806d6d7824 */ /* 0x000fe400078e0214 */
[----:B------:R-:W-:Y:S01]  /*23d0*/  IMAD.SHL.U32 R116, R15, 0x2, RZ ;  /* 0x000000020f747824 */ /* 0x000fe200078e00ff */
[----:B--2---:R-:W-:-:S02]  /*23e0*/  SHF.R.U32.HI R0, RZ, 0x3, R13 ;  /* 0x00000003ff007819 */ /* 0x004fc4000001160d */
[----:B------:R-:W-:Y:S01]  /*23f0*/  LOP3.LUT R7, R13, 0x30, R21, 0xf8, !PT ;  /* 0x000000300d077812 */ /* 0x000fe200078ef815 */
[----:B---3--:R-:W-:-:S03]  /*2400*/  IMAD R130, R4, 0x2800, R11 ;  /* 0x0000280004827824 */ /* 0x008fc600078e020b */
[----:B------:R-:W-:Y:S02]  /*2410*/  LOP3.LUT R7, R7, R0, RZ, 0x3c, !PT ;  /* 0x0000000007077212 */ /* 0x000fe400078e3cff */
[----:B----4-:R-:W-:-:S03]  /*2420*/  LOP3.LUT R5, R14, 0x30, R25, 0xf8, !PT ;  /* 0x000000300e057812 */ /* 0x010fc600078ef819 */
[----:B------:R-:W-:Y:S01]  /*2430*/  IMAD.IADD R130, R130, 0x1, R7 ;  /* 0x0000000182827824 */ /* 0x000fe200078e0207 */
[----:B------:R-:W-:Y:S01]  /*2440*/  LOP3.LUT R7, R13, 0x30, R26, 0xf8, !PT ;  /* 0x000000300d077812 */ /* 0x000fe200078ef81a */
[--C-:B------:R-:W-:Y:S01]  /*2450*/  IMAD R131, R6, 0x2800, R12.reuse ;  /* 0x0000280006837824 */ /* 0x100fe200078e020c */
[----:B------:R-:W-:Y:S01]  /*2460*/  LOP3.LUT R3, R14, 0x30, R21, 0xf8, !PT ;  /* 0x000000300e037812 */ /* 0x000fe200078ef815 */
[--C-:B------:R-:W-:Y:S01]  /*2470*/  IMAD R128, R6, 0x2800, R11.reuse ;  /* 0x0000280006807824 */ /* 0x100fe200078e020b */
[----:B------:R-:W-:Y:S01]  /*2480*/  LOP3.LUT R6, R7, R0, RZ, 0x3c, !PT ;  /* 0x0000000007067212 */ /* 0x000fe200078e3cff */
[----:B------:R-:W-:Y:S01]  /*2490*/  IMAD R132, R4, 0x2800, R12 ;  /* 0x0000280004847824 */ /* 0x000fe200078e020c */
[-C--:B------:R-:W-:Y:S01]  /*24a0*/  LOP3.LUT R4, R5, R10.reuse, RZ, 0x3c, !PT ;  /* 0x0000000a05047212 */ /* 0x080fe200078e3cff */
[----:B------:R-:W-:Y:S01]  /*24b0*/  IMAD R127, R8, 0x2800, R11 ;  /* 0x00002800087f7824 */ /* 0x000fe200078e020b */
[----:B------:R-:W-:Y:S02]  /*24c0*/  LOP3.LUT R5, R13, 0x30, R25, 0xf8, !PT ;  /* 0x000000300d057812 */ /* 0x000fe400078ef819 */
[----:B------:R-:W-:Y:S01]  /*24d0*/  LOP3.LUT R3, R3, R10, RZ, 0x3c, !PT ;  /* 0x0000000a03037212 */ /* 0x000fe200078e3cff */
[----:B------:R-:W-:Y:S01]  /*24e0*/  IMAD.IADD R127, R127, 0x1, R6 ;  /* 0x000000017f7f7824 */ /* 0x000fe200078e0206 */
[----:B------:R-:W-:Y:S01]  /*24f0*/  LOP3.LUT R5, R5, R0, RZ, 0x3c, !PT ;  /* 0x0000000005057212 */ /* 0x000fe200078e3cff */
[----:B------:R-:W-:-:S02]  /*2500*/  IMAD R6, R9, R96, RZ ;  /* 0x0000006009067224 */ /* 0x000fc400078e02ff */
[----:B------:R-:W-:Y:S01]  /*2510*/  IMAD R129, R8, 0x2800, R12 ;  /* 0x0000280008817824 */ /* 0x000fe200078e020c */
[----:B------:R-:W-:Y:S01]  /*2520*/  IADD3 R128, R128, R5, RZ ;  /* 0x0000000580807210 */ /* 0x000fe20007ffe0ff */
[----:B------:R-:W-:Y:S01]  /*2530*/  IMAD.IADD R132, R132, 0x1, R3 ;  /* 0x0000000184847824 */ /* 0x000fe200078e0203 */
[----:B------:R-:W-:Y:S01]  /*2540*/  LOP3.LUT R3, R14, 0x30, R26, 0xf8, !PT ;  /* 0x000000300e037812 */ /* 0x000fe200078ef81a */
[----:B------:R-:W-:Y:S01]  /*2550*/  IMAD R8, R9, R102, RZ ;  /* 0x0000006609087224 */ /* 0x000fe200078e02ff */
[C---:B------:R-:W-:Y:S01]  /*2560*/  SHF.L.U64.HI R5, R96.reuse, 0x7, R97 ;  /* 0x0000000760057819 */ /* 0x040fe20000010261 */
[----:B------:R-:W-:Y:S02]  /*2570*/  IMAD R13, R133, R97, R6 ;  /* 0x00000061850d7224 */ /* 0x000fe400078e0206 */
[----:B------:R-:W-:Y:S02]  /*2580*/  IMAD R9, R97, 0xa0, RZ ;  /* 0x000000a061097824 */ /* 0x000fe400078e02ff */
[----:B------:R-:W-:-:S02]  /*2590*/  IMAD.SHL.U32 R6, R96, 0x80, RZ ;  /* 0x0000008060067824 */ /* 0x000fc400078e00ff */
[----:B------:R-:W-:-:S04]  /*25a0*/  IMAD.WIDE.U32 R96, R96, 0xa0, RZ ;  /* 0x000000a060607825 */ /* 0x000fc800078e00ff */
[----:B------:R-:W-:Y:S01]  /*25b0*/  IMAD.IADD R131, R131, 0x1, R4 ;  /* 0x0000000183837824 */ /* 0x000fe200078e0204 */
[----:B------:R-:W-:Y:S01]  /*25c0*/  LOP3.LUT R4, R3, R10, RZ, 0x3c, !PT ;  /* 0x0000000a03047212 */ /* 0x000fe200078e3cff */
[----:B------:R-:W-:Y:S02]  /*25d0*/  IMAD R11, R133, R103, R8 ;  /* 0x00000067850b7224 */ /* 0x000fe400078e0208 */
[----:B------:R-:W-:Y:S02]  /*25e0*/  IMAD.IADD R126, R97, 0x1, R9 ;  /* 0x00000001617e7824 */ /* 0x000fe400078e0209 */
[----:B------:R-:W-:Y:S02]  /*25f0*/  IMAD.IADD R8, R107, 0x1, R11 ;  /* 0x000000016b087824 */ /* 0x000fe400078e020b */
[----:B------:R-:W-:Y:S01]  /*2600*/  IMAD.IADD R9, R11, 0x1, R105 ;  /* 0x000000010b097824 */ /* 0x000fe200078e0269 */
[----:B------:R-:W-:Y:S01]  /*2610*/  SEL R11, RZ, 0x20, P2 ;  /* 0x00000020ff0b7807 */ /* 0x000fe20001000000 */
[----:B------:R-:W-:Y:S01]  /*2620*/  IMAD.IADD R129, R129, 0x1, R4 ;  /* 0x0000000181817824 */ /* 0x000fe200078e0204 */
[C---:B------:R-:W-:Y:S01]  /*2630*/  SHF.L.U64.HI R3, R102.reuse, 0x7, R103 ;  /* 0x0000000766037819 */ /* 0x040fe20000010267 */
[C---:B------:R-:W-:Y:S01]  /*2640*/  IMAD.SHL.U32 R4, R102.reuse, 0x80, RZ ;  /* 0x0000008066047824 */ /* 0x040fe200078e00ff */
[----:B------:R-:W-:Y:S01]  /*2650*/  LOP3.LUT R21, R21, 0xfffffff0, RZ, 0xc0, !PT ;  /* 0xfffffff015157812 */ /* 0x000fe200078ec0ff */
[----:B------:R-:W-:Y:S01]  /*2660*/  IMAD.WIDE.U32 R102, R102, 0xa0, RZ ;  /* 0x000000a066667825 */ /* 0x000fe200078e00ff */
[----:B------:R-:W-:-:S02]  /*2670*/  LOP3.LUT R25, R25, 0xfffffff0, RZ, 0xc0, !PT ;  /* 0xfffffff019197812 */ /* 0x000fc400078ec0ff */
[----:B------:R-:W-:Y:S02]  /*2680*/  LOP3.LUT R26, R26, 0xfffffff0, RZ, 0xc0, !PT ;  /* 0xfffffff01a1a7812 */ /* 0x000fe400078ec0ff */
[----:B------:R-:W-:Y:S01]  /*2690*/  LOP3.LUT R11, R28, R11, RZ, 0xfc, !PT ;  /* 0x0000000b1c0b7212 */ /* 0x000fe200078efcff */
[----:B------:R-:W-:Y:S01]  /*26a0*/  IMAD.IADD R10, R101, 0x1, R13 ;  /* 0x00000001650a7824 */ /* 0x000fe200078e020d */
[----:B------:R-:W-:Y:S01]  /*26b0*/  SHF.R.S32.HI R7, RZ, 0x1f, R22 ;  /* 0x0000001fff077819 */ /* 0x000fe20000011416 */
[----:B------:R-:W-:Y:S01]  /*26c0*/  IMAD.IADD R20, R13, 0x1, R99 ;  /* 0x000000010d147824 */ /* 0x000fe200078e0263 */
[----:B------:R-:W-:Y:S02]  /*26d0*/  IADD3 R123, R103, R123, RZ ;  /* 0x0000007b677b7210 */ /* 0x000fe40007ffe0ff */
[----:B------:R-:W-:Y:S02]  /*26e0*/  SHF.R.S32.HI R121, RZ, 0x1f, R23 ;  /* 0x0000001fff797819 */ /* 0x000fe40000011417 */
        /* <DEDUP_REMOVED lines=10> */
.L_x_2778:
        /* <DEDUP_REMOVED lines=35> */
[----:B---3--:R-:W-:-:S05]  /*29c0*/  LOP3.LUT R12, R12, R40, RZ, 0x3c, !PT ;  /* 0x000000280c0c7212 */ /* 0x008fca00078e3cff */
[----:B----4-:R-:W-:-:S04]  /*29d0*/  IMAD.IADD R12, R36, 0x1, R12 ;  /* 0x00000001240c7824 */ /* 0x010fc800078e020c */
[----:B------:R-:W-:Y:S01]  /*29e0*/  IMAD R13, R19, 0x7800, R12 ;  /* 0x00007800130d7824 */ /* 0x000fe200078e020c */
[----:B------:R-:W-:-:S03]  /*29f0*/  IADD3 R12, -R11, RZ, RZ ;  /* 0x000000ff0b0c7210 */ /* 0x000fc60007ffe1ff */
[C---:B------:R-:W-:Y:S02]  /*2a00*/  VIADD R89, R13.reuse, 0x20 ;  /* 0x000000200d597836 */ /* 0x040fe40000000000 */
[----:B------:R-:W-:Y:S02]  /*2a10*/  @P4 VIADD R89, R13, 0xffffffe0 ;  /* 0xffffffe00d594836 */ /* 0x000fe40000000000 */
[----:B------:R-:W-:Y:S02]  /*2a20*/  IMAD R35, R35, R12, R37 ;  /* 0x0000000c23237224 */ /* 0x000fe400078e0225 */
        /* <DEDUP_REMOVED lines=12> */
[----:B------:R-:W-:Y:S02]  /*2af0*/  IMAD R15, R91, UR4, RZ ;  /* 0x000000045b0f7c24 */ /* 0x000fe4000f8e02ff */
[----:B------:R-:W-:Y:S01]  /*2b00*/  IMAD.IADD R13, R13, 0x1, R11 ;  /* 0x000000010d0d7824 */ /* 0x000fe200078e020b */
[----:B------:R-:W-:Y:S01]  /*2b10*/  SHF.R.S32.HI R11, RZ, 0x1f, R24 ;  /* 0x0000001fff0b7819 */ /* 0x000fe20000011418 */
[----:B------:R-:W-:-:S02]  /*2b20*/  IMAD R15, R34, UR5, R15 ;  /* 0x00000005220f7c24 */ /* 0x000fc4000f8e020f */
[----:B------:R-:W-:Y:S01]  /*2b30*/  IMAD.WIDE.U32 R12, R34, UR4, R12 ;  /* 0x00000004220c7c25 */ /* 0x000fe2000f8e000c */
[----:B------:R-:W-:-:S03]  /*2b40*/  ULDC.64 UR4, c[0x0][0x308] ;  /* 0x0000c20000047ab9 */ /* 0x000fc60000000a00 */
[----:B------:R-:W-:Y:S02]  /*2b50*/  IMAD.IADD R13, R13, 0x1, R15 ;  /* 0x000000010d0d7824 */ /* 0x000fe400078e020f */
[----:B------:R-:W-:Y:S02]  /*2b60*/  IMAD R15, R7, UR4, RZ ;  /* 0x00000004070f7c24 */ /* 0x000fe4000f8e02ff */
[----:B------:R-:W-:-:S04]  /*2b70*/  IMAD.WIDE.U32 R12, R22, UR4, R12 ;  /* 0x00000004160c7c25 */ /* 0x000fc8000f8e000c */
[----:B------:R-:W-:Y:S01]  /*2b80*/  IMAD R15, R22, UR5, R15 ;  /* 0x00000005160f7c24 */ /* 0x000fe2000f8e020f */
[----:B------:R-:W-:Y:S01]  /*2b90*/  ULDC.64 UR4, c[0x0][0x2e8] ;  /* 0x0000ba0000047ab9 */ /* 0x000fe20000000a00 */
[----:B------:R-:W-:Y:S01]  /*2ba0*/  IMAD R37, R11, R102, R14 ;  /* 0x000000660b257224 */ /* 0x000fe200078e020e */
[----:B------:R-:W-:Y:S01]  /*2bb0*/  IADD3 R119, P2, R12, UR4, RZ ;  /* 0x000000040c777c10 */ /* 0x000fe2000ff5e0ff */
[----:B------:R-:W-:Y:S01]  /*2bc0*/  ULDC.U8 UR4, c[0x0][0x410] ;  /* 0x0001040000047ab9 */ /* 0x000fe20000000000 */
[----:B------:R-:W-:Y:S02]  /*2bd0*/  IMAD R92, R24, -0xa0, R2 ;  /* 0xffffff60185c7824 */ /* 0x000fe400078e0202 */
[----:B------:R-:W-:Y:S01]  /*2be0*/  IADD3.X R118, R13, UR5, R15, P2, !PT ;  /* 0x000000050d767c10 */ /* 0x000fe200097fe40f */
[----:B------:R-:W-:Y:S01]  /*2bf0*/  IMAD.WIDE.U32 R14, R102, R24, RZ ;  /* 0x00000018660e7225 */ /* 0x000fe200078e00ff */
[----:B------:R-:W-:Y:S02]  /*2c00*/  ISETP.NE.AND P2, PT, RZ, UR4, PT ;  /* 0x00000004ff007c0c */ /* 0x000fe4000bf45270 */
[----:B------:R-:W-:Y:S01]  /*2c10*/  VIMNMX R92, R92, 0xa0, PT ;  /* 0x000000a05c5c7848 */ /* 0x000fe20003fe0100 */
[----:B------:R-:W-:Y:S01]  /*2c20*/  IMAD R11, R11, R96, R36 ;  /* 0x000000600b0b7224 */ /* 0x000fe200078e0224 */
[----:B------:R-:W-:Y:S01]  /*2c30*/  IADD3 R94, R15, R37, RZ ;  /* 0x000000250f5e7210 */ /* 0x000fe20007ffe0ff */
[----:B------:R-:W-:-:S04]  /*2c40*/  IMAD.WIDE.U32 R12, R96, R24, RZ ;  /* 0x00000018600c7225 */ /* 0x000fc800078e00ff */
        /* <DEDUP_REMOVED lines=75> */
.L_x_2677:
[----:B------:R-:W-:Y:S05]  /*3100*/  BSYNC B1 ;  /* 0x0000000000017941 */ /* 0x000fea0003800000 */
.L_x_2676:
[----:B0-----:R-:W0:Y:S01]  /*3110*/  S2R R84, SR_TID.X ;  /* 0x0000000000547919 */ /* 0x001e220000002100 */
[----:B------:R-:W-:Y:S01]  /*3120*/  BSSY B1, `(.L_x_2678) ;  /* 0x0000032000017945 */ /* 0x000fe20003800000 */
[----:B-----5:R-:W-:Y:S01]  /*3130*/  MOV R140, R60 ;  /* 0x0000003c008c7202 */ /* 0x020fe20000000f00 */
        /* <DEDUP_REMOVED lines=48> */
.L_x_2679:
[----:B------:R-:W-:Y:S05]  /*3440*/  BSYNC B1 ;  /* 0x0000000000017941 */ /* 0x000fea0003800000 */
.L_x_2678:
[----:B------:R-:W-:Y:S01]  /*3450*/  UISETP.NE.AND UP0, UPT, UR49, 0x3, UPT ;  /* 0x000000033100788c */ /* 0x000fe2000bf05270 */
        /* <DEDUP_REMOVED lines=25> */
.L_x_2680:
[----:B------:R-:W2:Y:S01]  /*35f0*/  LDL R11, [R1+0x18] ;  /* 0x00001800010b7983 */ /* 0x000ea20000100800 */
[----:B------:R-:W-:Y:S01]  /*3600*/  IMAD R93, R19, 0x8, R18 ;  /* 0x00000008135d7824 */ /* 0x000fe200078e0212 */
[----:B------:R-:W-:Y:S01]  /*3610*/  BSSY B1, `(.L_x_2681) ;  /* 0x0000004000017945 */ /* 0x000fe20003800000 */
[----:B--2---:R-:W-:-:S04]  /*3620*/  SHF.L.U32 R94, R11, 0x1f, RZ ;  /* 0x0000001f0b5e7819 */ /* 0x004fc800000006ff */
[----:B------:R-:W1:Y:S02]  /*3630*/  SYNCS.PHASECHK.TRANS64.TRYWAIT P5, [R93+URZ+0x33490], R94 ;  /* 0x0334905e5d0075a7 */ /* 0x000e6400080a017f */
[----:B-1----:R-:W-:Y:S05]  /*3640*/  @!P5 BRA `(.L_x_2682) ;  /* 0x000002bc00d0d947 */ /* 0x002fea0003800000 */
.L_x_3021:
[----:B------:R-:W-:Y:S05]  /*3650*/  BSYNC B1 ;  /* 0x0000000000017941 */ /* 0x000fea0003800000 */
.L_x_2681:
[----:B------:R-:W-:-:S03]  /*3660*/  UMOV UR4, 0xffffffff ;  /* 0xffffffff00047882 */ /* 0x000fc60000000000 */
[----:B------:R-:W-:Y:S05]  /*3670*/  BRA.DIV UR4, `(.L_x_2683) ;  /* 0x000002be04d87947 */ /* 0x000fea000b800000 */
[----:B------:R2:W3:Y:S04]  /*3680*/  SHFL.IDX PT, R141, R118, RZ, 0x1e1f ;  /* 0x001e1fff768d7589 */ /* 0x0004e800000e0000 */
[----:B------:R2:W4:Y:S02]  /*3690*/  SHFL.IDX PT, R143, R119, RZ, 0x1e1f ;  /* 0x001e1fff778f7589 */ /* 0x00052400000e0000 */
.L_x_3025:
        /* <DEDUP_REMOVED lines=11> */
[----:B------:R-:W-:Y:S02]  /*3750*/  SHF.R.U32.HI R80, RZ, 0x8, R81 ;  /* 0x00000008ff507819 */ /* 0x000fe40000011651 */
[----:B------:R-:W-:Y:S02]  /*3760*/  SHF.R.U32.HI R82, RZ, 0x8, R83 ;  /* 0x00000008ff527819 */ /* 0x000fe40000011653 */
[----:B------:R-:W-:Y:S01]  /*3770*/  SHF.R.U32.HI R161, RZ, 0x10, R81 ;  /* 0x00000010ffa17819 */ /* 0x000fe20000011651 */
[----:B------:R-:W-:Y:S01]  /*3780*/  IMAD.SHL.U32 R80, R80, 0x100, RZ ;  /* 0x0000010050507824 */ /* 0x000fe200078e00ff */
[----:B------:R-:W-:Y:S01]  /*3790*/  LOP3.LUT R159, R81, 0xff0000ff, RZ, 0xc0, !PT ;  /* 0xff0000ff519f7812 */ /* 0x000fe200078ec0ff */
[----:B------:R-:W-:Y:S01]  /*37a0*/  IMAD.SHL.U32 R82, R82, 0x100, RZ ;  /* 0x0000010052527824 */ /* 0x000fe200078e00ff */
[----:B------:R-:W-:Y:S01]  /*37b0*/  SHF.R.U32.HI R160, RZ, 0x10, R83 ;  /* 0x00000010ffa07819 */ /* 0x000fe20000011653 */
[----:B0-----:R-:W-:Y:S01]  /*37c0*/  IMAD.MOV.U32 R81, RZ, RZ, R12 ;  /* 0x000000ffff517224 */ /* 0x001fe200078e000c */
[----:B------:R-:W-:-:S02]  /*37d0*/  LOP3.LUT R83, R83, 0xff0000ff, RZ, 0xc0, !PT ;  /* 0xff0000ff53537812 */ /* 0x000fc400078ec0ff */
[----:B------:R-:W-:Y:S01]  /*37e0*/  MOV R11, R13 ;  /* 0x0000000d000b7202 */ /* 0x000fe20000000f00 */
[----:B------:R-:W-:Y:S01]  /*37f0*/  IMAD.U32 R13, R161, 0x10000, RZ ;  /* 0x00010000a10d7824 */ /* 0x000fe200078e00ff */
        /* <DEDUP_REMOVED lines=93> */
.L_x_2689:
[----:B------:R-:W-:Y:S05]  /*3dd0*/  BSYNC B3 ;  /* 0x0000000000037941 */ /* 0x000fea0003800000 */
.L_x_2688:
[----:B0-----:R0:W-:Y:S02]  /*3de0*/  ST.E.128 desc[UR50][R84.64], R12 ;  /* 0x0000000c54007985 */ /* 0x0011e4000c101d32 */
.L_x_2687:
[----:B------:R-:W-:Y:S05]  /*3df0*/  BSYNC B2 ;  /* 0x0000000000027941 */ /* 0x000fea0003800000 */
.L_x_2686:
        /* <DEDUP_REMOVED lines=12> */
[--C-:B------:R-:W-:Y:S02]  /*3ec0*/  SHF.R.U32.HI R11, RZ, 0x8, R77.reuse ;  /* 0x00000008ff0b7819 */ /* 0x100fe4000001164d */
[----:B------:R-:W-:Y:S01]  /*3ed0*/  SHF.R.U32.HI R84, RZ, 0x10, R77 ;  /* 0x00000010ff547819 */ /* 0x000fe2000001164d */
[----:B------:R-:W-:Y:S01]  /*3ee0*/  IMAD.SHL.U32 R83, R83, 0x100, RZ ;  /* 0x0000010053537824 */ /* 0x000fe200078e00ff */
[----:B------:R-:W-:Y:S02]  /*3ef0*/  LOP3.LUT R78, R79, 0xff0000ff, RZ, 0xc0, !PT ;  /* 0xff0000ff4f4e7812 */ /* 0x000fe400078ec0ff */
[----:B------:R-:W-:Y:S01]  /*3f00*/  SHF.R.U32.HI R82, RZ, 0x10, R79 ;  /* 0x00000010ff527819 */ /* 0x000fe2000001164f */
[----:B------:R-:W-:Y:S01]  /*3f10*/  IMAD.SHL.U32 R79, R11, 0x100, RZ ;  /* 0x000001000b4f7824 */ /* 0x000fe200078e00ff */
[----:B------:R-:W-:Y:S01]  /*3f20*/  LOP3.LUT R76, R77, 0xff0000ff, RZ, 0xc0, !PT ;  /* 0xff0000ff4d4c7812 */ /* 0x000fe200078ec0ff */
[----:B------:R-:W-:Y:S01]  /*3f30*/  IMAD.MOV.U32 R77, RZ, RZ, R12 ;  /* 0x000000ffff4d7224 */ /* 0x000fe200078e000c */
[----:B------:R-:W-:Y:S01]  /*3f40*/  MOV R11, R13 ;  /* 0x0000000d000b7202 */ /* 0x000fe20000000f00 */
[----:B------:R-:W-:Y:S01]  /*3f50*/  IMAD.U32 R13, R84, 0x10000, RZ ;  /* 0x00010000540d7824 */ /* 0x000fe200078e00ff */
[----:B------:R-:W-:Y:S01]  /*3f60*/  LOP3.LUT R78, R78, 0xff00, R83, 0xf8, !PT ;  /* 0x0000ff004e4e7812 */ /* 0x000fe200078ef853 */
[----:B------:R-:W-:Y:S01]  /*3f70*/  IMAD.U32 R83, R82, 0x10000, RZ ;  /* 0x0001000052537824 */ /* 0x000fe200078e00ff */
[----:B------:R-:W-:-:S02]  /*3f80*/  LOP3.LUT R12, R76, 0xff00, R79, 0xf8, !PT ;  /* 0x0000ff004c0c7812 */ /* 0x000fc400078ef84f */
        /* <DEDUP_REMOVED lines=45> */
[--C-:B------:R-:W-:Y:S01]  /*4260*/  HADD2.F32 R85, -RZ, R84.reuse.H0_H0 ;  /* 0x20000054ff557230 */ /* 0x100fe20000004100 */
[----:B------:R-:W-:Y:S01]  /*4270*/  F2FP.SATFINITE.E4M3.F32.PACK_AB_MERGE_C R82, R83, R82, RZ ;  /* 0x000000525352723e */ /* 0x000fe200048070ff */
[----:B------:R-:W-:Y:S01]  /*4280*/  HADD2.F32 R84, -RZ, R84.H1_H1 ;  /* 0x30000054ff547230 */ /* 0x000fe20000004100 */
[----:B------:R-:W-:Y:S01]  /*4290*/  F2FP.F16.E4M3.UNPACK_B R156, R12.H1 ;  /* 0x0000000cff9c723e */ /* 0x000fe200030006ff */
[----:B------:R-:W-:Y:S01]  /*42a0*/  HADD2.F32 R161, -RZ, R159.H1_H1 ;  /* 0x3000009fffa17230 */ /* 0x000fe20000004100 */
[----:B------:R-:W-:Y:S02]  /*42b0*/  F2FP.F16.E4M3.UNPACK_B R83, R14.H1 ;  /* 0x0000000eff53723e */ /* 0x000fe400030006ff */
[----:B------:R-:W-:Y:S01]  /*42c0*/  F2FP.F16.E4M3.UNPACK_B R158, R13 ;  /* 0x0000000dff9e723e */ /* 0x000fe200020006ff */
[----:B------:R-:W-:Y:S01]  /*42d0*/  HADD2.F32 R157, -RZ, R156.H1_H1 ;  /* 0x3000009cff9d7230 */ /* 0x000fe20000004100 */
[----:B------:R-:W-:Y:S01]  /*42e0*/  F2FP.F16.E4M3.UNPACK_B R155, R12 ;  /* 0x0000000cff9b723e */ /* 0x000fe200020006ff */
[----:B------:R-:W-:-:S02]  /*42f0*/  HADD2.F32 R13, -RZ, R83.H1_H1 ;  /* 0x30000053ff0d7230 */ /* 0x000fc40000004100 */
[CC--:B------:R-:W-:Y:S01]  /*4300*/  FMUL.FTZ R12, R84.reuse, R161.reuse ;  /* 0x000000a1540c7220 */ /* 0x0c0fe20000410000 */
        /* <DEDUP_REMOVED lines=9> */
[----:B------:R-:W-:Y:S01]  /*43a0*/  FFMA.FTZ R164, R84, R157, R163 ;  /* 0x0000009d54a47223 */ /* 0x000fe200000100a3 */
[-C--:B------:R-:W-:Y:S01]  /*43b0*/  FFMA.FTZ R162, R83, R12.reuse, -R162 ;  /* 0x0000000c53a27223 */ /* 0x080fe200000108a2 */
[----:B------:R-:W-:Y:S01]  /*43c0*/  FFMA.FTZ R157, R13, R12, R160 ;  /* 0x0000000c0d9d7223 */ /* 0x000fe200000100a0 */
[----:B------:R-:W-:-:S02]  /*43d0*/  HADD2.F32 R13, -RZ, R15.H0_H0 ;  /* 0x2000000fff0d7230 */ /* 0x000fc40000004100 */
[--C-:B------:R-:W-:Y:S01]  /*43e0*/  HADD2.F32 R12, -RZ, R14.reuse.H0_H0 ;  /* 0x2000000eff0c7230 */ /* 0x100fe20000004100 */
[----:B------:R-:W-:Y:S01]  /*43f0*/  F2FP.SATFINITE.E4M3.F32.PACK_AB_MERGE_C R161, R164, R161, RZ ;  /* 0x000000a1a4a1723e */ /* 0x000fe200048070ff */
[----:B------:R-:W-:Y:S01]  /*4400*/  HADD2.F32 R15, -RZ, R15.H1_H1 ;  /* 0x3000000fff0f7230 */ /* 0x000fe20000004100 */
[----:B------:R-:W-:Y:S01]  /*4410*/  F2FP.SATFINITE.E4M3.F32.PACK_AB_MERGE_C R157, R157, R162, RZ ;  /* 0x000000a29d9d723e */ /* 0x000fe200048070ff */
[----:B------:R-:W-:Y:S02]  /*4420*/  HADD2.F32 R84, -RZ, R159.H0_H0 ;  /* 0x2000009fff547230 */ /* 0x000fe40000004100 */
[----:B------:R-:W-:Y:S02]  /*4430*/  HADD2.F32 R14, -RZ, R14.H1_H1 ;  /* 0x3000000eff0e7230 */ /* 0x000fe40000004100 */
[----:B------:R-:W-:Y:S02]  /*4440*/  HADD2.F32 R83, -RZ, R158.H0_H0 ;  /* 0x2000009eff537230 */ /* 0x000fe40000004100 */
[----:B------:R-:W-:Y:S01]  /*4450*/  FMUL.FTZ R158, R15, R84 ;  /* 0x000000540f9e7220 */ /* 0x000fe20000410000 */
[----:B------:R-:W-:-:S02]  /*4460*/  HADD2.F32 R156, -RZ, R156.H0_H0 ;  /* 0x2000009cff9c7230 */ /* 0x000fc40000004100 */
        /* <DEDUP_REMOVED lines=12> */
.L_x_2693:
[----:B------:R-:W-:Y:S05]  /*4530*/  BSYNC B3 ;  /* 0x0000000000037941 */ /* 0x000fea0003800000 */
.L_x_2692:
[----:B------:R0:W-:Y:S02]  /*4540*/  ST.E.128 desc[UR50][R80.64], R12 ;  /* 0x0000000c50007985 */ /* 0x0001e4000c101d32 */
.L_x_2691:
[----:B------:R-:W-:Y:S05]  /*4550*/  BSYNC B2 ;  /* 0x0000000000027941 */ /* 0x000fea0003800000 */
.L_x_2690:
        /* <DEDUP_REMOVED lines=13> */
[----:B------:R-:W-:Y:S01]  /*4630*/  SHF.R.U32.HI R80, RZ, 0x10, R73 ;  /* 0x00000010ff507819 */ /* 0x000fe20000011649 */
[----:B------:R-:W-:Y:S01]  /*4640*/  IMAD.SHL.U32 R72, R72, 0x100, RZ ;  /* 0x0000010048487824 */ /* 0x000fe200078e00ff */
[----:B------:R-:W-:Y:S01]  /*4650*/  LOP3.LUT R79, R73, 0xff0000ff, RZ, 0xc0, !PT ;  /* 0xff0000ff494f7812 */ /* 0x000fe200078ec0ff */
[----:B------:R-:W-:Y:S01]  /*4660*/  IMAD.SHL.U32 R74, R74, 0x100, RZ ;  /* 0x000001004a4a7824 */ /* 0x000fe200078e00ff */
[----:B------:R-:W-:Y:S01]  /*4670*/  SHF.R.U32.HI R78, RZ, 0x10, R75 ;  /* 0x00000010ff4e7819 */ /* 0x000fe2000001164b */
[----:B------:R-:W-:Y:S01]  /*4680*/  IMAD.MOV.U32 R73, RZ, RZ, R12 ;  /* 0x000000ffff497224 */ /* 0x000fe200078e000c */
        /* <DEDUP_REMOVED lines=49> */
[----:B------:R-:W-:-:S02]  /*49a0*/  F2FP.F16.E4M3.UNPACK_B R153, R72.H1 ;  /* 0x00000048ff99723e */ /* 0x000fc400030006ff */
[----:B------:R-:W-:Y:S01]  /*49b0*/  F2FP.SATFINITE.E4M3.F32.PACK_AB_MERGE_C R78, R79, R78, RZ ;  /* 0x0000004e4f4e723e */ /* 0x000fe200048070ff */
        /* <DEDUP_REMOVED lines=29> */
[----:B------:R-:W-:Y:S02]  /*4b90*/  HADD2.F32 R15, -RZ, R15.H1_H1 ;  /* 0x3000000fff0f7230 */ /* 0x000fe40000004100 */
[----:B------:R-:W-:Y:S01]  /*4ba0*/  FMUL.FTZ R84, R72, R153 ;  /* 0x0000009948547220 */ /* 0x000fe20000410000 */
[----:B------:R-:W-:-:S02]  /*4bb0*/  HADD2.F32 R83, -RZ, R83.H0_H0 ;  /* 0x20000053ff537230 */ /* 0x000fc40000004100 */
[----:B------:R-:W-:Y:S01]  /*4bc0*/  FMUL.FTZ R80, R14, R85 ;  /* 0x000000550e507220 */ /* 0x000fe20000410000 */
[----:B------:R-:W-:Y:S02]  /*4bd0*/  HADD2.F32 R82, -RZ, R82.H0_H0 ;  /* 0x20000052ff527230 */ /* 0x000fe40000004100 */
[----:B------:R-:W-:Y:S01]  /*4be0*/  FMUL.FTZ R79, R15, R153 ;  /* 0x000000990f4f7220 */ /* 0x000fe20000410000 */
[----:B------:R-:W-:Y:S01]  /*4bf0*/  FMUL.FTZ R85, R13, R85 ;  /* 0x000000550d557220 */ /* 0x000fe20000410000 */
[----:B------:R-:W-:Y:S01]  /*4c00*/  FFMA.FTZ R84, R15, R83, R84 ;  /* 0x000000530f547223 */ /* 0x000fe20000010054 */
[----:B------:R-:W-:Y:S01]  /*4c10*/  F2FP.SATFINITE.E4M3.F32.PACK_AB_MERGE_C R154, R154, R155, RZ ;  /* 0x0000009b9a9a723e */ /* 0x000fe200048070ff */
[----:B------:R-:W-:Y:S01]  /*4c20*/  FFMA.FTZ R79, R72, R83, -R79 ;  /* 0x00000053484f7223 */ /* 0x000fe2000001084f */
[-C--:B------:R-:W-:Y:S01]  /*4c30*/  FFMA.FTZ R80, R13, R82.reuse, -R80 ;  /* 0x000000520d507223 */ /* 0x080fe20000010850 */
[----:B------:R-:W-:Y:S01]  /*4c40*/  FFMA.FTZ R85, R14, R82, R85 ;  /* 0x000000520e557223 */ /* 0x000fe20000010055 */
[----:B------:R-:W-:-:S02]  /*4c50*/  F2FP.SATFINITE.E4M3.F32.PACK_AB_MERGE_C R13, R12, R11, R75 ;  /* 0x0000000b0c0d723e */ /* 0x000fc4000480704b */
[----:B------:R-:W-:Y:S02]  /*4c60*/  F2FP.SATFINITE.E4M3.F32.PACK_AB_MERGE_C R12, R74, R73, R78 ;  /* 0x000000494a0c723e */ /* 0x000fe4000480704e */
[----:B------:R-:W-:Y:S02]  /*4c70*/  F2FP.SATFINITE.E4M3.F32.PACK_AB_MERGE_C R14, R85, R80, R81 ;  /* 0x00000050550e723e */ /* 0x000fe40004807051 */
[----:B------:R-:W-:-:S07]  /*4c80*/  F2FP.SATFINITE.E4M3.F32.PACK_AB_MERGE_C R15, R84, R79, R154 ;  /* 0x0000004f540f723e */ /* 0x000fce000480709a */
.L_x_2697:
[----:B------:R-:W-:Y:S05]  /*4c90*/  BSYNC B3 ;  /* 0x0000000000037941 */ /* 0x000fea0003800000 */
.L_x_2696:
[----:B------:R0:W-:Y:S02]  /*4ca0*/  ST.E.128 desc[UR50][R76.64], R12 ;  /* 0x0000000c4c007985 */ /* 0x0001e4000c101d32 */
.L_x_2695:
[----:B------:R-:W-:Y:S05]  /*4cb0*/  BSYNC B2 ;  /* 0x0000000000027941 */ /* 0x000fea0003800000 */
.L_x_2694:
        /* <DEDUP_REMOVED lines=11> */
[--C-:B------:R-:W-:Y:S02]  /*4d70*/  SHF.R.U32.HI R68, RZ, 0x8, R69.reuse ;  /* 0x00000008ff447819 */ /* 0x100fe40000011645 */
[----:B------:R-:W-:Y:S02]  /*4d80*/  LOP3.LUT R11, R69, 0xff0000ff, RZ, 0xc0, !PT ;  /* 0xff0000ff450b7812 */ /* 0x000fe400078ec0ff */
[----:B------:R-:W-:Y:S01]  /*4d90*/  SHF.R.U32.HI R74, RZ, 0x10, R69 ;  /* 0x00000010ff4a7819 */ /* 0x000fe20000011645 */
[----:B------:R-:W-:Y:S01]  /*4da0*/  IMAD.SHL.U32 R68, R68, 0x100, RZ ;  /* 0x0000010044447824 */ /* 0x000fe200078e00ff */
[--C-:B------:R-:W-:Y:S02]  /*4db0*/  SHF.R.U32.HI R69, RZ, 0x8, R71.reuse ;  /* 0x00000008ff457819 */ /* 0x100fe40000011647 */
[----:B------:R-:W-:Y:S02]  /*4dc0*/  LOP3.LUT R70, R71, 0xff0000ff, RZ, 0xc0, !PT ;  /* 0xff0000ff47467812 */ /* 0x000fe400078ec0ff */
[----:B------:R-:W-:Y:S01]  /*4dd0*/  SHF.R.U32.HI R75, RZ, 0x10, R71 ;  /* 0x00000010ff4b7819 */ /* 0x000fe20000011647 */
[----:B------:R-:W-:Y:S01]  /*4de0*/  IMAD.SHL.U32 R71, R69, 0x100, RZ ;  /* 0x0000010045477824 */ /* 0x000fe200078e00ff */
[----:B---3--:R-:W-:-:S02]  /*4df0*/  MOV R69, R12 ;  /* 0x0000000c00457202 */ /* 0x008fc40000000f00 */
[----:B------:R-:W-:Y:S01]  /*4e00*/  LOP3.LUT R12, R11, 0xff00, R68, 0xf8, !PT ;  /* 0x0000ff000b0c7812 */ /* 0x000fe200078ef844 */
[----:B------:R-:W-:Y:S01]  /*4e10*/  IMAD.U32 R75, R75, 0x10000, RZ ;  /* 0x000100004b4b7824 */ /* 0x000fe200078e00ff */
[----:B------:R-:W-:Y:S01]  /*4e20*/  LOP3.LUT R68, R70, 0xff00, R71, 0xf8, !PT ;  /* 0x0000ff0046447812 */ /* 0x000fe200078ef847 */
[----:B------:R-:W-:Y:S01]  /*4e30*/  IMAD.U32 R71, R74, 0x10000, RZ ;  /* 0x000100004a477824 */ /* 0x000fe200078e00ff */
[-C--:B------:R-:W-:Y:S02]  /*4e40*/  F2FP.F16.E4M3.UNPACK_B R70, R152.reuse.H1 ;  /* 0x00000098ff46723e */ /* 0x080fe400030006ff */
[----:B------:R-:W-:Y:S02]  /*4e50*/  F2FP.F16.E4M3.UNPACK_B R11, R13 ;  /* 0x0000000dff0b723e */ /* 0x000fe400020006ff */
        /* <DEDUP_REMOVED lines=18> */
[----:B------:R-:W-:Y:S01]  /*4f80*/  FMUL.FTZ R79, R13, R76 ;  /* 0x0000004c0d4f7220 */ /* 0x000fe20000410000 */
[----:B------:R-:W-:-:S02]  /*4f90*/  HADD2.F32 R76, -RZ, R152.H1_H1 ;  /* 0x30000098ff4c7230 */ /* 0x000fc40000004100 */
[----:B------:R-:W-:Y:S01]  /*4fa0*/  FFMA.FTZ R80, R13, R71, -R78 ;  /* 0x000000470d507223 */ /* 0x000fe2000001084e */
[----:B------:R-:W-:Y:S01]  /*4fb0*/  F2FP.F16.E4M3.UNPACK_B R13, R69.H1 ;  /* 0x00000045ff0d723e */ /* 0x000fe200030006ff */
[----:B------:R-:W-:Y:S01]  /*4fc0*/  FFMA.FTZ R81, R70, R71, R79 ;  /* 0x0000004746517223 */ /* 0x000fe2000001004f */
[----:B------:R-:W-:Y:S01]  /*4fd0*/  FFMA.FTZ R68, R68, R74, R75 ;  /* 0x0000004a44447223 */ /* 0x000fe2000001004b */
[----:B------:R-:W-:Y:S01]  /*4fe0*/  F2FP.F16.E4M3.UNPACK_B R69, R69 ;  /* 0x00000045ff45723e */ /* 0x000fe200020006ff */
[----:B------:R-:W-:Y:S02]  /*4ff0*/  HADD2.F32 R75, -RZ, R151.H1_H1 ;  /* 0x30000097ff4b7230 */ /* 0x000fe40000004100 */
[--C-:B------:R-:W-:Y:S01]  /*5000*/  HADD2.F32 R70, -RZ, R13.reuse.H0_H0 ;  /* 0x2000000dff467230 */ /* 0x100fe20000004100 */
[----:B------:R-:W-:Y:S01]  /*5010*/  F2FP.SATFINITE.E4M3.F32.PACK_AB_MERGE_C R85, R81, R80, RZ ;  /* 0x000000505155723e */ /* 0x000fe200048070ff */
[----:B------:R-:W-:Y:S02]  /*5020*/  HADD2.F32 R71, -RZ, R13.H1_H1 ;  /* 0x3000000dff477230 */ /* 0x000fe40000004100 */
[----:B------:R-:W-:-:S02]  /*5030*/  HADD2.F32 R13, -RZ, R69.H0_H0 ;  /* 0x20000045ff0d7230 */ /* 0x000fc40000004100 */
[CC--:B------:R-:W-:Y:S01]  /*5040*/  FMUL.FTZ R78, R70.reuse, R76.reuse ;  /* 0x0000004c464e7220 */ /* 0x0c0fe20000410000 */
[----:B------:R-:W-:Y:S02]  /*5050*/  HADD2.F32 R152, -RZ, R152.H0_H0 ;  /* 0x20000098ff987230 */ /* 0x000fe40000004100 */
[C---:B------:R-:W-:Y:S01]  /*5060*/  FMUL.FTZ R79, R71.reuse, R76 ;  /* 0x0000004c474f7220 */ /* 0x040fe20000410000 */
[----:B------:R-:W-:Y:S02]  /*5070*/  HADD2.F32 R69, -RZ, R69.H1_H1 ;  /* 0x30000045ff457230 */ /* 0x000fe40000004100 */
[-C--:B------:R-:W-:Y:S01]  /*5080*/  FFMA.FTZ R78, R71, R75.reuse, R78 ;  /* 0x0000004b474e7223 */ /* 0x080fe2000001004e */
[----:B------:R-:W-:Y:S02]  /*5090*/  HADD2.F32 R74, -RZ, R151.H0_H0 ;  /* 0x20000097ff4a7230 */ /* 0x000fe40000004100 */
[----:B------:R-:W-:Y:S01]  /*50a0*/  FFMA.FTZ R79, R70, R75, -R79 ;  /* 0x0000004b464f7223 */ /* 0x000fe2000001084f */
[----:B------:R-:W-:Y:S01]  /*50b0*/  F2FP.F16.E4M3.UNPACK_B R70, R15.H1 ;  /* 0x0000000fff46723e */ /* 0x000fe200030006ff */
[-C--:B------:R-:W-:Y:S01]  /*50c0*/  FMUL.FTZ R76, R69, R152.reuse ;  /* 0x00000098454c7220 */ /* 0x080fe20000410000 */
[----:B------:R-:W-:Y:S01]  /*50d0*/  FMUL.FTZ R152, R13, R152 ;  /* 0x000000980d987220 */ /* 0x000fe20000410000 */
[----:B------:R-:W-:-:S02]  /*50e0*/  F2FP.F16.E4M3.UNPACK_B R75, R12 ;  /* 0x0000000cff4b723e */ /* 0x000fc400020006ff */
[----:B------:R-:W-:Y:S01]  /*50f0*/  F2FP.SATFINITE.E4M3.F32.PACK_AB_MERGE_C R84, R78, R79, RZ ;  /* 0x0000004f4e54723e */ /* 0x000fe200048070ff */
[-C--:B------:R-:W-:Y:S01]  /*5100*/  FFMA.FTZ R13, R13, R74.reuse, -R76 ;  /* 0x0000004a0d0d7223 */ /* 0x080fe2000001084c */
[-C--:B------:R-:W-:Y:S01]  /*5110*/  F2FP.F16.E4M3.UNPACK_B R79, R77.reuse.H1 ;  /* 0x0000004dff4f723e */ /* 0x080fe200030006ff */
[----:B------:R-:W-:Y:S01]  /*5120*/  FFMA.FTZ R152, R69, R74, R152 ;  /* 0x0000004a45987223 */ /* 0x000fe20000010098 */
[----:B------:R-:W-:Y:S01]  /*5130*/  F2FP.F16.E4M3.UNPACK_B R76, R12.H1 ;  /* 0x0000000cff4c723e */ /* 0x000fe200030006ff */
        /* <DEDUP_REMOVED lines=8> */
[--C-:B------:R-:W-:Y:S02]  /*51c0*/  HADD2.F32 R70, -RZ, R69.reuse.H1_H1 ;  /* 0x30000045ff467230 */ /* 0x100fe40000004100 */
[C---:B------:R-:W-:Y:S01]  /*51d0*/  FMUL.FTZ R81, R71.reuse, R81 ;  /* 0x0000005147517220 */ /* 0x040fe20000410000 */
[----:B------:R-:W-:Y:S02]  /*51e0*/  HADD2.F32 R80, -RZ, R78.H1_H1 ;  /* 0x3000004eff507230 */ /* 0x000fe40000004100 */
[----:B------:R-:W-:Y:S01]  /*51f0*/  FFMA.FTZ R83, R71, R77, -R12 ;  /* 0x0000004d47537223 */ /* 0x000fe2000001080c */
[----:B------:R-:W-:Y:S01]  /*5200*/  HADD2.F32 R69, -RZ, R69.H0_H0 ;  /* 0x20000045ff457230 */ /* 0x000fe20000004100 */
[----:B------:R-:W-:Y:S01]  /*5210*/  F2FP.F16.E4M3.UNPACK_B R14, R14 ;  /* 0x0000000eff0e723e */ /* 0x000fe200020006ff */
[----:B------:R-:W-:Y:S02]  /*5220*/  HADD2.F32 R12, -RZ, R75.H1_H1 ;  /* 0x3000004bff0c7230 */ /* 0x000fe40000004100 */
[----:B------:R-:W-:Y:S01]  /*5230*/  FMUL.FTZ R82, R70, R80 ;  /* 0x0000005046527220 */ /* 0x000fe20000410000 */
[----:B------:R-:W-:-:S02]  /*5240*/  HADD2.F32 R76, -RZ, R76.H0_H0 ;  /* 0x2000004cff4c7230 */ /* 0x000fc40000004100 */
[C---:B------:R-:W-:Y:S01]  /*5250*/  FMUL.FTZ R71, R69.reuse, R80 ;  /* 0x0000005045477220 */ /* 0x040fe20000410000 */
[----:B------:R-:W-:Y:S01]  /*5260*/  FFMA.FTZ R80, R74, R77, R81 ;  /* 0x0000004d4a507223 */ /* 0x000fe20000010051 */
[-C--:B------:R-:W-:Y:S01]  /*5270*/  FFMA.FTZ R82, R69, R12.reuse, -R82 ;  /* 0x0000000c45527223 */ /* 0x080fe20000010852 */
[--C-:B------:R-:W-:Y:S02]  /*5280*/  HADD2.F32 R69, -RZ, R15.reuse.H0_H0 ;  /* 0x2000000fff457230 */ /* 0x100fe40000004100 */
[----:B------:R-:W-:Y:S01]  /*5290*/  FFMA.FTZ R81, R70, R12, R71 ;  /* 0x0000000c46517223 */ /* 0x000fe20000010047 */
[--C-:B------:R-:W-:Y:S01]  /*52a0*/  HADD2.F32 R12, -RZ, R14.reuse.H0_H0 ;  /* 0x2000000eff0c7230 */ /* 0x100fe20000004100 */
[----:B------:R-:W-:Y:S01]  /*52b0*/  F2FP.SATFINITE.E4M3.F32.PACK_AB_MERGE_C R11, R68, R11, R85 ;  /* 0x0000000b440b723e */ /* 0x000fe20004807055 */
[----:B------:R-:W-:Y:S01]  /*52c0*/  HADD2.F32 R15, -RZ, R15.H1_H1 ;  /* 0x3000000fff0f7230 */ /* 0x000fe20000004100 */
[----:B------:R-:W-:Y:S01]  /*52d0*/  F2FP.SATFINITE.E4M3.F32.PACK_AB_MERGE_C R80, R80, R83, RZ ;  /* 0x000000535050723e */ /* 0x000fe200048070ff */
[----:B------:R-:W-:Y:S01]  /*52e0*/  HADD2.F32 R70, -RZ, R79.H0_H0 ;  /* 0x2000004fff467230 */ /* 0x000fe20000004100 */
[----:B------:R-:W-:Y:S01]  /*52f0*/  F2FP.SATFINITE.E4M3.F32.PACK_AB_MERGE_C R81, R81, R82, RZ ;  /* 0x000000525151723e */ /* 0x000fe200048070ff */
[----:B------:R-:W-:-:S02]  /*5300*/  HADD2.F32 R14, -RZ, R14.H1_H1 ;  /* 0x3000000eff0e7230 */ /* 0x000fc40000004100 */
[----:B------:R-:W-:Y:S02]  /*5310*/  HADD2.F32 R71, -RZ, R78.H0_H0 ;  /* 0x2000004eff477230 */ /* 0x000fe40000004100 */
[-C--:B------:R-:W-:Y:S01]  /*5320*/  FMUL.FTZ R74, R15, R70.reuse ;  /* 0x000000460f4a7220 */ /* 0x080fe20000410000 */
[----:B------:R-:W-:Y:S02]  /*5330*/  HADD2.F32 R75, -RZ, R75.H0_H0 ;  /* 0x2000004bff4b7230 */ /* 0x000fe40000004100 */
[C---:B------:R-:W-:Y:S01]  /*5340*/  FMUL.FTZ R70, R69.reuse, R70 ;  /* 0x0000004645467220 */ /* 0x040fe20000410000 */
[-C--:B------:R-:W-:Y:S01]  /*5350*/  FMUL.FTZ R77, R14, R71.reuse ;  /* 0x000000470e4d7220 */ /* 0x080fe20000410000 */
[C---:B------:R-:W-:Y:S01]  /*5360*/  FMUL.FTZ R71, R12.reuse, R71 ;  /* 0x000000470c477220 */ /* 0x040fe20000410000 */
[-C--:B------:R-:W-:Y:S01]  /*5370*/  FFMA.FTZ R74, R69, R76.reuse, -R74 ;  /* 0x0000004c454a7223 */ /* 0x080fe2000001084a */
[----:B------:R-:W-:Y:S01]  /*5380*/  FFMA.FTZ R15, R15, R76, R70 ;  /* 0x0000004c0f0f7223 */ /* 0x000fe20000010046 */
[-C--:B------:R-:W-:Y:S01]  /*5390*/  FFMA.FTZ R77, R12, R75.reuse, -R77 ;  /* 0x0000004b0c4d7223 */ /* 0x080fe2000001084d */
[----:B------:R-:W-:Y:S01]  /*53a0*/  FFMA.FTZ R14, R14, R75, R71 ;  /* 0x0000004b0e0e7223 */ /* 0x000fe20000010047 */
[----:B------:R-:W-:Y:S01]  /*53b0*/  F2FP.SATFINITE.E4M3.F32.PACK_AB_MERGE_C R12, R152, R13, R84 ;  /* 0x0000000d980c723e */ /* 0x000fe20004807054 */
[----:B------:R-:W-:Y:S01]  /*53c0*/  IMAD.MOV.U32 R13, RZ, RZ, R11 ;  /* 0x000000ffff0d7224 */ /* 0x000fe200078e000b */
[----:B------:R-:W-:-:S02]  /*53d0*/  F2FP.SATFINITE.E4M3.F32.PACK_AB_MERGE_C R15, R15, R74, R80 ;  /* 0x0000004a0f0f723e */ /* 0x000fc40004807050 */
[----:B------:R-:W-:-:S07]  /*53e0*/  F2FP.SATFINITE.E4M3.F32.PACK_AB_MERGE_C R14, R14, R77, R81 ;  /* 0x0000004d0e0e723e */ /* 0x000fce0004807051 */
.L_x_2701:
[----:B------:R-:W-:Y:S05]  /*53f0*/  BSYNC B3 ;  /* 0x0000000000037941 */ /* 0x000fea0003800000 */
.L_x_2700:
[----:B---3--:R0:W-:Y:S02]  /*5400*/  ST.E.128 desc[UR50][R72.64], R12 ;  /* 0x0000000c48007985 */ /* 0x0081e4000c101d32 */
.L_x_2699:
[----:B------:R-:W-:Y:S05]  /*5410*/  BSYNC B2 ;  /* 0x0000000000027941 */ /* 0x000fea0003800000 */
.L_x_2698:
        /* <DEDUP_REMOVED lines=18> */
[----:B------:R-:W-:-:S02]  /*5540*/  SHF.R.U32.HI R73, RZ, 0x10, R65 ;  /* 0x00000010ff497819 */ /* 0x000fc40000011641 */
[----:B------:R-:W-:Y:S01]  /*5550*/  LOP3.LUT R65, R66, 0xff00, R11, 0xf8, !PT ;  /* 0x0000ff0042417812 */ /* 0x000fe200078ef80b */
[----:B------:R-:W-:Y:S01]  /*5560*/  IMAD.U32 R66, R72, 0x10000, RZ ;  /* 0x0001000048427824 */ /* 0x000fe200078e00ff */
[----:B---3--:R-:W-:Y:S01]  /*5570*/  MOV R64, R12 ;  /* 0x0000000c00407202 */ /* 0x008fe20000000f00 */
        /* <DEDUP_REMOVED lines=92> */
.L_x_2705:
[----:B------:R-:W-:Y:S05]  /*5b40*/  BSYNC B3 ;  /* 0x0000000000037941 */ /* 0x000fea0003800000 */
.L_x_2704:
[----:B---3--:R0:W-:Y:S02]  /*5b50*/  ST.E.128 desc[UR50][R68.64], R12 ;  /* 0x0000000c44007985 */ /* 0x0081e4000c101d32 */
.L_x_2703:
[----:B------:R-:W-:Y:S05]  /*5b60*/  BSYNC B2 ;  /* 0x0000000000027941 */ /* 0x000fea0003800000 */
.L_x_2702:
        /* <DEDUP_REMOVED lines=113> */
.L_x_2707:
[----:B------:R-:W-:Y:S05]  /*6280*/  BSYNC B2 ;  /* 0x0000000000027941 */ /* 0x000fea0003800000 */
.L_x_2706:
[----:B---3--:R0:W-:Y:S02]  /*6290*/  ST.E.128 desc[UR50][R64.64], R12 ;  /* 0x0000000c40007985 */ /* 0x0081e4000c101d32 */
.L_x_2685:
[----:B------:R-:W-:Y:S05]  /*62a0*/  BSYNC B1 ;  /* 0x0000000000017941 */ /* 0x000fea0003800000 */
.L_x_2684:
[----:B------:R-:W-:-:S03]  /*62b0*/  UMOV UR4, 0xffffffff ;  /* 0xffffffff00047882 */ /* 0x000fc60000000000 */
[----:B------:R-:W-:Y:S05]  /*62c0*/  BRA.DIV UR4, `(.L_x_2708) ;  /* 0x0000029604107947 */ /* 0x000fea000b800000 */
[----:B------:R0:W0:Y:S04]  /*62d0*/  SHFL.IDX PT, R63, R118, 0x1, 0x1e1f ;  /* 0x003e1f00763f7f89 */ /* 0x00002800000e0000 */
[----:B--2---:R-:W2:Y:S02]  /*62e0*/  SHFL.IDX PT, R119, R119, 0x1, 0x1e1f ;  /* 0x003e1f0077777f89 */ /* 0x004ea400000e0000 */
.L_x_3029:
[----:B------:R-:W-:Y:S05]  /*62f0*/  @P4 BRA `(.L_x_2709) ;  /* 0x0000009800744947 */ /* 0x000fea0003800000 */
[----:B------:R-:W-:Y:S01]  /*6300*/  ISETP.NE.AND P3, PT, R28, RZ, PT ;  /* 0x000000ff1c00720c */ /* 0x000fe20003f65270 */
[----:B------:R-:W-:-:S12]  /*6310*/  BSSY B1, `(.L_x_2710) ;  /* 0x0000071000017945 */ /* 0x000fd80003800000 */
[----:B------:R-:W-:Y:S05]  /*6320*/  @!P3 BRA `(.L_x_2711) ;  /* 0x0000000400bcb947 */ /* 0x000fea0003800000 */
[----:B0-----:R0:W0:Y:S01]  /*6330*/  LDS.128 R12, [R88+0x26200] ;  /* 0x02620000580c7984 */ /* 0x0010220000000c00 */
[----:B--2---:R-:W-:Y:S01]  /*6340*/  IADD3 R60, P3, R16, R119, RZ ;  /* 0x00000077103c7210 */ /* 0x004fe20007f7e0ff */
[----:B------:R-:W-:Y:S04]  /*6350*/  BSSY B2, `(.L_x_2712) ;  /* 0x000006b000027945 */ /* 0x000fe80003800000 */
[----:B------:R-:W-:Y:S01]  /*6360*/  IMAD.X R61, R63, 0x1, R17, P3 ;  /* 0x000000013f3d7824 */ /* 0x000fe200018e0611 */
[----:B------:R-:W-:-:S13]  /*6370*/  ISETP.GE.AND P3, PT, R226, R115, PT ;  /* 0x00000073e200720c */ /* 0x000fda0003f66270 */
[----:B------:R-:W-:Y:S05]  /*6380*/  @P3 BRA `(.L_x_2713) ;  /* 0x00000004009c3947 */ /* 0x000fea0003800000 */
[----:B------:R-:W-:Y:S01]  /*6390*/  SHF.R.U32.HI R62, RZ, 0x8, R59 ;  /* 0x00000008ff3e7819 */ /* 0x000fe2000001163b */
[----:B0-----:R-:W-:Y:S01]  /*63a0*/  IMAD.MOV.U32 R56, RZ, RZ, R12 ;  /* 0x000000ffff387224 */ /* 0x001fe200078e000c */
        /* <DEDUP_REMOVED lines=11> */
[-C--:B------:R-:W-:Y:S02]  /*6460*/  F2FP.F16.E4M3.UNPACK_B R11, R13.reuse ;  /* 0x0000000dff0b723e */ /* 0x080fe400020006ff */
[----:B------:R-:W-:Y:S02]  /*6470*/  F2FP.F16.E4M3.UNPACK_B R59, R142.H1 ;  /* 0x0000008eff3b723e */ /* 0x000fe400030006ff */
[----:B------:R-:W-:-:S02]  /*6480*/  F2FP.F16.E4M3.UNPACK_B R13, R13.H1 ;  /* 0x0000000dff0d723e */ /* 0x000fc400030006ff */
[----:B------:R-:W-:Y:S01]  /*6490*/  LOP3.LUT R62, R58, 0xff0000, R57, 0xf8, !PT ;  /* 0x00ff00003a3e7812 */ /* 0x000fe200078ef839 */
[----:B------:R-:W-:Y:S01]  /*64a0*/  HADD2.F32 R64, -RZ, R59.H0_H0 ;  /* 0x2000003bff407230 */ /* 0x000fe20000004100 */
[----:B------:R-:W-:Y:S01]  /*64b0*/  LOP3.LUT R65, R12, 0xff0000, R65, 0xf8, !PT ;  /* 0x00ff00000c417812 */ /* 0x000fe200078ef841 */
[--C-:B------:R-:W-:Y:S01]  /*64c0*/  HADD2.F32 R12, -RZ, R11.reuse.H1_H1 ;  /* 0x3000000bff0c7230 */ /* 0x100fe20000004100 */
        /* <DEDUP_REMOVED lines=12> */
[-C--:B------:R-:W-:Y:S01]  /*6590*/  FFMA.FTZ R11, R11, R59.reuse, -R68 ;  /* 0x0000003b0b0b7223 */ /* 0x080fe20000010844 */
[----:B------:R-:W-:Y:S01]  /*65a0*/  FFMA.FTZ R12, R12, R59, R67 ;  /* 0x0000003b0c0c7223 */ /* 0x000fe20000010043 */
[----:B------:R-:W-:Y:S01]  /*65b0*/  FMUL.FTZ R66, R13, R66 ;  /* 0x000000420d427220 */ /* 0x000fe20000410000 */
[----:B------:R-:W-:-:S02]  /*65c0*/  HADD2.F32 R59, -RZ, R147.H1_H1 ;  /* 0x30000093ff3b7230 */ /* 0x000fc40000004100 */
[----:B------:R-:W-:Y:S01]  /*65d0*/  FFMA.FTZ R68, R13, R58, -R64 ;  /* 0x0000003a0d447223 */ /* 0x000fe20000010840 */
[----:B------:R-:W-:Y:S01]  /*65e0*/  F2FP.F16.E4M3.UNPACK_B R13, R56.H1 ;  /* 0x00000038ff0d723e */ /* 0x000fe200030006ff */
[----:B------:R-:W-:Y:S01]  /*65f0*/  FFMA.FTZ R71, R57, R58, R66 ;  /* 0x0000003a39477223 */ /* 0x000fe20000010042 */
[--C-:B------:R-:W-:Y:S01]  /*6600*/  HADD2.F32 R64, -RZ, R142.reuse.H1_H1 ;  /* 0x3000008eff407230 */ /* 0x100fe20000004100 */
[----:B------:R-:W-:Y:S01]  /*6610*/  F2FP.F16.E4M3.UNPACK_B R56, R56 ;  /* 0x00000038ff38723e */ /* 0x000fe200020006ff */
[----:B------:R-:W-:Y:S02]  /*6620*/  HADD2.F32 R142, -RZ, R142.H0_H0 ;  /* 0x2000008eff8e7230 */ /* 0x000fe40000004100 */
[--C-:B------:R-:W-:Y:S01]  /*6630*/  HADD2.F32 R58, -RZ, R13.reuse.H1_H1 ;  /* 0x3000000dff3a7230 */ /* 0x100fe20000004100 */
[----:B------:R-:W-:Y:S01]  /*6640*/  F2FP.SATFINITE.E4M3.F32.PACK_AB_MERGE_C R74, R71, R68, RZ ;  /* 0x00000044474a723e */ /* 0x000fe200048070ff */
[----:B------:R-:W-:Y:S02]  /*6650*/  HADD2.F32 R57, -RZ, R13.H0_H0 ;  /* 0x2000000dff397230 */ /* 0x000fe40000004100 */
[----:B------:R-:W-:-:S02]  /*6660*/  HADD2.F32 R13, -RZ, R56.H0_H0 ;  /* 0x20000038ff0d7230 */ /* 0x000fc40000004100 */
[CC--:B------:R-:W-:Y:S01]  /*6670*/  FMUL.FTZ R66, R58.reuse, R64.reuse ;  /* 0x000000403a427220 */ /* 0x0c0fe20000410000 */
[----:B------:R-:W-:Y:S02]  /*6680*/  HADD2.F32 R56, -RZ, R56.H1_H1 ;  /* 0x30000038ff387230 */ /* 0x000fe40000004100 */
[C---:B------:R-:W-:Y:S01]  /*6690*/  FMUL.FTZ R69, R57.reuse, R64 ;  /* 0x0000004039457220 */ /* 0x040fe20000410000 */
[----:B------:R-:W-:Y:S02]  /*66a0*/  HADD2.F32 R147, -RZ, R147.H0_H0 ;  /* 0x20000093ff937230 */ /* 0x000fe40000004100 */
[-C--:B------:R-:W-:Y:S01]  /*66b0*/  FFMA.FTZ R66, R57, R59.reuse, -R66 ;  /* 0x0000003b39427223 */ /* 0x080fe20000010842 */
[CC--:B------:R-:W-:Y:S01]  /*66c0*/  FMUL.FTZ R67, R13.reuse, R142.reuse ;  /* 0x0000008e0d437220 */ /* 0x0c0fe20000410000 */
[----:B------:R-:W-:Y:S01]  /*66d0*/  FFMA.FTZ R59, R58, R59, R69 ;  /* 0x0000003b3a3b7223 */ /* 0x000fe20000010045 */
[C---:B------:R-:W-:Y:S02]  /*66e0*/  FMUL.FTZ R64, R56.reuse, R142 ;  /* 0x0000008e38407220 */ /* 0x040fe40000410000 */
[----:B------:R-:W-:Y:S01]  /*66f0*/  FFMA.FTZ R70, R56, R147, R67 ;  /* 0x0000009338467223 */ /* 0x000fe20000010043 */
[----:B------:R-:W-:Y:S01]  /*6700*/  F2FP.F16.E4M3.UNPACK_B R56, R15.H1 ;  /* 0x0000000fff38723e */ /* 0x000fe200030006ff */
[----:B------:R-:W-:Y:S01]  /*6710*/  FFMA.FTZ R69, R13, R147, -R64 ;  /* 0x000000930d457223 */ /* 0x000fe20000010840 */
        /* <DEDUP_REMOVED lines=46> */
.L_x_2713:
[----:B------:R-:W-:Y:S05]  /*6a00*/  BSYNC B2 ;  /* 0x0000000000027941 */ /* 0x000fea0003800000 */
.L_x_2712:
[----:B0-----:R0:W-:Y:S02]  /*6a10*/  ST.E.128 desc[UR50][R60.64], R12 ;  /* 0x0000000c3c007985 */ /* 0x0011e4000c101d32 */
.L_x_2711:
[----:B------:R-:W-:Y:S05]  /*6a20*/  BSYNC B1 ;  /* 0x0000000000017941 */ /* 0x000fea0003800000 */
.L_x_2710:
[----:B------:R-:W-:Y:S01]  /*6a30*/  ISETP.NE.AND P3, PT, R29, RZ, PT ;  /* 0x000000ff1d00720c */ /* 0x000fe20003f65270 */
[----:B------:R-:W-:-:S12]  /*6a40*/  BSSY B1, `(.L_x_2714) ;  /* 0x0000073000017945 */ /* 0x000fd80003800000 */
[----:B------:R-:W-:Y:S05]  /*6a50*/  @!P3 BRA `(.L_x_2715) ;  /* 0x0000000400c4b947 */ /* 0x000fea0003800000 */
[----:B------:R-:W5:Y:S01]  /*6a60*/  LDL R11, [R1+0x1c] ;  /* 0x00001c00010b7983 */ /* 0x000f620000100800 */
[----:B0-----:R-:W-:Y:S01]  /*6a70*/  IMAD.SHL.U32 R12, R228, 0x10, RZ ;  /* 0x00000010e40c7824 */ /* 0x001fe200078e00ff */
[----:B------:R-:W-:Y:S04]  /*6a80*/  BSSY B2, `(.L_x_2716) ;  /* 0x000006d000027945 */ /* 0x000fe80003800000 */
[----:B--2---:R-:W-:-:S04]  /*6a90*/  IADD3 R56, P3, R12, R119, RZ ;  /* 0x000000770c387210 */ /* 0x004fc80007f7e0ff */
[----:B------:R-:W-:Y:S02]  /*6aa0*/  LEA.HI.X.SX32 R57, R12, R63, 0x1, P3 ;  /* 0x0000003f0c397211 */ /* 0x000fe400018f0eff */
[----:B------:R0:W2:Y:S01]  /*6ab0*/  LDS.128 R12, [R89+0x26200] ;  /* 0x02620000590c7984 */ /* 0x0000a20000000c00 */
[----:B-----5:R-:W-:-:S13]  /*6ac0*/  ISETP.GE.AND P3, PT, R11, R115, PT ;  /* 0x000000730b00720c */ /* 0x020fda0003f66270 */
[----:B0-2---:R-:W-:Y:S05]  /*6ad0*/  @P3 BRA `(.L_x_2717) ;  /* 0x00000004009c3947 */ /* 0x005fea0003800000 */
[----:B------:R-:W-:Y:S02]  /*6ae0*/  SHF.R.U32.HI R58, RZ, 0x8, R55 ;  /* 0x00000008ff3a7819 */ /* 0x000fe40000011637 */
[--C-:B------:R-:W-:Y:S02]  /*6af0*/  SHF.R.U32.HI R11, RZ, 0x8, R53.reuse ;  /* 0x00000008ff0b7819 */ /* 0x100fe40000011635 */
[----:B------:R-:W-:Y:S02]  /*6b00*/  SHF.R.U32.HI R61, RZ, 0x10, R53 ;  /* 0x00000010ff3d7819 */ /* 0x000fe40000011635 */
[----:B------:R-:W-:Y:S01]  /*6b10*/  LOP3.LUT R52, R53, 0xff0000ff, RZ, 0xc0, !PT ;  /* 0xff0000ff35347812 */ /* 0x000fe200078ec0ff */
[----:B------:R-:W-:Y:S01]  /*6b20*/  IMAD.MOV.U32 R53, RZ, RZ, R15 ;  /* 0x000000ffff357224 */ /* 0x000fe200078e000f */
[----:B------:R-:W-:Y:S01]  /*6b30*/  SHF.R.U32.HI R60, RZ, 0x10, R55 ;  /* 0x00000010ff3c7819 */ /* 0x000fe20000011637 */
[----:B------:R-:W-:Y:S01]  /*6b40*/  IMAD.SHL.U32 R15, R58, 0x100, RZ ;  /* 0x000001003a0f7824 */ /* 0x000fe200078e00ff */
[----:B------:R-:W-:Y:S01]  /*6b50*/  LOP3.LUT R54, R55, 0xff0000ff, RZ, 0xc0, !PT ;  /* 0xff0000ff37367812 */ /* 0x000fe200078ec0ff */
[----:B------:R-:W-:Y:S01]  /*6b60*/  IMAD.SHL.U32 R11, R11, 0x100, RZ ;  /* 0x000001000b0b7824 */ /* 0x000fe200078e00ff */
[----:B------:R-:W-:-:S02]  /*6b70*/  F2FP.F16.E4M3.UNPACK_B R58, R139.H1 ;  /* 0x0000008bff3a723e */ /* 0x000fc400030006ff */
[----:B------:R-:W-:Y:S01]  /*6b80*/  LOP3.LUT R59, R54, 0xff00, R15, 0xf8, !PT ;  /* 0x0000ff00363b7812 */ /* 0x000fe200078ef80f */
[----:B------:R-:W-:Y:S01]  /*6b90*/  IMAD.U32 R54, R60, 0x10000, RZ ;  /* 0x000100003c367824 */ /* 0x000fe200078e00ff */
[----:B------:R-:W-:Y:S01]  /*6ba0*/  LOP3.LUT R52, R52, 0xff00, R11, 0xf8, !PT ;  /* 0x0000ff0034347812 */ /* 0x000fe200078ef80b */
[----:B------:R-:W-:Y:S01]  /*6bb0*/  IMAD.U32 R15, R61, 0x10000, RZ ;  /* 0x000100003d0f7824 */ /* 0x000fe200078e00ff */
[-C--:B------:R-:W-:Y:S01]  /*6bc0*/  F2FP.F16.E4M3.UNPACK_B R11, R13.reuse ;  /* 0x0000000dff0b723e */ /* 0x080fe200020006ff */
[--C-:B------:R-:W-:Y:S01]  /*6bd0*/  HADD2.F32 R60, -RZ, R58.reuse.H0_H0 ;  /* 0x2000003aff3c7230 */ /* 0x100fe20000004100 */
[----:B------:R-:W-:Y:S01]  /*6be0*/  LOP3.LUT R61, R59, 0xff0000, R54, 0xf8, !PT ;  /* 0x00ff00003b3d7812 */ /* 0x000fe200078ef836 */
[----:B------:R-:W-:Y:S01]  /*6bf0*/  HADD2.F32 R59, -RZ, R58.H1_H1 ;  /* 0x3000003aff3b7230 */ /* 0x000fe20000004100 */
[----:B------:R-:W-:Y:S01]  /*6c00*/  LOP3.LUT R55, R52, 0xff0000, R15, 0xf8, !PT ;  /* 0x00ff000034377812 */ /* 0x000fe200078ef80f */
[--C-:B------:R-:W-:Y:S01]  /*6c10*/  HADD2.F32 R15, -RZ, R11.reuse.H1_H1 ;  /* 0x3000000bff0f7230 */ /* 0x100fe20000004100 */
[----:B------:R-:W-:Y:S01]  /*6c20*/  F2FP.F16.E4M3.UNPACK_B R54, R138.H1 ;  /* 0x0000008aff36723e */ /* 0x000fe200030006ff */
[----:B------:R-:W-:Y:S01]  /*6c30*/  HADD2.F32 R11, -RZ, R11.H0_H0 ;  /* 0x2000000bff0b7230 */ /* 0x000fe20000004100 */
[----:B------:R-:W-:-:S02]  /*6c40*/  F2FP.F16.E4M3.UNPACK_B R13, R13.H1 ;  /* 0x0000000dff0d723e */ /* 0x000fc400030006ff */
        /* <DEDUP_REMOVED lines=22> */
[----:B------:R-:W-:Y:S02]  /*6db0*/  HADD2.F32 R54, -RZ, R138.H1_H1 ;  /* 0x3000008aff367230 */ /* 0x000fe40000004100 */
[----:B------:R-:W-:Y:S01]  /*6dc0*/  FMUL.FTZ R60, R52, R58 ;  /* 0x0000003a343c7220 */ /* 0x000fe20000410000 */
[----:B------:R-:W-:-:S02]  /*6dd0*/  HADD2.F32 R139, -RZ, R139.H0_H0 ;  /* 0x2000008bff8b7230 */ /* 0x000fc40000004100 */
[----:B------:R-:W-:Y:S02]  /*6de0*/  HADD2.F32 R12, -RZ, R12.H1_H1 ;  /* 0x3000000cff0c7230 */ /* 0x000fe40000004100 */
[-C--:B------:R-:W-:Y:S01]  /*6df0*/  FFMA.FTZ R60, R15, R54.reuse, -R60 ;  /* 0x000000360f3c7223 */ /* 0x080fe2000001083c */
[----:B------:R-:W-:Y:S02]  /*6e00*/  HADD2.F32 R138, -RZ, R138.H0_H0 ;  /* 0x2000008aff8a7230 */ /* 0x000fe40000004100 */
[----:B------:R-:W-:Y:S01]  /*6e10*/  FFMA.FTZ R59, R52, R54, R59 ;  /* 0x00000036343b7223 */ /* 0x000fe2000001003b */
[----:B------:R-:W-:Y:S01]  /*6e20*/  F2FP.F16.E4M3.UNPACK_B R54, R55.H1 ;  /* 0x00000037ff36723e */ /* 0x000fe200030006ff */
[CC--:B------:R-:W-:Y:S01]  /*6e30*/  FMUL.FTZ R58, R12.reuse, R139.reuse ;  /* 0x0000008b0c3a7220 */ /* 0x0c0fe20000410000 */
[C---:B------:R-:W-:Y:S01]  /*6e40*/  FMUL.FTZ R139, R13.reuse, R139 ;  /* 0x0000008b0d8b7220 */ /* 0x040fe20000410000 */
[----:B------:R-:W-:Y:S02]  /*6e50*/  F2FP.F16.E4M3.UNPACK_B R55, R55 ;  /* 0x00000037ff37723e */ /* 0x000fe400020006ff */
[----:B------:R-:W-:Y:S01]  /*6e60*/  FFMA.FTZ R64, R13, R138, -R58 ;  /* 0x0000008a0d407223 */ /* 0x000fe2000001083a */
[----:B------:R-:W-:Y:S01]  /*6e70*/  F2FP.SATFINITE.E4M3.F32.PACK_AB_MERGE_C R69, R59, R60, RZ ;  /* 0x0000003c3b45723e */ /* 0x000fe200048070ff */
[----:B------:R-:W-:Y:S01]  /*6e80*/  FFMA.FTZ R139, R12, R138, R139 ;  /* 0x0000008a0c8b7223 */ /* 0x000fe2000001008b */
[----:B------:R-:W-:Y:S01]  /*6e90*/  F2FP.F16.E4M3.UNPACK_B R13, R53.H1 ;  /* 0x00000035ff0d723e */ /* 0x000fe200030006ff */
[--C-:B------:R-:W-:Y:S01]  /*6ea0*/  HADD2.F32 R58, -RZ, R54.reuse.H1_H1 ;  /* 0x30000036ff3a7230 */ /* 0x100fe20000004100 */
[-C--:B------:R-:W-:Y:S01]  /*6eb0*/  F2FP.F16.E4M3.UNPACK_B R59, R61.reuse.H1 ;  /* 0x0000003dff3b723e */ /* 0x080fe200030006ff */
[----:B------:R-:W-:Y:S01]  /*6ec0*/  HADD2.F32 R54, -RZ, R54.H0_H0 ;  /* 0x20000036ff367230 */ /* 0x000fe20000004100 */
[-C--:B------:R-:W-:Y:S01]  /*6ed0*/  F2FP.F16.E4M3.UNPACK_B R12, R14.reuse.H1 ;  /* 0x0000000eff0c723e */ /* 0x080fe200030006ff */
[----:B------:R-:W-:Y:S01]  /*6ee0*/  HADD2.F32 R52, -RZ, R13.H1_H1 ;  /* 0x3000000dff347230 */ /* 0x000fe20000004100 */
[----:B------:R-:W-:Y:S01]  /*6ef0*/  F2FP.F16.E4M3.UNPACK_B R61, R61 ;  /* 0x0000003dff3d723e */ /* 0x000fe200020006ff */
[----:B------:R-:W-:Y:S01]  /*6f00*/  HADD2.F32 R62, -RZ, R59.H1_H1 ;  /* 0x3000003bff3e7230 */ /* 0x000fe20000004100 */
[----:B------:R-:W-:Y:S01]  /*6f10*/  F2FP.F16.E4M3.UNPACK_B R14, R14 ;  /* 0x0000000eff0e723e */ /* 0x000fe200020006ff */
[----:B------:R-:W-:Y:S01]  /*6f20*/  HADD2.F32 R15, -RZ, R13.H0_H0 ;  /* 0x2000000dff0f7230 */ /* 0x000fe20000004100 */
        /* <DEDUP_REMOVED lines=8> */
[----:B------:R-:W-:Y:S01]  /*6fb0*/  FMUL.FTZ R65, R13, R60 ;  /* 0x0000003c0d417220 */ /* 0x000fe20000410000 */
[----:B------:R-:W-:Y:S01]  /*6fc0*/  FFMA.FTZ R67, R52, R58, R67 ;  /* 0x0000003a34437223 */ /* 0x000fe20000010043 */
[----:B------:R-:W-:Y:S01]  /*6fd0*/  FMUL.FTZ R60, R12, R60 ;  /* 0x0000003c0c3c7220 */ /* 0x000fe20000410000 */
[----:B------:R-:W-:-:S02]  /*6fe0*/  HADD2.F32 R61, -RZ, R61.H0_H0 ;  /* 0x2000003dff3d7230 */ /* 0x000fc40000004100 */
[-C--:B------:R-:W-:Y:S01]  /*6ff0*/  FFMA.FTZ R65, R12, R15.reuse, -R65 ;  /* 0x0000000f0c417223 */ /* 0x080fe20000010841 */
[--C-:B------:R-:W-:Y:S02]  /*7000*/  HADD2.F32 R12, -RZ, R14.reuse.H0_H0 ;  /* 0x2000000eff0c7230 */ /* 0x100fe40000004100 */
[----:B------:R-:W-:Y:S01]  /*7010*/  FFMA.FTZ R60, R13, R15, R60 ;  /* 0x0000000f0d3c7223 */ /* 0x000fe2000001003c */
[--C-:B------:R-:W-:Y:S01]  /*7020*/  HADD2.F32 R13, -RZ, R53.reuse.H0_H0 ;  /* 0x20000035ff0d7230 */ /* 0x100fe20000004100 */
[----:B------:R-:W-:Y:S01]  /*7030*/  F2FP.SATFINITE.E4M3.F32.PACK_AB_MERGE_C R67, R67, R68, RZ ;  /* 0x000000444343723e */ /* 0x000fe200048070ff */
[----:B------:R-:W-:Y:S02]  /*7040*/  HADD2.F32 R14, -RZ, R14.H1_H1 ;  /* 0x3000000eff0e7230 */ /* 0x000fe40000004100 */
[----:B------:R-:W-:Y:S01]  /*7050*/  HADD2.F32 R53, -RZ, R53.H1_H1 ;  /* 0x30000035ff357230 */ /* 0x000fe20000004100 */
[----:B------:R-:W-:Y:S01]  /*7060*/  F2FP.SATFINITE.E4M3.F32.PACK_AB_MERGE_C R60, R60, R65, RZ ;  /* 0x000000413c3c723e */ /* 0x000fe200048070ff */
[----:B------:R-:W-:-:S02]  /*7070*/  HADD2.F32 R52, -RZ, R59.H0_H0 ;  /* 0x2000003bff347230 */ /* 0x000fc40000004100 */
        /* <DEDUP_REMOVED lines=13> */
.L_x_2717:
[----:B------:R-:W-:Y:S05]  /*7150*/  BSYNC B2 ;  /* 0x0000000000027941 */ /* 0x000fea0003800000 */
.L_x_2716:
[----:B------:R0:W-:Y:S02]  /*7160*/  ST.E.128 desc[UR50][R56.64], R12 ;  /* 0x0000000c38007985 */ /* 0x0001e4000c101d32 */
.L_x_2715:
[----:B------:R-:W-:Y:S05]  /*7170*/  BSYNC B1 ;  /* 0x0000000000017941 */ /* 0x000fea0003800000 */
.L_x_2714:
[----:B------:R-:W-:Y:S01]  /*7180*/  ISETP.NE.AND P3, PT, R30, RZ, PT ;  /* 0x000000ff1e00720c */ /* 0x000fe20003f65270 */
[----:B------:R-:W-:-:S12]  /*7190*/  BSSY B1, `(.L_x_2718) ;  /* 0x0000075000017945 */ /* 0x000fd80003800000 */
[----:B------:R-:W-:Y:S05]  /*71a0*/  @!P3 BRA `(.L_x_2719) ;  /* 0x0000000400ccb947 */ /* 0x000fea0003800000 */
[----:B------:R-:W5:Y:S01]  /*71b0*/  LDL R11, [R1+0x24] ;  /* 0x00002400010b7983 */ /* 0x000f620000100800 */
[----:B0-----:R-:W-:Y:S01]  /*71c0*/  SHF.L.U32 R12, R229, 0x4, RZ ;  /* 0x00000004e50c7819 */ /* 0x001fe200000006ff */
[----:B------:R-:W-:Y:S03]  /*71d0*/  BSSY B2, `(.L_x_2720) ;  /* 0x000006f000027945 */ /* 0x000fe60003800000 */
[----:B--2---:R-:W-:-:S04]  /*71e0*/  IADD3 R52, P3, R12, R119, RZ ;  /* 0x000000770c347210 */ /* 0x004fc80007f7e0ff */
[----:B------:R-:W-:Y:S02]  /*71f0*/  LEA.HI.X.SX32 R53, R12, R63, 0x1, P3 ;  /* 0x0000003f0c357211 */ /* 0x000fe400018f0eff */
[----:B------:R0:W2:Y:S01]  /*7200*/  LDS.128 R12, [R88+0x28a00] ;  /* 0x028a0000580c7984 */ /* 0x0000a20000000c00 */
[----:B-----5:R-:W-:-:S13]  /*7210*/  ISETP.GE.AND P3, PT, R11, R115, PT ;  /* 0x000000730b00720c */ /* 0x020fda0003f66270 */
[----:B0-2---:R-:W-:Y:S05]  /*7220*/  @P3 BRA `(.L_x_2721) ;  /* 0x0000000400a43947 */ /* 0x005fea0003800000 */
[----:B------:R-:W-:Y:S01]  /*7230*/  SHF.R.U32.HI R54, RZ, 0x8, R51 ;  /* 0x00000008ff367819 */ /* 0x000fe20000011633 */
[----:B------:R-:W-:Y:S01]  /*7240*/  IMAD.MOV.U32 R48, RZ, RZ, R14 ;  /* 0x000000ffff307224 */ /* 0x000fe200078e000e */
[--C-:B------:R-:W-:Y:S02]  /*7250*/  SHF.R.U32.HI R57, RZ, 0x8, R49.reuse ;  /* 0x00000008ff397819 */ /* 0x100fe40000011631 */
[----:B------:R-:W-:Y:S02]  /*7260*/  LOP3.LUT R11, R49, 0xff0000ff, RZ, 0xc0, !PT ;  /* 0xff0000ff310b7812 */ /* 0x000fe400078ec0ff */
[----:B------:R-:W-:Y:S01]  /*7270*/  SHF.R.U32.HI R56, RZ, 0x10, R49 ;  /* 0x00000010ff387819 */ /* 0x000fe20000011631 */
[----:B------:R-:W-:Y:S01]  /*7280*/  IMAD.MOV.U32 R49, RZ, RZ, R15 ;  /* 0x000000ffff317224 */ /* 0x000fe200078e000f */
[----:B------:R-:W-:Y:S01]  /*7290*/  SHF.R.U32.HI R55, RZ, 0x10, R51 ;  /* 0x00000010ff377819 */ /* 0x000fe20000011633 */
[----:B------:R-:W-:Y:S01]  /*72a0*/  IMAD.SHL.U32 R15, R54, 0x100, RZ ;  /* 0x00000100360f7824 */ /* 0x000fe200078e00ff */
[----:B------:R-:W-:Y:S01]  /*72b0*/  LOP3.LUT R50, R51, 0xff0000ff, RZ, 0xc0, !PT ;  /* 0xff0000ff33327812 */ /* 0x000fe200078ec0ff */
[----:B------:R-:W-:Y:S01]  /*72c0*/  IMAD.SHL.U32 R14, R57, 0x100, RZ ;  /* 0x00000100390e7824 */ /* 0x000fe200078e00ff */
[----:B------:R-:W-:Y:S01]  /*72d0*/  F2FP.F16.E4M3.UNPACK_B R51, R137.H1 ;  /* 0x00000089ff33723e */ /* 0x000fe200030006ff */
[----:B------:R-:W-:Y:S01]  /*72e0*/  IMAD.U32 R55, R55, 0x10000, RZ ;  /* 0x0001000037377824 */ /* 0x000fe200078e00ff */
[----:B------:R-:W-:Y:S01]  /*72f0*/  LOP3.LUT R50, R50, 0xff00, R15, 0xf8, !PT ;  /* 0x0000ff0032327812 */ /* 0x000fe200078ef80f */
[----:B------:R-:W-:Y:S01]  /*7300*/  IMAD.U32 R15, R56, 0x10000, RZ ;  /* 0x00010000380f7824 */ /* 0x000fe200078e00ff */
[----:B------:R-:W-:Y:S01]  /*7310*/  LOP3.LUT R14, R11, 0xff00, R14, 0xf8, !PT ;  /* 0x0000ff000b0e7812 */ /* 0x000fe200078ef80e */
[----:B------:R-:W-:Y:S01]  /*7320*/  HADD2.F32 R56, -RZ, R51.H1_H1 ;  /* 0x30000033ff387230 */ /* 0x000fe20000004100 */
[----:B------:R-:W-:-:S02]  /*7330*/  F2FP.F16.E4M3.UNPACK_B R11, R13 ;  /* 0x0000000dff0b723e */ /* 0x000fc400020006ff */
[----:B------:R-:W-:Y:S01]  /*7340*/  LOP3.LUT R57, R50, 0xff0000, R55, 0xf8, !PT ;  /* 0x00ff000032397812 */ /* 0x000fe200078ef837 */
[----:B------:R-:W-:Y:S01]  /*7350*/  HADD2.F32 R55, -RZ, R51.H0_H0 ;  /* 0x20000033ff377230 */ /* 0x000fe20000004100 */
[----:B------:R-:W-:Y:S01]  /*7360*/  LOP3.LUT R54, R14, 0xff0000, R15, 0xf8, !PT ;  /* 0x00ff00000e367812 */ /* 0x000fe200078ef80f */
[--C-:B------:R-:W-:Y:S01]  /*7370*/  HADD2.F32 R14, -RZ, R11.reuse.H1_H1 ;  /* 0x3000000bff0e7230 */ /* 0x100fe20000004100 */
[----:B------:R-:W-:Y:S01]  /*7380*/  F2FP.F16.E4M3.UNPACK_B R50, R136.H1 ;  /* 0x00000088ff32723e */ /* 0x000fe200030006ff */
[----:B------:R-:W-:Y:S01]  /*7390*/  HADD2.F32 R11, -RZ, R11.H0_H0 ;  /* 0x2000000bff0b7230 */ /* 0x000fe20000004100 */
[----:B------:R-:W-:Y:S02]  /*73a0*/  F2FP.F16.E4M3.UNPACK_B R13, R13.H1 ;  /* 0x0000000dff0d723e */ /* 0x000fe400030006ff */
[-C--:B------:R-:W-:Y:S01]  /*73b0*/  FMUL.FTZ R58, R14, R55.reuse ;  /* 0x000000370e3a7220 */ /* 0x080fe20000410000 */
[----:B------:R-:W-:Y:S02]  /*73c0*/  HADD2.F32 R51, -RZ, R50.H0_H0 ;  /* 0x20000032ff337230 */ /* 0x000fe40000004100 */
[----:B------:R-:W-:Y:S01]  /*73d0*/  FMUL.FTZ R55, R11, R55 ;  /* 0x000000370b377220 */ /* 0x000fe20000410000 */
[--C-:B------:R-:W-:Y:S01]  /*73e0*/  HADD2.F32 R15, -RZ, R13.reuse.H1_H1 ;  /* 0x3000000dff0f7230 */ /* 0x100fe20000004100 */
[----:B------:R-:W-:Y:S01]  /*73f0*/  F2FP.F16.E4M3.UNPACK_B R137, R137 ;  /* 0x00000089ff89723e */ /* 0x000fe200020006ff */
[----:B------:R-:W-:-:S02]  /*7400*/  HADD2.F32 R13, -RZ, R13.H0_H0 ;  /* 0x2000000dff0d7230 */ /* 0x000fc40000004100 */
        /* <DEDUP_REMOVED lines=75> */
.L_x_2721:
[----:B------:R-:W-:Y:S05]  /*78c0*/  BSYNC B2 ;  /* 0x0000000000027941 */ /* 0x000fea0003800000 */
.L_x_2720:
[----:B------:R0:W-:Y:S02]  /*78d0*/  ST.E.128 desc[UR50][R52.64], R12 ;  /* 0x0000000c34007985 */ /* 0x0001e4000c101d32 */
.L_x_2719:
[----:B------:R-:W-:Y:S05]  /*78e0*/  BSYNC B1 ;  /* 0x0000000000017941 */ /* 0x000fea0003800000 */
.L_x_2718:
[----:B------:R-:W-:Y:S01]  /*78f0*/  ISETP.NE.AND P3, PT, R31, RZ, PT ;  /* 0x000000ff1f00720c */ /* 0x000fe20003f65270 */
[----:B------:R-:W-:-:S12]  /*7900*/  BSSY B1, `(.L_x_2722) ;  /* 0x0000075000017945 */ /* 0x000fd80003800000 */
[----:B------:R-:W-:Y:S05]  /*7910*/  @!P3 BRA `(.L_x_2723) ;  /* 0x0000000400ccb947 */ /* 0x000fea0003800000 */
[----:B0-----:R-:W5:Y:S04]  /*7920*/  LDL R12, [R1+0x10] ;  /* 0x00001000010c7983 */ /* 0x001f680000100800 */
[----:B------:R-:W3:Y:S01]  /*7930*/  LDL R11, [R1+0x28] ;  /* 0x00002800010b7983 */ /* 0x000ee20000100800 */
[----:B--2---:R-:W-:Y:S01]  /*7940*/  IADD3 R48, P3, R221, R119, RZ ;  /* 0x00000077dd307210 */ /* 0x004fe20007f7e0ff */
[----:B------:R-:W-:Y:S04]  /*7950*/  BSSY B2, `(.L_x_2724) ;  /* 0x000006e000027945 */ /* 0x000fe80003800000 */
[----:B-----5:R-:W-:-:S02]  /*7960*/  IMAD.X R49, R63, 0x1, R12, P3 ;  /* 0x000000013f317824 */ /* 0x020fc400018e060c */
[----:B------:R0:W2:Y:S01]  /*7970*/  LDS.128 R12, [R89+0x28a00] ;  /* 0x028a0000590c7984 */ /* 0x0000a20000000c00 */
[----:B---3--:R-:W-:-:S13]  /*7980*/  ISETP.GE.AND P3, PT, R11, R115, PT ;  /* 0x000000730b00720c */ /* 0x008fda0003f66270 */
[----:B0-----:R-:W-:Y:S05]  /*7990*/  @P3 BRA `(.L_x_2725) ;  /* 0x0000000400a43947 */ /* 0x001fea0003800000 */
[----:B------:R-:W-:Y:S01]  /*79a0*/  SHF.R.U32.HI R11, RZ, 0x8, R45 ;  /* 0x00000008ff0b7819 */ /* 0x000fe2000001162d */
[----:B--2---:R-:W-:Y:S01]  /*79b0*/  IMAD.MOV.U32 R44, RZ, RZ, R14 ;  /* 0x000000ffff2c7224 */ /* 0x004fe200078e000e */
[--C-:B------:R-:W-:Y:S02]  /*79c0*/  SHF.R.U32.HI R50, RZ, 0x8, R47.reuse ;  /* 0x00000008ff327819 */ /* 0x100fe4000001162f */
[----:B------:R-:W-:Y:S01]  /*79d0*/  SHF.R.U32.HI R52, RZ, 0x10, R47 ;  /* 0x00000010ff347819 */ /* 0x000fe2000001162f */
[----:B------:R-:W-:Y:S01]  /*79e0*/  IMAD.SHL.U32 R11, R11, 0x100, RZ ;  /* 0x000001000b0b7824 */ /* 0x000fe200078e00ff */
[----:B------:R-:W-:Y:S01]  /*79f0*/  SHF.R.U32.HI R53, RZ, 0x10, R45 ;  /* 0x00000010ff357819 */ /* 0x000fe2000001162d */
[----:B------:R-:W-:Y:S01]  /*7a00*/  IMAD.SHL.U32 R14, R50, 0x100, RZ ;  /* 0x00000100320e7824 */ /* 0x000fe200078e00ff */
[----:B------:R-:W-:Y:S01]  /*7a10*/  LOP3.LUT R46, R45, 0xff0000ff, RZ, 0xc0, !PT ;  /* 0xff0000ff2d2e7812 */ /* 0x000fe200078ec0ff */
[----:B------:R-:W-:Y:S01]  /*7a20*/  IMAD.MOV.U32 R45, RZ, RZ, R15 ;  /* 0x000000ffff2d7224 */ /* 0x000fe200078e000f */
[----:B------:R-:W-:-:S02]  /*7a30*/  LOP3.LUT R47, R47, 0xff0000ff, RZ, 0xc0, !PT ;  /* 0xff0000ff2f2f7812 */ /* 0x000fc400078ec0ff */
[----:B------:R-:W-:Y:S02]  /*7a40*/  LOP3.LUT R15, R46, 0xff00, R11, 0xf8, !PT ;  /* 0x0000ff002e0f7812 */ /* 0x000fe400078ef80b */
[----:B------:R-:W-:Y:S01]  /*7a50*/  LOP3.LUT R51, R47, 0xff00, R14, 0xf8, !PT ;  /* 0x0000ff002f337812 */ /* 0x000fe200078ef80e */
[----:B------:R-:W-:Y:S01]  /*7a60*/  IMAD.U32 R14, R53, 0x10000, RZ ;  /* 0x00010000350e7824 */ /* 0x000fe200078e00ff */
        /* <DEDUP_REMOVED lines=92> */
.L_x_2725:
[----:B------:R-:W-:Y:S05]  /*8030*/  BSYNC B2 ;  /* 0x0000000000027941 */ /* 0x000fea0003800000 */
.L_x_2724:
[----:B--2---:R0:W-:Y:S02]  /*8040*/  ST.E.128 desc[UR50][R48.64], R12 ;  /* 0x0000000c30007985 */ /* 0x0041e4000c101d32 */
.L_x_2723:
[----:B------:R-:W-:Y:S05]  /*8050*/  BSYNC B1 ;  /* 0x0000000000017941 */ /* 0x000fea0003800000 */
.L_x_2722:
        /* <DEDUP_REMOVED lines=116> */
.L_x_2729:
[----:B------:R-:W-:Y:S05]  /*87a0*/  BSYNC B2 ;  /* 0x0000000000027941 */ /* 0x000fea0003800000 */
.L_x_2728:
[----:B--2---:R0:W-:Y:S02]  /*87b0*/  ST.E.128 desc[UR50][R44.64], R12 ;  /* 0x0000000c2c007985 */ /* 0x0041e4000c101d32 */
.L_x_2727:
[----:B------:R-:W-:Y:S05]  /*87c0*/  BSYNC B1 ;  /* 0x0000000000017941 */ /* 0x000fea0003800000 */
.L_x_2726:
[----:B------:R-:W-:-:S13]  /*87d0*/  ISETP.NE.AND P3, PT, R33, RZ, PT ;  /* 0x000000ff2100720c */ /* 0x000fda0003f65270 */
        /* <DEDUP_REMOVED lines=12> */
[----:B------:R-:W-:Y:S01]  /*88a0*/  LOP3.LUT R38, R37, 0xff0000ff, RZ, 0xc0, !PT ;  /* 0xff0000ff25267812 */ /* 0x000fe200078ec0ff */
[----:B------:R-:W-:Y:S01]  /*88b0*/  IMAD.SHL.U32 R11, R11, 0x100, RZ ;  /* 0x000001000b0b7824 */ /* 0x000fe200078e00ff */
[----:B------:R-:W-:Y:S02]  /*88c0*/  SHF.R.U32.HI R44, RZ, 0x10, R39 ;  /* 0x00000010ff2c7819 */ /* 0x000fe40000011627 */
[----:B------:R-:W-:Y:S01]  /*88d0*/  SHF.R.U32.HI R45, RZ, 0x10, R37 ;  /* 0x00000010ff2d7819 */ /* 0x000fe20000011625 */
[----:B------:R-:W-:Y:S01]  /*88e0*/  IMAD.MOV.U32 R37, RZ, RZ, R15 ;  /* 0x000000ffff257224 */ /* 0x000fe200078e000f */
[----:B------:R-:W-:-:S02]  /*88f0*/  LOP3.LUT R39, R39, 0xff0000ff, RZ, 0xc0, !PT ;  /* 0xff0000ff27277812 */ /* 0x000fc400078ec0ff */
[----:B------:R-:W-:Y:S02]  /*8900*/  SHF.L.U32 R14, R42, 0x8, RZ ;  /* 0x000000082a0e7819 */ /* 0x000fe400000006ff */
        /* <DEDUP_REMOVED lines=95> */
.L_x_2731:
[----:B------:R-:W-:Y:S05]  /*8f00*/  BSYNC B1 ;  /* 0x0000000000017941 */ /* 0x000fea0003800000 */
.L_x_2730:
[----:B--2---:R0:W-:Y:S01]  /*8f10*/  ST.E.128 desc[UR50][R40.64], R12 ;  /* 0x0000000c28007985 */ /* 0x0041e2000c101d32 */
[----:B------:R-:W-:Y:S05]  /*8f20*/  BRA `(.L_x_2709) ;  /* 0x0000006c00687947 */ /* 0x000fea0003800000 */
.L_x_2675:
        /* <DEDUP_REMOVED lines=25> */
[----:B0-----:R-:W-:-:S02]  /*90c0*/  VIADD R37, R36, 0xffffff80 ;  /* 0xffffff8024257836 */ /* 0x001fc40000000000 */
[----:B------:R-:W-:-:S05]  /*90d0*/  VIADD R36, R36, 0xffffff80 ;  /* 0xffffff8024247836 */ /* 0x000fca0000000000 */
        /* <DEDUP_REMOVED lines=32> */
.L_x_2733:
[----:B------:R-:W-:Y:S05]  /*92e0*/  BSYNC B1 ;  /* 0x0000000000017941 */ /* 0x000fea0003800000 */
.L_x_2732:
[----:B0-----:R-:W0:Y:S01]  /*92f0*/  S2R R84, SR_TID.X ;  /* 0x0000000000547919 */ /* 0x001e220000002100 */
[----:B------:R-:W-:Y:S01]  /*9300*/  BSSY B1, `(.L_x_2734) ;  /* 0x0000029000017945 */ /* 0x000fe20003800000 */
[----:B-----5:R-:W-:Y:S02]  /*9310*/  IMAD.MOV.U32 R161, RZ, RZ, R36 ;  /* 0x000000ffffa17224 */ /* 0x020fe400078e0024 */
[----:B------:R-:W-:Y:S02]  /*9320*/  IMAD.MOV.U32 R162, RZ, RZ, R38 ;  /* 0x000000ffffa27224 */ /* 0x000fe400078e0026 */
[C---:B0-----:R-:W-:Y:S01]  /*9330*/  VIADD R85, R84.reuse, 0xffffff80 ;  /* 0xffffff8054557836 */ /* 0x041fe20000000000 */
[----:B------:R-:W-:-:S04]  /*9340*/  IADD3 R84, R84, -0x80, RZ ;  /* 0xffffff8054547810 */ /* 0x000fc80007ffe0ff */
        /* <DEDUP_REMOVED lines=36> */
.L_x_2735:
[----:B------:R-:W-:Y:S05]  /*9590*/  BSYNC B1 ;  /* 0x0000000000017941 */ /* 0x000fea0003800000 */
.L_x_2734:
        /* <DEDUP_REMOVED lines=26> */
.L_x_2736:
[----:B------:R-:W2:Y:S01]  /*9740*/  LDL R11, [R1+0x18] ;  /* 0x00001800010b7983 */ /* 0x000ea20000100800 */
[----:B------:R-:W-:Y:S01]  /*9750*/  IMAD R93, R19, 0x8, R18 ;  /* 0x00000008135d7824 */ /* 0x000fe200078e0212 */
[----:B------:R-:W1:Y:S01]  /*9760*/  LDC R134, c[0x0][0x2f4] ;  /* 0x0000bd00ff867b82 */ /* 0x000e620000000800 */
[----:B------:R-:W-:Y:S01]  /*9770*/  BSSY B1, `(.L_x_2737) ;  /* 0x0000004000017945 */ /* 0x000fe20003800000 */
[----:B--2---:R-:W-:-:S04]  /*9780*/  SHF.L.U32 R94, R11, 0x1f, RZ ;  /* 0x0000001f0b5e7819 */ /* 0x004fc800000006ff */
[----:B------:R-:W2:Y:S02]  /*9790*/  SYNCS.PHASECHK.TRANS64.TRYWAIT P5, [R93+URZ+0x33490], R94 ;  /* 0x0334905e5d0075a7 */ /* 0x000ea400080a017f */
[----:B-12---:R-:W-:Y:S05]  /*97a0*/  @!P5 BRA `(.L_x_2738) ;  /* 0x000002600024d947 */ /* 0x006fea0003800000 */
.L_x_3030:
[----:B------:R-:W-:Y:S05]  /*97b0*/  BSYNC B1 ;  /* 0x0000000000017941 */ /* 0x000fea0003800000 */
.L_x_2737:
[----:B------:R-:W-:Y:S01]  /*97c0*/  UMOV UR4, 0xffffffff ;  /* 0xffffffff00047882 */ /* 0x000fe20000000000 */
[----:B------:R-:W-:Y:S02]  /*97d0*/  IMAD.IADD R139, R134, 0x1, -R116 ;  /* 0x00000001868b7824 */ /* 0x000fe400078e0a74 */
[----:B------:R-:W-:Y:S05]  /*97e0*/  BRA.DIV UR4, `(.L_x_2739) ;  /* 0x0000026204287947 */ /* 0x000fea000b800000 */
[----:B------:R2:W3:Y:S04]  /*97f0*/  SHFL.IDX PT, R152, R118, RZ, 0x1e1f ;  /* 0x001e1fff76987589 */ /* 0x0004e800000e0000 */
[----:B------:R2:W4:Y:S02]  /*9800*/  SHFL.IDX PT, R154, R119, RZ, 0x1e1f ;  /* 0x001e1fff779a7589 */ /* 0x00052400000e0000 */
.L_x_3034:
        /* <DEDUP_REMOVED lines=35> */
[----:B------:R-:W-:Y:S01]  /*9a40*/  SHF.R.U32.HI R169, RZ, 0x8, R51 ;  /* 0x00000008ffa97819 */ /* 0x000fe20000011633 */
[----:B------:R-:W-:Y:S01]  /*9a50*/  IMAD.SHL.U32 R12, R38, 0x100, RZ ;  /* 0x00000100260c7824 */ /* 0x000fe200078e00ff */
[----:B------:R-:W-:Y:S01]  /*9a60*/  SHF.R.U32.HI R168, RZ, 0x8, R37 ;  /* 0x00000008ffa87819 */ /* 0x000fe20000011625 */
[----:B------:R-:W-:Y:S01]  /*9a70*/  IMAD.U32 R36, R36, 0x10000, RZ ;  /* 0x0001000024247824 */ /* 0x000fe200078e00ff */
[----:B------:R-:W-:-:S02]  /*9a80*/  SHF.R.U32.HI R166, RZ, 0x8, R39 ;  /* 0x00000008ffa67819 */ /* 0x000fc40000011627 */
[----:B------:R-:W-:Y:S01]  /*9a90*/  MOV R38, R14 ;  /* 0x0000000e00267202 */ /* 0x000fe20000000f00 */
[----:B------:R-:W-:Y:S01]  /*9aa0*/  IMAD.SHL.U32 R14, R168, 0x100, RZ ;  /* 0x00000100a80e7824 */ /* 0x000fe200078e00ff */
[----:B------:R-:W-:Y:S01]  /*9ab0*/  LOP3.LUT R165, R165, 0xff00, R12, 0xf8, !PT ;  /* 0x0000ff00a5a57812 */ /* 0x000fe200078ef80c */
[----:B------:R-:W-:Y:S01]  /*9ac0*/  IMAD.SHL.U32 R12, R169, 0x100, RZ ;  /* 0x00000100a90c7824 */ /* 0x000fe200078e00ff */
[----:B------:R-:W-:Y:S01]  /*9ad0*/  SHF.R.U32.HI R50, RZ, 0x10, R51 ;  /* 0x00000010ff327819 */ /* 0x000fe20000011633 */
[----:B------:R-:W-:Y:S01]  /*9ae0*/  IMAD.SHL.U32 R166, R166, 0x100, RZ ;  /* 0x00000100a6a67824 */ /* 0x000fe200078e00ff */
[----:B------:R-:W-:Y:S02]  /*9af0*/  LOP3.LUT R51, R51, 0xff0000ff, RZ, 0xc0, !PT ;  /* 0xff0000ff33337812 */ /* 0x000fe400078ec0ff */
[----:B------:R-:W-:Y:S02]  /*9b00*/  LOP3.LUT R167, R37, 0xff0000ff, RZ, 0xc0, !PT ;  /* 0xff0000ff25a77812 */ /* 0x000fe400078ec0ff */
[----:B------:R-:W-:-:S02]  /*9b10*/  SHF.R.U32.HI R48, RZ, 0x10, R37 ;  /* 0x00000010ff307819 */ /* 0x000fc40000011625 */
[----:B------:R-:W-:Y:S02]  /*9b20*/  SHF.R.U32.HI R37, RZ, 0x10, R39 ;  /* 0x00000010ff257819 */ /* 0x000fe40000011627 */
[----:B------:R-:W-:Y:S01]  /*9b30*/  LOP3.LUT R171, R39, 0xff0000ff, RZ, 0xc0, !PT ;  /* 0xff0000ff27ab7812 */ /* 0x000fe200078ec0ff */
[----:B------:R-:W-:Y:S01]  /*9b40*/  IMAD.U32 R48, R48, 0x10000, RZ ;  /* 0x0001000030307824 */ /* 0x000fe200078e00ff */
[----:B------:R-:W-:Y:S01]  /*9b50*/  LOP3.LUT R39, R51, 0xff00, R12, 0xf8, !PT ;  /* 0x0000ff0033277812 */ /* 0x000fe200078ef80c */
[----:B------:R-:W-:Y:S01]  /*9b60*/  IMAD.U32 R12, R50, 0x10000, RZ ;  /* 0x00010000320c7824 */ /* 0x000fe200078e00ff */
[----:B------:R-:W-:Y:S02]  /*9b70*/  LOP3.LUT R169, R167, 0xff00, R14, 0xf8, !PT ;  /* 0x0000ff00a7a97812 */ /* 0x000fe400078ef80e */
[----:B------:R-:W-:Y:S02]  /*9b80*/  F2FP.F16.E4M3.UNPACK_B R167, R161.H1 ;  /* 0x000000a1ffa7723e */ /* 0x000fe400030006ff */
[----:B--2---:R-:W-:-:S02]  /*9b90*/  F2FP.F16.E4M3.UNPACK_B R51, R84.H1 ;  /* 0x00000054ff33723e */ /* 0x004fc400030006ff */
[----:B------:R-:W-:Y:S01]  /*9ba0*/  F2FP.F16.E4M3.UNPACK_B R50, R49.H1 ;  /* 0x00000031ff32723e */ /* 0x000fe200030006ff */
[----:B------:R-:W-:Y:S01]  /*9bb0*/  HADD2.F32 R14, -RZ, R167.H0_H0 ;  /* 0x200000a7ff0e7230 */ /* 0x000fe20000004100 */
[----:B------:R-:W-:Y:S02]  /*9bc0*/  LOP3.LUT R171, R171, 0xff00, R166, 0xf8, !PT ;  /* 0x0000ff00abab7812 */ /* 0x000fe400078ef8a6 */
[----:B------:R-:W-:Y:S01]  /*9bd0*/  LOP3.LUT R36, R165, 0xff0000, R36, 0xf8, !PT ;  /* 0x00ff0000a5247812 */ /* 0x000fe200078ef824 */
[----:B------:R-:W-:Y:S01]  /*9be0*/  HADD2.F32 R165, -RZ, R51.H0_H0 ;  /* 0x20000033ffa57230 */ /* 0x000fe20000004100 */
[----:B------:R-:W-:Y:S02]  /*9bf0*/  F2FP.F16.E4M3.UNPACK_B R166, R164.H1 ;  /* 0x000000a4ffa6723e */ /* 0x000fe400030006ff */
[----:B------:R-:W-:Y:S01]  /*9c00*/  LOP3.LUT R12, R39, 0xff0000, R12, 0xf8, !PT ;  /* 0x00ff0000270c7812 */ /* 0x000fe200078ef80c */
[----:B------:R-:W-:Y:S02]  /*9c10*/  HADD2.F32 R39, -RZ, R50.H0_H0 ;  /* 0x20000032ff277230 */ /* 0x000fe40000004100 */
[----:B------:R-:W-:Y:S01]  /*9c20*/  FMUL.FTZ R172, R165, R14 ;  /* 0x0000000ea5ac7220 */ /* 0x000fe20000410000 */
[----:B------:R-:W-:Y:S01]  /*9c30*/  HADD2.F32 R168, -RZ, R166.H0_H0 ;  /* 0x200000a6ffa87230 */ /* 0x000fe20000004100 */
[----:B------:R-:W-:Y:S01]  /*9c40*/  SHF.L.U32 R170, R37, 0x10, RZ ;  /* 0x0000001025aa7819 */ /* 0x000fe200000006ff */
[----:B------:R-:W-:-:S02]  /*9c50*/  HADD2.F32 R50, -RZ, R50.H1_H1 ;  /* 0x30000032ff327230 */ /* 0x000fc40000004100 */
[----:B------:R-:W-:Y:S01]  /*9c60*/  FMUL.FTZ R174, R39, R14 ;  /* 0x0000000e27ae7220 */ /* 0x000fe20000410000 */
[----:B------:R-:W-:Y:S01]  /*9c70*/  LOP3.LUT R37, R169, 0xff0000, R48, 0xf8, !PT ;  /* 0x00ff0000a9257812 */ /* 0x000fe200078ef830 */
[-C--:B------:R-:W-:Y:S01]  /*9c80*/  FFMA.FTZ R48, R39, R168.reuse, -R172 ;  /* 0x000000a827307223 */ /* 0x080fe200000108ac */
[----:B------:R-:W-:Y:S01]  /*9c90*/  LOP3.LUT R14, R171, 0xff0000, R170, 0xf8, !PT ;  /* 0x00ff0000ab0e7812 */ /* 0x000fe200078ef8aa */
[----:B------:R-:W-:Y:S01]  /*9ca0*/  FFMA.FTZ R39, R165, R168, R174 ;  /* 0x000000a8a5277223 */ /* 0x000fe200000100ae */
[----:B------:R-:W-:Y:S01]  /*9cb0*/  HADD2.F32 R170, -RZ, R167.H1_H1 ;  /* 0x300000a7ffaa7230 */ /* 0x000fe20000004100 */
[----:B------:R-:W-:Y:S01]  /*9cc0*/  F2FP.F16.E4M3.UNPACK_B R168, R161 ;  /* 0x000000a1ffa8723e */ /* 0x000fe200020006ff */
[----:B------:R-:W-:Y:S01]  /*9cd0*/  HADD2.F32 R165, -RZ, R51.H1_H1 ;  /* 0x30000033ffa57230 */ /* 0x000fe20000004100 */
[----:B------:R-:W-:Y:S01]  /*9ce0*/  F2FP.F16.E4M3.UNPACK_B R84, R84 ;  /* 0x00000054ff54723e */ /* 0x000fe200020006ff */
[----:B------:R-:W-:Y:S01]  /*9cf0*/  HADD2.F32 R166, -RZ, R166.H1_H1 ;  /* 0x300000a6ffa67230 */ /* 0x000fe20000004100 */
[----:B------:R-:W-:Y:S01]  /*9d00*/  F2FP.F16.E4M3.UNPACK_B R161, R49 ;  /* 0x00000031ffa1723e */ /* 0x000fe200020006ff */
[----:B------:R-:W-:Y:S01]  /*9d10*/  HADD2.F32 R169, -RZ, R168.H0_H0 ;  /* 0x200000a8ffa97230 */ /* 0x000fe20000004100 */
[----:B------:R-:W-:Y:S01]  /*9d20*/  F2FP.F16.E4M3.UNPACK_B R167, R164 ;  /* 0x000000a4ffa7723e */ /* 0x000fe200020006ff */
[-C--:B------:R-:W-:Y:S01]  /*9d30*/  FMUL.FTZ R49, R165, R170.reuse ;  /* 0x000000aaa5317220 */ /* 0x080fe20000410000 */
[----:B------:R-:W-:Y:S01]  /*9d40*/  FMUL.FTZ R170, R50, R170 ;  /* 0x000000aa32aa7220 */ /* 0x000fe20000410000 */
[----:B------:R-:W-:Y:S01]  /*9d50*/  HADD2.F32 R164, -RZ, R84.H0_H0 ;  /* 0x20000054ffa47230 */ /* 0x000fe20000004100 */
[----:B------:R-:W-:Y:S01]  /*9d60*/  F2FP.F16.E4M3.UNPACK_B R171, R162.H1 ;  /* 0x000000a2ffab723e */ /* 0x000fe200030006ff */
[----:B------:R-:W-:-:S02]  /*9d70*/  HADD2.F32 R51, -RZ, R161.H0_H0 ;  /* 0x200000a1ff337230 */ /* 0x000fc40000004100 */
[-C--:B------:R-:W-:Y:S01]  /*9d80*/  FFMA.FTZ R49, R50, R166.reuse, -R49 ;  /* 0x000000a632317223 */ /* 0x080fe20000010831 */
[----:B------:R-:W-:Y:S01]  /*9d90*/  FFMA.FTZ R50, R165, R166, R170 ;  /* 0x000000a6a5327223 */ /* 0x000fe200000100aa */
[----:B------:R-:W-:Y:S02]  /*9da0*/  HADD2.F32 R165, -RZ, R167.H0_H0 ;  /* 0x200000a7ffa57230 */ /* 0x000fe40000004100 */
[CC--:B------:R-:W-:Y:S01]  /*9db0*/  FMUL.FTZ R170, R164.reuse, R169.reuse ;  /* 0x000000a9a4aa7220 */ /* 0x0c0fe20000410000 */
[----:B------:R-:W-:Y:S01]  /*9dc0*/  FMUL.FTZ R169, R51, R169 ;  /* 0x000000a933a97220 */ /* 0x000fe20000410000 */
[----:B------:R-:W-:Y:S01]  /*9dd0*/  HADD2.F32 R168, -RZ, R168.H1_H1 ;  /* 0x300000a8ffa87230 */ /* 0x000fe20000004100 */
[----:B------:R-:W-:Y:S01]  /*9de0*/  F2FP.SATFINITE.E4M3.F32.PACK_AB_MERGE_C R48, R49, R48, RZ ;  /* 0x000000303130723e */ /* 0x000fe200048070ff */
[----:B------:R-:W-:Y:S02]  /*9df0*/  HADD2.F32 R166, -RZ, R84.H1_H1 ;  /* 0x30000054ffa67230 */ /* 0x000fe40000004100 */
[----:B------:R-:W-:Y:S01]  /*9e00*/  FFMA.FTZ R84, R164, R165, R169 ;  /* 0x000000a5a4547223 */ /* 0x000fe200000100a9 */
[----:B------:R-:W-:-:S02]  /*9e10*/  HADD2.F32 R161, -RZ, R161.H1_H1 ;  /* 0x300000a1ffa17230 */ /* 0x000fc40000004100 */
[----:B------:R-:W-:Y:S01]  /*9e20*/  FFMA.FTZ R51, R51, R165, -R170 ;  /* 0x000000a533337223 */ /* 0x000fe200000108aa */
[----:B------:R-:W-:Y:S02]  /*9e30*/  HADD2.F32 R169, -RZ, R167.H1_H1 ;  /* 0x300000a7ffa97230 */ /* 0x000fe40000004100 */
[C---:B------:R-:W-:Y:S01]  /*9e40*/  FMUL.FTZ R164, R166.reuse, R168 ;  /* 0x000000a8a6a47220 */ /* 0x040fe20000410000 */
[----:B------:R-:W-:Y:S01]  /*9e50*/  F2FP.F16.E4M3.UNPACK_B R167, R86.H1 ;  /* 0x00000056ffa7723e */ /* 0x000fe200030006ff */
[C---:B------:R-:W-:Y:S01]  /*9e60*/  FMUL.FTZ R175, R161.reuse, R168 ;  /* 0x000000a8a1af7220 */ /* 0x040fe20000410000 */
[-C--:B------:R-:W-:Y:S01]  /*9e70*/  F2FP.F16.E4M3.UNPACK_B R165, R38.reuse.H1 ;  /* 0x00000026ffa5723e */ /* 0x080fe200030006ff */
[----:B------:R-:W-:Y:S01]  /*9e80*/  FFMA.FTZ R164, R161, R169, -R164 ;  /* 0x000000a9a1a47223 */ /* 0x000fe200000108a4 */
[----:B------:R-:W-:Y:S01]  /*9e90*/  F2FP.F16.E4M3.UNPACK_B R170, R163.H1 ;  /* 0x000000a3ffaa723e */ /* 0x000fe200030006ff */
[----:B------:R-:W-:Y:S02]  /*9ea0*/  HADD2.F32 R173, -RZ, R171.H0_H0 ;  /* 0x200000abffad7230 */ /* 0x000fe40000004100 */
[----:B------:R-:W-:Y:S01]  /*9eb0*/  FFMA.FTZ R161, R166, R169, R175 ;  /* 0x000000a9a6a17223 */ /* 0x000fe200000100af */
[----:B------:R-:W-:Y:S01]  /*9ec0*/  HADD2.F32 R168, -RZ, R167.H0_H0 ;  /* 0x200000a7ffa87230 */ /* 0x000fe20000004100 */
[----:B------:R-:W-:Y:S01]  /*9ed0*/  F2FP.F16.E4M3.UNPACK_B R38, R38 ;  /* 0x00000026ff26723e */ /* 0x000fe200020006ff */
[----:B------:R-:W-:Y:S01]  /*9ee0*/  HADD2.F32 R166, -RZ, R165.H0_H0 ;  /* 0x200000a5ffa67230 */ /* 0x000fe20000004100 */
[----:B------:R-:W-:Y:S01]  /*9ef0*/  F2FP.SATFINITE.E4M3.F32.PACK_AB_MERGE_C R49, R50, R39, RZ ;  /* 0x000000273231723e */ /* 0x000fe200048070ff */
[----:B------:R-:W-:-:S02]  /*9f00*/  HADD2.F32 R172, -RZ, R171.H1_H1 ;  /* 0x300000abffac7230 */ /* 0x000fc40000004100 */
[-C--:B------:R-:W-:Y:S01]  /*9f10*/  FMUL.FTZ R175, R168, R173.reuse ;  /* 0x000000ada8af7220 */ /* 0x080fe20000410000 */
[--C-:B------:R-:W-:Y:S02]  /*9f20*/  HADD2.F32 R171, -RZ, R170.reuse.H0_H0 ;  /* 0x200000aaffab7230 */ /* 0x100fe40000004100 */
[----:B------:R-:W-:Y:S01]  /*9f30*/  FMUL.FTZ R173, R166, R173 ;  /* 0x000000ada6ad7220 */ /* 0x000fe20000410000 */
[----:B------:R-:W-:Y:S01]  /*9f40*/  HADD2.F32 R169, -RZ, R167.H1_H1 ;  /* 0x300000a7ffa97230 */ /* 0x000fe20000004100 */
[----:B------:R-:W-:Y:S01]  /*9f50*/  F2FP.SATFINITE.E4M3.F32.PACK_AB_MERGE_C R39, R164, R51, R48 ;  /* 0x00000033a427723e */ /* 0x000fe20004807030 */
[----:B------:R-:W-:Y:S02]  /*9f60*/  HADD2.F32 R167, -RZ, R165.H1_H1 ;  /* 0x300000a5ffa77230 */ /* 0x000fe40000004100 */
[-C--:B------:R-:W-:Y:S01]  /*9f70*/  FFMA.FTZ R165, R166, R171.reuse, -R175 ;  /* 0x000000aba6a57223 */ /* 0x080fe200000108af */
[----:B------:R-:W-:Y:S02]  /*9f80*/  HADD2.F32 R170, -RZ, R170.H1_H1 ;  /* 0x300000aaffaa7230 */ /* 0x000fe40000004100 */
[-C--:B------:R-:W-:Y:S01]  /*9f90*/  FMUL.FTZ R174, R169, R172.reuse ;  /* 0x000000aca9ae7220 */ /* 0x080fe20000410000 */
[----:B------:R-:W-:Y:S01]  /*9fa0*/  FFMA.FTZ R166, R168, R171, R173 ;  /* 0x000000aba8a67223 */ /* 0x000fe200000100ad */
[C---:B------:R-:W-:Y:S01]  /*9fb0*/  FMUL.FTZ R172, R167.reuse, R172 ;  /* 0x000000aca7ac7220 */ /* 0x040fe20000410000 */
[----:B------:R-:W-:Y:S01]  /*9fc0*/  F2FP.F16.E4M3.UNPACK_B R168, R86 ;  /* 0x00000056ffa8723e */ /* 0x000fe200020006ff */
[----:B------:R-:W-:Y:S01]  /*9fd0*/  HADD2.F32 R86, -RZ, R38.H0_H0 ;  /* 0x20000026ff567230 */ /* 0x000fe20000004100 */
[----:B------:R-:W-:Y:S01]  /*9fe0*/  F2FP.F16.E4M3.UNPACK_B R171, R162 ;  /* 0x000000a2ffab723e */ /* 0x000fe200020006ff */
[-C--:B------:R-:W-:Y:S01]  /*9ff0*/  FFMA.FTZ R162, R167, R170.reuse, -R174 ;  /* 0x000000aaa7a27223 */ /* 0x080fe200000108ae */
[----:B------:R-:W-:Y:S01]  /*a000*/  FFMA.FTZ R167, R169, R170, R172 ;  /* 0x000000aaa9a77223 */ /* 0x000fe200000100ac */
[----:B------:R-:W-:Y:S01]  /*a010*/  F2FP.F16.E4M3.UNPACK_B R170, R163 ;  /* 0x000000a3ffaa723e */ /* 0x000fe200020006ff */
[--C-:B------:R-:W-:Y:S01]  /*a020*/  HADD2.F32 R169, -RZ, R168.reuse.H0_H0 ;  /* 0x200000a8ffa97230 */ /* 0x100fe20000004100 */
[----:B------:R-:W-:Y:S01]  /*a030*/  F2FP.SATFINITE.E4M3.F32.PACK_AB_MERGE_C R84, R161, R84, R49 ;  /* 0x00000054a154723e */ /* 0x000fe20004807031 */
[--C-:B------:R-:W-:Y:S01]  /*a040*/  HADD2.F32 R173, -RZ, R171.reuse.H1_H1 ;  /* 0x300000abffad7230 */ /* 0x100fe20000004100 */
[----:B------:R-:W-:Y:S01]  /*a050*/  F2FP.F16.E4M3.UNPACK_B R50, R85 ;  /* 0x00000055ff32723e */ /* 0x000fe200020006ff */
[----:B------:R-:W-:Y:S01]  /*a060*/  HADD2.F32 R168, -RZ, R168.H1_H1 ;  /* 0x300000a8ffa87230 */ /* 0x000fe20000004100 */
[----:B------:R-:W-:Y:S01]  /*a070*/  F2FP.F16.E4M3.UNPACK_B R164, R37 ;  /* 0x00000025ffa4723e */ /* 0x000fe200020006ff */
[----:B------:R-:W-:Y:S01]  /*a080*/  HADD2.F32 R163, -RZ, R38.H1_H1 ;  /* 0x30000026ffa37230 */ /* 0x000fe20000004100 */
[----:B------:R-:W-:Y:S01]  /*a090*/  F2FP.F16.E4M3.UNPACK_B R49, R13 ;  /* 0x0000000dff31723e */ /* 0x000fe200020006ff */
[----:B------:R-:W-:-:S02]  /*a0a0*/  HADD2.F32 R172, -RZ, R171.H0_H0 ;  /* 0x200000abffac7230 */ /* 0x000fc40000004100 */
[-C--:B------:R-:W-:Y:S01]  /*a0b0*/  FMUL.FTZ R174, R168, R173.reuse ;  /* 0x000000ada8ae7220 */ /* 0x080fe20000410000 */
[--C-:B------:R-:W-:Y:S02]  /*a0c0*/  HADD2.F32 R171, -RZ, R170.reuse.H0_H0 ;  /* 0x200000aaffab7230 */ /* 0x100fe40000004100 */
[----:B------:R-:W-:Y:S01]  /*a0d0*/  FMUL.FTZ R173, R163, R173 ;  /* 0x000000ada3ad7220 */ /* 0x000fe20000410000 */
[----:B------:R-:W-:Y:S02]  /*a0e0*/  HADD2.F32 R170, -RZ, R170.H1_H1 ;  /* 0x300000aaffaa7230 */ /* 0x000fe40000004100 */
[-C--:B------:R-:W-:Y:S01]  /*a0f0*/  FMUL.FTZ R175, R169, R172.reuse ;  /* 0x000000aca9af7220 */ /* 0x080fe20000410000 */
[----:B------:R-:W-:Y:S01]  /*a100*/  FMUL.FTZ R172, R86, R172 ;  /* 0x000000ac56ac7220 */ /* 0x000fe20000410000 */
[----:B------:R-:W-:Y:S01]  /*a110*/  F2FP.SATFINITE.E4M3.F32.PACK_AB_MERGE_C R166, R167, R166, RZ ;  /* 0x000000a6a7a6723e */ /* 0x000fe200048070ff */
[----:B------:R-:W-:Y:S02]  /*a120*/  HADD2.F32 R51, -RZ, R50.H0_H0 ;  /* 0x20000032ff337230 */ /* 0x000fe40000004100 */
[-C--:B------:R-:W-:Y:S01]  /*a130*/  FFMA.FTZ R173, R168, R170.reuse, R173 ;  /* 0x000000aaa8ad7223 */ /* 0x080fe200000100ad */
[----:B------:R-:W-:Y:S01]  /*a140*/  FFMA.FTZ R38, R86, R171, -R175 ;  /* 0x000000ab56267223 */ /* 0x000fe200000108af */
[----:B------:R-:W-:Y:S01]  /*a150*/  FFMA.FTZ R163, R163, R170, -R174 ;  /* 0x000000aaa3a37223 */ /* 0x000fe200000108ae */
[----:B------:R-:W-:Y:S01]  /*a160*/  F2FP.SATFINITE.E4M3.F32.PACK_AB_MERGE_C R168, R162, R165, RZ ;  /* 0x000000a5a2a8723e */ /* 0x000fe200048070ff */
[----:B------:R-:W-:Y:S01]  /*a170*/  FFMA.FTZ R86, R169, R171, R172 ;  /* 0x000000aba9567223 */ /* 0x000fe200000100ac */
        /* <DEDUP_REMOVED lines=22> */
[--C-:B------:R-:W-:Y:S01]  /*a2e0*/  HADD2.F32 R161, -RZ, R85.reuse.H0_H0 ;  /* 0x20000055ffa17230 */ /* 0x100fe20000004100 */
[----:B------:R-:W-:Y:S01]  /*a2f0*/  F2FP.F16.E4M3.UNPACK_B R171, R14.H1 ;  /* 0x0000000effab723e */ /* 0x000fe200030006ff */
[----:B------:R-:W-:Y:S01]  /*a300*/  HADD2.F32 R162, -RZ, R85.H1_H1 ;  /* 0x30000055ffa27230 */ /* 0x000fe20000004100 */
[----:B------:R-:W-:Y:S01]  /*a310*/  F2FP.F16.E4M3.UNPACK_B R167, R12 ;  /* 0x0000000cffa7723e */ /* 0x000fe200020006ff */
[----:B------:R-:W-:-:S02]  /*a320*/  HADD2.F32 R85, -RZ, R163.H1_H1 ;  /* 0x300000a3ff557230 */ /* 0x000fc40000004100 */
[----:B------:R-:W-:Y:S02]  /*a330*/  HADD2.F32 R37, -RZ, R51.H0_H0 ;  /* 0x20000033ff257230 */ /* 0x000fe40000004100 */
[----:B------:R-:W-:Y:S02]  /*a340*/  HADD2.F32 R166, -RZ, R163.H0_H0 ;  /* 0x200000a3ffa67230 */ /* 0x000fe40000004100 */
[----:B------:R-:W-:Y:S01]  /*a350*/  FMUL.FTZ R170, R162, R85 ;  /* 0x00000055a2aa7220 */ /* 0x000fe20000410000 */
[----:B------:R-:W-:Y:S02]  /*a360*/  HADD2.F32 R51, -RZ, R51.H1_H1 ;  /* 0x30000033ff337230 */ /* 0x000fe40000004100 */
[--C-:B------:R-:W-:Y:S02]  /*a370*/  HADD2.F32 R163, -RZ, R36.reuse.H1_H1 ;  /* 0x30000024ffa37230 */ /* 0x100fe40000004100 */
[----:B------:R-:W-:Y:S01]  /*a380*/  FMUL.FTZ R168, R161, R166 ;  /* 0x000000a6a1a87220 */ /* 0x000fe20000410000 */
[----:B------:R-:W-:-:S02]  /*a390*/  HADD2.F32 R164, -RZ, R36.H0_H0 ;  /* 0x20000024ffa47230 */ /* 0x000fc40000004100 */
[----:B------:R-:W-:Y:S01]  /*a3a0*/  FMUL.FTZ R166, R37, R166 ;  /* 0x000000a625a67220 */ /* 0x000fe20000410000 */
[C---:B------:R-:W-:Y:S01]  /*a3b0*/  FMUL.FTZ R165, R51.reuse, R85 ;  /* 0x0000005533a57220 */ /* 0x040fe20000410000 */
[----:B------:R-:W-:Y:S01]  /*a3c0*/  FFMA.FTZ R51, R51, R163, -R170 ;  /* 0x000000a333337223 */ /* 0x000fe200000108aa */
[----:B------:R-:W-:Y:S01]  /*a3d0*/  F2FP.F16.E4M3.UNPACK_B R85, R87 ;  /* 0x00000057ff55723e */ /* 0x000fe200020006ff */
[----:B------:R-:W-:Y:S01]  /*a3e0*/  FFMA.FTZ R36, R37, R164, -R168 ;  /* 0x000000a425247223 */ /* 0x000fe200000108a8 */
[----:B------:R-:W-:Y:S01]  /*a3f0*/  F2FP.F16.E4M3.UNPACK_B R170, R14 ;  /* 0x0000000effaa723e */ /* 0x000fe200020006ff */
[----:B------:R-:W-:Y:S01]  /*a400*/  FFMA.FTZ R37, R161, R164, R166 ;  /* 0x000000a4a1257223 */ /* 0x000fe200000100a6 */
        /* <DEDUP_REMOVED lines=39> */
[----:B------:R-:W-:Y:S01]  /*a680*/  FFMA.FTZ R85, R85, R166, R170 ;  /* 0x000000a655557223 */ /* 0x000fe200000100aa */
[----:B------:R-:W-:-:S02]  /*a690*/  F2FP.SATFINITE.E4M3.F32.PACK_AB_MERGE_C R13, R13, R48, R36 ;  /* 0x000000300d0d723e */ /* 0x000fc40004807024 */
[----:B------:R-:W-:Y:S02]  /*a6a0*/  F2FP.SATFINITE.E4M3.F32.PACK_AB_MERGE_C R15, R174, R15, RZ ;  /* 0x0000000fae0f723e */ /* 0x000fe400048070ff */
[----:B------:R-:W-:Y:S02]  /*a6b0*/  F2FP.SATFINITE.E4M3.F32.PACK_AB_MERGE_C R164, R164, R173, RZ ;  /* 0x000000ada4a4723e */ /* 0x000fe400048070ff */
[----:B------:R-:W-:Y:S01]  /*a6c0*/  F2FP.SATFINITE.E4M3.F32.PACK_AB_MERGE_C R15, R161, R12, R15 ;  /* 0x0000000ca10f723e */ /* 0x000fe2000480700f */
[----:B------:R-:W-:Y:S01]  /*a6d0*/  IMAD.MOV.U32 R12, RZ, RZ, R39 ;  /* 0x000000ffff0c7224 */ /* 0x000fe200078e0027 */
[----:B------:R-:W-:Y:S01]  /*a6e0*/  F2FP.SATFINITE.E4M3.F32.PACK_AB_MERGE_C R87, R85, R14, R164 ;  /* 0x0000000e5557723e */ /* 0x000fe200048070a4 */
[----:B------:R-:W-:Y:S02]  /*a6f0*/  IMAD.MOV.U32 R85, RZ, RZ, R37 ;  /* 0x000000ffff557224 */ /* 0x000fe400078e0025 */
[----:B------:R-:W-:-:S07]  /*a700*/  IMAD.MOV.U32 R14, RZ, RZ, R38 ;  /* 0x000000ffff0e7224 */ /* 0x000fce00078e0026 */
.L_x_2745:
[----:B------:R-:W-:Y:S05]  /*a710*/  BSYNC B3 ;  /* 0x0000000000037941 */ /* 0x000fea0003800000 */
.L_x_2744:
[----:B------:R-:W-:Y:S01]  /*a720*/  ISETP.GE.AND P3, PT, R11, R134, PT ;  /* 0x000000860b00720c */ /* 0x000fe20003f66270 */
[----:B0-----:R0:W-:-:S12]  /*a730*/  ST.E.128 desc[UR50][R124.64], R12 ;  /* 0x0000000c7c007985 */ /* 0x0011d8000c101d32 */
[----:B------:R-:W-:-:S04]  /*a740*/  @!P3 IADD3 R36, P5, R154, R11, RZ ;  /* 0x0000000b9a24b210 */ /* 0x000fc80007fbe0ff */
[----:B------:R-:W-:-:S05]  /*a750*/  @!P3 LEA.HI.X.SX32 R37, R11, R152, 0x1, P5 ;  /* 0x000000980b25b211 */ /* 0x000fca00028f0eff */
[----:B--2---:R0:W-:Y:S04]  /*a760*/  @!P3 ST.E.128 desc[UR50][R36.64], R84 ;  /* 0x000000542400b985 */ /* 0x0041e8000c101d32 */
.L_x_2743:
[----:B------:R-:W-:Y:S05]  /*a770*/  BSYNC B2 ;  /* 0x0000000000027941 */ /* 0x000fea0003800000 */
.L_x_2742:
        /* <DEDUP_REMOVED lines=23> */
[----:B------:R-:W-:-:S03]  /*a8f0*/  IMAD R15, R19, 0x7800, R12 ;  /* 0x00007800130f7824 */ /* 0x000fc600078e020c */
[C---:B------:R-:W-:Y:S01]  /*a900*/  IADD3 R13, R18.reuse, R13, RZ ;  /* 0x0000000d120d7210 */ /* 0x040fe20007ffe0ff */
[----:B------:R-:W-:-:S05]  /*a910*/  IMAD.IADD R36, R18, 0x1, R15 ;  /* 0x0000000112247824 */ /* 0x000fca00078e020f */
        /* <DEDUP_REMOVED lines=9> */
[----:B------:R-:W-:Y:S01]  /*a9b0*/  SHF.R.U32.HI R53, RZ, 0x8, R55 ;  /* 0x00000008ff357819 */ /* 0x000fe20000011637 */
[----:B--2---:R-:W-:Y:S01]  /*a9c0*/  IMAD.MOV.U32 R51, RZ, RZ, R36 ;  /* 0x000000ffff337224 */ /* 0x004fe200078e0024 */
[----:B------:R-:W-:Y:S02]  /*a9d0*/  SHF.R.U32.HI R85, RZ, 0x8, R43 ;  /* 0x00000008ff557819 */ /* 0x000fe4000001162b */
[----:B------:R-:W-:Y:S01]  /*a9e0*/  LOP3.LUT R52, R55, 0xff0000ff, RZ, 0xc0, !PT ;  /* 0xff0000ff37347812 */ /* 0x000fe200078ec0ff */
[----:B------:R-:W-:Y:S01]  /*a9f0*/  IMAD.SHL.U32 R53, R53, 0x100, RZ ;  /* 0x0000010035357824 */ /* 0x000fe200078e00ff */
[----:B------:R-:W-:Y:S01]  /*aa00*/  SHF.R.U32.HI R125, RZ, 0x10, R55 ;  /* 0x00000010ff7d7819 */ /* 0x000fe20000011637 */
[----:B------:R-:W-:Y:S01]  /*aa10*/  IMAD.SHL.U32 R85, R85, 0x100, RZ ;  /* 0x0000010055557824 */ /* 0x000fe200078e00ff */
[----:B------:R-:W-:-:S02]  /*aa20*/  SHF.R.U32.HI R55, RZ, 0x8, R41 ;  /* 0x00000008ff377819 */ /* 0x000fc40000011629 */
[----:B------:R-:W-:Y:S02]  /*aa30*/  LOP3.LUT R54, R41, 0xff0000ff, RZ, 0xc0, !PT ;  /* 0xff0000ff29367812 */ /* 0x000fe400078ec0ff */
[----:B------:R-:W-:Y:S01]  /*aa40*/  SHF.R.U32.HI R124, RZ, 0x10, R41 ;  /* 0x00000010ff7c7819 */ /* 0x000fe20000011629 */
[----:B------:R-:W-:Y:S01]  /*aa50*/  IMAD.MOV.U32 R41, RZ, RZ, R14 ;  /* 0x000000ffff297224 */ /* 0x000fe200078e000e */
[----:B------:R-:W-:Y:S01]  /*aa60*/  LOP3.LUT R13, R42, 0xff00, R13, 0xf8, !PT ;  /* 0x0000ff002a0d7812 */ /* 0x000fe200078ef80d */
[----:B------:R-:W-:Y:S01]  /*aa70*/  IMAD.U32 R14, R86, 0x10000, RZ ;  /* 0x00010000560e7824 */ /* 0x000fe200078e00ff */
[----:B------:R-:W-:Y:S01]  /*aa80*/  LOP3.LUT R84, R43, 0xff0000ff, RZ, 0xc0, !PT ;  /* 0xff0000ff2b547812 */ /* 0x000fe200078ec0ff */
[----:B------:R-:W-:Y:S01]  /*aa90*/  IMAD.SHL.U32 R55, R55, 0x100, RZ ;  /* 0x0000010037377824 */ /* 0x000fe200078e00ff */
[----:B------:R-:W-:Y:S02]  /*aaa0*/  LOP3.LUT R12, R52, 0xff00, R53, 0xf8, !PT ;  /* 0x0000ff00340c7812 */ /* 0x000fe400078ef835 */
[----:B------:R-:W-:Y:S01]  /*aab0*/  LOP3.LUT R14, R13, 0xff0000, R14, 0xf8, !PT ;  /* 0x00ff00000d0e7812 */ /* 0x000fe200078ef80e */
[----:B------:R-:W-:Y:S01]  /*aac0*/  IMAD.U32 R13, R125, 0x10000, RZ ;  /* 0x000100007d0d7824 */ /* 0x000fe200078e00ff */
[----:B------:R-:W-:Y:S01]  /*aad0*/  LOP3.LUT R86, R84, 0xff00, R85, 0xf8, !PT ;  /* 0x0000ff0054567812 */ /* 0x000fe200078ef855 */
[----:B------:R-:W-:Y:S01]  /*aae0*/  IMAD.U32 R85, R124, 0x10000, RZ ;  /* 0x000100007c557824 */ /* 0x000fe200078e00ff */
[----:B------:R-:W-:-:S02]  /*aaf0*/  F2FP.F16.E4M3.UNPACK_B R84, R157.H1 ;  /* 0x0000009dff54723e */ /* 0x000fc400030006ff */
[----:B------:R-:W-:Y:S02]  /*ab00*/  F2FP.F16.E4M3.UNPACK_B R53, R51.H1 ;  /* 0x00000033ff35723e */ /* 0x000fe400030006ff */
[----:B------:R-:W-:Y:S02]  /*ab10*/  F2FP.F16.E4M3.UNPACK_B R52, R50.H1 ;  /* 0x00000032ff34723e */ /* 0x000fe400030006ff */
[----:B------:R-:W-:Y:S01]  /*ab20*/  SHF.R.U32.HI R87, RZ, 0x10, R43 ;  /* 0x00000010ff577819 */ /* 0x000fe2000001162b */
[--C-:B------:R-:W-:Y:S01]  /*ab30*/  HADD2.F32 R42, -RZ, R53.reuse.H0_H0 ;  /* 0x20000035ff2a7230 */ /* 0x100fe20000004100 */
[----:B------:R-:W-:Y:S01]  /*ab40*/  LOP3.LUT R36, R54, 0xff00, R55, 0xf8, !PT ;  /* 0x0000ff0036247812 */ /* 0x000fe200078ef837 */
[----:B------:R-:W-:Y:S01]  /*ab50*/  HADD2.F32 R53, -RZ, R53.H1_H1 ;  /* 0x30000035ff357230 */ /* 0x000fe20000004100 */
[----:B------:R-:W-:Y:S01]  /*ab60*/  MOV R43, R38 ;  /* 0x00000026002b7202 */ /* 0x000fe20000000f00 */
[----:B------:R-:W-:Y:S01]  /*ab70*/  HADD2.F32 R38, -RZ, R52.H0_H0 ;  /* 0x20000034ff267230 */ /* 0x000fe20000004100 */
[----:B------:R-:W-:Y:S01]  /*ab80*/  LOP3.LUT R12, R12, 0xff0000, R13, 0xf8, !PT ;  /* 0x00ff00000c0c7812 */ /* 0x000fe200078ef80d */
[--C-:B------:R-:W-:Y:S01]  /*ab90*/  HADD2.F32 R13, -RZ, R84.reuse.H0_H0 ;  /* 0x20000054ff0d7230 */ /* 0x100fe20000004100 */
[----:B------:R-:W-:Y:S01]  /*aba0*/  F2FP.F16.E4M3.UNPACK_B R54, R159.H1 ;  /* 0x0000009fff36723e */ /* 0x000fe200030006ff */
[----:B------:R-:W-:Y:S01]  /*abb0*/  HADD2.F32 R84, -RZ, R84.H1_H1 ;  /* 0x30000054ff547230 */ /* 0x000fe20000004100 */
[----:B------:R-:W-:Y:S01]  /*abc0*/  SHF.L.U32 R87, R87, 0x10, RZ ;  /* 0x0000001057577819 */ /* 0x000fe200000006ff */
[----:B------:R-:W-:-:S02]  /*abd0*/  HADD2.F32 R52, -RZ, R52.H1_H1 ;  /* 0x30000034ff347230 */ /* 0x000fc40000004100 */
[-C--:B------:R-:W-:Y:S01]  /*abe0*/  FMUL.FTZ R125, R42, R13.reuse ;  /* 0x0000000d2a7d7220 */ /* 0x080fe20000410000 */
[--C-:B------:R-:W-:Y:S02]  /*abf0*/  HADD2.F32 R55, -RZ, R54.reuse.H0_H0 ;  /* 0x20000036ff377230 */ /* 0x100fe40000004100 */
[----:B------:R-:W-:Y:S01]  /*ac00*/  FMUL.FTZ R161, R38, R13 ;  /* 0x0000000d26a17220 */ /* 0x000fe20000410000 */
[----:B------:R-:W-:Y:S01]  /*ac10*/  LOP3.LUT R36, R36, 0xff0000, R85, 0xf8, !PT ;  /* 0x00ff000024247812 */ /* 0x000fe200078ef855 */
[----:B------:R-:W-:Y:S01]  /*ac20*/  HADD2.F32 R85, -RZ, R54.H1_H1 ;  /* 0x30000036ff557230 */ /* 0x000fe20000004100 */
[----:B------:R-:W-:Y:S01]  /*ac30*/  F2FP.F16.E4M3.UNPACK_B R157, R157 ;  /* 0x0000009dff9d723e */ /* 0x000fe200020006ff */
[-C--:B------:R-:W-:Y:S01]  /*ac40*/  FFMA.FTZ R38, R38, R55.reuse, -R125 ;  /* 0x0000003726267223 */ /* 0x080fe2000001087d */
[----:B------:R-:W-:Y:S01]  /*ac50*/  FFMA.FTZ R42, R42, R55, R161 ;  /* 0x000000372a2a7223 */ /* 0x000fe200000100a1 */
[----:B------:R-:W-:Y:S01]  /*ac60*/  F2FP.F16.E4M3.UNPACK_B R55, R51 ;  /* 0x00000033ff37723e */ /* 0x000fe200020006ff */
[----:B------:R-:W-:Y:S01]  /*ac70*/  FMUL.FTZ R51, R53, R84 ;  /* 0x0000005435337220 */ /* 0x000fe20000410000 */
[----:B------:R-:W-:Y:S01]  /*ac80*/  F2FP.F16.E4M3.UNPACK_B R54, R50 ;  /* 0x00000032ff36723e */ /* 0x000fe200020006ff */
[----:B------:R-:W-:Y:S01]  /*ac90*/  HADD2.F32 R125, -RZ, R157.H0_H0 ;  /* 0x2000009dff7d7230 */ /* 0x000fe20000004100 */
[----:B------:R-:W-:Y:S01]  /*aca0*/  LOP3.LUT R13, R86, 0xff0000, R87, 0xf8, !PT ;  /* 0x00ff0000560d7812 */ /* 0x000fe200078ef857 */
[----:B------:R-:W-:Y:S01]  /*acb0*/  FMUL.FTZ R86, R52, R84 ;  /* 0x0000005434567220 */ /* 0x000fe20000410000 */
[----:B------:R-:W-:Y:S01]  /*acc0*/  F2FP.F16.E4M3.UNPACK_B R159, R159 ;  /* 0x0000009fff9f723e */ /* 0x000fe200020006ff */
[----:B------:R-:W-:-:S02]  /*acd0*/  HADD2.F32 R84, -RZ, R55.H0_H0 ;  /* 0x20000037ff547230 */ /* 0x000fc40000004100 */
[-C--:B------:R-:W-:Y:S01]  /*ace0*/  FFMA.FTZ R51, R52, R85.reuse, -R51 ;  /* 0x0000005534337223 */ /* 0x080fe20000010833 */
[--C-:B------:R-:W-:Y:S02]  /*acf0*/  HADD2.F32 R50, -RZ, R54.reuse.H0_H0 ;  /* 0x20000036ff327230 */ /* 0x100fe40000004100 */
[----:B------:R-:W-:Y:S01]  /*ad00*/  FFMA.FTZ R53, R53, R85, R86 ;  /* 0x0000005535357223 */ /* 0x000fe20000010056 */
[----:B------:R-:W-:Y:S02]  /*ad10*/  HADD2.F32 R87, -RZ, R159.H0_H0 ;  /* 0x2000009fff577230 */ /* 0x000fe40000004100 */
[-C--:B------:R-:W-:Y:S01]  /*ad20*/  FMUL.FTZ R161, R84, R125.reuse ;  /* 0x0000007d54a17220 */ /* 0x080fe20000410000 */
[----:B------:R-:W-:Y:S02]  /*ad30*/  HADD2.F32 R157, -RZ, R157.H1_H1 ;  /* 0x3000009dff9d7230 */ /* 0x000fe40000004100 */
[----:B------:R-:W-:Y:S01]  /*ad40*/  FMUL.FTZ R125, R50, R125 ;  /* 0x0000007d327d7220 */ /* 0x000fe20000410000 */
[----:B------:R-:W-:Y:S01]  /*ad50*/  HADD2.F32 R85, -RZ, R55.H1_H1 ;  /* 0x30000037ff557230 */ /* 0x000fe20000004100 */
[----:B------:R-:W-:Y:S01]  /*ad60*/  F2FP.F16.E4M3.UNPACK_B R86, R43.H1 ;  /* 0x0000002bff56723e */ /* 0x000fe200030006ff */
[----:B------:R-:W-:-:S02]  /*ad70*/  HADD2.F32 R54, -RZ, R54.H1_H1 ;  /* 0x30000036ff367230 */ /* 0x000fc40000004100 */
[----:B------:R-:W-:Y:S01]  /*ad80*/  FFMA.FTZ R52, R84, R87, R125 ;  /* 0x0000005754347223 */ /* 0x000fe2000001007d */
[----:B------:R-:W-:Y:S02]  /*ad90*/  HADD2.F32 R159, -RZ, R159.H1_H1 ;  /* 0x3000009fff9f7230 */ /* 0x000fe40000004100 */
[-C--:B------:R-:W-:Y:S01]  /*ada0*/  FMUL.FTZ R55, R85, R157.reuse ;  /* 0x0000009d55377220 */ /* 0x080fe20000410000 */
[----:B------:R-:W-:Y:S01]  /*adb0*/  F2FP.F16.E4M3.UNPACK_B R84, R158.H1 ;  /* 0x0000009eff54723e */ /* 0x000fe200030006ff */
[----:B------:R-:W-:Y:S01]  /*adc0*/  FMUL.FTZ R124, R54, R157 ;  /* 0x0000009d367c7220 */ /* 0x000fe20000410000 */
[----:B------:R-:W-:Y:S01]  /*add0*/  FFMA.FTZ R50, R50, R87, -R161 ;  /* 0x0000005732327223 */ /* 0x000fe200000108a1 */
        /* <DEDUP_REMOVED lines=19> */
[C---:B------:R-:W-:Y:S01]  /*af10*/  FMUL.FTZ R163, R86.reuse, R159 ;  /* 0x0000009f56a37220 */ /* 0x040fe20000410000 */
[----:B------:R-:W-:Y:S01]  /*af20*/  F2FP.F16.E4M3.UNPACK_B R160, R160 ;  /* 0x000000a0ffa0723e */ /* 0x000fe200020006ff */
[-C--:B------:R-:W-:Y:S01]  /*af30*/  FFMA.FTZ R161, R86, R125.reuse, -R161 ;  /* 0x0000007d56a17223 */ /* 0x080fe200000108a1 */
[----:B------:R-:W-:Y:S02]  /*af40*/  HADD2.F32 R43, -RZ, R41.H0_H0 ;  /* 0x20000029ff2b7230 */ /* 0x000fe40000004100 */
[----:B------:R-:W-:Y:S01]  /*af50*/  FFMA.FTZ R164, R124, R125, R163 ;  /* 0x0000007d7ca47223 */ /* 0x000fe200000100a3 */
[----:B------:R-:W-:-:S02]  /*af60*/  HADD2.F32 R124, -RZ, R158.H0_H0 ;  /* 0x2000009eff7c7230 */ /* 0x000fc40000004100 */
[----:B------:R-:W-:Y:S01]  /*af70*/  FFMA.FTZ R159, R87, R157, R162 ;  /* 0x0000009d579f7223 */ /* 0x000fe200000100a2 */
[----:B------:R-:W-:Y:S01]  /*af80*/  HADD2.F32 R86, -RZ, R84.H0_H0 ;  /* 0x20000054ff567230 */ /* 0x000fe20000004100 */
[----:B------:R-:W-:Y:S01]  /*af90*/  F2FP.SATFINITE.E4M3.F32.PACK_AB_MERGE_C R42, R53, R42, RZ ;  /* 0x0000002a352a723e */ /* 0x000fe200048070ff */
[----:B------:R-:W-:Y:S02]  /*afa0*/  HADD2.F32 R158, -RZ, R158.H1_H1 ;  /* 0x3000009eff9e7230 */ /* 0x000fe40000004100 */
[-C--:B------:R-:W-:Y:S01]  /*afb0*/  FMUL.FTZ R125, R43, R124.reuse ;  /* 0x0000007c2b7d7220 */ /* 0x080fe20000410000 */
[----:B------:R-:W-:Y:S02]  /*afc0*/  HADD2.F32 R84, -RZ, R84.H1_H1 ;  /* 0x30000054ff547230 */ /* 0x000fe40000004100 */
[----:B------:R-:W-:Y:S01]  /*afd0*/  FMUL.FTZ R162, R86, R124 ;  /* 0x0000007c56a27220 */ /* 0x000fe20000410000 */
[----:B------:R-:W-:Y:S01]  /*afe0*/  HADD2.F32 R41, -RZ, R41.H1_H1 ;  /* 0x30000029ff297230 */ /* 0x000fe20000004100 */
[----:B------:R-:W-:Y:S01]  /*aff0*/  F2FP.SATFINITE.E4M3.F32.PACK_AB_MERGE_C R38, R51, R38, RZ ;  /* 0x000000263326723e */ /* 0x000fe200048070ff */
[----:B------:R-:W-:-:S02]  /*b000*/  HADD2.F32 R87, -RZ, R160.H0_H0 ;  /* 0x200000a0ff577230 */ /* 0x000fc40000004100 */
[CC--:B------:R-:W-:Y:S01]  /*b010*/  FMUL.FTZ R124, R84.reuse, R158.reuse ;  /* 0x0000009e547c7220 */ /* 0x0c0fe20000410000 */
[----:B------:R-:W-:Y:S02]  /*b020*/  HADD2.F32 R160, -RZ, R160.H1_H1 ;  /* 0x300000a0ffa07230 */ /* 0x000fe40000004100 */
[----:B------:R-:W-:Y:S01]  /*b030*/  FMUL.FTZ R157, R41, R158 ;  /* 0x0000009e299d7220 */ /* 0x000fe20000410000 */
[----:B------:R-:W-:Y:S01]  /*b040*/  F2FP.F16.E4M3.UNPACK_B R53, R37 ;  /* 0x00000025ff35723e */ /* 0x000fe200020006ff */
[-C--:B------:R-:W-:Y:S01]  /*b050*/  FFMA.FTZ R162, R43, R87.reuse, -R162 ;  /* 0x000000572ba27223 */ /* 0x080fe200000108a2 */
[----:B------:R-:W-:Y:S01]  /*b060*/  F2FP.F16.E4M3.UNPACK_B R51, R40 ;  /* 0x00000028ff33723e */ /* 0x000fe200020006ff */
[-C--:B------:R-:W-:Y:S01]  /*b070*/  FFMA.FTZ R41, R41, R160.reuse, -R124 ;  /* 0x000000a029297223 */ /* 0x080fe2000001087c */
[----:B------:R-:W-:Y:S01]  /*b080*/  FFMA.FTZ R160, R84, R160, R157 ;  /* 0x000000a054a07223 */ /* 0x000fe2000001009d */
[----:B------:R-:W-:Y:S01]  /*b090*/  F2FP.F16.E4M3.UNPACK_B R84, R36 ;  /* 0x00000024ff54723e */ /* 0x000fe200020006ff */
[----:B------:R-:W-:Y:S01]  /*b0a0*/  FFMA.FTZ R125, R86, R87, R125 ;  /* 0x00000057567d7223 */ /* 0x000fe2000001007d */
[----:B------:R-:W-:Y:S01]  /*b0b0*/  F2FP.SATFINITE.E4M3.F32.PACK_AB_MERGE_C R161, R161, R54, RZ ;  /* 0x00000036a1a1723e */ /* 0x000fe200048070ff */
[----:B------:R-:W-:Y:S01]  /*b0c0*/  HADD2.F32 R54, -RZ, R53.H0_H0 ;  /* 0x20000035ff367230 */ /* 0x000fe20000004100 */
[----:B------:R-:W-:Y:S01]  /*b0d0*/  F2FP.SATFINITE.E4M3.F32.PACK_AB_MERGE_C R43, R55, R50, R38 ;  /* 0x00000032372b723e */ /* 0x000fe20004807026 */
[--C-:B------:R-:W-:Y:S01]  /*b0e0*/  HADD2.F32 R87, -RZ, R84.reuse.H0_H0 ;  /* 0x20000054ff577230 */ /* 0x100fe20000004100 */
[----:B------:R-:W-:Y:S01]  /*b0f0*/  F2FP.SATFINITE.E4M3.F32.PACK_AB_MERGE_C R159, R164, R159, RZ ;  /* 0x0000009fa49f723e */ /* 0x000fe200048070ff */
[----:B------:R-:W-:Y:S01]  /*b100*/  HADD2.F32 R50, -RZ, R51.H0_H0 ;  /* 0x20000033ff327230 */ /* 0x000fe20000004100 */
[----:B------:R-:W-:Y:S01]  /*b110*/  F2FP.F16.E4M3.UNPACK_B R55, R14 ;  /* 0x0000000eff37723e */ /* 0x000fe200020006ff */
[----:B------:R-:W-:Y:S01]  /*b120*/  HADD2.F32 R53, -RZ, R53.H1_H1 ;  /* 0x30000035ff357230 */ /* 0x000fe20000004100 */
[----:B------:R-:W-:Y:S01]  /*b130*/  F2FP.SATFINITE.E4M3.F32.PACK_AB_MERGE_C R42, R85, R52, R42 ;  /* 0x00000034552a723e */ /* 0x000fe2000480702a */
[----:B------:R-:W-:Y:S01]  /*b140*/  HADD2.F32 R84, -RZ, R84.H1_H1 ;  /* 0x30000054ff547230 */ /* 0x000fe20000004100 */
[----:B------:R-:W-:Y:S01]  /*b150*/  F2FP.SATFINITE.E4M3.F32.PACK_AB_MERGE_C R38, R160, R125, R159 ;  /* 0x0000007da026723e */ /* 0x000fe2000480709f */
[----:B------:R-:W-:-:S02]  /*b160*/  HADD2.F32 R85, -RZ, R55.H0_H0 ;  /* 0x20000037ff557230 */ /* 0x000fc40000004100 */
[-C--:B------:R-:W-:Y:S01]  /*b170*/  FMUL.FTZ R125, R54, R87.reuse ;  /* 0x00000057367d7220 */ /* 0x080fe20000410000 */
[C---:B------:R-:W-:Y:S01]  /*b180*/  FMUL.FTZ R87, R50.reuse, R87 ;  /* 0x0000005732577220 */ /* 0x040fe20000410000 */
[----:B------:R-:W-:Y:S01]  /*b190*/  HADD2.F32 R52, -RZ, R51.H1_H1 ;  /* 0x30000033ff347230 */ /* 0x000fe20000004100 */
[----:B------:R-:W-:Y:S01]  /*b1a0*/  F2FP.F16.E4M3.UNPACK_B R40, R40.H1 ;  /* 0x00000028ff28723e */ /* 0x000fe200030006ff */
[-C--:B------:R-:W-:Y:S01]  /*b1b0*/  FFMA.FTZ R50, R50, R85.reuse, -R125 ;  /* 0x0000005532327223 */ /* 0x080fe2000001087d */
[----:B------:R-:W-:Y:S01]  /*b1c0*/  FFMA.FTZ R51, R54, R85, R87 ;  /* 0x0000005536337223 */ /* 0x000fe20000010057 */
[----:B------:R-:W-:Y:S02]  /*b1d0*/  HADD2.F32 R55, -RZ, R55.H1_H1 ;  /* 0x30000037ff377230 */ /* 0x000fe40000004100 */
[-C--:B------:R-:W-:Y:S01]  /*b1e0*/  FMUL.FTZ R85, R53, R84.reuse ;  /* 0x0000005435557220 */ /* 0x080fe20000410000 */
[----:B------:R-:W-:Y:S01]  /*b1f0*/  FMUL.FTZ R86, R52, R84 ;  /* 0x0000005434567220 */ /* 0x000fe20000410000 */
[----:B------:R-:W-:-:S02]  /*b200*/  F2FP.F16.E4M3.UNPACK_B R54, R37.H1 ;  /* 0x00000025ff36723e */ /* 0x000fc400030006ff */
[----:B------:R-:W-:Y:S01]  /*b210*/  F2FP.F16.E4M3.UNPACK_B R84, R36.H1 ;  /* 0x00000024ff54723e */ /* 0x000fe200030006ff */
[-C--:B------:R-:W-:Y:S01]  /*b220*/  FFMA.FTZ R37, R52, R55.reuse, -R85 ;  /* 0x0000003734257223 */ /* 0x080fe20000010855 */
[----:B------:R-:W-:Y:S01]  /*b230*/  FFMA.FTZ R36, R53, R55, R86 ;  /* 0x0000003735247223 */ /* 0x000fe20000010056 */
[----:B------:R-:W-:Y:S01]  /*b240*/  F2FP.F16.E4M3.UNPACK_B R14, R14.H1 ;  /* 0x0000000eff0e723e */ /* 0x000fe200030006ff */
[----:B------:R-:W-:Y:S01]  /*b250*/  HADD2.F32 R55, -RZ, R54.H0_H0 ;  /* 0x20000036ff377230 */ /* 0x000fe20000004100 */
[-C--:B------:R-:W-:Y:S01]  /*b260*/  F2FP.F16.E4M3.UNPACK_B R158, R13.reuse.H1 ;  /* 0x0000000dff9e723e */ /* 0x080fe200030006ff */
[----:B------:R-:W-:Y:S01]  /*b270*/  HADD2.F32 R85, -RZ, R84.H0_H0 ;  /* 0x20000054ff557230 */ /* 0x000fe20000004100 */
[----:B------:R-:W-:Y:S01]  /*b280*/  F2FP.F16.E4M3.UNPACK_B R157, R13 ;  /* 0x0000000dff9d723e */ /* 0x000fe200020006ff */
[--C-:B------:R-:W-:Y:S01]  /*b290*/  HADD2.F32 R52, -RZ, R40.reuse.H0_H0 ;  /* 0x20000028ff347230 */ /* 0x100fe20000004100 */
[----:B------:R-:W-:Y:S01]  /*b2a0*/  F2FP.SATFINITE.E4M3.F32.PACK_AB_MERGE_C R41, R41, R162, R161 ;  /* 0x000000a22929723e */ /* 0x000fe200048070a1 */
[----:B------:R-:W-:-:S02]  /*b2b0*/  HADD2.F32 R53, -RZ, R40.H1_H1 ;  /* 0x30000028ff357230 */ /* 0x000fc40000004100 */
[CC--:B------:R-:W-:Y:S01]  /*b2c0*/  FMUL.FTZ R87, R55.reuse, R85.reuse ;  /* 0x0000005537577220 */ /* 0x0c0fe20000410000 */
[----:B------:R-:W-:Y:S02]  /*b2d0*/  HADD2.F32 R40, -RZ, R14.H0_H0 ;  /* 0x2000000eff287230 */ /* 0x000fe40000004100 */
[C---:B------:R-:W-:Y:S01]  /*b2e0*/  FMUL.FTZ R86, R52.reuse, R85 ;  /* 0x0000005534567220 */ /* 0x040fe20000410000 */
[----:B------:R-:W-:Y:S01]  /*b2f0*/  HADD2.F32 R54, -RZ, R54.H1_H1 ;  /* 0x30000036ff367230 */ /* 0x000fe20000004100 */
[----:B------:R-:W-:Y:S01]  /*b300*/  F2FP.F16.E4M3.UNPACK_B R13, R12 ;  /* 0x0000000cff0d723e */ /* 0x000fe200020006ff */
[----:B------:R-:W-:Y:S02]  /*b310*/  HADD2.F32 R84, -RZ, R84.H1_H1 ;  /* 0x30000054ff547230 */ /* 0x000fe40000004100 */
        /* <DEDUP_REMOVED lines=55> */
.L_x_2749:
[----:B------:R-:W-:Y:S05]  /*b690*/  BSYNC B3 ;  /* 0x0000000000037941 */ /* 0x000fea0003800000 */
.L_x_2748:
[----:B------:R-:W-:Y:S01]  /*b6a0*/  ISETP.GE.AND P3, PT, R11, R134, PT ;  /* 0x000000860b00720c */ /* 0x000fe20003f66270 */
[----:B0-----:R0:W-:-:S12]  /*b6b0*/  ST.E.128 desc[UR50][R48.64], R12 ;  /* 0x0000000c30007985 */ /* 0x0011d8000c101d32 */
[----:B------:R-:W-:-:S04]  /*b6c0*/  @!P3 IADD3 R40, P5, R154, R11, RZ ;  /* 0x0000000b9a28b210 */ /* 0x000fc80007fbe0ff */
[----:B------:R-:W-:-:S05]  /*b6d0*/  @!P3 LEA.HI.X.SX32 R41, R11, R152, 0x1, P5 ;  /* 0x000000980b29b211 */ /* 0x000fca00028f0eff */
[----:B--2---:R0:W-:Y:S04]  /*b6e0*/  @!P3 ST.E.128 desc[UR50][R40.64], R36 ;  /* 0x000000242800b985 */ /* 0x0041e8000c101d32 */
.L_x_2747:
[----:B------:R-:W-:Y:S05]  /*b6f0*/  BSYNC B2 ;  /* 0x0000000000027941 */ /* 0x000fea0003800000 */
.L_x_2746:
        /* <DEDUP_REMOVED lines=39> */
[----:B------:R-:W-:Y:S01]  /*b970*/  SHF.R.U32.HI R50, RZ, 0x8, R47 ;  /* 0x00000008ff327819 */ /* 0x000fe2000001162f */
[----:B------:R-:W-:Y:S01]  /*b980*/  IMAD.MOV.U32 R42, RZ, RZ, R13 ;  /* 0x000000ffff2a7224 */ /* 0x000fe200078e000d */
[----:B------:R-:W-:Y:S01]  /*b990*/  LOP3.LUT R49, R49, 0xff00, R12, 0xf8, !PT ;  /* 0x0000ff0031317812 */ /* 0x000fe200078ef80c */
[----:B------:R-:W-:Y:S01]  /*b9a0*/  IMAD.SHL.U32 R13, R52, 0x100, RZ ;  /* 0x00000100340d7824 */ /* 0x000fe200078e00ff */
[----:B------:R-:W-:Y:S01]  /*b9b0*/  SHF.R.U32.HI R81, RZ, 0x10, R83 ;  /* 0x00000010ff517819 */ /* 0x000fe20000011653 */
[----:B------:R-:W-:Y:S01]  /*b9c0*/  IMAD.SHL.U32 R36, R50, 0x100, RZ ;  /* 0x0000010032247824 */ /* 0x000fe200078e00ff */
[----:B------:R-:W-:-:S02]  /*b9d0*/  LOP3.LUT R51, R83, 0xff0000ff, RZ, 0xc0, !PT ;  /* 0xff0000ff53337812 */ /* 0x000fc400078ec0ff */
[----:B------:R-:W-:Y:S02]  /*b9e0*/  SHF.R.U32.HI R80, RZ, 0x10, R45 ;  /* 0x00000010ff507819 */ /* 0x000fe4000001162d */
[----:B------:R-:W-:Y:S02]  /*b9f0*/  LOP3.LUT R44, R45, 0xff0000ff, RZ, 0xc0, !PT ;  /* 0xff0000ff2d2c7812 */ /* 0x000fe400078ec0ff */
[----:B------:R-:W-:Y:S02]  /*ba00*/  SHF.L.U32 R12, R53, 0x8, RZ ;  /* 0x00000008350c7819 */ /* 0x000fe400000006ff */
[----:B------:R-:W-:Y:S02]  /*ba10*/  SHF.R.U32.HI R54, RZ, 0x10, R47 ;  /* 0x00000010ff367819 */ /* 0x000fe4000001162f */
[----:B------:R-:W-:Y:S02]  /*ba20*/  LOP3.LUT R45, R47, 0xff0000ff, RZ, 0xc0, !PT ;  /* 0xff0000ff2f2d7812 */ /* 0x000fe400078ec0ff */
[----:B------:R-:W-:Y:S01]  /*ba30*/  LOP3.LUT R14, R49, 0xff0000, R14, 0xf8, !PT ;  /* 0x00ff0000310e7812 */ /* 0x000fe200078ef80e */
[----:B------:R-:W-:Y:S01]  /*ba40*/  IMAD.U32 R54, R54, 0x10000, RZ ;  /* 0x0001000036367824 */ /* 0x000fe200078e00ff */
[----:B------:R-:W-:-:S02]  /*ba50*/  F2FP.F16.E4M3.UNPACK_B R52, R153.H1 ;  /* 0x00000099ff34723e */ /* 0x000fc400030006ff */
[----:B------:R-:W-:Y:S02]  /*ba60*/  F2FP.F16.E4M3.UNPACK_B R49, R48.H1 ;  /* 0x00000030ff31723e */ /* 0x000fe400030006ff */
        /* <DEDUP_REMOVED lines=8> */
[----:B------:R-:W-:Y:S01]  /*baf0*/  HADD2.F32 R44, -RZ, R47.H0_H0 ;  /* 0x2000002fff2c7230 */ /* 0x000fe20000004100 */
[----:B------:R-:W-:Y:S01]  /*bb00*/  LOP3.LUT R12, R51, 0xff0000, R12, 0xf8, !PT ;  /* 0x00ff0000330c7812 */ /* 0x000fe200078ef80c */
[----:B------:R-:W-:-:S02]  /*bb10*/  IMAD.U32 R36, R80, 0x10000, RZ ;  /* 0x0001000050247824 */ /* 0x000fc400078e00ff */
[-C--:B------:R-:W-:Y:S01]  /*bb20*/  FMUL.FTZ R81, R45, R13.reuse ;  /* 0x0000000d2d517220 */ /* 0x080fe20000410000 */
[--C-:B------:R-:W-:Y:S02]  /*bb30*/  HADD2.F32 R51, -RZ, R50.reuse.H0_H0 ;  /* 0x20000032ff337230 */ /* 0x100fe40000004100 */
[C---:B------:R-:W-:Y:S01]  /*bb40*/  FMUL.FTZ R80, R44.reuse, R13 ;  /* 0x0000000d2c507220 */ /* 0x040fe20000410000 */
[----:B------:R-:W-:Y:S01]  /*bb50*/  HADD2.F32 R47, -RZ, R47.H1_H1 ;  /* 0x3000002fff2f7230 */ /* 0x000fe20000004100 */
        /* <DEDUP_REMOVED lines=10> */
[CC--:B------:R-:W-:Y:S01]  /*bc00*/  FMUL.FTZ R46, R52.reuse, R51.reuse ;  /* 0x00000033342e7220 */ /* 0x0c0fe20000410000 */
[C---:B------:R-:W-:Y:S01]  /*bc10*/  FMUL.FTZ R55, R47.reuse, R51 ;  /* 0x000000332f377220 */ /* 0x040fe20000410000 */
[----:B------:R-:W-:Y:S01]  /*bc20*/  F2FP.F16.E4M3.UNPACK_B R155, R155 ;  /* 0x0000009bff9b723e */ /* 0x000fe200020006ff */
[----:B------:R-:W-:Y:S02]  /*bc30*/  HADD2.F32 R54, -RZ, R153.H0_H0 ;  /* 0x20000099ff367230 */ /* 0x000fe40000004100 */
[-C--:B------:R-:W-:Y:S01]  /*bc40*/  FFMA.FTZ R47, R47, R53.reuse, -R46 ;  /* 0x000000352f2f7223 */ /* 0x080fe2000001082e */
[----:B------:R-:W-:Y:S02]  /*bc50*/  HADD2.F32 R51, -RZ, R49.H0_H0 ;  /* 0x20000031ff337230 */ /* 0x000fe40000004100 */
[----:B------:R-:W-:Y:S01]  /*bc60*/  FFMA.FTZ R46, R52, R53, R55 ;  /* 0x00000035342e7223 */ /* 0x000fe20000010037 */
[----:B------:R-:W-:Y:S01]  /*bc70*/  HADD2.F32 R48, -RZ, R50.H0_H0 ;  /* 0x20000032ff307230 */ /* 0x000fe20000004100 */
[----:B------:R-:W-:Y:S01]  /*bc80*/  F2FP.F16.E4M3.UNPACK_B R80, R151.H1 ;  /* 0x00000097ff50723e */ /* 0x000fe200030006ff */
        /* <DEDUP_REMOVED lines=9> */
[-C--:B------:R-:W-:Y:S01]  /*bd20*/  FMUL.FTZ R51, R52, R153.reuse ;  /* 0x0000009934337220 */ /* 0x080fe20000410000 */
[----:B------:R-:W-:Y:S01]  /*bd30*/  F2FP.F16.E4M3.UNPACK_B R53, R38.H1 ;  /* 0x00000026ff35723e */ /* 0x000fe200030006ff */
[C---:B------:R-:W-:Y:S01]  /*bd40*/  FMUL.FTZ R153, R50.reuse, R153 ;  /* 0x0000009932997220 */ /* 0x040fe20000410000 */
[----:B------:R-:W-:Y:S01]  /*bd50*/  F2FP.F16.E4M3.UNPACK_B R55, R156.H1 ;  /* 0x0000009cff37723e */ /* 0x000fe200030006ff */
[----:B------:R-:W-:Y:S01]  /*bd60*/  FFMA.FTZ R51, R50, R155, -R51 ;  /* 0x0000009b32337223 */ /* 0x000fe20000010833 */
[----:B------:R-:W-:Y:S01]  /*bd70*/  F2FP.F16.E4M3.UNPACK_B R50, R43.H1 ;  /* 0x0000002bff32723e */ /* 0x000fe200030006ff */
[--C-:B------:R-:W-:Y:S02]  /*bd80*/  HADD2.F32 R83, -RZ, R80.reuse.H0_H0 ;  /* 0x20000050ff537230 */ /* 0x100fe40000004100 */
[----:B------:R-:W-:Y:S01]  /*bd90*/  FFMA.FTZ R82, R52, R155, R153 ;  /* 0x0000009b34527223 */ /* 0x000fe20000010099 */
[--C-:B------:R-:W-:Y:S01]  /*bda0*/  HADD2.F32 R54, -RZ, R53.reuse.H0_H0 ;  /* 0x20000035ff367230 */ /* 0x100fe20000004100 */
[----:B------:R-:W-:Y:S01]  /*bdb0*/  F2FP.F16.E4M3.UNPACK_B R151, R151 ;  /* 0x00000097ff97723e */ /* 0x000fe200020006ff */
[----:B------:R-:W-:Y:S01]  /*bdc0*/  HADD2.F32 R80, -RZ, R80.H1_H1 ;  /* 0x30000050ff507230 */ /* 0x000fe20000004100 */
[----:B------:R-:W-:Y:S01]  /*bdd0*/  F2FP.F16.E4M3.UNPACK_B R43, R43 ;  /* 0x0000002bff2b723e */ /* 0x000fe200020006ff */
[----:B------:R-:W-:-:S02]  /*bde0*/  HADD2.F32 R53, -RZ, R53.H1_H1 ;  /* 0x30000035ff357230 */ /* 0x000fc40000004100 */
[-C--:B------:R-:W-:Y:S01]  /*bdf0*/  FMUL.FTZ R85, R54, R83.reuse ;  /* 0x0000005336557220 */ /* 0x080fe20000410000 */
[--C-:B------:R-:W-:Y:S01]  /*be00*/  HADD2.F32 R52, -RZ, R50.reuse.H0_H0 ;  /* 0x20000032ff347230 */ /* 0x100fe20000004100 */
[----:B------:R-:W-:Y:S01]  /*be10*/  F2FP.F16.E4M3.UNPACK_B R156, R156 ;  /* 0x0000009cff9c723e */ /* 0x000fe200020006ff */
[--C-:B------:R-:W-:Y:S02]  /*be20*/  HADD2.F32 R81, -RZ, R55.reuse.H0_H0 ;  /* 0x20000037ff517230 */ /* 0x100fe40000004100 */
[----:B------:R-:W-:Y:S01]  /*be30*/  FMUL.FTZ R87, R53, R80 ;  /* 0x0000005035577220 */ /* 0x000fe20000410000 */
[----:B------:R-:W-:Y:S02]  /*be40*/  HADD2.F32 R50, -RZ, R50.H1_H1 ;  /* 0x30000032ff327230 */ /* 0x000fe40000004100 */
[C---:B------:R-:W-:Y:S01]  /*be50*/  FMUL.FTZ R83, R52.reuse, R83 ;  /* 0x0000005334537220 */ /* 0x040fe20000410000 */
[----:B------:R-:W-:Y:S02]  /*be60*/  HADD2.F32 R55, -RZ, R55.H1_H1 ;  /* 0x30000037ff377230 */ /* 0x000fe40000004100 */
[-C--:B------:R-:W-:Y:S01]  /*be70*/  FFMA.FTZ R85, R52, R81.reuse, -R85 ;  /* 0x0000005134557223 */ /* 0x080fe20000010855 */
[----:B------:R-:W-:Y:S01]  /*be80*/  F2FP.SATFINITE.E4M3.F32.PACK_AB_MERGE_C R44, R47, R44, RZ ;  /* 0x0000002c2f2c723e */ /* 0x000fe200048070ff */
        /* <DEDUP_REMOVED lines=8> */
[----:B------:R-:W-:Y:S01]  /*bf10*/  F2FP.SATFINITE.E4M3.F32.PACK_AB_MERGE_C R45, R51, R48, R44 ;  /* 0x00000030332d723e */ /* 0x000fe2000480702c */
[--C-:B------:R-:W-:Y:S01]  /*bf20*/  HADD2.F32 R52, -RZ, R50.reuse.H0_H0 ;  /* 0x20000032ff347230 */ /* 0x100fe20000004100 */
[----:B------:R-:W-:Y:S01]  /*bf30*/  F2FP.F16.E4M3.UNPACK_B R48, R36 ;  /* 0x00000024ff30723e */ /* 0x000fe200020006ff */
        /* <DEDUP_REMOVED lines=9> */
[C---:B------:R-:W-:Y:S01]  /*bfd0*/  FMUL.FTZ R151, R43.reuse, R151 ;  /* 0x000000972b977220 */ /* 0x040fe20000410000 */
[----:B------:R-:W-:Y:S01]  /*bfe0*/  F2FP.SATFINITE.E4M3.F32.PACK_AB_MERGE_C R44, R82, R49, R46 ;  /* 0x00000031522c723e */ /* 0x000fe2000480702e */
[-C--:B------:R-:W-:Y:S01]  /*bff0*/  FFMA.FTZ R81, R38, R53.reuse, -R81 ;  /* 0x0000003526517223 */ /* 0x080fe20000010851 */
[----:B------:R-:W-:Y:S01]  /*c000*/  FFMA.FTZ R38, R52, R53, R55 ;  /* 0x0000003534267223 */ /* 0x000fe20000010037 */
[-C--:B------:R-:W-:Y:S01]  /*c010*/  FFMA.FTZ R151, R50, R156.reuse, R151 ;  /* 0x0000009c32977223 */ /* 0x080fe20000010097 */
[----:B------:R-:W-:Y:S01]  /*c020*/  F2FP.F16.E4M3.UNPACK_B R50, R37 ;  /* 0x00000025ff32723e */ /* 0x000fe200020006ff */
[----:B------:R-:W-:Y:S01]  /*c030*/  FFMA.FTZ R54, R43, R156, -R54 ;  /* 0x0000009c2b367223 */ /* 0x000fe20000010836 */
[----:B------:R-:W-:Y:S01]  /*c040*/  F2FP.SATFINITE.E4M3.F32.PACK_AB_MERGE_C R43, R80, R85, RZ ;  /* 0x00000055502b723e */ /* 0x000fe200048070ff */
[----:B------:R-:W-:Y:S01]  /*c050*/  HADD2.F32 R53, -RZ, R48.H0_H0 ;  /* 0x20000030ff357230 */ /* 0x000fe20000004100 */
[----:B------:R-:W-:Y:S01]  /*c060*/  F2FP.F16.E4M3.UNPACK_B R51, R14 ;  /* 0x0000000eff33723e */ /* 0x000fe200020006ff */
[----:B------:R-:W-:Y:S01]  /*c070*/  HADD2.F32 R49, -RZ, R50.H0_H0 ;  /* 0x20000032ff317230 */ /* 0x000fe20000004100 */
[----:B------:R-:W-:Y:S01]  /*c080*/  F2FP.SATFINITE.E4M3.F32.PACK_AB_MERGE_C R43, R54, R81, R43 ;  /* 0x00000051362b723e */ /* 0x000fe2000480702b */
        /* <DEDUP_REMOVED lines=15> */
[-C--:B------:R-:W-:Y:S01]  /*c180*/  FFMA.FTZ R37, R48, R51.reuse, -R55 ;  /* 0x0000003330257223 */ /* 0x080fe20000010837 */
[----:B------:R-:W-:Y:S02]  /*c190*/  HADD2.F32 R48, -RZ, R42.H0_H0 ;  /* 0x2000002aff307230 */ /* 0x000fe40000004100 */
[----:B------:R-:W-:Y:S01]  /*c1a0*/  FFMA.FTZ R36, R50, R51, R53 ;  /* 0x0000003332247223 */ /* 0x000fe20000010035 */
[--C-:B------:R-:W-:Y:S01]  /*c1b0*/  HADD2.F32 R50, -RZ, R49.reuse.H0_H0 ;  /* 0x20000031ff327230 */ /* 0x100fe20000004100 */
[----:B------:R-:W-:Y:S01]  /*c1c0*/  F2FP.F16.E4M3.UNPACK_B R14, R14.H1 ;  /* 0x0000000eff0e723e */ /* 0x000fe200030006ff */
[----:B------:R-:W-:Y:S01]  /*c1d0*/  HADD2.F32 R49, -RZ, R49.H1_H1 ;  /* 0x30000031ff317230 */ /* 0x000fe20000004100 */
[----:B------:R-:W-:Y:S01]  /*c1e0*/  F2FP.SATFINITE.E4M3.F32.PACK_AB_MERGE_C R83, R84, R83, RZ ;  /* 0x000000535453723e */ /* 0x000fe200048070ff */
[----:B------:R-:W-:-:S02]  /*c1f0*/  HADD2.F32 R54, -RZ, R52.H1_H1 ;  /* 0x30000034ff367230 */ /* 0x000fc40000004100 */
[----:B------:R-:W-:Y:S01]  /*c200*/  HADD2.F32 R53, -RZ, R52.H0_H0 ;  /* 0x20000034ff357230 */ /* 0x000fe20000004100 */
[----:B------:R-:W-:Y:S01]  /*c210*/  F2FP.SATFINITE.E4M3.F32.PACK_AB_MERGE_C R38, R151, R38, R83 ;  /* 0x000000269726723e */ /* 0x000fe20004807053 */
[----:B------:R-:W-:Y:S02]  /*c220*/  HADD2.F32 R42, -RZ, R42.H1_H1 ;  /* 0x3000002aff2a7230 */ /* 0x000fe40000004100 */
[CC--:B------:R-:W-:Y:S01]  /*c230*/  FMUL.FTZ R81, R49.reuse, R54.reuse ;  /* 0x0000003631517220 */ /* 0x0c0fe20000410000 */
[--C-:B------:R-:W-:Y:S02]  /*c240*/  HADD2.F32 R51, -RZ, R14.reuse.H0_H0 ;  /* 0x2000000eff337230 */ /* 0x100fe40000004100 */
[-C--:B------:R-:W-:Y:S01]  /*c250*/  FMUL.FTZ R55, R50, R53.reuse ;  /* 0x0000003532377220 */ /* 0x080fe20000410000 */
[----:B------:R-:W-:Y:S02]  /*c260*/  HADD2.F32 R52, -RZ, R14.H1_H1 ;  /* 0x3000000eff347230 */ /* 0x000fe40000004100 */
        /* <DEDUP_REMOVED lines=54> */
[----:B------:R-:W-:Y:S02]  /*c5d0*/  F2FP.SATFINITE.E4M3.F32.PACK_AB_MERGE_C R15, R51, R86, R50 ;  /* 0x00000056330f723e */ /* 0x000fe40004807032 */
[----:B------:R-:W-:Y:S02]  /*c5e0*/  F2FP.SATFINITE.E4M3.F32.PACK_AB_MERGE_C R39, R48, R87, R42 ;  /* 0x000000573027723e */ /* 0x000fe4000480702a */
[----:B------:R-:W-:-:S07]  /*c5f0*/  MOV R12, R45 ;  /* 0x0000002d000c7202 */ /* 0x000fce0000000f00 */
.L_x_2751:
[----:B------:R-:W-:Y:S05]  /*c600*/  BSYNC B2 ;  /* 0x0000000000027941 */ /* 0x000fea0003800000 */
.L_x_2750:
[----:B------:R-:W-:Y:S01]  /*c610*/  ISETP.GE.AND P3, PT, R11, R134, PT ;  /* 0x000000860b00720c */ /* 0x000fe20003f66270 */
[----:B0-----:R0:W-:-:S12]  /*c620*/  ST.E.128 desc[UR50][R40.64], R12 ;  /* 0x0000000c28007985 */ /* 0x0011d8000c101d32 */
[----:B------:R-:W-:-:S04]  /*c630*/  @!P3 IADD3 R42, P5, R154, R11, RZ ;  /* 0x0000000b9a2ab210 */ /* 0x000fc80007fbe0ff */
[----:B------:R-:W-:-:S05]  /*c640*/  @!P3 LEA.HI.X.SX32 R43, R11, R152, 0x1, P5 ;  /* 0x000000980b2bb211 */ /* 0x000fca00028f0eff */
[----:B--2---:R0:W-:Y:S04]  /*c650*/  @!P3 ST.E.128 desc[UR50][R42.64], R36 ;  /* 0x000000242a00b985 */ /* 0x0041e8000c101d32 */
.L_x_2741:
[----:B------:R-:W-:Y:S05]  /*c660*/  BSYNC B1 ;  /* 0x0000000000017941 */ /* 0x000fea0003800000 */
.L_x_2740:
[----:B------:R-:W-:-:S03]  /*c670*/  UMOV UR4, 0xffffffff ;  /* 0xffffffff00047882 */ /* 0x000fc60000000000 */
[----:B------:R-:W-:Y:S05]  /*c680*/  BRA.DIV UR4, `(.L_x_2752) ;  /* 0x0000023204cc7947 */ /* 0x000fea000b800000 */
[----:B--2---:R-:W2:Y:S04]  /*c690*/  SHFL.IDX PT, R118, R118, 0x1, 0x1e1f ;  /* 0x003e1f0076767f89 */ /* 0x004ea800000e0000 */
[----:B------:R0:W0:Y:S02]  /*c6a0*/  SHFL.IDX PT, R44, R119, 0x1, 0x1e1f ;  /* 0x003e1f00772c7f89 */ /* 0x00002400000e0000 */
.L_x_3038:
        /* <DEDUP_REMOVED lines=8> */
[----:B------:R-:W-:Y:S02]  /*c730*/  IADD3 R40, P3, R21, R44, RZ ;  /* 0x0000002c15287210 */ /* 0x000fe40007f7e0ff */
[----:B------:R-:W-:-:S03]  /*c740*/  SHF.R.S32.HI R12, RZ, 0x1f, R11 ;  /* 0x0000001fff0c7819 */ /* 0x000fc6000001140b */
[----:B--2---:R-:W-:Y:S01]  /*c750*/  IMAD.X R41, R118, 0x1, R108, P3 ;  /* 0x0000000176297824 */ /* 0x004fe200018e066c */
        /* <DEDUP_REMOVED lines=25> */
[----:B------:R-:W-:Y:S01]  /*c8f0*/  IMAD.MOV.U32 R43, RZ, RZ, R14 ;  /* 0x000000ffff2b7224 */ /* 0x000fe200078e000e */
[----:B------:R-:W-:Y:S01]  /*c900*/  SHF.R.U32.HI R55, RZ, 0x8, R71 ;  /* 0x00000008ff377819 */ /* 0x000fe20000011647 */
[----:B------:R-:W-:Y:S01]  /*c910*/  IMAD.SHL.U32 R14, R52, 0x100, RZ ;  /* 0x00000100340e7824 */ /* 0x000fe200078e00ff */
[----:B------:R-:W-:Y:S01]  /*c920*/  SHF.R.U32.HI R49, RZ, 0x8, R57 ;  /* 0x00000008ff317819 */ /* 0x000fe20000011639 */
[----:B------:R-:W-:Y:S01]  /*c930*/  IMAD.U32 R13, R58, 0x10000, RZ ;  /* 0x000100003a0d7824 */ /* 0x000fe200078e00ff */
[----:B------:R-:W-:Y:S01]  /*c940*/  LOP3.LUT R51, R59, 0xff0000ff, RZ, 0xc0, !PT ;  /* 0xff0000ff3b337812 */ /* 0x000fe200078ec0ff */
[----:B--2---:R-:W-:Y:S01]  /*c950*/  IMAD.MOV.U32 R50, RZ, RZ, R36 ;  /* 0x000000ffff327224 */ /* 0x004fe200078e0024 */
[----:B------:R-:W-:-:S02]  /*c960*/  SHF.R.U32.HI R54, RZ, 0x10, R71 ;  /* 0x00000010ff367819 */ /* 0x000fc40000011647 */
[----:B------:R-:W-:Y:S01]  /*c970*/  LOP3.LUT R12, R45, 0xff00, R12, 0xf8, !PT ;  /* 0x0000ff002d0c7812 */ /* 0x000fe200078ef80c */
[----:B------:R-:W-:Y:S01]  /*c980*/  IMAD.SHL.U32 R45, R55, 0x100, RZ ;  /* 0x00000100372d7824 */ /* 0x000fe200078e00ff */
[----:B------:R-:W-:Y:S02]  /*c990*/  LOP3.LUT R48, R57, 0xff0000ff, RZ, 0xc0, !PT ;  /* 0xff0000ff39307812 */ /* 0x000fe400078ec0ff */
[----:B------:R-:W-:Y:S02]  /*c9a0*/  SHF.L.U32 R49, R49, 0x8, RZ ;  /* 0x0000000831317819 */ /* 0x000fe400000006ff */
[----:B------:R-:W-:Y:S02]  /*c9b0*/  LOP3.LUT R46, R71, 0xff0000ff, RZ, 0xc0, !PT ;  /* 0xff0000ff472e7812 */ /* 0x000fe400078ec0ff */
[----:B------:R-:W-:Y:S02]  /*c9c0*/  LOP3.LUT R55, R51, 0xff00, R14, 0xf8, !PT ;  /* 0x0000ff0033377812 */ /* 0x000fe400078ef80e */
[----:B------:R-:W-:Y:S01]  /*c9d0*/  LOP3.LUT R14, R12, 0xff0000, R13, 0xf8, !PT ;  /* 0x00ff00000c0e7812 */ /* 0x000fe200078ef80d */
[----:B------:R-:W-:Y:S01]  /*c9e0*/  IMAD.U32 R12, R54, 0x10000, RZ ;  /* 0x00010000360c7824 */ /* 0x000fe200078e00ff */
[----:B------:R-:W-:-:S02]  /*c9f0*/  LOP3.LUT R36, R48, 0xff00, R49, 0xf8, !PT ;  /* 0x0000ff0030247812 */ /* 0x000fc400078ef831 */
[----:B------:R-:W-:Y:S02]  /*ca00*/  LOP3.LUT R45, R46, 0xff00, R45, 0xf8, !PT ;  /* 0x0000ff002e2d7812 */ /* 0x000fe400078ef82d */
[----:B------:R-:W-:Y:S02]  /*ca10*/  F2FP.F16.E4M3.UNPACK_B R54, R147.H1 ;  /* 0x00000093ff36723e */ /* 0x000fe400030006ff */
[----:B------:R-:W-:Y:S02]  /*ca20*/  F2FP.F16.E4M3.UNPACK_B R51, R50.H1 ;  /* 0x00000032ff33723e */ /* 0x000fe400030006ff */
[----:B------:R-:W-:Y:S01]  /*ca30*/  F2FP.F16.E4M3.UNPACK_B R48, R47.H1 ;  /* 0x0000002fff30723e */ /* 0x000fe200030006ff */
[----:B------:R-:W-:Y:S01]  /*ca40*/  HADD2.F32 R13, -RZ, R54.H0_H0 ;  /* 0x20000036ff0d7230 */ /* 0x000fe20000004100 */
[----:B------:R-:W-:Y:S01]  /*ca50*/  SHF.R.U32.HI R53, RZ, 0x10, R57 ;  /* 0x00000010ff357819 */ /* 0x000fe20000011639 */
[----:B------:R-:W-:Y:S01]  /*ca60*/  HADD2.F32 R46, -RZ, R51.H0_H0 ;  /* 0x20000033ff2e7230 */ /* 0x000fe20000004100 */
[----:B------:R-:W-:-:S02]  /*ca70*/  SHF.R.U32.HI R56, RZ, 0x10, R59 ;  /* 0x00000010ff387819 */ /* 0x000fc4000001163b */
[----:B------:R-:W-:Y:S01]  /*ca80*/  LOP3.LUT R12, R45, 0xff0000, R12, 0xf8, !PT ;  /* 0x00ff00002d0c7812 */ /* 0x000fe200078ef80c */
[----:B------:R-:W-:Y:S01]  /*ca90*/  HADD2.F32 R45, -RZ, R48.H0_H0 ;  /* 0x20000030ff2d7230 */ /* 0x000fe20000004100 */
[----:B------:R-:W-:Y:S01]  /*caa0*/  F2FP.F16.E4M3.UNPACK_B R49, R149.H1 ;  /* 0x00000095ff31723e */ /* 0x000fe200030006ff */
[----:B------:R-:W-:Y:S02]  /*cab0*/  IMAD.U32 R53, R53, 0x10000, RZ ;  /* 0x0001000035357824 */ /* 0x000fe400078e00ff */
[-C--:B------:R-:W-:Y:S01]  /*cac0*/  FMUL.FTZ R58, R46, R13.reuse ;  /* 0x0000000d2e3a7220 */ /* 0x080fe20000410000 */
[----:B------:R-:W-:Y:S02]  /*cad0*/  IMAD.U32 R56, R56, 0x10000, RZ ;  /* 0x0001000038387824 */ /* 0x000fe400078e00ff */
[----:B------:R-:W-:Y:S01]  /*cae0*/  FMUL.FTZ R57, R45, R13 ;  /* 0x0000000d2d397220 */ /* 0x000fe20000410000 */
[--C-:B------:R-:W-:Y:S01]  /*caf0*/  HADD2.F32 R52, -RZ, R49.reuse.H0_H0 ;  /* 0x20000031ff347230 */ /* 0x100fe20000004100 */
[----:B------:R-:W-:Y:S01]  /*cb00*/  LOP3.LUT R36, R36, 0xff0000, R53, 0xf8, !PT ;  /* 0x00ff000024247812 */ /* 0x000fe200078ef835 */
[----:B------:R-:W-:Y:S01]  /*cb10*/  HADD2.F32 R53, -RZ, R49.H1_H1 ;  /* 0x30000031ff357230 */ /* 0x000fe20000004100 */
[----:B------:R-:W-:Y:S01]  /*cb20*/  LOP3.LUT R13, R55, 0xff0000, R56, 0xf8, !PT ;  /* 0x00ff0000370d7812 */ /* 0x000fe200078ef838 */
[----:B------:R-:W-:-:S02]  /*cb30*/  HADD2.F32 R55, -RZ, R54.H1_H1 ;  /* 0x30000036ff377230 */ /* 0x000fc40000004100 */
[-C--:B------:R-:W-:Y:S01]  /*cb40*/  FFMA.FTZ R45, R45, R52.reuse, -R58 ;  /* 0x000000342d2d7223 */ /* 0x080fe2000001083a */
[----:B------:R-:W-:Y:S01]  /*cb50*/  FFMA.FTZ R46, R46, R52, R57 ;  /* 0x000000342e2e7223 */ /* 0x000fe20000010039 */
[----:B------:R-:W-:Y:S01]  /*cb60*/  HADD2.F32 R52, -RZ, R51.H1_H1 ;  /* 0x30000033ff347230 */ /* 0x000fe20000004100 */
[----:B------:R-:W-:Y:S01]  /*cb70*/  F2FP.F16.E4M3.UNPACK_B R147, R147 ;  /* 0x00000093ff93723e */ /* 0x000fe200020006ff */
[----:B------:R-:W-:Y:S01]  /*cb80*/  HADD2.F32 R49, -RZ, R48.H1_H1 ;  /* 0x30000030ff317230 */ /* 0x000fe20000004100 */
[----:B------:R-:W-:Y:S02]  /*cb90*/  F2FP.F16.E4M3.UNPACK_B R50, R50 ;  /* 0x00000032ff32723e */ /* 0x000fe400020006ff */
[----:B------:R-:W-:Y:S01]  /*cba0*/  F2FP.F16.E4M3.UNPACK_B R47, R47 ;  /* 0x0000002fff2f723e */ /* 0x000fe200020006ff */
[----:B------:R-:W-:Y:S01]  /*cbb0*/  FMUL.FTZ R56, R52, R55 ;  /* 0x0000003734387220 */ /* 0x000fe20000410000 */
[----:B------:R-:W-:Y:S01]  /*cbc0*/  F2FP.F16.E4M3.UNPACK_B R149, R149 ;  /* 0x00000095ff95723e */ /* 0x000fe200020006ff */
[----:B------:R-:W-:-:S02]  /*cbd0*/  HADD2.F32 R54, -RZ, R147.H0_H0 ;  /* 0x20000093ff367230 */ /* 0x000fc40000004100 */
        /* <DEDUP_REMOVED lines=41> */
[--C-:B------:R-:W-:Y:S02]  /*ce70*/  HADD2.F32 R51, -RZ, R148.reuse.H0_H0 ;  /* 0x20000094ff337230 */ /* 0x100fe40000004100 */
[----:B------:R-:W-:Y:S01]  /*ce80*/  FFMA.FTZ R69, R49, R52, R82 ;  /* 0x0000003431457223 */ /* 0x000fe20000010052 */
[----:B------:R-:W-:Y:S01]  /*ce90*/  HADD2.F32 R148, -RZ, R148.H1_H1 ;  /* 0x30000094ff947230 */ /* 0x000fe20000004100 */
[-C--:B------:R-:W-:Y:S01]  /*cea0*/  F2FP.F16.E4M3.UNPACK_B R52, R14.reuse ;  /* 0x0000000eff34723e */ /* 0x080fe200020006ff */
[----:B------:R-:W-:Y:S01]  /*ceb0*/  HADD2.F32 R48, -RZ, R47.H0_H0 ;  /* 0x2000002fff307230 */ /* 0x000fe20000004100 */
[----:B------:R-:W-:Y:S01]  /*cec0*/  F2FP.F16.E4M3.UNPACK_B R14, R14.H1 ;  /* 0x0000000eff0e723e */ /* 0x000fe200030006ff */
[----:B------:R-:W-:Y:S01]  /*ced0*/  HADD2.F32 R38, -RZ, R43.H0_H0 ;  /* 0x2000002bff267230 */ /* 0x000fe20000004100 */
[----:B------:R-:W-:Y:S01]  /*cee0*/  F2FP.SATFINITE.E4M3.F32.PACK_AB_MERGE_C R69, R69, R54, RZ ;  /* 0x000000364545723e */ /* 0x000fe200048070ff */
[----:B------:R-:W-:-:S02]  /*cef0*/  HADD2.F32 R47, -RZ, R47.H1_H1 ;  /* 0x3000002fff2f7230 */ /* 0x000fc40000004100 */
[-C--:B------:R-:W-:Y:S01]  /*cf00*/  FMUL.FTZ R53, R48, R51.reuse ;  /* 0x0000003330357220 */ /* 0x080fe20000410000 */
[--C-:B------:R-:W-:Y:S02]  /*cf10*/  HADD2.F32 R49, -RZ, R150.reuse.H0_H0 ;  /* 0x20000096ff317230 */ /* 0x100fe40000004100 */
[C---:B------:R-:W-:Y:S01]  /*cf20*/  FMUL.FTZ R51, R38.reuse, R51 ;  /* 0x0000003326337220 */ /* 0x040fe20000410000 */
        /* <DEDUP_REMOVED lines=8> */
[----:B------:R-:W-:Y:S01]  /*cfb0*/  F2FP.SATFINITE.E4M3.F32.PACK_AB_MERGE_C R43, R68, R45, RZ ;  /* 0x0000002d442b723e */ /* 0x000fe200048070ff */
[----:B------:R-:W-:Y:S01]  /*cfc0*/  FFMA.FTZ R51, R47, R150, R148 ;  /* 0x000000962f337223 */ /* 0x000fe20000010094 */
[----:B------:R-:W-:Y:S01]  /*cfd0*/  F2FP.F16.E4M3.UNPACK_B R54, R36 ;  /* 0x00000024ff36723e */ /* 0x000fe200020006ff */
[----:B------:R-:W-:Y:S01]  /*cfe0*/  HADD2.F32 R50, -RZ, R49.H0_H0 ;  /* 0x20000031ff327230 */ /* 0x000fe20000004100 */
[----:B------:R-:W-:-:S02]  /*cff0*/  F2FP.F16.E4M3.UNPACK_B R48, R42 ;  /* 0x0000002aff30723e */ /* 0x000fc400020006ff */
[----:B------:R-:W-:Y:S02]  /*d000*/  F2FP.SATFINITE.E4M3.F32.PACK_AB_MERGE_C R45, R57, R46, RZ ;  /* 0x0000002e392d723e */ /* 0x000fe400048070ff */
[----:B------:R-:W-:Y:S01]  /*d010*/  F2FP.SATFINITE.E4M3.F32.PACK_AB_MERGE_C R43, R58, R55, R43 ;  /* 0x000000373a2b723e */ /* 0x000fe2000480702b */
[----:B------:R-:W-:Y:S01]  /*d020*/  HADD2.F32 R55, -RZ, R54.H0_H0 ;  /* 0x20000036ff377230 */ /* 0x000fe20000004100 */
[----:B------:R-:W-:Y:S01]  /*d030*/  F2FP.SATFINITE.E4M3.F32.PACK_AB_MERGE_C R46, R80, R59, RZ ;  /* 0x0000003b502e723e */ /* 0x000fe200048070ff */
        /* <DEDUP_REMOVED lines=20> */
[----:B------:R-:W-:-:S02]  /*d180*/  HADD2.F32 R36, -RZ, R42.H0_H0 ;  /* 0x2000002aff247230 */ /* 0x000fc40000004100 */
[--C-:B------:R-:W-:Y:S02]  /*d190*/  HADD2.F32 R49, -RZ, R37.reuse.H0_H0 ;  /* 0x20000025ff317230 */ /* 0x100fe40000004100 */
[--C-:B------:R-:W-:Y:S02]  /*d1a0*/  HADD2.F32 R51, -RZ, R50.reuse.H0_H0 ;  /* 0x20000032ff337230 */ /* 0x100fe40000004100 */
[----:B------:R-:W-:Y:S02]  /*d1b0*/  HADD2.F32 R37, -RZ, R37.H1_H1 ;  /* 0x30000025ff257230 */ /* 0x000fe40000004100 */
[----:B------:R-:W-:Y:S02]  /*d1c0*/  HADD2.F32 R52, -RZ, R50.H1_H1 ;  /* 0x30000032ff347230 */ /* 0x000fe40000004100 */
[-C--:B------:R-:W-:Y:S01]  /*d1d0*/  FMUL.FTZ R53, R49, R51.reuse ;  /* 0x0000003331357220 */ /* 0x080fe20000410000 */
[----:B------:R-:W-:Y:S01]  /*d1e0*/  FMUL.FTZ R54, R36, R51 ;  /* 0x0000003324367220 */ /* 0x000fe20000410000 */
[----:B------:R-:W-:-:S02]  /*d1f0*/  HADD2.F32 R42, -RZ, R42.H1_H1 ;  /* 0x3000002aff2a7230 */ /* 0x000fc40000004100 */
[--C-:B------:R-:W-:Y:S02]  /*d200*/  HADD2.F32 R50, -RZ, R14.reuse.H0_H0 ;  /* 0x2000000eff327230 */ /* 0x100fe40000004100 */
        /* <DEDUP_REMOVED lines=50> */
[----:B------:R-:W-:-:S02]  /*d530*/  F2FP.SATFINITE.E4M3.F32.PACK_AB_MERGE_C R68, R69, R68, RZ ;  /* 0x000000444544723e */ /* 0x000fc400048070ff */
[----:B------:R-:W-:Y:S02]  /*d540*/  F2FP.SATFINITE.E4M3.F32.PACK_AB_MERGE_C R54, R54, R55, RZ ;  /* 0x000000373636723e */ /* 0x000fe400048070ff */
[----:B------:R-:W-:Y:S01]  /*d550*/  F2FP.SATFINITE.E4M3.F32.PACK_AB_MERGE_C R15, R14, R71, R15 ;  /* 0x000000470e0f723e */ /* 0x000fe2000480700f */
[----:B------:R-:W-:Y:S01]  /*d560*/  IMAD.MOV.U32 R14, RZ, RZ, R46 ;  /* 0x000000ffff0e7224 */ /* 0x000fe200078e002e */
[----:B------:R-:W-:Y:S02]  /*d570*/  F2FP.SATFINITE.E4M3.F32.PACK_AB_MERGE_C R13, R58, R47, R59 ;  /* 0x0000002f3a0d723e */ /* 0x000fe4000480703b */
[----:B------:R-:W-:Y:S02]  /*d580*/  F2FP.SATFINITE.E4M3.F32.PACK_AB_MERGE_C R37, R57, R48, R68 ;  /* 0x000000303925723e */ /* 0x000fe40004807044 */
[----:B------:R-:W-:Y:S02]  /*d590*/  F2FP.SATFINITE.E4M3.F32.PACK_AB_MERGE_C R39, R53, R80, R54 ;  /* 0x000000503527723e */ /* 0x000fe40004807036 */
[----:B------:R-:W-:-:S07]  /*d5a0*/  MOV R36, R45 ;  /* 0x0000002d00247202 */ /* 0x000fce0000000f00 */
.L_x_2756:
[----:B------:R-:W-:Y:S05]  /*d5b0*/  BSYNC B2 ;  /* 0x0000000000027941 */ /* 0x000fea0003800000 */
.L_x_2755:
[----:B------:R-:W-:Y:S01]  /*d5c0*/  ISETP.GE.AND P3, PT, R11, R134, PT ;  /* 0x000000860b00720c */ /* 0x000fe20003f66270 */
[----:B0-----:R0:W-:-:S12]  /*d5d0*/  ST.E.128 desc[UR50][R40.64], R12 ;  /* 0x0000000c28007985 */ /* 0x0011d8000c101d32 */
[----:B------:R-:W-:-:S04]  /*d5e0*/  @!P3 IADD3 R42, P4, R11, R44, RZ ;  /* 0x0000002c0b2ab210 */ /* 0x000fc80007f9e0ff */
[----:B------:R-:W-:-:S05]  /*d5f0*/  @!P3 LEA.HI.X.SX32 R43, R11, R118, 0x1, P4 ;  /* 0x000000760b2bb211 */ /* 0x000fca00020f0eff */
[----:B--2---:R0:W-:Y:S04]  /*d600*/  @!P3 ST.E.128 desc[UR50][R42.64], R36 ;  /* 0x000000242a00b985 */ /* 0x0041e8000c101d32 */
.L_x_2754:
[----:B------:R-:W-:Y:S05]  /*d610*/  BSYNC B1 ;  /* 0x0000000000017941 */ /* 0x000fea0003800000 */
.L_x_2753:
        /* <DEDUP_REMOVED lines=37> */
[----:B------:R-:W-:Y:S01]  /*d870*/  LOP3.LUT R47, R47, 0xff00, R12, 0xf8, !PT ;  /* 0x0000ff002f2f7812 */ /* 0x000fe200078ef80c */
[----:B------:R-:W-:Y:S01]  /*d880*/  IMAD.SHL.U32 R12, R51, 0x100, RZ ;  /* 0x00000100330c7824 */ /* 0x000fe200078e00ff */
[----:B------:R-:W-:Y:S01]  /*d890*/  SHF.R.U32.HI R55, RZ, 0x10, R73 ;  /* 0x00000010ff377819 */ /* 0x000fe20000011649 */
[----:B------:R-:W-:Y:S01]  /*d8a0*/  IMAD.SHL.U32 R14, R50, 0x100, RZ ;  /* 0x00000100320e7824 */ /* 0x000fe200078e00ff */
[----:B------:R-:W-:-:S02]  /*d8b0*/  SHF.R.U32.HI R56, RZ, 0x10, R75 ;  /* 0x00000010ff387819 */ /* 0x000fc4000001164b */
[----:B------:R-:W-:Y:S01]  /*d8c0*/  LOP3.LUT R49, R75, 0xff0000ff, RZ, 0xc0, !PT ;  /* 0xff0000ff4b317812 */ /* 0x000fe200078ec0ff */
[----:B------:R-:W-:Y:S01]  /*d8d0*/  IMAD.U32 R36, R55, 0x10000, RZ ;  /* 0x0001000037247824 */ /* 0x000fe200078e00ff */
[----:B------:R-:W-:Y:S02]  /*d8e0*/  LOP3.LUT R53, R61, 0xff0000ff, RZ, 0xc0, !PT ;  /* 0xff0000ff3d357812 */ /* 0x000fe400078ec0ff */
[----:B------:R-:W-:Y:S02]  /*d8f0*/  SHF.R.U32.HI R46, RZ, 0x8, R63 ;  /* 0x00000008ff2e7819 */ /* 0x000fe4000001163f */
[----:B------:R-:W-:Y:S01]  /*d900*/  LOP3.LUT R51, R49, 0xff00, R12, 0xf8, !PT ;  /* 0x0000ff0031337812 */ /* 0x000fe200078ef80c */
[----:B------:R-:W-:Y:S01]  /*d910*/  IMAD.U32 R12, R56, 0x10000, RZ ;  /* 0x00010000380c7824 */ /* 0x000fe200078e00ff */
[----:B------:R-:W-:Y:S02]  /*d920*/  SHF.L.U32 R38, R46, 0x8, RZ ;  /* 0x000000082e267819 */ /* 0x000fe400000006ff */
[----:B------:R-:W-:-:S02]  /*d930*/  LOP3.LUT R55, R53, 0xff00, R14, 0xf8, !PT ;  /* 0x0000ff0035377812 */ /* 0x000fc400078ef80e */
[----:B------:R-:W-:Y:S02]  /*d940*/  F2FP.F16.E4M3.UNPACK_B R53, R140.H1 ;  /* 0x0000008cff35723e */ /* 0x000fe400030006ff */
[----:B------:R-:W-:Y:S02]  /*d950*/  F2FP.F16.E4M3.UNPACK_B R46, R45.H1 ;  /* 0x0000002dff2e723e */ /* 0x000fe400030006ff */
[----:B------:R-:W-:Y:S01]  /*d960*/  F2FP.F16.E4M3.UNPACK_B R49, R48.H1 ;  /* 0x00000030ff31723e */ /* 0x000fe200030006ff */
[--C-:B------:R-:W-:Y:S01]  /*d970*/  HADD2.F32 R14, -RZ, R53.reuse.H0_H0 ;  /* 0x20000035ff0e7230 */ /* 0x100fe20000004100 */
[----:B------:R-:W-:Y:S01]  /*d980*/  SHF.R.U32.HI R52, RZ, 0x10, R61 ;  /* 0x00000010ff347819 */ /* 0x000fe2000001163d */
[----:B------:R-:W-:Y:S01]  /*d990*/  HADD2.F32 R53, -RZ, R53.H1_H1 ;  /* 0x30000035ff357230 */ /* 0x000fe20000004100 */
[----:B------:R-:W-:Y:S01]  /*d9a0*/  LOP3.LUT R57, R63, 0xff0000ff, RZ, 0xc0, !PT ;  /* 0xff0000ff3f397812 */ /* 0x000fe200078ec0ff */
[----:B------:R-:W-:Y:S01]  /*d9b0*/  HADD2.F32 R50, -RZ, R49.H0_H0 ;  /* 0x20000031ff327230 */ /* 0x000fe20000004100 */
[----:B------:R-:W-:-:S02]  /*d9c0*/  LOP3.LUT R12, R51, 0xff0000, R12, 0xf8, !PT ;  /* 0x00ff0000330c7812 */ /* 0x000fc400078ef80c */
[----:B------:R-:W-:Y:S02]  /*d9d0*/  SHF.R.U32.HI R54, RZ, 0x10, R63 ;  /* 0x00000010ff367819 */ /* 0x000fe4000001163f */
[----:B------:R-:W-:Y:S01]  /*d9e0*/  LOP3.LUT R36, R47, 0xff0000, R36, 0xf8, !PT ;  /* 0x00ff00002f247812 */ /* 0x000fe200078ef824 */
[----:B------:R-:W-:Y:S01]  /*d9f0*/  HADD2.F32 R47, -RZ, R46.H0_H0 ;  /* 0x2000002eff2f7230 */ /* 0x000fe20000004100 */
[----:B------:R-:W-:Y:S01]  /*da00*/  F2FP.F16.E4M3.UNPACK_B R51, R142.H1 ;  /* 0x0000008eff33723e */ /* 0x000fe200030006ff */
[----:B------:R-:W-:Y:S01]  /*da10*/  IMAD.U32 R54, R54, 0x10000, RZ ;  /* 0x0001000036367824 */ /* 0x000fe200078e00ff */
[----:B------:R-:W-:Y:S01]  /*da20*/  LOP3.LUT R57, R57, 0xff00, R38, 0xf8, !PT ;  /* 0x0000ff0039397812 */ /* 0x000fe200078ef826 */
[----:B------:R-:W-:Y:S02]  /*da30*/  IMAD.U32 R38, R52, 0x10000, RZ ;  /* 0x0001000034267824 */ /* 0x000fe400078e00ff */
[----:B------:R-:W-:Y:S01]  /*da40*/  FMUL.FTZ R59, R47, R14 ;  /* 0x0000000e2f3b7220 */ /* 0x000fe20000410000 */
[----:B------:R-:W-:-:S02]  /*da50*/  HADD2.F32 R52, -RZ, R51.H0_H0 ;  /* 0x20000033ff347230 */ /* 0x000fc40000004100 */
[C---:B------:R-:W-:Y:S01]  /*da60*/  FMUL.FTZ R56, R50.reuse, R14 ;  /* 0x0000000e32387220 */ /* 0x040fe20000410000 */
        /* <DEDUP_REMOVED lines=171> */
.L_x_2760:
[----:B------:R-:W-:Y:S05]  /*e520*/  BSYNC B2 ;  /* 0x0000000000027941 */ /* 0x000fea0003800000 */
.L_x_2759:
[----:B------:R-:W-:Y:S01]  /*e530*/  ISETP.GE.AND P3, PT, R11, R134, PT ;  /* 0x000000860b00720c */ /* 0x000fe20003f66270 */
[----:B0-----:R0:W-:-:S12]  /*e540*/  ST.E.128 desc[UR50][R40.64], R12 ;  /* 0x0000000c28007985 */ /* 0x0011d8000c101d32 */
[----:B------:R-:W-:-:S04]  /*e550*/  @!P3 IADD3 R42, P4, R11, R44, RZ ;  /* 0x0000002c0b2ab210 */ /* 0x000fc80007f9e0ff */
[----:B------:R-:W-:-:S05]  /*e560*/  @!P3 LEA.HI.X.SX32 R43, R11, R118, 0x1, P4 ;  /* 0x000000760b2bb211 */ /* 0x000fca00020f0eff */
[----:B--2---:R0:W-:Y:S04]  /*e570*/  @!P3 ST.E.128 desc[UR50][R42.64], R36 ;  /* 0x000000242a00b985 */ /* 0x0041e8000c101d32 */
.L_x_2758:
[----:B------:R-:W-:Y:S05]  /*e580*/  BSYNC B1 ;  /* 0x0000000000017941 */ /* 0x000fea0003800000 */
.L_x_2757:
[----:B------:R-:W-:-:S13]  /*e590*/  ISETP.NE.AND P3, PT, R30, RZ, PT ;  /* 0x000000ff1e00720c */ /* 0x000fda0003f65270 */
[----:B------:R-:W-:Y:S05]  /*e5a0*/  @!P3 BRA `(.L_x_2709) ;  /* 0x0000001400c8b947 */ /* 0x000fea0003800000 */
[----:B0-----:R-:W5:Y:S04]  /*e5b0*/  LDL R13, [R1+0x3c] ;  /* 0x00003c00010d7983 */ /* 0x001f680000100800 */
[----:B------:R-:W3:Y:S01]  /*e5c0*/  LDL R14, [R1+0x40] ;  /* 0x00004000010e7983 */ /* 0x000ee20000100800 */
[----:B------:R-:W-:Y:S01]  /*e5d0*/  ISETP.NE.AND P4, PT, R113, RZ, PT ;  /* 0x000000ff7100720c */ /* 0x000fe20003f85270 */
[----:B------:R-:W-:Y:S01]  /*e5e0*/  BSSY B1, `(.L_x_2761) ;  /* 0x00000eb000017945 */ /* 0x000fe20003800000 */
[----:B------:R-:W-:Y:S02]  /*e5f0*/  IADD3 R40, P3, R26, R44, RZ ;  /* 0x0000002c1a287210 */ /* 0x000fe40007f7e0ff */
[----:B------:R-:W-:-:S03]  /*e600*/  SEL R139, R116, R139, !P4 ;  /* 0x0000008b748b7207 */ /* 0x000fc60006000000 */
[----:B--2---:R-:W-:Y:S01]  /*e610*/  IMAD.X R41, R118, 0x1, R27, P3 ;  /* 0x0000000176297824 */ /* 0x004fe200018e061b */
[----:B------:R-:W-:Y:S02]  /*e620*/  SHF.R.S32.HI R12, RZ, 0x1f, R139 ;  /* 0x0000001fff0c7819 */ /* 0x000fe4000001148b */
[----:B------:R-:W-:Y:S02]  /*e630*/  ISETP.GE.AND P3, PT, R225, R115, PT ;  /* 0x00000073e100720c */ /* 0x000fe40003f66270 */
[----:B------:R-:W-:-:S04]  /*e640*/  LEA.HI R139, R12, R139, RZ, 0x5 ;  /* 0x0000008b0c8b7211 */ /* 0x000fc800078f28ff */
[----:B------:R-:W-:-:S04]  /*e650*/  LEA.HI.SX32 R139, R139, R110, 0x1b ;  /* 0x0000006e8b8b7211 */ /* 0x000fc800078fdaff */
[----:B------:R-:W-:Y:S01]  /*e660*/  SHF.R.S32.HI R12, RZ, 0x1f, R139 ;  /* 0x0000001fff0c7819 */ /* 0x000fe2000001148b */
[----:B------:R-:W-:-:S03]  /*e670*/  IMAD.SHL.U32 R11, R139, 0x10, RZ ;  /* 0x000000108b0b7824 */ /* 0x000fc600078e00ff */
[----:B------:R-:W-:-:S04]  /*e680*/  LEA.HI R12, R12, R139, RZ, 0x2 ;  /* 0x0000008b0c0c7211 */ /* 0x000fc800078f10ff */
        /* <DEDUP_REMOVED lines=16> */
[----:B------:R-:W-:Y:S01]  /*e790*/  SHF.R.U32.HI R54, RZ, 0x8, R79 ;  /* 0x00000008ff367819 */ /* 0x000fe2000001164f */
[----:B------:R-:W-:Y:S01]  /*e7a0*/  IMAD.SHL.U32 R12, R46, 0x100, RZ ;  /* 0x000001002e0c7824 */ /* 0x000fe200078e00ff */
[----:B------:R-:W-:Y:S01]  /*e7b0*/  LOP3.LUT R43, R77, 0xff0000ff, RZ, 0xc0, !PT ;  /* 0xff0000ff4d2b7812 */ /* 0x000fe200078ec0ff */
[----:B------:R-:W-:Y:S01]  /*e7c0*/  IMAD.MOV.U32 R46, RZ, RZ, R14 ;  /* 0x000000ffff2e7224 */ /* 0x000fe200078e000e */
[----:B------:R-:W-:Y:S01]  /*e7d0*/  SHF.R.U32.HI R56, RZ, 0x10, R77 ;  /* 0x00000010ff387819 */ /* 0x000fe2000001164d */
[----:B------:R-:W-:Y:S01]  /*e7e0*/  IMAD.SHL.U32 R14, R54, 0x100, RZ ;  /* 0x00000100360e7824 */ /* 0x000fe200078e00ff */
[----:B------:R-:W-:-:S02]  /*e7f0*/  SHF.R.U32.HI R49, RZ, 0x8, R65 ;  /* 0x00000008ff317819 */ /* 0x000fc40000011641 */
[----:B------:R-:W-:Y:S02]  /*e800*/  SHF.R.U32.HI R52, RZ, 0x8, R67 ;  /* 0x00000008ff347819 */ /* 0x000fe40000011643 */
[----:B------:R-:W-:Y:S01]  /*e810*/  LOP3.LUT R12, R43, 0xff00, R12, 0xf8, !PT ;  /* 0x0000ff002b0c7812 */ /* 0x000fe200078ef80c */
[----:B------:R-:W-:Y:S01]  /*e820*/  IMAD.U32 R43, R56, 0x10000, RZ ;  /* 0x00010000382b7824 */ /* 0x000fe200078e00ff */
[----:B------:R-:W-:Y:S01]  /*e830*/  LOP3.LUT R45, R79, 0xff0000ff, RZ, 0xc0, !PT ;  /* 0xff0000ff4f2d7812 */ /* 0x000fe200078ec0ff */
[----:B------:R-:W-:Y:S01]  /*e840*/  IMAD.SHL.U32 R49, R49, 0x100, RZ ;  /* 0x0000010031317824 */ /* 0x000fe200078e00ff */
[----:B------:R-:W-:Y:S02]  /*e850*/  SHF.R.U32.HI R53, RZ, 0x10, R79 ;  /* 0x00000010ff357819 */ /* 0x000fe4000001164f */
[----:B------:R-:W-:Y:S02]  /*e860*/  LOP3.LUT R51, R67, 0xff0000ff, RZ, 0xc0, !PT ;  /* 0xff0000ff43337812 */ /* 0x000fe400078ec0ff */
[----:B------:R-:W-:-:S02]  /*e870*/  SHF.L.U32 R36, R52, 0x8, RZ ;  /* 0x0000000834247819 */ /* 0x000fc400000006ff */
[----:B------:R-:W-:Y:S02]  /*e880*/  LOP3.LUT R48, R65, 0xff0000ff, RZ, 0xc0, !PT ;  /* 0xff0000ff41307812 */ /* 0x000fe400078ec0ff */
[----:B------:R-:W-:Y:S01]  /*e890*/  LOP3.LUT R14, R45, 0xff00, R14, 0xf8, !PT ;  /* 0x0000ff002d0e7812 */ /* 0x000fe200078ef80e */
[----:B------:R-:W-:Y:S01]  /*e8a0*/  IMAD.U32 R45, R53, 0x10000, RZ ;  /* 0x00010000352d7824 */ /* 0x000fe200078e00ff */
[----:B------:R-:W-:Y:S02]  /*e8b0*/  LOP3.LUT R54, R51, 0xff00, R36, 0xf8, !PT ;  /* 0x0000ff0033367812 */ /* 0x000fe400078ef824 */
[----:B------:R-:W-:Y:S02]  /*e8c0*/  LOP3.LUT R36, R12, 0xff0000, R43, 0xf8, !PT ;  /* 0x00ff00000c247812 */ /* 0x000fe400078ef82b */
[----:B------:R-:W-:Y:S02]  /*e8d0*/  LOP3.LUT R38, R48, 0xff00, R49, 0xf8, !PT ;  /* 0x0000ff0030267812 */ /* 0x000fe400078ef831 */
[----:B------:R-:W-:-:S02]  /*e8e0*/  F2FP.F16.E4M3.UNPACK_B R53, R138.H1 ;  /* 0x0000008aff35723e */ /* 0x000fc400030006ff */
[----:B------:R-:W-:Y:S02]  /*e8f0*/  F2FP.F16.E4M3.UNPACK_B R43, R42.H1 ;  /* 0x0000002aff2b723e */ /* 0x000fe400030006ff */
[-C--:B------:R-:W-:Y:S02]  /*e900*/  F2FP.F16.E4M3.UNPACK_B R48, R47.reuse.H1 ;  /* 0x0000002fff30723e */ /* 0x080fe400030006ff */
[----:B------:R-:W-:Y:S02]  /*e910*/  SHF.R.U32.HI R57, RZ, 0x10, R67 ;  /* 0x00000010ff397819 */ /* 0x000fe40000011643 */
[----:B------:R-:W-:Y:S01]  /*e920*/  LOP3.LUT R12, R14, 0xff0000, R45, 0xf8, !PT ;  /* 0x00ff00000e0c7812 */ /* 0x000fe200078ef82d */
[----:B------:R-:W-:Y:S01]  /*e930*/  HADD2.F32 R14, -RZ, R53.H0_H0 ;  /* 0x20000035ff0e7230 */ /* 0x000fe20000004100 */
[----:B------:R-:W-:Y:S01]  /*e940*/  F2FP.F16.E4M3.UNPACK_B R51, R136.H1 ;  /* 0x00000088ff33723e */ /* 0x000fe200030006ff */
[----:B------:R-:W-:Y:S01]  /*e950*/  HADD2.F32 R45, -RZ, R43.H0_H0 ;  /* 0x2000002bff2d7230 */ /* 0x000fe20000004100 */
[----:B------:R-:W-:Y:S01]  /*e960*/  F2FP.F16.E4M3.UNPACK_B R138, R138 ;  /* 0x0000008aff8a723e */ /* 0x000fe200020006ff */
[----:B------:R-:W-:Y:S01]  /*e970*/  HADD2.F32 R49, -RZ, R48.H0_H0 ;  /* 0x20000030ff317230 */ /* 0x000fe20000004100 */
[----:B------:R-:W-:Y:S01]  /*e980*/  F2FP.F16.E4M3.UNPACK_B R47, R47 ;  /* 0x0000002fff2f723e */ /* 0x000fe200020006ff */
[----:B------:R-:W-:-:S02]  /*e990*/  IMAD.U32 R57, R57, 0x10000, RZ ;  /* 0x0001000039397824 */ /* 0x000fc400078e00ff */
[-C--:B------:R-:W-:Y:S01]  /*e9a0*/  FMUL.FTZ R58, R45, R14.reuse ;  /* 0x0000000e2d3a7220 */ /* 0x080fe20000410000 */
[----:B------:R-:W-:Y:S02]  /*e9b0*/  HADD2.F32 R52, -RZ, R51.H0_H0 ;  /* 0x20000033ff347230 */ /* 0x000fe40000004100 */
        /* <DEDUP_REMOVED lines=68> */
[-C--:B------:R-:W-:Y:S01]  /*ee00*/  FMUL.FTZ R47, R50, R137.reuse ;  /* 0x00000089322f7220 */ /* 0x080fe20000410000 */
[----:B------:R-:W-:Y:S02]  /*ee10*/  HADD2.F32 R135, -RZ, R135.H1_H1 ;  /* 0x30000087ff877230 */ /* 0x000fe40000004100 */
[----:B------:R-:W-:Y:S01]  /*ee20*/  FMUL.FTZ R137, R46, R137 ;  /* 0x000000892e897220 */ /* 0x000fe20000410000 */
[-C--:B------:R-:W-:Y:S01]  /*ee30*/  FFMA.FTZ R51, R42, R45.reuse, -R49 ;  /* 0x0000002d2a337223 */ /* 0x080fe20000010831 */
[----:B------:R-:W-:Y:S01]  /*ee40*/  FFMA.FTZ R52, R43, R45, R48 ;  /* 0x0000002d2b347223 */ /* 0x000fe20000010030 */
[-C--:B------:R-:W-:Y:S01]  /*ee50*/  FFMA.FTZ R46, R46, R135.reuse, -R47 ;  /* 0x000000872e2e7223 */ /* 0x080fe2000001082f */
[----:B------:R-:W-:Y:S01]  /*ee60*/  FFMA.FTZ R137, R50, R135, R137 ;  /* 0x0000008732897223 */ /* 0x000fe20000010089 */
[----:B------:R-:W-:Y:S02]  /*ee70*/  F2FP.SATFINITE.E4M3.F32.PACK_AB_MERGE_C R42, R60, R57, RZ ;  /* 0x000000393c2a723e */ /* 0x000fe400048070ff */
[----:B------:R-:W-:-:S02]  /*ee80*/  F2FP.F16.E4M3.UNPACK_B R47, R37 ;  /* 0x00000025ff2f723e */ /* 0x000fc400020006ff */
[----:B------:R-:W-:Y:S02]  /*ee90*/  F2FP.F16.E4M3.UNPACK_B R50, R38 ;  /* 0x00000026ff32723e */ /* 0x000fe400020006ff */
[----:B------:R-:W-:Y:S01]  /*eea0*/  F2FP.F16.E4M3.UNPACK_B R45, R13 ;  /* 0x0000000dff2d723e */ /* 0x000fe200020006ff */
[--C-:B------:R-:W-:Y:S01]  /*eeb0*/  HADD2.F32 R48, -RZ, R47.reuse.H0_H0 ;  /* 0x2000002fff307230 */ /* 0x100fe20000004100 */
[----:B------:R-:W-:Y:S01]  /*eec0*/  F2FP.SATFINITE.E4M3.F32.PACK_AB_MERGE_C R42, R56, R53, R42 ;  /* 0x00000035382a723e */ /* 0x000fe2000480702a */
[--C-:B------:R-:W-:Y:S01]  /*eed0*/  HADD2.F32 R53, -RZ, R50.reuse.H0_H0 ;  /* 0x20000032ff357230 */ /* 0x100fe20000004100 */
[----:B------:R-:W-:Y:S01]  /*eee0*/  F2FP.SATFINITE.E4M3.F32.PACK_AB_MERGE_C R43, R59, R58, RZ ;  /* 0x0000003a3b2b723e */ /* 0x000fe200048070ff */
[----:B------:R-:W-:Y:S01]  /*eef0*/  HADD2.F32 R47, -RZ, R47.H1_H1 ;  /* 0x3000002fff2f7230 */ /* 0x000fe20000004100 */
[----:B------:R-:W-:Y:S01]  /*ef00*/  F2FP.F16.E4M3.UNPACK_B R49, R36 ;  /* 0x00000024ff31723e */ /* 0x000fe200020006ff */
[----:B------:R-:W-:Y:S01]  /*ef10*/  HADD2.F32 R50, -RZ, R50.H1_H1 ;  /* 0x30000032ff327230 */ /* 0x000fe20000004100 */
[----:B------:R-:W-:Y:S01]  /*ef20*/  F2FP.SATFINITE.E4M3.F32.PACK_AB_MERGE_C R63, R46, R51, R62 ;  /* 0x000000332e3f723e */ /* 0x000fe2000480703e */
[----:B------:R-:W-:Y:S01]  /*ef30*/  HADD2.F32 R46, -RZ, R45.H0_H0 ;  /* 0x2000002dff2e7230 */ /* 0x000fe20000004100 */
[----:B------:R-:W-:Y:S01]  /*ef40*/  F2FP.SATFINITE.E4M3.F32.PACK_AB_MERGE_C R43, R55, R54, R43 ;  /* 0x00000036372b723e */ /* 0x000fe2000480702b */
[----:B------:R-:W-:-:S02]  /*ef50*/  HADD2.F32 R51, -RZ, R49.H0_H0 ;  /* 0x20000031ff337230 */ /* 0x000fc40000004100 */
[-C--:B------:R-:W-:Y:S01]  /*ef60*/  FMUL.FTZ R55, R48, R53.reuse ;  /* 0x0000003530377220 */ /* 0x080fe20000410000 */
[----:B------:R-:W-:Y:S01]  /*ef70*/  F2FP.SATFINITE.E4M3.F32.PACK_AB_MERGE_C R137, R137, R52, R61 ;  /* 0x000000348989723e */ /* 0x000fe2000480703d */
[C---:B------:R-:W-:Y:S01]  /*ef80*/  FMUL.FTZ R53, R46.reuse, R53 ;  /* 0x000000352e357220 */ /* 0x040fe20000410000 */
[----:B------:R-:W-:Y:S02]  /*ef90*/  HADD2.F32 R45, -RZ, R45.H1_H1 ;  /* 0x3000002dff2d7230 */ /* 0x000fe40000004100 */
[-C--:B------:R-:W-:Y:S01]  /*efa0*/  FMUL.FTZ R52, R47, R50.reuse ;  /* 0x000000322f347220 */ /* 0x080fe20000410000 */
[-C--:B------:R-:W-:Y:S01]  /*efb0*/  FFMA.FTZ R55, R46, R51.reuse, -R55 ;  /* 0x000000332e377223 */ /* 0x080fe20000010837 */
[----:B------:R-:W-:Y:S01]  /*efc0*/  FFMA.FTZ R53, R48, R51, R53 ;  /* 0x0000003330357223 */ /* 0x000fe20000010035 */
[----:B------:R-:W-:Y:S02]  /*efd0*/  HADD2.F32 R48, -RZ, R49.H1_H1 ;  /* 0x30000031ff307230 */ /* 0x000fe40000004100 */
[----:B------:R-:W-:Y:S01]  /*efe0*/  FMUL.FTZ R50, R45, R50 ;  /* 0x000000322d327220 */ /* 0x000fe20000410000 */
[----:B------:R-:W-:-:S02]  /*eff0*/  F2FP.F16.E4M3.UNPACK_B R46, R37.H1 ;  /* 0x00000025ff2e723e */ /* 0x000fc400030006ff */
[----:B------:R-:W-:Y:S01]  /*f000*/  F2FP.F16.E4M3.UNPACK_B R13, R13.H1 ;  /* 0x0000000dff0d723e */ /* 0x000fe200030006ff */
[----:B------:R-:W-:Y:S01]  /*f010*/  FFMA.FTZ R54, R45, R48, -R52 ;  /* 0x000000302d367223 */ /* 0x000fe20000010834 */
[----:B------:R-:W-:Y:S01]  /*f020*/  F2FP.F16.E4M3.UNPACK_B R45, R38.H1 ;  /* 0x00000026ff2d723e */ /* 0x000fe200030006ff */
[----:B------:R-:W-:Y:S01]  /*f030*/  FFMA.FTZ R56, R47, R48, R50 ;  /* 0x000000302f387223 */ /* 0x000fe20000010032 */
[--C-:B------:R-:W-:Y:S01]  /*f040*/  HADD2.F32 R38, -RZ, R46.reuse.H0_H0 ;  /* 0x2000002eff267230 */ /* 0x100fe20000004100 */
[----:B------:R-:W-:Y:S01]  /*f050*/  F2FP.F16.E4M3.UNPACK_B R36, R36.H1 ;  /* 0x00000024ff24723e */ /* 0x000fe200030006ff */
[----:B------:R-:W-:Y:S01]  /*f060*/  HADD2.F32 R37, -RZ, R13.H0_H0 ;  /* 0x2000000dff257230 */ /* 0x000fe20000004100 */
[----:B------:R-:W-:Y:S01]  /*f070*/  F2FP.F16.E4M3.UNPACK_B R49, R14 ;  /* 0x0000000eff31723e */ /* 0x000fe200020006ff */
[----:B------:R-:W-:Y:S02]  /*f080*/  HADD2.F32 R47, -RZ, R45.H0_H0 ;  /* 0x2000002dff2f7230 */ /* 0x000fe40000004100 */
[----:B------:R-:W-:-:S02]  /*f090*/  HADD2.F32 R46, -RZ, R46.H1_H1 ;  /* 0x3000002eff2e7230 */ /* 0x000fc40000004100 */
[----:B------:R-:W-:Y:S02]  /*f0a0*/  HADD2.F32 R48, -RZ, R45.H1_H1 ;  /* 0x3000002dff307230 */ /* 0x000fe40000004100 */
[-C--:B------:R-:W-:Y:S01]  /*f0b0*/  FMUL.FTZ R50, R38, R47.reuse ;  /* 0x0000002f26327220 */ /* 0x080fe20000410000 */
[--C-:B------:R-:W-:Y:S02]  /*f0c0*/  HADD2.F32 R45, -RZ, R36.reuse.H0_H0 ;  /* 0x20000024ff2d7230 */ /* 0x100fe40000004100 */
        /* <DEDUP_REMOVED lines=60> */
.L_x_2762:
[----:B------:R-:W-:Y:S05]  /*f490*/  BSYNC B1 ;  /* 0x0000000000017941 */ /* 0x000fea0003800000 */
.L_x_2761:
[----:B0-----:R0:W-:Y:S01]  /*f4a0*/  ST.E.128 desc[UR50][R40.64], R12 ;  /* 0x0000000c28007985 */ /* 0x0011e2000c101d32 */
[----:B------:R-:W-:-:S13]  /*f4b0*/  ISETP.GE.AND P3, PT, R11, R134, PT ;  /* 0x000000860b00720c */ /* 0x000fda0003f66270 */
[----:B------:R-:W-:Y:S05]  /*f4c0*/  @P3 BRA `(.L_x_2709) ;  /* 0x0000000800003947 */ /* 0x000fea0003800000 */
[----:B------:R-:W-:-:S04]  /*f4d0*/  IADD3 R44, P3, R11, R44, RZ ;  /* 0x0000002c0b2c7210 */ /* 0x000fc80007f7e0ff */
[----:B------:R-:W-:-:S05]  /*f4e0*/  LEA.HI.X.SX32 R45, R11, R118, 0x1, P3 ;  /* 0x000000760b2d7211 */ /* 0x000fca00018f0eff */
[----:B--2---:R2:W-:Y:S01]  /*f4f0*/  ST.E.128 desc[UR50][R44.64], R36 ;  /* 0x000000242c007985 */ /* 0x0045e2000c101d32 */
[----:B------:R-:W-:Y:S05]  /*f500*/  BRA `(.L_x_2709) ;  /* 0x0000000400f07947 */ /* 0x000fea0003800000 */
.L_x_2674:
[----:B------:R-:W-:-:S06]  /*f510*/  UISETP.NE.AND UP0, UPT, UR49, 0x3, UPT ;  /* 0x000000033100788c */ /* 0x000fcc000bf05270 */
[----:B------:R-:W-:-:S13]  /*f520*/  PLOP3.LUT P2, PT, PT, PT, UP0, 0x80, 0x0 ;  /* 0x000000000000781c */ /* 0x000fda0003f4f008 */
[----:B------:R-:W-:Y:S05]  /*f530*/  @!P2 BRA `(.L_x_2763) ;  /* 0x000000000004a947 */ /* 0x000fea0003800000 */
[----:B------:R-:W-:Y:S01]  /*f540*/  BPT.TRAP 0x1 ;  /* 0x000000040000795c */ /* 0x000fe20000300000 */
.L_x_2763:
[----:B------:R-:W2:Y:S01]  /*f550*/  LDL R11, [R1+0x18] ;  /* 0x00001800010b7983 */ /* 0x000ea20000100800 */
[----:B------:R-:W-:Y:S01]  /*f560*/  IMAD R93, R19, 0x8, R18 ;  /* 0x00000008135d7824 */ /* 0x000fe200078e0212 */
[----:B------:R-:W-:Y:S01]  /*f570*/  BSSY B1, `(.L_x_2764) ;  /* 0x0000005000017945 */ /* 0x000fe20003800000 */
[----:B------:R-:W-:Y:S02]  /*f580*/  SHF.R.S32.HI R90, RZ, 0x1f, R35 ;  /* 0x0000001fff5a7819 */ /* 0x000fe40000011423 */
[----:B--2---:R-:W-:-:S04]  /*f590*/  SHF.L.U32 R94, R11, 0x1f, RZ ;  /* 0x0000001f0b5e7819 */ /* 0x004fc800000006ff */
[----:B------:R-:W0:Y:S02]  /*f5a0*/  SYNCS.PHASECHK.TRANS64.TRYWAIT P3, [R93+URZ+0x33490], R94 ;  /* 0x0334905e5d0075a7 */ /* 0x000e24000806017f */
[----:B0-----:R-:W-:Y:S05]  /*f5b0*/  @!P3 BRA `(.L_x_2765) ;  /* 0x00000204004cb947 */ /* 0x001fea0003800000 */
.L_x_3039:
[----:B------:R-:W-:Y:S05]  /*f5c0*/  BSYNC B1 ;  /* 0x0000000000017941 */ /* 0x000fea0003800000 */
.L_x_2764:
        /* <DEDUP_REMOVED lines=20> */
[----:B------:R-:W-:Y:S01]  /*f710*/  IADD3 R48, P3, R12, UR6, RZ ;  /* 0x000000060c307c10 */ /* 0x000fe2000ff7e0ff */
[C---:B-1----:R-:W-:Y:S02]  /*f720*/  VIADD R37, R36.reuse, 0xffffff80 ;  /* 0xffffff8024257836 */ /* 0x042fe40000000000 */
[----:B------:R-:W-:Y:S01]  /*f730*/  VIADD R36, R36, 0xffffff80 ;  /* 0xffffff8024247836 */ /* 0x000fe20000000000 */
[----:B------:R-:W-:-:S04]  /*f740*/  IADD3.X R50, R13, UR7, R11, P3, !PT ;  /* 0x000000070d327c10 */ /* 0x000fc80009ffe40b */
[----:B------:R-:W-:-:S04]  /*f750*/  LEA.HI R36, R36, R37, RZ, 0x1 ;  /* 0x0000002524247211 */ /* 0x000fc800078f08ff */
[----:B------:R-:W-:-:S04]  /*f760*/  SHF.R.S32.HI R36, RZ, 0x1, R36 ;  /* 0x00000001ff247819 */ /* 0x000fc80000011424 */
[----:B------:R-:W-:-:S04]  /*f770*/  IADD3 R51, -R36, R92, RZ ;  /* 0x0000005c24337210 */ /* 0x000fc80007ffe1ff */
[----:B------:R-:W-:Y:S01]  /*f780*/  ISETP.GE.AND P3, PT, R51, 0x1, PT ;  /* 0x000000013300780c */ /* 0x000fe20003f66270 */
[----:B------:R-:W-:-:S12]  /*f790*/  BRA.DIV UR4, `(.L_x_2766) ;  /* 0x0000020204e87947 */ /* 0x000fd8000b800000 */
[----:B------:R1:W2:Y:S04]  /*f7a0*/  SHFL.IDX PT, R41, R50, RZ, 0x1e1f ;  /* 0x001e1fff32297589 */ /* 0x0002a800000e0000 */
[----:B------:R1:W3:Y:S02]  /*f7b0*/  SHFL.IDX PT, R49, R48, RZ, 0x1e1f ;  /* 0x001e1fff30317589 */ /* 0x0002e400000e0000 */
.L_x_3043:
[----:B------:R-:W-:Y:S04]  /*f7c0*/  BSSY B1, `(.L_x_2767) ;  /* 0x0000026000017945 */ /* 0x000fe80003800000 */
[----:B------:R-:W-:Y:S05]  /*f7d0*/  @!P3 BRA `(.L_x_2768) ;  /* 0x000000000090b947 */ /* 0x000fea0003800000 */
[----:B------:R-:W4:Y:S01]  /*f7e0*/  LDL R13, [R1+0x10] ;  /* 0x00001000010d7983 */ /* 0x000f220000100800 */
[----:B------:R-:W-:-:S03]  /*f7f0*/  ULDC UR4, c[0x0][0x2f4] ;  /* 0x0000bd0000047ab9 */ /* 0x000fc60000000800 */
[----:B------:R-:W5:Y:S01]  /*f800*/  LDL R12, [R1+0xc] ;  /* 0x00000c00010c7983 */ /* 0x000f620000100800 */
        /* <DEDUP_REMOVED lines=8> */
[----:B------:R-:W-:-:S05]  /*f890*/  @!P4 IADD3 R36, P6, R220, R49, RZ ;  /* 0x00000031dc24c210 */ /* 0x000fca0007fde0ff */
[----:B-----5:R-:W-:Y:S02]  /*f8a0*/  @!P4 IMAD.X R37, R41, 0x1, R12, P6 ;  /* 0x000000012925c824 */ /* 0x020fe400030e060c */
        /* <DEDUP_REMOVED lines=23> */
.L_x_2768:
[----:B------:R-:W-:Y:S05]  /*fa20*/  BSYNC B1 ;  /* 0x0000000000017941 */ /* 0x000fea0003800000 */
.L_x_2767:
[----:B------:R-:W-:-:S03]  /*fa30*/  UMOV UR4, 0xffffffff ;  /* 0xffffffff00047882 */ /* 0x000fc60000000000 */
[----:B------:R-:W-:Y:S05]  /*fa40*/  BRA.DIV UR4, `(.L_x_2769) ;  /* 0x0000020204887947 */ /* 0x000fea000b800000 */
[----:B--2-4-:R2:W4:Y:S04]  /*fa50*/  SHFL.IDX PT, R41, R50, 0x1, 0x1e1f ;  /* 0x003e1f0032297f89 */ /* 0x01452800000e0000 */
[----:B---3--:R2:W3:Y:S02]  /*fa60*/  SHFL.IDX PT, R49, R48, 0x1, 0x1e1f ;  /* 0x003e1f0030317f89 */ /* 0x0084e400000e0000 */
.L_x_3047:
[----:B------:R-:W-:-:S13]  /*fa70*/  ISETP.GE.AND P3, PT, R51, 0x81, PT ;  /* 0x000000813300780c */ /* 0x000fda0003f66270 */
[----:B------:R-:W-:Y:S05]  /*fa80*/  @!P3 BRA `(.L_x_2709) ;  /* 0x000000000090b947 */ /* 0x000fea0003800000 */
[----:B------:R-:W5:Y:S01]  /*fa90*/  LDL R13, [R1+0x10] ;  /* 0x00001000010d7983 */ /* 0x000f620000100800 */
[----:B------:R-:W-:-:S03]  /*faa0*/  ULDC UR4, c[0x0][0x2f4] ;  /* 0x0000bd0000047ab9 */ /* 0x000fc60000000800 */
[----:B------:R-:W2:Y:S01]  /*fab0*/  LDL R12, [R1+0xc] ;  /* 0x00000c00010c7983 */ /* 0x000ea20000100800 */
[----:B------:R-:W-:-:S03]  /*fac0*/  ISETP.GE.AND P5, PT, R16, UR4, PT ;  /* 0x0000000410007c0c */ /* 0x000fc6000bfa6270 */
[----:B------:R-:W2:Y:S10]  /*fad0*/  LDL R11, [R1+0x8] ;  /* 0x00000800010b7983 */ /* 0x000eb40000100800 */
[----:B---3--:R-:W-:-:S04]  /*fae0*/  @!P5 IADD3 R42, P3, R16, R49, RZ ;  /* 0x00000031102ad210 */ /* 0x008fc80007f7e0ff */
[----:B----4-:R-:W-:Y:S02]  /*faf0*/  @!P5 IADD3.X R43, R41, R17, RZ, P3, !PT ;  /* 0x00000011292bd210 */ /* 0x010fe40001ffe4ff */
[----:B------:R-:W-:-:S13]  /*fb00*/  ISETP.GE.AND P3, PT, R221, UR4, PT ;  /* 0x00000004dd007c0c */ /* 0x000fda000bf66270 */
[----:B------:R-:W-:-:S05]  /*fb10*/  @!P3 IADD3 R38, P4, R221, R49, RZ ;  /* 0x00000031dd26b210 */ /* 0x000fca0007f9e0ff */
[----:B-----5:R-:W-:Y:S01]  /*fb20*/  @!P3 IMAD.X R39, R41, 0x1, R13, P4 ;  /* 0x000000012927b824 */ /* 0x020fe200020e060d */
[----:B------:R-:W-:-:S13]  /*fb30*/  ISETP.GE.AND P4, PT, R220, UR4, PT ;  /* 0x00000004dc007c0c */ /* 0x000fda000bf86270 */
[----:B------:R-:W-:-:S05]  /*fb40*/  @!P4 IADD3 R36, P6, R220, R49, RZ ;  /* 0x00000031dc24c210 */ /* 0x000fca0007fde0ff */
[----:B--2---:R-:W-:Y:S02]  /*fb50*/  @!P4 IMAD.X R37, R41, 0x1, R12, P6 ;  /* 0x000000012925c824 */ /* 0x004fe400030e060c */
        /* <DEDUP_REMOVED lines=23> */
.L_x_2709:
[----:B------:R-:W-:Y:S05]  /*fcd0*/  BSYNC B0 ;  /* 0x0000000000007941 */ /* 0x000fea0003800000 */
.L_x_2673:
[----:B------:R-:W5:Y:S01]  /*fce0*/  S2R R11, SR_TID.X ;  /* 0x00000000000b7919 */ /* 0x000f620000002100 */
        /* <DEDUP_REMOVED lines=9> */
[----:B-----5:R-:W-:-:S13]  /*fd80*/  LOP3.LUT P3, RZ, R11, 0x7f, RZ, 0xc0, !PT ;  /* 0x0000007f0bff7812 */ /* 0x020fda000786c0ff */
[----:B------:R-:W-:-:S05]  /*fd90*/  @!P3 VIADD R11, R93, 0x334a0 ;  /* 0x000334a05d0bb836 */ /* 0x000fca0000000000 */
[----:B------:R-:W-:-:S04]  /*fda0*/  @!P3 PRMT R11, RZ, 0x654, R11 ;  /* 0x00000654ff0bb816 */ /* 0x000fc8000000000b */
[----:B------:R1:W-:Y:S01]  /*fdb0*/  @!P3 SYNCS.ARRIVE.TRANS64.RED.A1T0 RZ, [R11+URZ], RZ ;  /* 0x000000ff0bffb9a7 */ /* 0x0003e2000810043f */
[----:B------:R-:W-:Y:S05]  /*fdc0*/  @!P2 BRA `(.L_x_2771) ;  /* 0x000000000004a947 */ /* 0x000fea0003800000 */
[----:B------:R-:W-:Y:S01]  /*fdd0*/  BPT.TRAP 0x1 ;  /* 0x000000040000795c */ /* 0x000fe20000300000 */
.L_x_2771:
[----:B------:R-:W-:Y:S05]  /*fde0*/  BSYNC B0 ;  /* 0x0000000000007941 */ /* 0x000fea0003800000 */
.L_x_2770:
[----:B------:R-:W5:Y:S01]  /*fdf0*/  SYNCS.PHASECHK.TRANS64.TRYWAIT P2, [R93+URZ+0x334b0], R94 ;  /* 0x0334b05e5d0075a7 */ /* 0x000f62000804017f */
[----:B------:R-:W-:Y:S01]  /*fe00*/  ULDC UR39, c[0x0][0x2f4] ;  /* 0x0000bd0000277ab9 */ /* 0x000fe20000000800 */
[----:B------:R-:W-:Y:S04]  /*fe10*/  BSSY B0, `(.L_x_2772) ;  /* 0x0000002000007945 */ /* 0x000fe80003800000 */
[----:B-----5:R-:W-:Y:S05]  /*fe20*/  @!P2 BRA `(.L_x_2773) ;  /* 0x000001fc00dca947 */ /* 0x020fea0003800000 */
.L_x_3048:
[----:B------:R-:W-:Y:S05]  /*fe30*/  BSYNC B0 ;  /* 0x0000000000007941 */ /* 0x000fea0003800000 */
.L_x_2772:
[----:B--2---:R2:W5:Y:S01]  /*fe40*/  LDL R50, [R1+0x10] ;  /* 0x0000100001327983 */ /* 0x0045620000100800 */
[----:B------:R-:W-:Y:S01]  /*fe50*/  ULDC.64 UR4, c[0x0][0x328] ;  /* 0x0000ca0000047ab9 */ /* 0x000fe20000000a00 */
[----:B------:R-:W-:Y:S02]  /*fe60*/  ULDC.64 UR6, c[0x0][0x318] ;  /* 0x0000c60000067ab9 */ /* 0x000fe40000000a00 */
[----:B0--3--:R2:W5:Y:S01]  /*fe70*/  LDL R49, [R1+0xc] ;  /* 0x00000c0001317983 */ /* 0x0095620000100800 */
[----:B------:R-:W-:Y:S02]  /*fe80*/  IMAD R90, R90, UR4, RZ ;  /* 0x000000045a5a7c24 */ /* 0x000fe4000f8e02ff */
[C---:B------:R-:W-:Y:S01]  /*fe90*/  IMAD.WIDE.U32 R12, R35.reuse, UR4, RZ ;  /* 0x00000004230c7c25 */ /* 0x040fe2000f8e00ff */
[----:B------:R2:W5:Y:S03]  /*fea0*/  LDL R48, [R1+0x8] ;  /* 0x0000080001307983 */ /* 0x0005660000100800 */
[----:B------:R-:W-:Y:S01]  /*feb0*/  IMAD R35, R35, UR5, R90 ;  /* 0x0000000523237c24 */ /* 0x000fe2000f8e025a */
[----:B------:R-:W0:Y:S01]  /*fec0*/  S2R R14, SR_TID.X ;  /* 0x00000000000e7919 */ /* 0x000e220000002100 */
[----:B------:R-:W-:-:S02]  /*fed0*/  ULDC.64 UR4, c[0x0][0x338] ;  /* 0x0000ce0000047ab9 */ /* 0x000fc40000000a00 */
[----:B------:R-:W-:Y:S01]  /*fee0*/  IMAD R91, R91, UR4, RZ ;  /* 0x000000045b5b7c24 */ /* 0x000fe2000f8e02ff */
[----:B------:R-:W-:-:S03]  /*fef0*/  IADD3 R13, R13, R35, RZ ;  /* 0x000000230d0d7210 */ /* 0x000fc60007ffe0ff */
[C---:B------:R-:W-:Y:S02]  /*ff00*/  IMAD R91, R34.reuse, UR5, R91 ;  /* 0x00000005225b7c24 */ /* 0x040fe4000f8e025b */
[----:B------:R-:W-:Y:S01]  /*ff10*/  IMAD.WIDE.U32 R34, R34, UR4, R12 ;  /* 0x0000000422227c25 */ /* 0x000fe2000f8e000c */
[----:B------:R-:W-:-:S03]  /*ff20*/  ULDC.64 UR4, c[0x0][0x330] ;  /* 0x0000cc0000047ab9 */ /* 0x000fc60000000a00 */
[----:B------:R-:W-:Y:S02]  /*ff30*/  IMAD.IADD R35, R35, 0x1, R91 ;  /* 0x0000000123237824 */ /* 0x000fe400078e025b */
[----:B-1----:R-:W-:Y:S02]  /*ff40*/  IMAD R11, R7, UR4, RZ ;  /* 0x00000004070b7c24 */ /* 0x002fe4000f8e02ff */
[----:B------:R-:W-:-:S04]  /*ff50*/  IMAD.WIDE.U32 R12, R22, UR4, R34 ;  /* 0x00000004160c7c25 */ /* 0x000fc8000f8e0022 */
[----:B------:R-:W-:Y:S01]  /*ff60*/  IMAD R11, R22, UR5, R11 ;  /* 0x00000005160b7c24 */ /* 0x000fe2000f8e020b */
[----:B------:R-:W-:-:S04]  /*ff70*/  IADD3 R44, P2, R12, UR6, RZ ;  /* 0x000000060c2c7c10 */ /* 0x000fc8000ff5e0ff */
[----:B------:R-:W-:Y:S01]  /*ff80*/  IADD3.X R11, R13, UR7, R11, P2, !PT ;  /* 0x000000070d0b7c10 */ /* 0x000fe200097fe40b */
[C---:B0-----:R-:W-:Y:S02]  /*ff90*/  VIADD R15, R14.reuse, 0xffffff80 ;  /* 0xffffff800e0f7836 */ /* 0x041fe40000000000 */
[----:B------:R-:W-:-:S05]  /*ffa0*/  VIADD R14, R14, 0xffffff80 ;  /* 0xffffff800e0e7836 */ /* 0x000fca0000000000 */
[----:B------:R-:W-:-:S04]  /*ffb0*/  LEA.HI R14, R14, R15, RZ, 0x1 ;  /* 0x0000000f0e0e7211 */ /* 0x000fc800078f08ff */
[----:B------:R-:W-:-:S05]  /*ffc0*/  SHF.R.S32.HI R14, RZ, 0x1, R14 ;  /* 0x00000001ff0e7819 */ /* 0x000fca000001140e */
[----:B------:R-:W-:-:S05]  /*ffd0*/  IMAD.IADD R92, R92, 0x1, -R14 ;  /* 0x000000015c5c7824 */ /* 0x000fca00078e0a0e */
[----:B------:R-:W-:Y:S01]  /*ffe0*/  ISETP.GE.AND P2, PT, R92, 0x1, PT ;  /* 0x000000015c00780c */ /* 0x000fe20003f46270 */
[----:B------:R2:W0:Y:S01]  /*fff0*/  SHFL.IDX PT, R47, R44, RZ, 0x1e1f ;  /* 0x001e1fff2c2f7589 */ /* 0x00042200000e0000 */
[----:B------:R-:W-:Y:S03]  /*10000*/  BSSY B0, `(.L_x_2774) ;  /* 0x0000023000007945 */ /* 0x000fe60003800000 */
[----:B------:R2:W1:Y:S08]  /*10010*/  SHFL.IDX PT, R45, R11, RZ, 0x1e1f ;  /* 0x001e1fff0b2d7589 */ /* 0x00047000000e0000 */
[----:B--2---:R-:W-:Y:S05]  /*10020*/  @!P2 BRA `(.L_x_2775) ;  /* 0x000000000080a947 */ /* 0x004fea0003800000 */
[----:B------:R-:W-:-:S13]  /*10030*/  ISETP.GE.AND P5, PT, R16, UR39, PT ;  /* 0x0000002710007c0c */ /* 0x000fda000bfa6270 */
[----:B------:R-:W2:Y:S01]  /*10040*/  @!P5 LDS.128 R12, [R88+0xf200] ;  /* 0x00f20000580cd984 */ /* 0x000ea20000000c00 */
[----:B0-----:R-:W-:-:S05]  /*10050*/  @!P5 IADD3 R38, P2, R16, R47, RZ ;  /* 0x0000002f1026d210 */ /* 0x001fca0007f5e0ff */
[----:B-1----:R-:W-:Y:S01]  /*10060*/  @!P5 IMAD.X R39, R45, 0x1, R17, P2 ;  /* 0x000000012d27d824 */ /* 0x002fe200010e0611 */
[----:B------:R-:W-:-:S13]  /*10070*/  ISETP.GE.AND P2, PT, R221, UR39, PT ;  /* 0x00000027dd007c0c */ /* 0x000fda000bf46270 */
[----:B------:R-:W-:-:S05]  /*10080*/  @!P2 IADD3 R36, P4, R221, R47, RZ ;  /* 0x0000002fdd24a210 */ /* 0x000fca0007f9e0ff */
[----:B-----5:R-:W-:Y:S01]  /*10090*/  @!P2 IMAD.X R37, R45, 0x1, R50, P4 ;  /* 0x000000012d25a824 */ /* 0x020fe200020e0632 */
[----:B------:R-:W-:-:S13]  /*100a0*/  ISETP.GE.AND P4, PT, R220, UR39, PT ;  /* 0x00000027dc007c0c */ /* 0x000fda000bf86270 */
[----:B------:R-:W-:Y:S01]  /*100b0*/  @!P4 IADD3 R34, P6, R220, R47, RZ ;  /* 0x0000002fdc22c210 */ /* 0x000fe20007fde0ff */
[----:B--2---:R-:W-:Y:S01]  /*100c0*/  @!P5 ST.E.128 desc[UR50][R38.64], R12 ;  /* 0x0000000c2600d985 */ /* 0x004fe2000c101d32 */
[----:B------:R-:W-:Y:S02]  /*100d0*/  ISETP.GE.AND P5, PT, R224, UR39, PT ;  /* 0x00000027e0007c0c */ /* 0x000fe4000bfa6270 */
[----:B------:R-:W-:-:S11]  /*100e0*/  @!P4 IADD3.X R35, R45, R49, RZ, P6, !PT ;  /* 0x000000312d23c210 */ /* 0x000fd600037fe4ff */
[----:B------:R-:W0:Y:S01]  /*100f0*/  @!P5 LDS.128 R12, [R89+0xf200] ;  /* 0x00f20000590cd984 */ /* 0x000e220000000c00 */
[----:B------:R-:W-:-:S05]  /*10100*/  @!P5 IMAD.SHL.U32 R42, R228, 0x10, RZ ;  /* 0x00000010e42ad824 */ /* 0x000fca00078e00ff */
        /* <DEDUP_REMOVED lines=18> */
.L_x_2775:
[----:B------:R-:W-:Y:S05]  /*10230*/  BSYNC B0 ;  /* 0x0000000000007941 */ /* 0x000fea0003800000 */
.L_x_2774:
[----:B------:R-:W-:Y:S01]  /*10240*/  ISETP.GE.AND P2, PT, R92, 0x81, PT ;  /* 0x000000815c00780c */ /* 0x000fe20003f46270 */
[----:B------:R-:W3:Y:S01]  /*10250*/  SHFL.IDX PT, R11, R11, 0x1, 0x1e1f ;  /* 0x003e1f000b0b7f89 */ /* 0x000ee200000e0000 */
[----:B------:R-:W-:Y:S03]  /*10260*/  BSSY B0, `(.L_x_2776) ;  /* 0x0000023000007945 */ /* 0x000fe60003800000 */
[----:B-1----:R1:W0:Y:S08]  /*10270*/  SHFL.IDX PT, R45, R44, 0x1, 0x1e1f ;  /* 0x003e1f002c2d7f89 */ /* 0x00223000000e0000 */
[----:B-1----:R-:W-:Y:S05]  /*10280*/  @!P2 BRA `(.L_x_2777) ;  /* 0x000000000080a947 */ /* 0x002fea0003800000 */
[----:B------:R-:W-:-:S13]  /*10290*/  ISETP.GE.AND P5, PT, R16, UR39, PT ;  /* 0x0000002710007c0c */ /* 0x000fda000bfa6270 */
[----:B--2---:R-:W1:Y:S01]  /*102a0*/  @!P5 LDS.128 R12, [R88+0x11200] ;  /* 0x01120000580cd984 */ /* 0x004e620000000c00 */
        /* <DEDUP_REMOVED lines=30> */
.L_x_2777:
[----:B------:R-:W-:Y:S05]  /*10490*/  BSYNC B0 ;  /* 0x0000000000007941 */ /* 0x000fea0003800000 */
.L_x_2776:
        /* <DEDUP_REMOVED lines=24> */
.L_x_2668:
[----:B------:R-:W-:Y:S05]  /*10620*/  @P0 BRA `(.L_x_2779) ;  /* 0x00000000000c0947 */ /* 0x000fea0003800000 */
[----:B------:R-:W1:Y:S01]  /*10630*/  FENCE.VIEW.ASYNC.G ;  /* 0x00000000000073c6 */ /* 0x000e620000000100 */
[----:B------:R-:W-:Y:S05]  /*10640*/  WARPSYNC.ALL ;  /* 0x0000000000007948 */ /* 0x000fea0003800000 */
[----:B-1----:R-:W-:Y:S06]  /*10650*/  BAR.ARV 0xc, 0x180 ;  /* 0x0306000000007b1d */ /* 0x002fec0000002000 */
.L_x_2779:
[----:B------:R-:W2:Y:S01]  /*10660*/  LDL R0, [R1+0x60] ;  /* 0x0000600001007983 */ /* 0x000ea20000100800 */
[----:B------:R-:W-:Y:S01]  /*10670*/  ULDC.64 UR6, c[0x0][0x998] ;  /* 0x0002660000067ab9 */ /* 0x000fe20000000a00 */
[----:B------:R-:W-:Y:S02]  /*10680*/  ULDC.64 UR4, c[0x0][0x990] ;  /* 0x0002640000047ab9 */ /* 0x000fe40000000a00 */
[----:B------:R-:W3:Y:S01]  /*10690*/  LDL R3, [R1+0x50] ;  /* 0x0000500001037983 */ /* 0x000ee20000100800 */
[----:B------:R-:W-:Y:S02]  /*106a0*/  ISETP.NE.U32.AND P1, PT, RZ, UR6, PT ;  /* 0x00000006ff007c0c */ /* 0x000fe4000bf25070 */
[----:B------:R-:W-:Y:S01]  /*106b0*/  ISETP.NE.U32.AND P0, PT, RZ, UR4, PT ;  /* 0x00000004ff007c0c */ /* 0x000fe2000bf05070 */
[----:B------:R-:W4:Y:S01]  /*106c0*/  LDL R14, [R1+0x44] ;  /* 0x00004400010e7983 */ /* 0x000f220000100800 */
[----:B------:R-:W-:Y:S02]  /*106d0*/  ISETP.NE.AND.EX P1, PT, RZ, UR7, PT, P1 ;  /* 0x00000007ff007c0c */ /* 0x000fe4000bf25310 */
[----:B------:R-:W-:-:S11]  /*106e0*/  ISETP.NE.AND.EX P0, PT, RZ, UR5, PT, P0 ;  /* 0x00000005ff007c0c */ /* 0x000fd6000bf05300 */
[----:B------:R-:W2:Y:S08]  /*106f0*/  @P1 LDC.64 R8, c[0x0][0x9b8] ;  /* 0x00026e00ff081b82 */ /* 0x000eb00000000a00 */
[----:B------:R-:W1:Y:S08]  /*10700*/  @P0 LDC.64 R6, c[0x0][0x9a8] ;  /* 0x00026a00ff060b82 */ /* 0x000e700000000a00 */
[----:B------:R-:W0:Y:S08]  /*10710*/  @P1 LDC.64 R10, c[0x0][0x9c0] ;  /* 0x00027000ff0a1b82 */ /* 0x000e300000000a00 */
[----:B------:R-:W0:Y:S01]  /*10720*/  @P0 LDC.64 R12, c[0x0][0x9b0] ;  /* 0x00026c00ff0c0b82 */ /* 0x000e220000000a00 */
[----:B------:R-:W-:Y:S01]  /*10730*/  @P1 SHF.R.S32.HI R15, RZ, 0x1f, R22 ;  /* 0x0000001fff0f1819 */ /* 0x000fe20000011416 */
[----:B--2---:R-:W-:-:S02]  /*10740*/  @P1 IMAD R2, R0, R8, RZ ;  /* 0x0000000800021224 */ /* 0x004fc400078e02ff */
[----:B-1----:R-:W-:Y:S02]  /*10750*/  @P0 IMAD R0, R0, R6, RZ ;  /* 0x0000000600000224 */ /* 0x002fe400078e02ff */
[C---:B---3--:R-:W-:Y:S02]  /*10760*/  @P1 IMAD R9, R3.reuse, R9, R2 ;  /* 0x0000000903091224 */ /* 0x048fe400078e0202 */
[----:B------:R-:W-:-:S04]  /*10770*/  @P1 IMAD.WIDE.U32 R4, R3, R8, RZ ;  /* 0x0000000803041225 */ /* 0x000fc800078e00ff */
[----:B------:R-:W-:Y:S01]  /*10780*/  @P1 IMAD.IADD R5, R5, 0x1, R9 ;  /* 0x0000000105051824 */ /* 0x000fe200078e0209 */
[----:B------:R-:W-:Y:S01]  /*10790*/  @P0 SHF.R.S32.HI R9, RZ, 0x1f, R22 ;  /* 0x0000001fff090819 */ /* 0x000fe20000011416 */
[C---:B------:R-:W-:Y:S02]  /*107a0*/  @P0 IMAD R7, R3.reuse, R7, R0 ;  /* 0x0000000703070224 */ /* 0x040fe400078e0200 */
[----:B------:R-:W-:-:S04]  /*107b0*/  @P0 IMAD.WIDE.U32 R2, R3, R6, RZ ;  /* 0x0000000603020225 */ /* 0x000fc800078e00ff */
[----:B0-----:R-:W-:Y:S02]  /*107c0*/  @P1 IMAD R6, R15, R10, RZ ;  /* 0x0000000a0f061224 */ /* 0x001fe400078e02ff */
[----:B------:R-:W-:Y:S02]  /*107d0*/  @P0 IMAD.IADD R3, R3, 0x1, R7 ;  /* 0x0000000103030824 */ /* 0x000fe400078e0207 */
[----:B------:R-:W-:Y:S02]  /*107e0*/  @P0 IMAD R0, R9, R12, RZ ;  /* 0x0000000c09000224 */ /* 0x000fe400078e02ff */
[C---:B------:R-:W-:Y:S02]  /*107f0*/  @P1 IMAD R11, R22.reuse, R11, R6 ;  /* 0x0000000b160b1224 */ /* 0x040fe400078e0206 */
[----:B------:R-:W-:-:S04]  /*10800*/  @P1 IMAD.WIDE.U32 R6, R22, R10, R4 ;  /* 0x0000000a16061225 */ /* 0x000fc800078e0004 */
[C---:B------:R-:W-:Y:S02]  /*10810*/  @P0 IMAD R9, R22.reuse, R13, R0 ;  /* 0x0000000d16090224 */ /* 0x040fe400078e0200 */
[----:B------:R-:W-:Y:S01]  /*10820*/  @P0 IMAD.WIDE.U32 R2, R22, R12, R2 ;  /* 0x0000000c16020225 */ /* 0x000fe200078e0002 */
[----:B------:R-:W-:Y:S02]  /*10830*/  @P1 IADD3 R5, R7, R11, RZ ;  /* 0x0000000b07051210 */ /* 0x000fe40007ffe0ff */
[----:B------:R-:W-:Y:S01]  /*10840*/  @P1 LEA R8, P3, R6, UR6, 0x2 ;  /* 0x0000000606081c11 */ /* 0x000fe2000f8610ff */
[----:B------:R-:W-:Y:S01]  /*10850*/  @P0 IMAD.IADD R3, R3, 0x1, R9 ;  /* 0x0000000103030824 */ /* 0x000fe200078e0209 */
[----:B------:R-:W-:Y:S01]  /*10860*/  @P0 LEA R4, P2, R2, UR4, 0x2 ;  /* 0x0000000402040c11 */ /* 0x000fe2000f8410ff */
[----:B------:R-:W-:Y:S01]  /*10870*/  IMAD.MOV.U32 R0, RZ, RZ, 0x3f800000 ;  /* 0x3f800000ff007424 */ /* 0x000fe200078e00ff */
[----:B------:R-:W-:Y:S01]  /*10880*/  @P1 LEA.HI.X R9, R6, UR7, R5, 0x2, P3 ;  /* 0x0000000706091c11 */ /* 0x000fe200098f1405 */
[----:B------:R-:W-:Y:S01]  /*10890*/  ULDC UR4, c[0x0][0x988] ;  /* 0x0002620000047ab9 */ /* 0x000fe20000000800 */
[----:B------:R-:W-:Y:S01]  /*108a0*/  @P0 LEA.HI.X R5, R2, UR5, R3, 0x2, P2 ;  /* 0x0000000502050c11 */ /* 0x000fe200090f1403 */
[----:B------:R-:W-:Y:S01]  /*108b0*/  IMAD.MOV.U32 R3, RZ, RZ, 0x3f800000 ;  /* 0x3f800000ff037424 */ /* 0x000fe200078e00ff */
[----:B------:R-:W0:Y:S01]  /*108c0*/  LDC R2, c[0x0][0x448] ;  /* 0x00011200ff027b82 */ /* 0x000e220000000800 */
[----:B------:R-:W2:Y:S04]  /*108d0*/  @P1 LDG.E R0, desc[UR50][R8.64] ;  /* 0x0000003208001981 */ /* 0x000ea8000c1e1900 */
[----:B------:R1:W2:Y:S01]  /*108e0*/  @P0 LDG.E R3, desc[UR50][R4.64] ;  /* 0x0000003204030981 */ /* 0x0002a2000c1e1900 */
[----:B0-----:R-:W-:-:S13]  /*108f0*/  ISETP.NE.AND P0, PT, R2, 0x1, PT ;  /* 0x000000010200780c */ /* 0x001fda0003f05270 */
[----:B------:R-:W0:Y:S08]  /*10900*/  @P0 LDC R7, c[0x0][0x44c] ;  /* 0x00011300ff070b82 */ /* 0x000e300000000800 */
[----:B------:R-:W3:Y:S01]  /*10910*/  @P0 LDC R6, c[0x0][0x450] ;  /* 0x00011400ff060b82 */ /* 0x000ee20000000800 */
[----:B----4-:R-:W-:-:S04]  /*10920*/  VIADD R2, R14, 0x7f ;  /* 0x0000007f0e027836 */ /* 0x010fc80000000000 */
[----:B0-----:R-:W-:-:S05]  /*10930*/  @P0 IMAD.HI.U32 R7, R2, R7, RZ ;  /* 0x0000000702070227 */ /* 0x001fca00078e00ff */
[----:B---3--:R-:W-:-:S05]  /*10940*/  @P0 SHF.R.U32.HI R2, RZ, R6, R7 ;  /* 0x00000006ff020219 */ /* 0x008fca0000011607 */
[----:B------:R-:W-:-:S04]  /*10950*/  IMAD.IADD R2, R145, 0x1, R2 ;  /* 0x0000000191027824 */ /* 0x000fc800078e0202 */
[----:B------:R-:W-:-:S05]  /*10960*/  IMAD.HI R2, R2, 0x66666667, RZ ;  /* 0x6666666702027827 */ /* 0x000fca00078e02ff */
[----:B-1----:R-:W-:-:S04]  /*10970*/  SHF.R.U32.HI R5, RZ, 0x1f, R2 ;  /* 0x0000001fff057819 */ /* 0x002fc80000011602 */
[----:B------:R-:W-:-:S04]  /*10980*/  LEA.HI.SX32 R5, R2, R5, 0x1a ;  /* 0x0000000502057211 */ /* 0x000fc800078fd2ff */
[----:B------:R-:W-:-:S04]  /*10990*/  VIMNMX R146, R146, R5, PT ;  /* 0x0000000592927248 */ /* 0x000fc80003fe0100 */
[----:B------:R-:W-:Y:S02]  /*109a0*/  ISETP.GE.AND P1, PT, R146, 0x1, PT ;  /* 0x000000019200780c */ /* 0x000fe40003f26270 */
[----:B------:R-:W-:Y:S02]  /*109b0*/  CS2R R120, SRZ ;  /* 0x0000000000787805 */ /* 0x000fe4000001ff00 */
[----:B------:R-:W-:Y:S01]  /*109c0*/  PLOP3.LUT P0, PT, PT, PT, PT, 0x80, 0x0 ;  /* 0x000000000000781c */ /* 0x000fe20003f0f070 */
[----:B------:R-:W-:Y:S01]  /*109d0*/  IMAD.MOV.U32 R119, RZ, RZ, RZ ;  /* 0x000000ffff777224 */ /* 0x000fe200078e00ff */
[----:B------:R-:W-:Y:S02]  /*109e0*/  CS2R R26, SRZ ;  /* 0x00000000001a7805 */ /* 0x000fe4000001ff00 */
[----:B------:R-:W-:Y:S02]  /*109f0*/  CS2R R84, SRZ ;  /* 0x0000000000547805 */ /* 0x000fe4000001ff00 */
[----:B------:R-:W-:-:S02]  /*10a00*/  CS2R R112, SRZ ;  /* 0x0000000000707805 */ /* 0x000fc4000001ff00 */
[----:B------:R-:W-:Y:S02]  /*10a10*/  MOV R46, RZ ;  /* 0x000000ff002e7202 */ /* 0x000fe40000000f00 */
[----:B------:R-:W-:Y:S02]  /*10a20*/  CS2R R68, SRZ ;  /* 0x0000000000447805 */ /* 0x000fe4000001ff00 */
[----:B------:R-:W-:Y:S02]  /*10a30*/  CS2R R92, SRZ ;  /* 0x00000000005c7805 */ /* 0x000fe4000001ff00 */
[----:B------:R-:W-:Y:S02]  /*10a40*/  CS2R R30, SRZ ;  /* 0x00000000001e7805 */ /* 0x000fe4000001ff00 */
[----:B------:R-:W-:Y:S02]  /*10a50*/  CS2R R76, SRZ ;  /* 0x00000000004c7805 */ /* 0x000fe4000001ff00 */
        /* <DEDUP_REMOVED lines=18> */
[----:B------:R-:W-:Y:S02]  /*10b80*/  MOV R86, RZ ;  /* 0x000000ff00567202 */ /* 0x000fe40000000f00 */
[----:B------:R-:W-:Y:S02]  /*10b90*/  CS2R R74, SRZ ;  /* 0x00000000004a7805 */ /* 0x000fe4000001ff00 */
[----:B------:R-:W-:Y:S02]  /*10ba0*/  CS2R R10, SRZ ;  /* 0x00000000000a7805 */ /* 0x000fe4000001ff00 */
[----:B------:R-:W-:Y:S01]  /*10bb0*/  CS2R R58, SRZ ;  /* 0x00000000003a7805 */ /* 0x000fe2000001ff00 */
[----:B-----5:R-:W-:Y:S01]  /*10bc0*/  IMAD.MOV.U32 R50, RZ, RZ, RZ ;  /* 0x000000ffff327224 */ /* 0x020fe200078e00ff */
        /* <DEDUP_REMOVED lines=33> */
.L_x_3051:
        /* <DEDUP_REMOVED lines=17> */
[----:B0-----:R-:W-:Y:S01]  /*10ef0*/  MOV R13, RZ ;  /* 0x000000ff000d7202 */ /* 0x001fe20000000f00 */
[----:B------:R-:W-:Y:S02]  /*10f00*/  IMAD.U32 R7, RZ, RZ, UR7 ;  /* 0x00000007ff077e24 */ /* 0x000fe4000f8e00ff */
[----:B------:R-:W-:-:S02]  /*10f10*/  IMAD.U32 R10, RZ, RZ, UR4 ;  /* 0x00000004ff0a7e24 */ /* 0x000fc4000f8e00ff */
[----:B------:R-:W-:Y:S02]  /*10f20*/  IMAD.U32 R11, RZ, RZ, UR5 ;  /* 0x00000005ff0b7e24 */ /* 0x000fe4000f8e00ff */
[----:B------:R-:W-:Y:S02]  /*10f30*/  IMAD.MOV.U32 R8, RZ, RZ, 0x70 ;  /* 0x00000070ff087424 */ /* 0x000fe400078e00ff */
[----:B-1----:R-:W-:-:S07]  /*10f40*/  IMAD.MOV.U32 R12, RZ, RZ, 0x1 ;  /* 0x00000001ff0c7424 */ /* 0x002fce00078e00ff */
[----:B------:R-:W-:-:S07]  /*10f50*/  LEPC R20, `(.L_x_2782) ;  /* 0x000000001014794e */ /* 0x000fce0000000000 */
[----:B--2---:R-:W-:Y:S05]  /*10f60*/  CALL.ABS.NOINC R14 ;  /* 0x000000000e007343 */ /* 0x004fea0003c00000 */
.L_x_2782:
        /* <DEDUP_REMOVED lines=13> */
.L_x_2786:
[----:B--2---:R2:W3:Y:S02]  /*11040*/  SYNCS.PHASECHK.TRANS64.TRYWAIT P0, [R18+URZ+0x33400], R3 ;  /* 0x03340003120075a7 */ /* 0x0044e4000800017f */
[----:B---3--:R-:W-:Y:S05]  /*11050*/  @!P0 NANOSLEEP.SYNCS 0x989680 ;  /* 0x009896800000895d */ /* 0x008fea0003900000 */
[----:B------:R-:W3:Y:S02]  /*11060*/  @!P0 SYNCS.PHASECHK.TRANS64 P0, [R18+URZ+0x33400], R3 ;  /* 0x03340003120085a7 */ /* 0x000ee4000800007f */
[----:B---3--:R-:W-:Y:S05]  /*11070*/  @!P0 BRA `(.L_x_2786) ;  /* 0xfffffffc00f08947 */ /* 0x008fea000383ffff */
.L_x_2785:
[----:B------:R-:W-:Y:S05]  /*11080*/  BSYNC B0 ;  /* 0x0000000000007941 */ /* 0x000fea0003800000 */
.L_x_2784:
[----:B------:R-:W-:Y:S05]  /*11090*/  BRA `(.L_x_2787) ;  /* 0x00000070005c7947 */ /* 0x000fea0003800000 */
.L_x_2783:
[----:B------:R-:W-:Y:S01]  /*110a0*/  ULOP3.LUT UP0, URZ, UR48, 0x1bf, URZ, 0xc0, !UPT ;  /* 0x000001bf303f7892 */ /* 0x000fe2000f80c03f */
[----:B------:R-:W-:Y:S01]  /*110b0*/  SHF.R.S32.HI R0, RZ, 0x1f, R133 ;  /* 0x0000001fff007819 */ /* 0x000fe20000011485 */
        /* <DEDUP_REMOVED lines=28> */
.L_x_2788:
[----:B------:R-:W2:Y:S01]  /*11280*/  LDL R59, [R1+0x44] ;  /* 0x00004400013b7983 */ /* 0x000ea20000100800 */
[----:B------:R-:W-:Y:S01]  /*11290*/  ULDC.U8 UR4, c[0x0][0x410] ;  /* 0x0001040000047ab9 */ /* 0x000fe20000000000 */
[----:B------:R-:W1:Y:S01]  /*112a0*/  S2R R20, SR_TID.X ;  /* 0x0000000000147919 */ /* 0x000e620000002100 */
[----:B------:R-:W-:Y:S01]  /*112b0*/  ISETP.NE.AND P0, PT, RZ, UR4, PT ;  /* 0x00000004ff007c0c */ /* 0x000fe2000bf05270 */
[----:B------:R-:W-:Y:S01]  /*112c0*/  BSSY B0, `(.L_x_2789) ;  /* 0x00006ec000007945 */ /* 0x000fe20003800000 */
[C---:B-1----:R-:W-:Y:S01]  /*112d0*/  VIADD R58, R20.reuse, 0xffffff80 ;  /* 0xffffff80143a7836 */ /* 0x042fe20000000000 */
[----:B------:R-:W-:-:S04]  /*112e0*/  IADD3 R45, R20, -0x80, RZ ;  /* 0xffffff80142d7810 */ /* 0x000fc80007ffe0ff */
[----:B------:R-:W-:-:S04]  /*112f0*/  LEA.HI R45, R45, R58, RZ, 0x1 ;  /* 0x0000003a2d2d7211 */ /* 0x000fc800078f08ff */
[----:B------:R-:W-:-:S05]  /*11300*/  SHF.R.S32.HI R45, RZ, 0x1, R45 ;  /* 0x00000001ff2d7819 */ /* 0x000fca000001142d */
[----:B--2---:R-:W-:Y:S01]  /*11310*/  IMAD.IADD R20, R45, 0x1, R59 ;  /* 0x000000012d147824 */ /* 0x004fe200078e023b */
[----:B------:R-:W-:Y:S06]  /*11320*/  @!P0 BRA `(.L_x_2790) ;  /* 0x0000003400f48947 */ /* 0x000fec0003800000 */
[----:B------:R-:W1:Y:S01]  /*11330*/  LDC R10, c[0x0][0x448] ;  /* 0x00011200ff0a7b82 */ /* 0x000e620000000800 */
        /* <DEDUP_REMOVED lines=8> */
[----:B-1----:R-:W-:-:S13]  /*113c0*/  ISETP.NE.AND P0, PT, R10, 0x1, PT ;  /* 0x000000010a00780c */ /* 0x002fda0003f05270 */
[----:B------:R-:W1:Y:S08]  /*113d0*/  @P0 LDC R3, c[0x0][0x44c] ;  /* 0x00011300ff030b82 */ /* 0x000e700000000800 */
[----:B------:R-:W2:Y:S01]  /*113e0*/  @P0 LDC R5, c[0x0][0x450] ;  /* 0x00011400ff050b82 */ /* 0x000ea20000000800 */
[----:B-1----:R-:W-:-:S05]  /*113f0*/  @P0 IMAD.HI.U32 R0, R20, R3, RZ ;  /* 0x0000000314000227 */ /* 0x002fca00078e00ff */
[----:B--2---:R-:W-:-:S04]  /*11400*/  @P0 SHF.R.U32.HI R11, RZ, R5, R0 ;  /* 0x00000005ff0b0219 */ /* 0x004fc80000011600 */
[----:B------:R-:W-:Y:S01]  /*11410*/  SHF.R.S32.HI R0, RZ, 0x1f, R11 ;  /* 0x0000001fff007819 */ /* 0x000fe2000001140b */
[----:B------:R-:W-:-:S04]  /*11420*/  IMAD.WIDE.U32 R8, R11, UR6, R8 ;  /* 0x000000060b087c25 */ /* 0x000fc8000f8e0008 */
[----:B------:R-:W-:Y:S01]  /*11430*/  IMAD R4, R0, UR4, RZ ;  /* 0x0000000400047c24 */ /* 0x000fe2000f8e02ff */
[----:B------:R-:W-:Y:S01]  /*11440*/  IADD3 R5, P1, R8, UR8, RZ ;  /* 0x0000000808057c10 */ /* 0x000fe2000ff3e0ff */
[----:B------:R-:W-:-:S04]  /*11450*/  IMAD.WIDE.U32 R6, R11, UR4, R6 ;  /* 0x000000040b067c25 */ /* 0x000fc8000f8e0006 */
[----:B------:R-:W-:Y:S02]  /*11460*/  IMAD R0, R0, UR6, RZ ;  /* 0x0000000600007c24 */ /* 0x000fe4000f8e02ff */
[C---:B0-----:R-:W-:Y:S01]  /*11470*/  IMAD R13, R11.reuse, UR5, R4 ;  /* 0x000000050b0d7c24 */ /* 0x041fe2000f8e0204 */
        /* <DEDUP_REMOVED lines=11> */
.L_x_3057:
[----:B0-----:R-:W5:Y:S01]  /*11530*/  LDL R5, [R1+0x48] ;  /* 0x0000480001057983 */ /* 0x001f620000100800 */
        /* <DEDUP_REMOVED lines=11> */
[----:B-----5:R-:W-:Y:S01]  /*115f0*/  IMAD R5, R5, R10, RZ ;  /* 0x0000000a05057224 */ /* 0x020fe200078e02ff */
[----:B------:R-:W-:-:S04]  /*11600*/  CS2R R10, SRZ ;  /* 0x00000000000a7805 */ /* 0x000fc8000001ff00 */
[----:B------:R-:W-:Y:S02]  /*11610*/  ISETP.GE.AND P0, PT, R20, R5, PT ;  /* 0x000000051400720c */ /* 0x000fe40003f06270 */
[----:B------:R-:W-:-:S11]  /*11620*/  CS2R R20, SRZ ;  /* 0x0000000000147805 */ /* 0x000fd6000001ff00 */
[----:B------:R-:W-:Y:S05]  /*11630*/  @P0 BRA `(.L_x_2793) ;  /* 0x0000000400080947 */ /* 0x000fea0003800000 */
        /* <DEDUP_REMOVED lines=14> */
[----:B--2---:R-:W-:Y:S02]  /*11720*/  ISETP.GE.AND P4, PT, R15, UR4, PT ;  /* 0x000000040f007c0c */ /* 0x004fe4000bf86270 */
[----:B------:R-:W-:Y:S02]  /*11730*/  SHF.R.S32.HI R9, RZ, 0x1f, R15 ;  /* 0x0000001fff097819 */ /* 0x000fe4000001140f */
[----:B---3--:R-:W-:Y:S02]  /*11740*/  ISETP.GE.AND P3, PT, R46, UR4, PT ;  /* 0x000000042e007c0c */ /* 0x008fe4000bf66270 */
[----:B----4-:R-:W-:-:S07]  /*11750*/  ISETP.GE.AND P2, PT, R43, UR4, PT ;  /* 0x000000042b007c0c */ /* 0x010fce000bf46270 */
[C---:B------:R-:W-:Y:S02]  /*11760*/  @!P4 IADD3 R6, P0, R15.reuse, R3, RZ ;  /* 0x000000030f06c210 */ /* 0x040fe40007f1e0ff */
[----:B------:R-:W-:Y:S02]  /*11770*/  @!P4 IADD3 R8, P1, R15, R14, RZ ;  /* 0x0000000e0f08c210 */ /* 0x000fe40007f3e0ff */
[----:B-1----:R-:W-:-:S03]  /*11780*/  @!P4 IADD3.X R7, R0, R9, RZ, P0, !PT ;  /* 0x000000090007c210 */ /* 0x002fc600007fe4ff */
[----:B------:R-:W-:Y:S01]  /*11790*/  @!P4 IMAD.X R9, R4, 0x1, R9, P1 ;  /* 0x000000010409c824 */ /* 0x000fe200008e0609 */
[----:B------:R-:W-:Y:S01]  /*117a0*/  ISETP.GE.AND P1, PT, R42, UR4, PT ;  /* 0x000000042a007c0c */ /* 0x000fe2000bf26270 */
[----:B------:R-:W5:Y:S01]  /*117b0*/  @!P4 LD.E.64 R32, desc[UR50][R6.64] ;  /* 0x000000320620c980 */ /* 0x000f62000c101b00 */
[----:B------:R-:W-:-:S03]  /*117c0*/  SHF.R.S32.HI R21, RZ, 0x1f, R46 ;  /* 0x0000001fff157819 */ /* 0x000fc6000001142e */
[----:B------:R0:W5:Y:S01]  /*117d0*/  @!P4 LD.E.64 R34, desc[UR50][R8.64] ;  /* 0x000000320822c980 */ /* 0x000162000c101b00 */
[CC--:B------:R-:W-:Y:S02]  /*117e0*/  @!P3 IADD3 R12, P4, R46.reuse, R3.reuse, RZ ;  /* 0x000000032e0cb210 */ /* 0x0c0fe40007f9e0ff */
[-C--:B------:R-:W-:Y:S02]  /*117f0*/  @!P3 IADD3 R46, P5, R46, R14.reuse, RZ ;  /* 0x0000000e2e2eb210 */ /* 0x080fe40007fbe0ff */
[----:B------:R-:W-:Y:S01]  /*11800*/  SHF.R.S32.HI R15, RZ, 0x1f, R43 ;  /* 0x0000001fff0f7819 */ /* 0x000fe2000001142b */
[--C-:B------:R-:W-:Y:S01]  /*11810*/  @!P3 IMAD.X R13, R0, 0x1, R21.reuse, P4 ;  /* 0x00000001000db824 */ /* 0x100fe200020e0615 */
[----:B------:R-:W-:Y:S01]  /*11820*/  ISETP.GE.AND P0, PT, R226, UR4, PT ;  /* 0x00000004e2007c0c */ /* 0x000fe2000bf06270 */
[----:B------:R-:W-:Y:S01]  /*11830*/  @!P3 IMAD.X R47, R4, 0x1, R21, P5 ;  /* 0x00000001042fb824 */ /* 0x000fe200028e0615 */
[CC--:B------:R-:W-:Y:S02]  /*11840*/  @!P2 IADD3 R48, P4, R43.reuse, R3.reuse, RZ ;  /* 0x000000032b30a210 */ /* 0x0c0fe40007f9e0ff */
[-C--:B------:R-:W-:Y:S01]  /*11850*/  @!P2 IADD3 R50, P5, R43, R14.reuse, RZ ;  /* 0x0000000e2b32a210 */ /* 0x080fe20007fbe0ff */
[----:B------:R1:W5:Y:S01]  /*11860*/  @!P3 LD.E.64 R28, desc[UR50][R12.64] ;  /* 0x000000320c1cb980 */ /* 0x000362000c101b00 */
[----:B------:R-:W-:Y:S01]  /*11870*/  SHF.R.S32.HI R11, RZ, 0x1f, R42 ;  /* 0x0000001fff0b7819 */ /* 0x000fe2000001142a */
[--C-:B------:R-:W-:Y:S01]  /*11880*/  @!P2 IMAD.X R49, R0, 0x1, R15.reuse, P4 ;  /* 0x000000010031a824 */ /* 0x100fe200020e060f */
[----:B------:R-:W-:Y:S01]  /*11890*/  @!P1 IADD3 R52, P4, R42, R3, RZ ;  /* 0x000000032a349210 */ /* 0x000fe20007f9e0ff */
[----:B------:R-:W-:Y:S01]  /*118a0*/  @!P2 IMAD.X R51, R4, 0x1, R15, P5 ;  /* 0x000000010433a824 */ /* 0x000fe200028e060f */
[----:B------:R-:W-:-:S03]  /*118b0*/  @!P1 IADD3 R54, P5, R42, R14, RZ ;  /* 0x0000000e2a369210 */ /* 0x000fc60007fbe0ff */
[----:B0-----:R-:W-:Y:S01]  /*118c0*/  @!P0 SHF.R.S32.HI R9, RZ, 0x1f, R226 ;  /* 0x0000001fff098819 */ /* 0x001fe200000114e2 */
[----:B------:R-:W-:Y:S01]  /*118d0*/  @!P1 IMAD.X R53, R0, 0x1, R11, P4 ;  /* 0x0000000100359824 */ /* 0x000fe200020e060b */
[----:B------:R-:W-:Y:S02]  /*118e0*/  ISETP.GE.AND P4, PT, R58, UR4, PT ;  /* 0x000000043a007c0c */ /* 0x000fe4000bf86270 */
[----:B------:R-:W-:Y:S02]  /*118f0*/  CS2R R20, SRZ ;  /* 0x0000000000147805 */ /* 0x000fe4000001ff00 */
[----:B------:R-:W-:Y:S02]  /*11900*/  @!P1 IADD3.X R55, R4, R11, RZ, P5, !PT ;  /* 0x0000000b04379210 */ /* 0x000fe40002ffe4ff */
[----:B-1----:R-:W-:Y:S02]  /*11910*/  CS2R R12, SRZ ;  /* 0x00000000000c7805 */ /* 0x002fe4000001ff00 */
[----:B------:R-:W-:Y:S01]  /*11920*/  @!P0 IADD3 R6, P5, R226, R3, RZ ;  /* 0x00000003e2068210 */ /* 0x000fe20007fbe0ff */
[----:B------:R0:W5:Y:S01]  /*11930*/  @!P3 LD.E.64 R30, desc[UR50][R46.64] ;  /* 0x000000322e1eb980 */ /* 0x000162000c101b00 */
[----:B------:R-:W-:-:S03]  /*11940*/  SHF.R.S32.HI R11, RZ, 0x1f, R58 ;  /* 0x0000001fff0b7819 */ /* 0x000fc6000001143a */
[--C-:B------:R-:W-:Y:S01]  /*11950*/  @!P0 IMAD.X R7, R0, 0x1, R9.reuse, P5 ;  /* 0x0000000100078824 */ /* 0x100fe200028e0609 */
[-C--:B------:R-:W-:Y:S01]  /*11960*/  @!P0 IADD3 R42, P5, R226, R14.reuse, RZ ;  /* 0x0000000ee22a8210 */ /* 0x080fe20007fbe0ff */
[----:B------:R0:W5:Y:S04]  /*11970*/  @!P2 LD.E.64 R24, desc[UR50][R48.64] ;  /* 0x000000323018a980 */ /* 0x000168000c101b00 */
[----:B------:R-:W-:Y:S01]  /*11980*/  @!P0 IMAD.X R43, R4, 0x1, R9, P5 ;  /* 0x00000001042b8824 */ /* 0x000fe200028e0609 */
[----:B------:R-:W-:Y:S02]  /*11990*/  @!P4 IADD3 R56, P5, R58, R3, RZ ;  /* 0x000000033a38c210 */ /* 0x000fe40007fbe0ff */
[----:B------:R-:W-:Y:S01]  /*119a0*/  CS2R R8, SRZ ;  /* 0x0000000000087805 */ /* 0x000fe2000001ff00 */
[----:B------:R0:W5:Y:S02]  /*119b0*/  @!P2 LD.E.64 R26, desc[UR50][R50.64] ;  /* 0x00000032321aa980 */ /* 0x000164000c101b00 */
        /* <DEDUP_REMOVED lines=8> */
[----:B------:R0:W5:Y:S04]  /*11a40*/  @!P4 LD.E.64 R8, desc[UR50][R56.64] ;  /* 0x000000323808c980 */ /* 0x000168000c101b00 */
[----:B------:R0:W5:Y:S02]  /*11a50*/  @!P4 LD.E.64 R12, desc[UR50][R14.64] ;  /* 0x000000320e0cc980 */ /* 0x000164000c101b00 */
.L_x_2793:
[----:B------:R-:W-:Y:S05]  /*11a60*/  BSYNC B1 ;  /* 0x0000000000017941 */ /* 0x000fea0003800000 */
.L_x_2792:
        /* <DEDUP_REMOVED lines=8> */
[----:B------:R-:W1:Y:S02]  /*11af0*/  SYNCS.PHASECHK.TRANS64.TRYWAIT P0, [R18+URZ+0x33400], R3 ;  /* 0x03340003120075a7 */ /* 0x000e64000800017f */
[----:B-1----:R-:W-:Y:S05]  /*11b00*/  @!P0 BRA `(.L_x_2795) ;  /* 0x000001e4004c8947 */ /* 0x002fea0003800000 */
.L_x_3058:
[----:B------:R-:W-:Y:S05]  /*11b10*/  BSYNC B1 ;  /* 0x0000000000017941 */ /* 0x000fea0003800000 */
.L_x_2794:
[----:B------:R-:W-:Y:S05]  /*11b20*/  @P1 BRA `(.L_x_2796) ;  /* 0x0000006400941947 */ /* 0x000fea0003800000 */
[----:B------:R-:W2:Y:S01]  /*11b30*/  LDL R0, [R1+0x30] ;  /* 0x0000300001007983 */ /* 0x000ea20000100800 */
[----:B------:R-:W1:Y:S03]  /*11b40*/  LDC R5, c[0x0][0x3f4] ;  /* 0x0000fd00ff057b82 */ /* 0x000e660000000800 */
[----:B0-----:R-:W2:Y:S04]  /*11b50*/  LDL R43, [R1+0x34] ;  /* 0x00003400012b7983 */ /* 0x001ea80000100800 */
[----:B------:R-:W2:Y:S04]  /*11b60*/  LDL R42, [R1+0x38] ;  /* 0x00003800012a7983 */ /* 0x000ea80000100800 */
[----:B------:R-:W2:Y:S04]  /*11b70*/  LDL R15, [R1+0x1c] ;  /* 0x00001c00010f7983 */ /* 0x000ea80000100800 */
[----:B----4-:R-:W4:Y:S04]  /*11b80*/  LDL R14, [R1+0x24] ;  /* 0x00002400010e7983 */ /* 0x010f280000100800 */
[----:B------:R-:W4:Y:S04]  /*11b90*/  LDL R7, [R1+0x28] ;  /* 0x0000280001077983 */ /* 0x000f280000100800 */
[----:B------:R-:W4:Y:S04]  /*11ba0*/  LDL R6, [R1+0x20] ;  /* 0x0000200001067983 */ /* 0x000f280000100800 */
[----:B---3--:R-:W3:Y:S01]  /*11bb0*/  LDL R4, [R1+0x2c] ;  /* 0x00002c0001047983 */ /* 0x008ee20000100800 */
[----:B------:R-:W-:Y:S01]  /*11bc0*/  LEA.HI R40, R41, R40, RZ, 0x2 ;  /* 0x0000002829287211 */ /* 0x000fe200078f10ff */
[----:B------:R-:W-:Y:S01]  /*11bd0*/  BSSY B1, `(.L_x_2797) ;  /* 0x0000089000017945 */ /* 0x000fe20003800000 */
[----:B-1----:R-:W-:-:S02]  /*11be0*/  ISETP.GE.AND P6, PT, R226, R5, PT ;  /* 0x00000005e200720c */ /* 0x002fc40003fc6270 */
[--C-:B------:R-:W-:Y:S02]  /*11bf0*/  SHF.R.S32.HI R3, RZ, 0x2, R40.reuse ;  /* 0x00000002ff037819 */ /* 0x100fe40000011428 */
[----:B------:R-:W-:-:S04]  /*11c00*/  SHF.R.S32.HI R40, RZ, 0x1f, R40 ;  /* 0x0000001fff287819 */ /* 0x000fc80000011428 */
[----:B------:R-:W-:-:S04]  /*11c10*/  LEA.HI R40, R40, R3, RZ, 0x2 ;  /* 0x0000000328287211 */ /* 0x000fc800078f10ff */
[----:B------:R-:W-:-:S05]  /*11c20*/  LOP3.LUT R40, R40, 0xfffffffc, RZ, 0xc0, !PT ;  /* 0xfffffffc28287812 */ /* 0x000fca00078ec0ff */
[----:B------:R-:W-:-:S05]  /*11c30*/  IMAD.IADD R40, R3, 0x1, -R40 ;  /* 0x0000000103287824 */ /* 0x000fca00078e0a28 */
[----:B------:R-:W-:Y:S02]  /*11c40*/  LOP3.LUT P0, RZ, R40, 0x2, RZ, 0xc0, !PT ;  /* 0x0000000228ff7812 */ /* 0x000fe4000780c0ff */
[----:B--2---:R-:W-:-:S04]  /*11c50*/  LOP3.LUT R0, R0, 0x10, R16, 0xf8, !PT ;  /* 0x0000001000007812 */ /* 0x004fc800078ef810 */
[----:B------:R-:W-:-:S04]  /*11c60*/  LOP3.LUT R0, R0, R43, RZ, 0x3c, !PT ;  /* 0x0000002b00007212 */ /* 0x000fc800078e3cff */
[----:B------:R-:W-:Y:S02]  /*11c70*/  IADD3 R3, R42, R0, RZ ;  /* 0x000000002a037210 */ /* 0x000fe40007ffe0ff */
[----:B------:R-:W-:-:S03]  /*11c80*/  ISETP.GE.AND P1, PT, R15, R5, PT ;  /* 0x000000050f00720c */ /* 0x000fc60003f26270 */
[----:B------:R-:W-:Y:S01]  /*11c90*/  IMAD.IADD R3, R18, 0x1, R3 ;  /* 0x0000000112037824 */ /* 0x000fe200078e0203 */
[----:B----4-:R-:W-:-:S03]  /*11ca0*/  ISETP.GE.AND P2, PT, R14, R5, PT ;  /* 0x000000050e00720c */ /* 0x010fc60003f46270 */
[----:B------:R-:W-:Y:S01]  /*11cb0*/  VIADD R0, R3, 0x20 ;  /* 0x0000002003007836 */ /* 0x000fe20000000000 */
[-C--:B------:R-:W-:Y:S02]  /*11cc0*/  ISETP.GE.AND P3, PT, R7, R5.reuse, PT ;  /* 0x000000050700720c */ /* 0x080fe40003f66270 */
[-C--:B------:R-:W-:Y:S02]  /*11cd0*/  ISETP.GE.AND P4, PT, R6, R5.reuse, PT ;  /* 0x000000050600720c */ /* 0x080fe40003f86270 */
[----:B---3--:R-:W-:Y:S01]  /*11ce0*/  ISETP.GE.AND P5, PT, R4, R5, PT ;  /* 0x000000050400720c */ /* 0x008fe20003fa6270 */
        /* <DEDUP_REMOVED lines=119> */
.L_x_2798:
[----:B------:R-:W-:Y:S05]  /*12460*/  BSYNC B1 ;  /* 0x0000000000017941 */ /* 0x000fea0003800000 */
.L_x_2797:
        /* <DEDUP_REMOVED lines=125> */
.L_x_2800:
[----:B------:R-:W-:Y:S05]  /*12c40*/  BSYNC B1 ;  /* 0x0000000000017941 */ /* 0x000fea0003800000 */
.L_x_2799:
        /* <DEDUP_REMOVED lines=16> */
[----:B------:R-:W-:-:S02]  /*12d50*/  PRMT R34, R37, 0x7604, R34 ;  /* 0x0000760425227816 */ /* 0x000fc40000000022 */
        /* <DEDUP_REMOVED lines=103> */
.L_x_2802:
[----:B------:R-:W-:Y:S05]  /*133d0*/  BSYNC B1 ;  /* 0x0000000000017941 */ /* 0x000fea0003800000 */
.L_x_2801:
        /* <DEDUP_REMOVED lines=124> */
.L_x_2804:
[----:B------:R-:W-:Y:S05]  /*13ba0*/  BSYNC B1 ;  /* 0x0000000000017941 */ /* 0x000fea0003800000 */
.L_x_2803:
        /* <DEDUP_REMOVED lines=27> */
[----:B------:R-:W-:Y:S02]  /*13d60*/  LOP3.LUT R15, R15, 0xff0000, R10, 0xf8, !PT ;  /* 0x00ff00000f0f7812 */ /* 0x000fe400078ef80a */
[----:B0-----:R-:W-:Y:S02]  /*13d70*/  F2FP.F16.E4M3.UNPACK_B R14, R6.H1 ;  /* 0x00000006ff0e723e */ /* 0x001fe400030006ff */
[----:B------:R-:W-:Y:S02]  /*13d80*/  F2FP.F16.E4M3.UNPACK_B R28, R29 ;  /* 0x0000001dff1c723e */ /* 0x000fe400020006ff */
[----:B------:R-:W-:-:S02]  /*13d90*/  F2FP.F16.E4M3.UNPACK_B R21, R25 ;  /* 0x00000019ff15723e */ /* 0x000fc400020006ff */
        /* <DEDUP_REMOVED lines=89> */
.L_x_2806:
[----:B------:R-:W-:Y:S05]  /*14330*/  BSYNC B1 ;  /* 0x0000000000017941 */ /* 0x000fea0003800000 */
.L_x_2805:
        /* <DEDUP_REMOVED lines=124> */
.L_x_2790:
[----:B------:R-:W1:Y:S01]  /*14b00*/  LDC R10, c[0x0][0x448] ;  /* 0x00011200ff0a7b82 */ /* 0x000e620000000800 */
[----:B------:R-:W-:Y:S01]  /*14b10*/  IMAD.MOV.U32 R6, RZ, RZ, R24 ;  /* 0x000000ffff067224 */ /* 0x000fe200078e0018 */
[----:B------:R-:W-:Y:S01]  /*14b20*/  ULDC.64 UR4, c[0x0][0x3f8] ;  /* 0x0000fe0000047ab9 */ /* 0x000fe20000000a00 */
[----:B------:R-:W-:Y:S01]  /*14b30*/  IMAD.MOV.U32 R7, RZ, RZ, R29 ;  /* 0x000000ffff077224 */ /* 0x000fe200078e001d */
[----:B------:R-:W-:Y:S01]  /*14b40*/  MOV R9, R31 ;  /* 0x0000001f00097202 */ /* 0x000fe20000000f00 */
[----:B------:R-:W-:Y:S01]  /*14b50*/  IMAD.MOV.U32 R8, RZ, RZ, R26 ;  /* 0x000000ffff087224 */ /* 0x000fe200078e001a */
[----:B------:R-:W-:Y:S01]  /*14b60*/  ULDC.64 UR6, c[0x0][0x408] ;  /* 0x0001020000067ab9 */ /* 0x000fe20000000a00 */
[----:B------:R-:W-:Y:S01]  /*14b70*/  ULDC.64 UR8, c[0x0][0x400] ;  /* 0x0001000000087ab9 */ /* 0x000fe20000000a00 */
[----:B-1----:R-:W-:-:S13]  /*14b80*/  ISETP.NE.AND P0, PT, R10, 0x1, PT ;  /* 0x000000010a00780c */ /* 0x002fda0003f05270 */
[----:B------:R-:W1:Y:S08]  /*14b90*/  @P0 LDC R3, c[0x0][0x44c] ;  /* 0x00011300ff030b82 */ /* 0x000e700000000800 */
[----:B------:R-:W2:Y:S01]  /*14ba0*/  @P0 LDC R5, c[0x0][0x450] ;  /* 0x00011400ff050b82 */ /* 0x000ea20000000800 */
[----:B-1----:R-:W-:-:S04]  /*14bb0*/  @P0 IMAD.HI.U32 R0, R20, R3, RZ ;  /* 0x0000000314000227 */ /* 0x002fc800078e00ff */
[----:B------:R-:W-:Y:S01]  /*14bc0*/  IMAD.MOV.U32 R3, RZ, RZ, R20 ;  /* 0x000000ffff037224 */ /* 0x000fe200078e0014 */
[----:B--2---:R-:W-:-:S04]  /*14bd0*/  @P0 SHF.R.U32.HI R3, RZ, R5, R0 ;  /* 0x00000005ff030219 */ /* 0x004fc80000011600 */
[----:B------:R-:W-:Y:S01]  /*14be0*/  SHF.R.S32.HI R0, RZ, 0x1f, R3 ;  /* 0x0000001fff007819 */ /* 0x000fe20000011403 */
[----:B------:R-:W-:-:S04]  /*14bf0*/  IMAD.WIDE.U32 R6, R3, UR4, R6 ;  /* 0x0000000403067c25 */ /* 0x000fc8000f8e0006 */
[----:B------:R-:W-:Y:S02]  /*14c00*/  IMAD R4, R0, UR4, RZ ;  /* 0x0000000400047c24 */ /* 0x000fe4000f8e02ff */
[----:B------:R-:W-:-:S04]  /*14c10*/  IMAD.WIDE.U32 R8, R3, UR6, R8 ;  /* 0x0000000603087c25 */ /* 0x000fc8000f8e0008 */
[----:B------:R-:W-:Y:S01]  /*14c20*/  IMAD R0, R0, UR6, RZ ;  /* 0x0000000600007c24 */ /* 0x000fe2000f8e02ff */
[----:B------:R-:W-:Y:S01]  /*14c30*/  IADD3 R21, P1, R8, UR8, RZ ;  /* 0x0000000808157c10 */ /* 0x000fe2000ff3e0ff */
        /* <DEDUP_REMOVED lines=12> */
.L_x_3064:
[----:B------:R-:W5:Y:S01]  /*14d00*/  LDL R0, [R1+0x48] ;  /* 0x0000480001007983 */ /* 0x000f620000100800 */
        /* <DEDUP_REMOVED lines=12> */
[----:B-----5:R-:W-:Y:S01]  /*14dd0*/  IMAD R41, R0, R10, RZ ;  /* 0x0000000a00297224 */ /* 0x020fe200078e02ff */
[----:B------:R-:W-:-:S04]  /*14de0*/  CS2R R10, SRZ ;  /* 0x00000000000a7805 */ /* 0x000fc8000001ff00 */
[----:B------:R-:W-:-:S13]  /*14df0*/  ISETP.GE.AND P0, PT, R20, R41, PT ;  /* 0x000000291400720c */ /* 0x000fda0003f06270 */
[----:B------:R-:W-:Y:S05]  /*14e00*/  @P0 BRA `(.L_x_2809) ;  /* 0x0000000000980947 */ /* 0x000fea0003800000 */
[----:B------:R-:W-:Y:S01]  /*14e10*/  ULDC UR4, c[0x0][0x3f4] ;  /* 0x0000fd0000047ab9 */ /* 0x000fe20000000800 */
[----:B------:R-:W-:Y:S02]  /*14e20*/  CS2R R28, SRZ ;  /* 0x00000000001c7805 */ /* 0x000fe4000001ff00 */
[----:B------:R-:W-:Y:S02]  /*14e30*/  ISETP.GE.AND P1, PT, R224, UR4, PT ;  /* 0x00000004e0007c0c */ /* 0x000fe4000bf26270 */
[----:B------:R-:W-:Y:S02]  /*14e40*/  CS2R R30, SRZ ;  /* 0x00000000001e7805 */ /* 0x000fe4000001ff00 */
[----:B------:R-:W-:Y:S02]  /*14e50*/  ISETP.GE.AND P2, PT, R16, UR4, PT ;  /* 0x0000000410007c0c */ /* 0x000fe4000bf46270 */
[----:B------:R-:W-:Y:S02]  /*14e60*/  CS2R R8, SRZ ;  /* 0x0000000000087805 */ /* 0x000fe4000001ff00 */
[----:B------:R-:W-:-:S02]  /*14e70*/  ISETP.GE.AND P0, PT, R225, UR4, PT ;  /* 0x00000004e1007c0c */ /* 0x000fc4000bf06270 */
[----:B------:R-:W-:Y:S02]  /*14e80*/  CS2R R10, SRZ ;  /* 0x00000000000a7805 */ /* 0x000fe4000001ff00 */
[----:B------:R-:W-:Y:S02]  /*14e90*/  CS2R R32, SRZ ;  /* 0x0000000000207805 */ /* 0x000fe4000001ff00 */
[----:B------:R-:W-:Y:S01]  /*14ea0*/  CS2R R34, SRZ ;  /* 0x0000000000227805 */ /* 0x000fe2000001ff00 */
[----:B------:R-:W-:Y:S02]  /*14eb0*/  @!P1 IMAD.SHL.U32 R48, R228, 0x10, RZ ;  /* 0x00000010e4309824 */ /* 0x000fe400078e00ff */
[----:B--2---:R-:W-:-:S04]  /*14ec0*/  @!P2 IADD3 R42, P3, R16, R5, RZ ;  /* 0x00000005102aa210 */ /* 0x004fc80007f7e0ff */
[----:B------:R-:W-:Y:S01]  /*14ed0*/  @!P0 IMAD.SHL.U32 R50, R229, 0x10, RZ ;  /* 0x00000010e5328824 */ /* 0x000fe200078e00ff */
[----:B------:R-:W-:Y:S02]  /*14ee0*/  @!P1 SHF.R.S32.HI R0, RZ, 0x1f, R48 ;  /* 0x0000001fff009819 */ /* 0x000fe40000011430 */
[C---:B------:R-:W-:Y:S01]  /*14ef0*/  @!P1 IADD3 R46, P5, R48.reuse, R5, RZ ;  /* 0x00000005302e9210 */ /* 0x040fe20007fbe0ff */
[C---:B-1----:R-:W-:Y:S01]  /*14f00*/  @!P2 IMAD.X R43, R3.reuse, 0x1, R17, P3 ;  /* 0x00000001032ba824 */ /* 0x042fe200018e0611 */
[----:B----4-:R-:W-:Y:S02]  /*14f10*/  @!P1 IADD3 R48, P4, R48, R21, RZ ;  /* 0x0000001530309210 */ /* 0x010fe40007f9e0ff */
[----:B------:R-:W-:Y:S01]  /*14f20*/  @!P0 IADD3 R20, P3, R50, R5, RZ ;  /* 0x0000000532148210 */ /* 0x000fe20007f7e0ff */
[----:B------:R-:W-:Y:S01]  /*14f30*/  @!P1 IMAD.X R47, R3, 0x1, R0, P5 ;  /* 0x00000001032f9824 */ /* 0x000fe200028e0600 */
[----:B------:R-:W-:Y:S01]  /*14f40*/  @!P0 SHF.R.S32.HI R6, RZ, 0x1f, R50 ;  /* 0x0000001fff068819 */ /* 0x000fe20000011432 */
[----:B---3--:R-:W-:Y:S01]  /*14f50*/  @!P1 IMAD.X R49, R7, 0x1, R0, P4 ;  /* 0x0000000107319824 */ /* 0x008fe200020e0600 */
[----:B------:R-:W-:-:S02]  /*14f60*/  @!P2 IADD3 R4, P4, R16, R21, RZ ;  /* 0x000000151004a210 */ /* 0x000fc40007f9e0ff */
[----:B------:R-:W-:Y:S02]  /*14f70*/  CS2R R12, SRZ ;  /* 0x00000000000c7805 */ /* 0x000fe4000001ff00 */
[----:B------:R-:W-:Y:S02]  /*14f80*/  @!P0 IADD3 R50, P5, R50, R21, RZ ;  /* 0x0000001532328210 */ /* 0x000fe40007fbe0ff */
[----:B------:R-:W-:Y:S02]  /*14f90*/  CS2R R14, SRZ ;  /* 0x00000000000e7805 */ /* 0x000fe4000001ff00 */
[----:B------:R-:W-:Y:S02]  /*14fa0*/  CS2R R36, SRZ ;  /* 0x0000000000247805 */ /* 0x000fe4000001ff00 */
[----:B------:R-:W-:Y:S02]  /*14fb0*/  CS2R R38, SRZ ;  /* 0x0000000000267805 */ /* 0x000fe4000001ff00 */
[----:B------:R-:W-:-:S02]  /*14fc0*/  CS2R R24, SRZ ;  /* 0x0000000000187805 */ /* 0x000fc4000001ff00 */
[----:B------:R-:W-:Y:S01]  /*14fd0*/  CS2R R26, SRZ ;  /* 0x00000000001a7805 */ /* 0x000fe2000001ff00 */
[----:B------:R-:W-:Y:S01]  /*14fe0*/  @!P0 IMAD.X R21, R3, 0x1, R6, P3 ;  /* 0x0000000103158824 */ /* 0x000fe200018e0606 */
[C---:B------:R-:W-:Y:S01]  /*14ff0*/  @!P0 IADD3.X R51, R7.reuse, R6, RZ, P5, !PT ;  /* 0x0000000607338210 */ /* 0x040fe20002ffe4ff */
[----:B------:R-:W-:Y:S01]  /*15000*/  @!P2 IMAD.X R5, R7, 0x1, R17, P4 ;  /* 0x000000010705a824 */ /* 0x000fe200020e0611 */
[----:B------:R0:W5:Y:S04]  /*15010*/  @!P2 LD.E.128 R28, desc[UR50][R42.64] ;  /* 0x000000322a1ca980 */ /* 0x000168000c101d00 */
[----:B------:R0:W5:Y:S04]  /*15020*/  @!P2 LD.E.128 R8, desc[UR50][R4.64] ;  /* 0x000000320408a980 */ /* 0x000168000c101d00 */
[----:B------:R0:W5:Y:S04]  /*15030*/  @!P1 LD.E.128 R32, desc[UR50][R46.64] ;  /* 0x000000322e209980 */ /* 0x000168000c101d00 */
[----:B------:R0:W5:Y:S04]  /*15040*/  @!P1 LD.E.128 R12, desc[UR50][R48.64] ;  /* 0x00000032300c9980 */ /* 0x000168000c101d00 */
[----:B------:R0:W5:Y:S04]  /*15050*/  @!P0 LD.E.128 R36, desc[UR50][R20.64] ;  /* 0x0000003214248980 */ /* 0x000168000c101d00 */
[----:B------:R0:W5:Y:S02]  /*15060*/  @!P0 LD.E.128 R24, desc[UR50][R50.64] ;  /* 0x0000003232188980 */ /* 0x000164000c101d00 */
.L_x_2809:
[----:B------:R-:W-:Y:S05]  /*15070*/  BSYNC B1 ;  /* 0x0000000000017941 */ /* 0x000fea0003800000 */
.L_x_2808:
[----:B------:R-:W3:Y:S01]  /*15080*/  LDL R0, [R1+0x44] ;  /* 0x0000440001007983 */ /* 0x000ee20000100800 */
[----:B------:R-:W-:Y:S01]  /*15090*/  ULEA.HI UR4, UR37, UR37, URZ, 0x1 ;  /* 0x0000002525047291 */ /* 0x000fe2000f8f083f */
[----:B------:R-:W-:Y:S01]  /*150a0*/  BSSY B1, `(.L_x_2810) ;  /* 0x000000e000017945 */ /* 0x000fe20003800000 */
[----:B0-----:R-:W2:Y:S02]  /*150b0*/  S2R R4, SR_TID.X ;  /* 0x0000000000047919 */ /* 0x001ea40000002100 */
[----:B------:R-:W-:-:S04]  /*150c0*/  ULOP3.LUT UR4, UR4, 0xfffffffe, URZ, 0xc0, !UPT ;  /* 0xfffffffe04047892 */ /* 0x000fc8000f8ec03f */
[----:B------:R-:W-:-:S06]  /*150d0*/  UIADD3 UR4, UR37, -UR4, URZ ;  /* 0x8000000425047290 */ /* 0x000fcc000fffe03f */
[----:B-1----:R-:W-:-:S05]  /*150e0*/  IMAD.U32 R3, RZ, RZ, UR4 ;  /* 0x00000004ff037e24 */ /* 0x002fca000f8e00ff */
[----:B------:R-:W-:-:S04]  /*150f0*/  SHF.L.U32 R3, R3, 0x1f, RZ ;  /* 0x0000001f03037819 */ /* 0x000fc800000006ff */
[----:B------:R-:W0:Y:S01]  /*15100*/  SYNCS.PHASECHK.TRANS64.TRYWAIT P0, [R18+URZ+0x33400], R3 ;  /* 0x03340003120075a7 */ /* 0x000e22000800017f */
[C---:B--2---:R-:W-:Y:S02]  /*15110*/  VIADD R5, R4.reuse, 0xffffff80 ;  /* 0xffffff8004057836 */ /* 0x044fe40000000000 */
[----:B------:R-:W-:-:S05]  /*15120*/  VIADD R4, R4, 0xffffff80 ;  /* 0xffffff8004047836 */ /* 0x000fca0000000000 */
[----:B------:R-:W-:-:S04]  /*15130*/  LEA.HI R4, R4, R5, RZ, 0x1 ;  /* 0x0000000504047211 */ /* 0x000fc800078f08ff */
[----:B------:R-:W-:Y:S02]  /*15140*/  SHF.R.S32.HI R4, RZ, 0x1, R4 ;  /* 0x00000001ff047819 */ /* 0x000fe40000011404 */
[----:B---3--:R-:W-:-:S04]  /*15150*/  VIADDMNMX R0, R41, -R0, 0x80, PT ;  /* 0x0000008029007446 */ /* 0x008fc80003800900 */
[----:B------:R-:W-:Y:S01]  /*15160*/  ISETP.GE.AND P1, PT, R4, R0, PT ;  /* 0x000000000400720c */ /* 0x000fe20003f26270 */
[----:B0-----:R-:W-:-:S12]  /*15170*/  @!P0 BRA `(.L_x_2811) ;  /* 0x000001b000348947 */ /* 0x001fd80003800000 */
.L_x_3065:
[----:B------:R-:W-:Y:S05]  /*15180*/  BSYNC B1 ;  /* 0x0000000000017941 */ /* 0x000fea0003800000 */
.L_x_2810:
[----:B------:R-:W-:Y:S05]  /*15190*/  @P1 BRA `(.L_x_2796) ;  /* 0x0000002c00f81947 */ /* 0x000fea0003800000 */
[----:B------:R1:W5:Y:S01]  /*151a0*/  LDL R69, [R1+0x30] ;  /* 0x0000300001457983 */ /* 0x0003620000100800 */
[----:B0-----:R-:W0:Y:S03]  /*151b0*/  LDC R3, c[0x0][0x3f4] ;  /* 0x0000fd00ff037b82 */ /* 0x001e260000000800 */
[----:B------:R1:W5:Y:S04]  /*151c0*/  LDL R68, [R1+0x34] ;  /* 0x0000340001447983 */ /* 0x0003680000100800 */
[----:B------:R1:W5:Y:S01]  /*151d0*/  LDL R67, [R1+0x38] ;  /* 0x0000380001437983 */ /* 0x0003620000100800 */
[----:B------:R-:W-:Y:S01]  /*151e0*/  BSSY B1, `(.L_x_2812) ;  /* 0x00000ff000017945 */ /* 0x000fe20003800000 */
[----:B0-----:R-:W-:-:S02]  /*151f0*/  ISETP.GE.AND P0, PT, R16, R3, PT ;  /* 0x000000031000720c */ /* 0x001fc40003f06270 */
[-C--:B------:R-:W-:Y:S02]  /*15200*/  ISETP.GE.AND P1, PT, R224, R3.reuse, PT ;  /* 0x00000003e000720c */ /* 0x080fe40003f26270 */
[----:B------:R-:W-:-:S09]  /*15210*/  ISETP.GE.AND P2, PT, R225, R3, PT ;  /* 0x00000003e100720c */ /* 0x000fd20003f46270 */
[----:B-1----:R-:W-:Y:S05]  /*15220*/  @P0 BRA `(.L_x_2813) ;  /* 0x0000000c00e80947 */ /* 0x002fea0003800000 */
[----:B------:R-:W2:Y:S01]  /*15230*/  LDL R70, [R1+0x6c] ;  /* 0x00006c0001467983 */ /* 0x000ea20000100800 */
[----:B------:R-:W-:Y:S02]  /*15240*/  LEA.HI R0, R40, R40, RZ, 0x1 ;  /* 0x0000002828007211 */ /* 0x000fe400078f08ff */
[----:B-----5:R-:W-:Y:S02]  /*15250*/  LOP3.LUT R4, R28, 0xff, RZ, 0xc0, !PT ;  /* 0x000000ff1c047812 */ /* 0x020fe400078ec0ff */
[----:B------:R-:W-:Y:S02]  /*15260*/  LOP3.LUT R5, R0, 0xfffffffe, RZ, 0xc0, !PT ;  /* 0xfffffffe00057812 */ /* 0x000fe400078ec0ff */
[----:B------:R-:W-:Y:S02]  /*15270*/  SHF.R.U32.HI R0, RZ, 0x8, R28 ;  /* 0x00000008ff007819 */ /* 0x000fe4000001161c */
[----:B------:R-:W-:Y:S01]  /*15280*/  SHF.R.U32.HI R20, RZ, 0x8, R30 ;  /* 0x00000008ff147819 */ /* 0x000fe2000001161e */
[----:B------:R-:W-:Y:S01]  /*15290*/  IMAD.IADD R40, R40, 0x1, -R5 ;  /* 0x0000000128287824 */ /* 0x000fe200078e0a05 */
[----:B------:R-:W-:-:S02]  /*152a0*/  LOP3.LUT R5, R0, 0xff, RZ, 0xc0, !PT ;  /* 0x000000ff00057812 */ /* 0x000fc400078ec0ff */
[----:B----4-:R-:W-:Y:S02]  /*152b0*/  LOP3.LUT R21, R30, 0xff, RZ, 0xc0, !PT ;  /* 0x000000ff1e157812 */ /* 0x010fe400078ec0ff */
[----:B------:R-:W-:Y:S02]  /*152c0*/  LEA.HI R0, R3, R40, RZ, 0x1c ;  /* 0x0000002803007211 */ /* 0x000fe400078fe0ff */
[----:B------:R-:W-:Y:S02]  /*152d0*/  PRMT R45, R5, 0x7604, R4 ;  /* 0x00007604052d7816 */ /* 0x000fe40000000004 */
[----:B------:R-:W-:Y:S02]  /*152e0*/  SHF.R.S32.HI R5, RZ, 0x1f, R0 ;  /* 0x0000001fff057819 */ /* 0x000fe40000011400 */
[----:B------:R-:W-:Y:S02]  /*152f0*/  LOP3.LUT R40, R20, 0xff, RZ, 0xc0, !PT ;  /* 0x000000ff14287812 */ /* 0x000fe400078ec0ff */
[----:B------:R-:W-:Y:S01]  /*15300*/  LEA.HI R5, R5, R0, RZ, 0x2 ;  /* 0x0000000005057211 */ /* 0x000fe200078f10ff */
[----:B------:R-:W-:Y:S01]  /*15310*/  IMAD.SHL.U32 R0, R0, 0x10, RZ ;  /* 0x0000001000007824 */ /* 0x000fe200078e00ff */
[----:B------:R-:W-:-:S02]  /*15320*/  SHF.R.U32.HI R7, RZ, 0x8, R29 ;  /* 0x00000008ff077819 */ /* 0x000fc4000001161d */
[----:B------:R-:W-:Y:S02]  /*15330*/  PRMT R47, R40, 0x7604, R21 ;  /* 0x00007604282f7816 */ /* 0x000fe40000000015 */
[----:B------:R-:W-:Y:S02]  /*15340*/  SHF.R.U32.HI R21, RZ, 0x8, R8 ;  /* 0x00000008ff157819 */ /* 0x000fe40000011608 */
[----:B------:R-:W-:Y:S02]  /*15350*/  LOP3.LUT R0, R69, 0x30, R0, 0xf8, !PT ;  /* 0x0000003045007812 */ /* 0x000fe400078ef800 */
[----:B------:R-:W-:Y:S02]  /*15360*/  LOP3.LUT R6, R29, 0xff, RZ, 0xc0, !PT ;  /* 0x000000ff1d067812 */ /* 0x000fe400078ec0ff */
[----:B------:R-:W-:Y:S02]  /*15370*/  LOP3.LUT R7, R7, 0xff, RZ, 0xc0, !PT ;  /* 0x000000ff07077812 */ /* 0x000fe400078ec0ff */
[----:B------:R-:W-:-:S02]  /*15380*/  SHF.L.U32 R5, R5, 0xb, RZ ;  /* 0x0000000b05057819 */ /* 0x000fc400000006ff */
[----:B------:R-:W-:Y:S02]  /*15390*/  LOP3.LUT R41, R21, 0xff, RZ, 0xc0, !PT ;  /* 0x000000ff15297812 */ /* 0x000fe400078ec0ff */
[----:B------:R-:W-:Y:S02]  /*153a0*/  LOP3.LUT R21, R0, R68, RZ, 0x3c, !PT ;  /* 0x0000004400157212 */ /* 0x000fe400078e3cff */
[----:B------:R-:W-:Y:S02]  /*153b0*/  PRMT R20, R7, 0x7604, R6 ;  /* 0x0000760407147816 */ /* 0x000fe40000000006 */
[----:B------:R-:W-:Y:S02]  /*153c0*/  LOP3.LUT R0, R5, 0xffffe000, RZ, 0xc0, !PT ;  /* 0xffffe00005007812 */ /* 0x000fe400078ec0ff */
[----:B------:R-:W-:Y:S02]  /*153d0*/  SHF.R.U32.HI R7, RZ, 0x8, R31 ;  /* 0x00000008ff077819 */ /* 0x000fe4000001161f */
[----:B------:R-:W-:-:S02]  /*153e0*/  IADD3 R21, R21, R67, R0 ;  /* 0x0000004315157210 */ /* 0x000fc40007ffe000 */
[----:B------:R-:W-:Y:S02]  /*153f0*/  LOP3.LUT R4, R31, 0xff, RZ, 0xc0, !PT ;  /* 0x000000ff1f047812 */ /* 0x000fe400078ec0ff */
[----:B------:R-:W-:Y:S01]  /*15400*/  LOP3.LUT R6, R8, 0xff, RZ, 0xc0, !PT ;  /* 0x000000ff08067812 */ /* 0x000fe200078ec0ff */
[----:B------:R-:W-:Y:S01]  /*15410*/  IMAD.IADD R0, R18, 0x1, R21 ;  /* 0x0000000112007824 */ /* 0x000fe200078e0215 */
[----:B------:R-:W-:Y:S02]  /*15420*/  LOP3.LUT R7, R7, 0xff, RZ, 0xc0, !PT ;  /* 0x000000ff07077812 */ /* 0x000fe400078ec0ff */
[----:B------:R-:W-:Y:S02]  /*15430*/  SHF.R.U32.HI R40, RZ, 0x8, R9 ;  /* 0x00000008ff287819 */ /* 0x000fe40000011609 */
[----:B------:R-:W-:Y:S02]  /*15440*/  PRMT R46, R7, 0x7604, R4 ;  /* 0x00007604072e7816 */ /* 0x000fe40000000004 */
[----:B------:R-:W-:-:S02]  /*15450*/  PRMT R53, R41, 0x7604, R6 ;  /* 0x0000760429357816 */ /* 0x000fc40000000006 */
[----:B------:R-:W-:Y:S02]  /*15460*/  LOP3.LUT R21, R40, 0xff, RZ, 0xc0, !PT ;  /* 0x000000ff28157812 */ /* 0x000fe400078ec0ff */
[----:B------:R-:W0:Y:S01]  /*15470*/  LDS.128 R40, [R0+0x1e200] ;  /* 0x01e2000000287984 */ /* 0x000e220000000c00 */
[----:B------:R-:W-:Y:S02]  /*15480*/  SHF.R.U32.HI R50, RZ, 0x8, R10 ;  /* 0x00000008ff327819 */ /* 0x000fe4000001160a */
[----:B------:R-:W-:Y:S02]  /*15490*/  LOP3.LUT R48, R9, 0xff, RZ, 0xc0, !PT ;  /* 0x000000ff09307812 */ /* 0x000fe400078ec0ff */
[----:B------:R-:W-:Y:S02]  /*154a0*/  LOP3.LUT R49, R10, 0xff, RZ, 0xc0, !PT ;  /* 0x000000ff0a317812 */ /* 0x000fe400078ec0ff */
[----:B------:R-:W-:Y:S02]  /*154b0*/  LOP3.LUT R50, R50, 0xff, RZ, 0xc0, !PT ;  /* 0x000000ff32327812 */ /* 0x000fe400078ec0ff */
[----:B------:R-:W-:-:S02]  /*154c0*/  PRMT R48, R21, 0x7604, R48 ;  /* 0x0000760415307816 */ /* 0x000fc40000000030 */
[----:B------:R-:W-:Y:S02]  /*154d0*/  SHF.R.U32.HI R21, RZ, 0x10, R29 ;  /* 0x00000010ff157819 */ /* 0x000fe4000001161d */
[----:B------:R-:W-:Y:S02]  /*154e0*/  SHF.R.U32.HI R55, RZ, 0x10, R9 ;  /* 0x00000010ff377819 */ /* 0x000fe40000011609 */
[----:B------:R-:W-:Y:S01]  /*154f0*/  PRMT R57, R50, 0x7604, R49 ;  /* 0x0000760432397816 */ /* 0x000fe20000000031 */
[----:B------:R-:W-:Y:S01]  /*15500*/  IMAD.U32 R21, R21, 0x10000, RZ ;  /* 0x0001000015157824 */ /* 0x000fe200078e00ff */
[----:B------:R-:W-:Y:S01]  /*15510*/  SHF.R.U32.HI R49, RZ, 0x10, R31 ;  /* 0x00000010ff317819 */ /* 0x000fe2000001161f */
[----:B------:R-:W-:Y:S01]  /*15520*/  IMAD.U32 R55, R55, 0x10000, RZ ;  /* 0x0001000037377824 */ /* 0x000fe200078e00ff */
[--C-:B------:R-:W-:Y:S02]  /*15530*/  SHF.R.U32.HI R52, RZ, 0x8, R11.reuse ;  /* 0x00000008ff347819 */ /* 0x100fe4000001160b */
[----:B------:R-:W-:Y:S01]  /*15540*/  SHF.R.U32.HI R59, RZ, 0x10, R11 ;  /* 0x00000010ff3b7819 */ /* 0x000fe2000001160b */
[----:B------:R-:W-:Y:S01]  /*15550*/  IMAD.U32 R49, R49, 0x10000, RZ ;  /* 0x0001000031317824 */ /* 0x000fe200078e00ff */
[----:B------:R-:W-:-:S02]  /*15560*/  LOP3.LUT R51, R11, 0xff, RZ, 0xc0, !PT ;  /* 0x000000ff0b337812 */ /* 0x000fc400078ec0ff */
[----:B------:R-:W-:Y:S01]  /*15570*/  LOP3.LUT R52, R52, 0xff, RZ, 0xc0, !PT ;  /* 0x000000ff34347812 */ /* 0x000fe200078ec0ff */
[----:B------:R-:W-:Y:S01]  /*15580*/  IMAD.U32 R59, R59, 0x10000, RZ ;  /* 0x000100003b3b7824 */ /* 0x000fe200078e00ff */
[----:B------:R-:W-:Y:S02]  /*15590*/  LOP3.LUT R21, R20, 0xff0000, R21, 0xf8, !PT ;  /* 0x00ff000014157812 */ /* 0x000fe400078ef815 */
[----:B------:R-:W-:Y:S02]  /*155a0*/  LOP3.LUT R45, R45, 0xff0000, R28, 0xf8, !PT ;  /* 0x00ff00002d2d7812 */ /* 0x000fe400078ef81c */
[----:B------:R-:W-:Y:S02]  /*155b0*/  LOP3.LUT R55, R48, 0xff0000, R55, 0xf8, !PT ;  /* 0x00ff000030377812 */ /* 0x000fe400078ef837 */
[----:B------:R-:W-:Y:S02]  /*155c0*/  LOP3.LUT R53, R53, 0xff0000, R8, 0xf8, !PT ;  /* 0x00ff000035357812 */ /* 0x000fe400078ef808 */
[----:B------:R-:W-:-:S02]  /*155d0*/  PRMT R52, R52, 0x7604, R51 ;  /* 0x0000760434347816 */ /* 0x000fc40000000033 */
[----:B------:R-:W-:Y:S02]  /*155e0*/  LOP3.LUT R51, R46, 0xff0000, R49, 0xf8, !PT ;  /* 0x00ff00002e337812 */ /* 0x000fe400078ef831 */
[----:B------:R-:W-:Y:S02]  /*155f0*/  LOP3.LUT R48, R45, 0xff000000, R28, 0xf8, !PT ;  /* 0xff0000002d307812 */ /* 0x000fe400078ef81c */
[----:B------:R-:W-:Y:S02]  /*15600*/  LOP3.LUT R49, R21, 0xff000000, R29, 0xf8, !PT ;  /* 0xff00000015317812 */ /* 0x000fe400078ef81d */
[----:B------:R-:W-:Y:S02]  /*15610*/  LOP3.LUT R55, R55, 0xff000000, R9, 0xf8, !PT ;  /* 0xff00000037377812 */ /* 0x000fe400078ef809 */
[----:B------:R-:W-:Y:S02]  /*15620*/  LOP3.LUT R53, R53, 0xff000000, R8, 0xf8, !PT ;  /* 0xff00000035357812 */ /* 0x000fe400078ef808 */
[----:B------:R-:W-:-:S02]  /*15630*/  LOP3.LUT R59, R52, 0xff0000, R59, 0xf8, !PT ;  /* 0x00ff0000343b7812 */ /* 0x000fc400078ef83b */
[--C-:B------:R-:W-:Y:S02]  /*15640*/  LOP3.LUT R57, R57, 0xff0000, R10.reuse, 0xf8, !PT ;  /* 0x00ff000039397812 */ /* 0x100fe400078ef80a */
[----:B------:R-:W-:Y:S02]  /*15650*/  LOP3.LUT R52, R51, 0xff000000, R31, 0xf8, !PT ;  /* 0xff00000033347812 */ /* 0x000fe400078ef81f */
[----:B------:R-:W-:Y:S02]  /*15660*/  F2FP.F16.E4M3.UNPACK_B R51, R55 ;  /* 0x00000037ff33723e */ /* 0x000fe400020006ff */
[----:B------:R-:W-:Y:S02]  /*15670*/  F2FP.F16.E4M3.UNPACK_B R31, R49 ;  /* 0x00000031ff1f723e */ /* 0x000fe400020006ff */
[----:B------:R-:W-:Y:S01]  /*15680*/  LOP3.LUT R56, R57, 0xff000000, R10, 0xf8, !PT ;  /* 0xff00000039387812 */ /* 0x000fe200078ef80a */
[----:B------:R-:W-:Y:S01]  /*15690*/  HADD2.F32 R54, -RZ, R51.H0_H0 ;  /* 0x20000033ff367230 */ /* 0x000fe20000004100 */
[----:B------:R-:W-:Y:S01]  /*156a0*/  LOP3.LUT R59, R59, 0xff000000, R11, 0xf8, !PT ;  /* 0xff0000003b3b7812 */ /* 0x000fe200078ef80b */
[----:B------:R-:W-:Y:S01]  /*156b0*/  HADD2.F32 R50, -RZ, R31.H0_H0 ;  /* 0x2000001fff327230 */ /* 0x000fe20000004100 */
[----:B------:R-:W-:-:S02]  /*156c0*/  LOP3.LUT R47, R47, 0xff0000, R30, 0xf8, !PT ;  /* 0x00ff00002f2f7812 */ /* 0x000fc400078ef81e */
[----:B------:R-:W-:Y:S02]  /*156d0*/  F2FP.F16.E4M3.UNPACK_B R55, R55.H1 ;  /* 0x00000037ff37723e */ /* 0x000fe400030006ff */
[----:B------:R-:W-:Y:S02]  /*156e0*/  LOP3.LUT R20, R47, 0xff000000, R30, 0xf8, !PT ;  /* 0xff0000002f147812 */ /* 0x000fe400078ef81e */
[-C--:B0-----:R-:W-:Y:S02]  /*156f0*/  F2FP.F16.E4M3.UNPACK_B R46, R43.reuse ;  /* 0x0000002bff2e723e */ /* 0x081fe400020006ff */
[----:B------:R-:W-:Y:S02]  /*15700*/  F2FP.F16.E4M3.UNPACK_B R47, R43.H1 ;  /* 0x0000002bff2f723e */ /* 0x000fe400030006ff */
[-C--:B------:R-:W-:Y:S02]  /*15710*/  F2FP.F16.E4M3.UNPACK_B R43, R42.reuse ;  /* 0x0000002aff2b723e */ /* 0x080fe400020006ff */
[----:B------:R-:W-:-:S02]  /*15720*/  F2FP.F16.E4M3.UNPACK_B R45, R42.H1 ;  /* 0x0000002aff2d723e */ /* 0x000fc400030006ff */
[----:B------:R-:W-:Y:S02]  /*15730*/  F2FP.F16.E4M3.UNPACK_B R49, R49.H1 ;  /* 0x00000031ff31723e */ /* 0x000fe400030006ff */
[-C--:B------:R-:W-:Y:S02]  /*15740*/  F2FP.F16.E4M3.UNPACK_B R30, R40.reuse ;  /* 0x00000028ff1e723e */ /* 0x080fe400020006ff */
[----:B------:R-:W-:Y:S01]  /*15750*/  F2FP.F16.E4M3.UNPACK_B R40, R40.H1 ;  /* 0x00000028ff28723e */ /* 0x000fe200030006ff */
[----:B--2---:R-:W0:Y:S02]  /*15760*/  LDS.128 R4, [R70+0x1e200] ;  /* 0x01e2000046047984 */ /* 0x004e240000000c00 */
[-C--:B0-----:R-:W-:Y:S02]  /*15770*/  F2FP.F16.E4M3.UNPACK_B R28, R7.reuse ;  /* 0x00000007ff1c723e */ /* 0x081fe400020006ff */
[----:B------:R-:W-:Y:S02]  /*15780*/  F2FP.F16.E4M3.UNPACK_B R29, R7.H1 ;  /* 0x00000007ff1d723e */ /* 0x000fe400030006ff */
[----:B------:R-:W-:-:S02]  /*15790*/  F2FP.F16.E4M3.UNPACK_B R7, R4 ;  /* 0x00000004ff07723e */ /* 0x000fc400020006ff */
[----:B------:R-:W-:Y:S02]  /*157a0*/  F2FP.F16.E4M3.UNPACK_B R8, R4.H1 ;  /* 0x00000004ff08723e */ /* 0x000fe400030006ff */
[-C--:B------:R-:W-:Y:S02]  /*157b0*/  F2FP.F16.E4M3.UNPACK_B R4, R6.reuse ;  /* 0x00000006ff04723e */ /* 0x080fe400020006ff */
[----:B------:R-:W-:Y:S02]  /*157c0*/  F2FP.F16.E4M3.UNPACK_B R21, R6.H1 ;  /* 0x00000006ff15723e */ /* 0x000fe400030006ff */
[----:B------:R-:W-:Y:S02]  /*157d0*/  F2FP.F16.E4M3.UNPACK_B R6, R41 ;  /* 0x00000029ff06723e */ /* 0x000fe400020006ff */
[-C--:B------:R-:W-:Y:S02]  /*157e0*/  F2FP.F16.E4M3.UNPACK_B R10, R5.reuse ;  /* 0x00000005ff0a723e */ /* 0x080fe400020006ff */
[----:B------:R-:W-:Y:S01]  /*157f0*/  F2FP.F16.E4M3.UNPACK_B R11, R5.H1 ;  /* 0x00000005ff0b723e */ /* 0x000fe200030006ff */
[----:B------:R-:W-:Y:S01]  /*15800*/  HADD2.F32 R5, -RZ, R6.H0_H0 ;  /* 0x20000006ff057230 */ /* 0x000fe20000004100 */
[----:B------:R-:W-:Y:S01]  /*15810*/  F2FP.F16.E4M3.UNPACK_B R41, R41.H1 ;  /* 0x00000029ff29723e */ /* 0x000fe200030006ff */
[----:B------:R-:W-:-:S02]  /*15820*/  HADD2.F32 R9, -RZ, R10.H0_H0 ;  /* 0x2000000aff097230 */ /* 0x000fc40000004100 */
[----:B------:R-:W-:Y:S02]  /*15830*/  HADD2.F32 R10, -RZ, R10.H1_H1 ;  /* 0x3000000aff0a7230 */ /* 0x000fe40000004100 */
[C---:B------:R-:W-:Y:S01]  /*15840*/  FMUL.FTZ R58, R5.reuse, R54 ;  /* 0x00000036053a7220 */ /* 0x040fe20000410000 */
[-C--:B------:R-:W-:Y:S01]  /*15850*/  FMUL.FTZ R57, R5, R50.reuse ;  /* 0x0000003205397220 */ /* 0x080fe20000410000 */
[----:B------:R-:W-:Y:S02]  /*15860*/  HADD2.F32 R42, -RZ, R41.H0_H0 ;  /* 0x20000029ff2a7230 */ /* 0x000fe40000004100 */
[C---:B------:R-:W-:Y:S01]  /*15870*/  FFMA.FTZ R5, R9.reuse, R50, -R58 ;  /* 0x0000003209057223 */ /* 0x040fe2000001083a */
[----:B------:R-:W-:Y:S01]  /*15880*/  FFMA.FTZ R9, R9, R54, R57 ;  /* 0x0000003609097223 */ /* 0x000fe20000010039 */
[----:B------:R-:W-:Y:S02]  /*15890*/  HADD2.F32 R50, -RZ, R31.H1_H1 ;  /* 0x3000001fff327230 */ /* 0x000fe40000004100 */
[----:B------:R-:W-:-:S02]  /*158a0*/  HADD2.F32 R54, -RZ, R51.H1_H1 ;  /* 0x30000033ff367230 */ /* 0x000fc40000004100 */
[----:B------:R-:W-:Y:S02]  /*158b0*/  HADD2.F32 R31, -RZ, R6.H1_H1 ;  /* 0x30000006ff1f7230 */ /* 0x000fe40000004100 */
[----:B------:R-:W-:Y:S02]  /*158c0*/  HADD2.F32 R57, -RZ, R55.H0_H0 ;  /* 0x20000037ff397230 */ /* 0x000fe40000004100 */
[----:B------:R-:W-:Y:S02]  /*158d0*/  HADD2.F32 R51, -RZ, R49.H0_H0 ;  /* 0x20000031ff337230 */ /* 0x000fe40000004100 */
[C---:B------:R-:W-:Y:S01]  /*158e0*/  FMUL.FTZ R61, R31.reuse, R54 ;  /* 0x000000361f3d7220 */ /* 0x040fe20000410000 */
[----:B------:R-:W-:Y:S02]  /*158f0*/  HADD2.F32 R6, -RZ, R11.H0_H0 ;  /* 0x2000000bff067230 */ /* 0x000fe40000004100 */
[C---:B------:R-:W-:Y:S01]  /*15900*/  FMUL.FTZ R63, R42.reuse, R57 ;  /* 0x000000392a3f7220 */ /* 0x040fe20000410000 */
[-C--:B------:R-:W-:Y:S01]  /*15910*/  FMUL.FTZ R31, R31, R50.reuse ;  /* 0x000000321f1f7220 */ /* 0x080fe20000410000 */
[-C--:B------:R-:W-:Y:S01]  /*15920*/  FMUL.FTZ R42, R42, R51.reuse ;  /* 0x000000332a2a7220 */ /* 0x080fe20000410000 */
        /* <DEDUP_REMOVED lines=10> */
[----:B------:R-:W-:-:S02]  /*159d0*/  HADD2.F32 R41, -RZ, R41.H1_H1 ;  /* 0x30000029ff297230 */ /* 0x000fc40000004100 */
[----:B------:R-:W-:Y:S02]  /*159e0*/  HADD2.F32 R55, -RZ, R51.H0_H0 ;  /* 0x20000033ff377230 */ /* 0x000fe40000004100 */
[----:B------:R-:W-:Y:S02]  /*159f0*/  HADD2.F32 R10, -RZ, R46.H0_H0 ;  /* 0x2000002eff0a7230 */ /* 0x000fe40000004100 */
[C---:B------:R-:W-:Y:S01]  /*15a00*/  FMUL.FTZ R60, R41.reuse, R50 ;  /* 0x00000032293c7220 */ /* 0x040fe20000410000 */
[----:B------:R-:W-:Y:S02]  /*15a10*/  HADD2.F32 R49, -RZ, R31.H0_H0 ;  /* 0x2000001fff317230 */ /* 0x000fe40000004100 */
[----:B------:R-:W-:Y:S01]  /*15a20*/  FMUL.FTZ R41, R41, R42 ;  /* 0x0000002a29297220 */ /* 0x000fe20000410000 */
[----:B------:R-:W-:Y:S02]  /*15a30*/  HADD2.F32 R11, -RZ, R11.H1_H1 ;  /* 0x3000000bff0b7230 */ /* 0x000fe40000004100 */
[----:B------:R-:W-:Y:S01]  /*15a40*/  FMUL.FTZ R61, R10, R55 ;  /* 0x000000370a3d7220 */ /* 0x000fe20000410000 */
[----:B------:R-:W-:-:S02]  /*15a50*/  HADD2.F32 R6, -RZ, R28.H0_H0 ;  /* 0x2000001cff067230 */ /* 0x000fc40000004100 */
[-C--:B------:R-:W-:Y:S01]  /*15a60*/  FMUL.FTZ R10, R10, R49.reuse ;  /* 0x000000310a0a7220 */ /* 0x080fe20000410000 */
[----:B------:R-:W-:Y:S02]  /*15a70*/  HADD2.F32 R51, -RZ, R51.H1_H1 ;  /* 0x30000033ff337230 */ /* 0x000fe40000004100 */
[C---:B------:R-:W-:Y:S01]  /*15a80*/  FFMA.FTZ R50, R11.reuse, R50, R41 ;  /* 0x000000320b327223 */ /* 0x040fe20000010029 */
[----:B------:R-:W-:Y:S02]  /*15a90*/  HADD2.F32 R46, -RZ, R46.H1_H1 ;  /* 0x3000002eff2e7230 */ /* 0x000fe40000004100 */
[C---:B------:R-:W-:Y:S01]  /*15aa0*/  FFMA.FTZ R61, R6.reuse, R49, -R61 ;  /* 0x00000031063d7223 */ /* 0x040fe2000001083d */
[----:B------:R-:W-:Y:S02]  /*15ab0*/  HADD2.F32 R31, -RZ, R31.H1_H1 ;  /* 0x3000001fff1f7230 */ /* 0x000fe40000004100 */
[----:B------:R-:W-:Y:S01]  /*15ac0*/  FFMA.FTZ R55, R6, R55, R10 ;  /* 0x0000003706377223 */ /* 0x000fe2000001000a */
[----:B------:R-:W-:Y:S01]  /*15ad0*/  FFMA.FTZ R60, R11, R42, -R60 ;  /* 0x0000002a0b3c7223 */ /* 0x000fe2000001083c */
[----:B------:R-:W-:-:S02]  /*15ae0*/  HADD2.F32 R28, -RZ, R28.H1_H1 ;  /* 0x3000001cff1c7230 */ /* 0x000fc40000004100 */
[C---:B------:R-:W-:Y:S01]  /*15af0*/  FMUL.FTZ R49, R46.reuse, R51 ;  /* 0x000000332e317220 */ /* 0x040fe20000410000 */
[----:B------:R-:W-:Y:S02]  /*15b00*/  HADD2.F32 R41, -RZ, R59.H0_H0 ;  /* 0x2000003bff297230 */ /* 0x000fe40000004100 */
[-C--:B------:R-:W-:Y:S01]  /*15b10*/  FMUL.FTZ R46, R46, R31.reuse ;  /* 0x0000001f2e2e7220 */ /* 0x080fe20000410000 */
[----:B------:R-:W-:Y:S02]  /*15b20*/  HADD2.F32 R10, -RZ, R47.H0_H0 ;  /* 0x2000002fff0a7230 */ /* 0x000fe40000004100 */
[C---:B------:R-:W-:Y:S01]  /*15b30*/  FFMA.FTZ R62, R28.reuse, R31, -R49 ;  /* 0x0000001f1c3e7223 */ /* 0x040fe20000010831 */
[----:B------:R-:W-:Y:S02]  /*15b40*/  HADD2.F32 R11, -RZ, R52.H0_H0 ;  /* 0x20000034ff0b7230 */ /* 0x000fe40000004100 */
[----:B------:R-:W-:Y:S01]  /*15b50*/  FFMA.FTZ R64, R28, R51, R46 ;  /* 0x000000331c407223 */ /* 0x000fe2000001002e */
[----:B------:R-:W-:-:S02]  /*15b60*/  HADD2.F32 R6, -RZ, R29.H0_H0 ;  /* 0x2000001dff067230 */ /* 0x000fc40000004100 */
[C---:B------:R-:W-:Y:S01]  /*15b70*/  FMUL.FTZ R65, R10.reuse, R41 ;  /* 0x000000290a417220 */ /* 0x040fe20000410000 */
[----:B------:R-:W-:Y:S01]  /*15b80*/  F2FP.F16.E4M3.UNPACK_B R28, R53.H1 ;  /* 0x00000035ff1c723e */ /* 0x000fe200030006ff */
[-C--:B------:R-:W-:Y:S01]  /*15b90*/  FMUL.FTZ R10, R10, R11.reuse ;  /* 0x0000000b0a0a7220 */ /* 0x080fe20000410000 */
[----:B------:R-:W-:Y:S02]  /*15ba0*/  HADD2.F32 R52, -RZ, R52.H1_H1 ;  /* 0x30000034ff347230 */ /* 0x000fe40000004100 */
[C---:B------:R-:W-:Y:S01]  /*15bb0*/  FFMA.FTZ R65, R6.reuse, R11, -R65 ;  /* 0x0000000b06417223 */ /* 0x040fe20000010841 */
[----:B------:R-:W-:Y:S02]  /*15bc0*/  HADD2.F32 R42, -RZ, R59.H1_H1 ;  /* 0x3000003bff2a7230 */ /* 0x000fe40000004100 */
[----:B------:R-:W-:Y:S01]  /*15bd0*/  FFMA.FTZ R66, R6, R41, R10 ;  /* 0x0000002906427223 */ /* 0x000fe2000001000a */
[-C--:B------:R-:W-:Y:S01]  /*15be0*/  F2FP.F16.E4M3.UNPACK_B R11, R48.reuse.H1 ;  /* 0x00000030ff0b723e */ /* 0x080fe200030006ff */
[----:B------:R-:W-:Y:S01]  /*15bf0*/  HADD2.F32 R47, -RZ, R47.H1_H1 ;  /* 0x3000002fff2f7230 */ /* 0x000fe20000004100 */
[----:B------:R-:W-:Y:S01]  /*15c00*/  F2FP.F16.E4M3.UNPACK_B R53, R53 ;  /* 0x00000035ff35723e */ /* 0x000fe200020006ff */
[----:B------:R-:W-:Y:S01]  /*15c10*/  HADD2.F32 R41, -RZ, R28.H0_H0 ;  /* 0x2000001cff297230 */ /* 0x000fe20000004100 */
[----:B------:R-:W-:Y:S01]  /*15c20*/  F2FP.F16.E4M3.UNPACK_B R48, R48 ;  /* 0x00000030ff30723e */ /* 0x000fe200020006ff */
[----:B------:R-:W-:-:S02]  /*15c30*/  HADD2.F32 R10, -RZ, R40.H0_H0 ;  /* 0x20000028ff0a7230 */ /* 0x000fc40000004100 */
[C---:B------:R-:W-:Y:S01]  /*15c40*/  FMUL.FTZ R46, R47.reuse, R42 ;  /* 0x0000002a2f2e7220 */ /* 0x040fe20000410000 */
[----:B------:R-:W-:Y:S02]  /*15c50*/  HADD2.F32 R31, -RZ, R11.H0_H0 ;  /* 0x2000000bff1f7230 */ /* 0x000fe40000004100 */
[----:B------:R-:W-:Y:S01]  /*15c60*/  FMUL.FTZ R49, R47, R52 ;  /* 0x000000342f317220 */ /* 0x000fe20000410000 */
[----:B------:R-:W-:Y:S02]  /*15c70*/  HADD2.F32 R6, -RZ, R8.H0_H0 ;  /* 0x20000008ff067230 */ /* 0x000fe40000004100 */
[C---:B------:R-:W-:Y:S01]  /*15c80*/  FMUL.FTZ R47, R10.reuse, R41 ;  /* 0x000000290a2f7220 */ /* 0x040fe20000410000 */
[----:B------:R-:W-:Y:S02]  /*15c90*/  HADD2.F32 R29, -RZ, R29.H1_H1 ;  /* 0x3000001dff1d7230 */ /* 0x000fe40000004100 */
[----:B------:R-:W-:Y:S01]  /*15ca0*/  FMUL.FTZ R10, R10, R31 ;  /* 0x0000001f0a0a7220 */ /* 0x000fe20000410000 */
[----:B------:R-:W-:-:S02]  /*15cb0*/  HADD2.F32 R40, -RZ, R40.H1_H1 ;  /* 0x30000028ff287230 */ /* 0x000fc40000004100 */
[C---:B------:R-:W-:Y:S01]  /*15cc0*/  FFMA.FTZ R47, R6.reuse, R31, -R47 ;  /* 0x0000001f062f7223 */ /* 0x040fe2000001082f */
[----:B------:R-:W-:Y:S02]  /*15cd0*/  HADD2.F32 R31, -RZ, R28.H1_H1 ;  /* 0x3000001cff1f7230 */ /* 0x000fe40000004100 */
[C---:B------:R-:W-:Y:S01]  /*15ce0*/  FFMA.FTZ R59, R29.reuse, R42, R49 ;  /* 0x0000002a1d3b7223 */ /* 0x040fe20000010031 */
[----:B------:R-:W-:Y:S02]  /*15cf0*/  HADD2.F32 R11, -RZ, R11.H1_H1 ;  /* 0x3000000bff0b7230 */ /* 0x000fe40000004100 */
[----:B------:R-:W-:Y:S01]  /*15d00*/  FFMA.FTZ R42, R6, R41, R10 ;  /* 0x00000029062a7223 */ /* 0x000fe2000001000a */
[----:B------:R-:W-:Y:S02]  /*15d10*/  HADD2.F32 R8, -RZ, R8.H1_H1 ;  /* 0x30000008ff087230 */ /* 0x000fe40000004100 */
[C---:B------:R-:W-:Y:S01]  /*15d20*/  FMUL.FTZ R41, R40.reuse, R31 ;  /* 0x0000001f28297220 */ /* 0x040fe20000410000 */
[----:B------:R-:W-:Y:S01]  /*15d30*/  FFMA.FTZ R52, R29, R52, -R46 ;  /* 0x000000341d347223 */ /* 0x000fe2000001082e */
[----:B------:R-:W-:Y:S01]  /*15d40*/  FMUL.FTZ R6, R40, R11 ;  /* 0x0000000b28067220 */ /* 0x000fe20000410000 */
[----:B------:R-:W-:-:S02]  /*15d50*/  HADD2.F32 R29, -RZ, R53.H0_H0 ;  /* 0x20000035ff1d7230 */ /* 0x000fc40000004100 */
[C---:B------:R-:W-:Y:S01]  /*15d60*/  FFMA.FTZ R40, R8.reuse, R11, -R41 ;  /* 0x0000000b08287223 */ /* 0x040fe20000010829 */
[----:B------:R-:W-:Y:S02]  /*15d70*/  HADD2.F32 R10, -RZ, R30.H0_H0 ;  /* 0x2000001eff0a7230 */ /* 0x000fe40000004100 */
[----:B------:R-:W-:Y:S01]  /*15d80*/  FFMA.FTZ R49, R8, R31, R6 ;  /* 0x0000001f08317223 */ /* 0x000fe20000010006 */
[----:B------:R-:W-:Y:S01]  /*15d90*/  HADD2.F32 R11, -RZ, R48.H0_H0 ;  /* 0x20000030ff0b7230 */ /* 0x000fe20000004100 */
[----:B------:R-:W-:Y:S01]  /*15da0*/  F2FP.SATFINITE.E4M3.F32.PACK_AB_MERGE_C R60, R60, R63, RZ ;  /* 0x0000003f3c3c723e */ /* 0x000fe200048070ff */
[----:B------:R-:W-:Y:S02]  /*15db0*/  HADD2.F32 R6, -RZ, R7.H0_H0 ;  /* 0x20000007ff067230 */ /* 0x000fe40000004100 */
[C---:B------:R-:W-:Y:S01]  /*15dc0*/  FMUL.FTZ R31, R10.reuse, R29 ;  /* 0x0000001d0a1f7220 */ /* 0x040fe20000410000 */
[----:B------:R-:W-:Y:S02]  /*15dd0*/  HADD2.F32 R53, -RZ, R53.H1_H1 ;  /* 0x30000035ff357230 */ /* 0x000fe40000004100 */
[----:B------:R-:W-:Y:S01]  /*15de0*/  FMUL.FTZ R41, R10, R11 ;  /* 0x0000000b0a297220 */ /* 0x000fe20000410000 */
[----:B------:R-:W-:-:S02]  /*15df0*/  HADD2.F32 R30, -RZ, R30.H1_H1 ;  /* 0x3000001eff1e7230 */ /* 0x000fc40000004100 */
[----:B------:R-:W-:Y:S01]  /*15e00*/  FFMA.FTZ R31, R6, R11, -R31 ;  /* 0x0000000b061f7223 */ /* 0x000fe2000001081f */
[----:B------:R-:W-:Y:S01]  /*15e10*/  HADD2.F32 R48, -RZ, R48.H1_H1 ;  /* 0x30000030ff307230 */ /* 0x000fe20000004100 */
[----:B------:R-:W-:Y:S01]  /*15e20*/  F2FP.F16.E4M3.UNPACK_B R11, R56.H1 ;  /* 0x00000038ff0b723e */ /* 0x000fe200030006ff */
[----:B------:R-:W-:Y:S02]  /*15e30*/  HADD2.F32 R7, -RZ, R7.H1_H1 ;  /* 0x30000007ff077230 */ /* 0x000fe40000004100 */
[----:B------:R-:W-:Y:S01]  /*15e40*/  FMUL.FTZ R8, R30, R53 ;  /* 0x000000351e087220 */ /* 0x000fe20000410000 */
        /* <DEDUP_REMOVED lines=11> */
[----:B------:R-:W-:Y:S01]  /*15f00*/  FMUL.FTZ R51, R8, R29 ;  /* 0x0000001d08337220 */ /* 0x000fe20000410000 */
[----:B------:R-:W-:Y:S01]  /*15f10*/  HADD2.F32 R6, -RZ, R21.H0_H0 ;  /* 0x20000015ff067230 */ /* 0x000fe20000004100 */
[----:B------:R-:W-:Y:S01]  /*15f20*/  F2FP.SATFINITE.E4M3.F32.PACK_AB_MERGE_C R50, R50, R57, RZ ;  /* 0x000000393232723e */ /* 0x000fe200048070ff */
[----:B------:R-:W-:Y:S02]  /*15f30*/  HADD2.F32 R28, -RZ, R11.H1_H1 ;  /* 0x3000000bff1c7230 */ /* 0x000fe40000004100 */
[----:B------:R-:W-:Y:S01]  /*15f40*/  FMUL.FTZ R11, R8, R7 ;  /* 0x00000007080b7220 */ /* 0x000fe20000410000 */
[----:B------:R-:W-:-:S02]  /*15f50*/  HADD2.F32 R45, -RZ, R45.H1_H1 ;  /* 0x3000002dff2d7230 */ /* 0x000fc40000004100 */
[----:B------:R-:W-:Y:S01]  /*15f60*/  FFMA.FTZ R51, R6, R7, -R51 ;  /* 0x0000000706337223 */ /* 0x000fe20000010833 */
[----:B------:R-:W-:Y:S01]  /*15f70*/  HADD2.F32 R21, -RZ, R21.H1_H1 ;  /* 0x30000015ff157230 */ /* 0x000fe20000004100 */
[----:B------:R-:W-:Y:S01]  /*15f80*/  F2FP.SATFINITE.E4M3.F32.PACK_AB_MERGE_C R5, R58, R5, R60 ;  /* 0x000000053a05723e */ /* 0x000fe2000480703c */
[C---:B------:R-:W-:Y:S01]  /*15f90*/  FMUL.FTZ R8, R45.reuse, R28 ;  /* 0x0000001c2d087220 */ /* 0x040fe20000410000 */
[-C--:B------:R-:W-:Y:S01]  /*15fa0*/  FMUL.FTZ R7, R45, R10.reuse ;  /* 0x0000000a2d077220 */ /* 0x080fe20000410000 */
[----:B------:R-:W-:Y:S01]  /*15fb0*/  FFMA.FTZ R45, R6, R29, R11 ;  /* 0x0000001d062d7223 */ /* 0x000fe2000001000b */
[----:B------:R-:W-:Y:S02]  /*15fc0*/  HADD2.F32 R6, -RZ, R4.H0_H0 ;  /* 0x20000004ff067230 */ /* 0x000fe40000004100 */
[C---:B------:R-:W-:Y:S01]  /*15fd0*/  FFMA.FTZ R46, R21.reuse, R10, -R8 ;  /* 0x0000000a152e7223 */ /* 0x040fe20000010808 */
[----:B------:R-:W-:Y:S01]  /*15fe0*/  FFMA.FTZ R28, R21, R28, R7 ;  /* 0x0000001c151c7223 */ /* 0x000fe20000010007 */
[----:B------:R-:W-:Y:S01]  /*15ff0*/  HADD2.F32 R10, -RZ, R56.H0_H0 ;  /* 0x20000038ff0a7230 */ /* 0x000fe20000004100 */
[----:B------:R-:W-:Y:S01]  /*16000*/  F2FP.SATFINITE.E4M3.F32.PACK_AB_MERGE_C R9, R54, R9, R50 ;  /* 0x000000093609723e */ /* 0x000fe20004807032 */
[----:B------:R-:W-:Y:S01]  /*16010*/  HADD2.F32 R7, -RZ, R43.H0_H0 ;  /* 0x2000002bff077230 */ /* 0x000fe20000004100 */
[----:B------:R-:W-:Y:S01]  /*16020*/  F2FP.SATFINITE.E4M3.F32.PACK_AB_MERGE_C R46, R46, R51, RZ ;  /* 0x000000332e2e723e */ /* 0x000fe200048070ff */
[----:B------:R-:W-:Y:S01]  /*16030*/  HADD2.F32 R8, -RZ, R20.H0_H0 ;  /* 0x20000014ff087230 */ /* 0x000fe20000004100 */
[----:B------:R-:W-:Y:S01]  /*16040*/  F2FP.SATFINITE.E4M3.F32.PACK_AB_MERGE_C R28, R28, R45, RZ ;  /* 0x0000002d1c1c723e */ /* 0x000fe200048070ff */
[----:B------:R-:W-:-:S02]  /*16050*/  HADD2.F32 R56, -RZ, R56.H1_H1 ;  /* 0x30000038ff387230 */ /* 0x000fc40000004100 */
[C---:B------:R-:W-:Y:S01]  /*16060*/  FMUL.FTZ R11, R7.reuse, R10 ;  /* 0x0000000a070b7220 */ /* 0x040fe20000410000 */
[----:B------:R-:W-:Y:S02]  /*16070*/  HADD2.F32 R43, -RZ, R43.H1_H1 ;  /* 0x3000002bff2b7230 */ /* 0x000fe40000004100 */
[-C--:B------:R-:W-:Y:S01]  /*16080*/  FMUL.FTZ R7, R7, R8.reuse ;  /* 0x0000000807077220 */ /* 0x080fe20000410000 */
[----:B------:R-:W-:Y:S02]  /*16090*/  HADD2.F32 R20, -RZ, R20.H1_H1 ;  /* 0x30000014ff147230 */ /* 0x000fe40000004100 */
[C---:B------:R-:W-:Y:S01]  /*160a0*/  FFMA.FTZ R21, R6.reuse, R8, -R11 ;  /* 0x0000000806157223 */ /* 0x040fe2000001080b */
[----:B------:R-:W-:Y:S02]  /*160b0*/  HADD2.F32 R4, -RZ, R4.H1_H1 ;  /* 0x30000004ff047230 */ /* 0x000fe40000004100 */
[C---:B------:R-:W-:Y:S01]  /*160c0*/  FMUL.FTZ R29, R43.reuse, R56 ;  /* 0x000000382b1d7220 */ /* 0x040fe20000410000 */
[----:B------:R-:W-:Y:S01]  /*160d0*/  FFMA.FTZ R10, R6, R10, R7 ;  /* 0x0000000a060a7223 */ /* 0x000fe20000010007 */
[-C--:B------:R-:W-:Y:S01]  /*160e0*/  FMUL.FTZ R43, R43, R20.reuse ;  /* 0x000000142b2b7220 */ /* 0x080fe20000410000 */
[----:B------:R-:W-:Y:S01]  /*160f0*/  F2FP.SATFINITE.E4M3.F32.PACK_AB_MERGE_C R7, R52, R65, RZ ;  /* 0x000000413407723e */ /* 0x000fe200048070ff */
[C---:B------:R-:W-:Y:S01]  /*16100*/  FFMA.FTZ R6, R4.reuse, R20, -R29 ;  /* 0x0000001404067223 */ /* 0x040fe2000001081d */
[----:B------:R-:W-:Y:S01]  /*16110*/  F2FP.SATFINITE.E4M3.F32.PACK_AB_MERGE_C R11, R59, R66, RZ ;  /* 0x000000423b0b723e */ /* 0x000fe200048070ff */
[----:B------:R-:W-:Y:S01]  /*16120*/  FFMA.FTZ R43, R4, R56, R43 ;  /* 0x00000038042b7223 */ /* 0x000fe2000001002b */
        /* <DEDUP_REMOVED lines=10> */
.L_x_2813:
[----:B------:R-:W-:Y:S05]  /*161d0*/  BSYNC B1 ;  /* 0x0000000000017941 */ /* 0x000fea0003800000 */
.L_x_2812:
[----:B------:R-:W-:Y:S04]  /*161e0*/  BSSY B1, `(.L_x_2814) ;  /* 0x0000101000017945 */ /* 0x000fe80003800000 */
[----:B------:R-:W-:Y:S05]  /*161f0*/  @P1 BRA `(.L_x_2815) ;  /* 0x0000000c00fc1947 */ /* 0x000fea0003800000 */
[----:B------:R-:W2:Y:S01]  /*16200*/  LDL R61, [R1+0x68] ;  /* 0x00006800013d7983 */ /* 0x000ea20000100800 */
[----:B0----5:R-:W-:Y:S02]  /*16210*/  SHF.R.U32.HI R0, RZ, 0x8, R32 ;  /* 0x00000008ff007819 */ /* 0x021fe40000011620 */
[----:B------:R-:W-:Y:S02]  /*16220*/  LOP3.LUT R5, R32, 0xff, RZ, 0xc0, !PT ;  /* 0x000000ff20057812 */ /* 0x000fe400078ec0ff */
[----:B------:R-:W-:Y:S02]  /*16230*/  LOP3.LUT R4, R0, 0xff, RZ, 0xc0, !PT ;  /* 0x000000ff00047812 */ /* 0x000fe400078ec0ff */
[----:B------:R-:W-:Y:S02]  /*16240*/  LEA.HI R0, R3, R228, RZ, 0x1c ;  /* 0x000000e403007211 */ /* 0x000fe400078fe0ff */
[----:B----4-:R-:W-:Y:S02]  /*16250*/  PRMT R21, R4, 0x7604, R5 ;  /* 0x0000760404157816 */ /* 0x010fe40000000005 */
[----:B------:R-:W-:-:S02]  /*16260*/  SHF.R.U32.HI R6, RZ, 0x8, R33 ;  /* 0x00000008ff067819 */ /* 0x000fc40000011621 */
[----:B------:R-:W-:Y:S02]  /*16270*/  SHF.R.S32.HI R5, RZ, 0x1f, R0 ;  /* 0x0000001fff057819 */ /* 0x000fe40000011400 */
[----:B------:R-:W-:Y:S02]  /*16280*/  LOP3.LUT R7, R33, 0xff, RZ, 0xc0, !PT ;  /* 0x000000ff21077812 */ /* 0x000fe400078ec0ff */
[----:B------:R-:W-:Y:S02]  /*16290*/  LOP3.LUT R6, R6, 0xff, RZ, 0xc0, !PT ;  /* 0x000000ff06067812 */ /* 0x000fe400078ec0ff */
[----:B------:R-:W-:Y:S01]  /*162a0*/  LEA.HI R5, R5, R0, RZ, 0x2 ;  /* 0x0000000005057211 */ /* 0x000fe200078f10ff */
[----:B------:R-:W-:Y:S01]  /*162b0*/  IMAD.SHL.U32 R0, R0, 0x10, RZ ;  /* 0x0000001000007824 */ /* 0x000fe200078e00ff */
[----:B------:R-:W-:Y:S02]  /*162c0*/  PRMT R29, R6, 0x7604, R7 ;  /* 0x00007604061d7816 */ /* 0x000fe40000000007 */
[----:B------:R-:W-:-:S02]  /*162d0*/  SHF.R.U32.HI R6, RZ, 0x8, R35 ;  /* 0x00000008ff067819 */ /* 0x000fc40000011623 */
[----:B------:R-:W-:Y:S02]  /*162e0*/  LOP3.LUT R0, R69, 0x30, R0, 0xf8, !PT ;  /* 0x0000003045007812 */ /* 0x000fe400078ef800 */
[----:B------:R-:W-:Y:S02]  /*162f0*/  SHF.L.U32 R5, R5, 0xb, RZ ;  /* 0x0000000b05057819 */ /* 0x000fe400000006ff */
[----:B------:R-:W-:Y:S02]  /*16300*/  LOP3.LUT R9, R35, 0xff, RZ, 0xc0, !PT ;  /* 0x000000ff23097812 */ /* 0x000fe400078ec0ff */
[----:B------:R-:W-:Y:S02]  /*16310*/  LOP3.LUT R6, R6, 0xff, RZ, 0xc0, !PT ;  /* 0x000000ff06067812 */ /* 0x000fe400078ec0ff */
[----:B------:R-:W-:Y:S02]  /*16320*/  SHF.R.U32.HI R8, RZ, 0x8, R12 ;  /* 0x00000008ff087819 */ /* 0x000fe4000001160c */
[----:B------:R-:W-:-:S02]  /*16330*/  LOP3.LUT R0, R0, R68, RZ, 0x3c, !PT ;  /* 0x0000004400007212 */ /* 0x000fc400078e3cff */
[----:B------:R-:W-:Y:S02]  /*16340*/  LOP3.LUT R5, R5, 0xffffe000, RZ, 0xc0, !PT ;  /* 0xffffe00005057812 */ /* 0x000fe400078ec0ff */
[----:B------:R-:W-:Y:S02]  /*16350*/  PRMT R41, R6, 0x7604, R9 ;  /* 0x0000760406297816 */ /* 0x000fe40000000009 */
[----:B------:R-:W-:Y:S02]  /*16360*/  LOP3.LUT R11, R12, 0xff, RZ, 0xc0, !PT ;  /* 0x000000ff0c0b7812 */ /* 0x000fe400078ec0ff */
[----:B------:R-:W-:Y:S02]  /*16370*/  LOP3.LUT R8, R8, 0xff, RZ, 0xc0, !PT ;  /* 0x000000ff08087812 */ /* 0x000fe400078ec0ff */
[----:B------:R-:W-:Y:S02]  /*16380*/  IADD3 R9, R0, R67, R5 ;  /* 0x0000004300097210 */ /* 0x000fe40007ffe005 */
[----:B------:R-:W-:-:S02]  /*16390*/  SHF.R.U32.HI R0, RZ, 0x8, R13 ;  /* 0x00000008ff007819 */ /* 0x000fc4000001160d */
[----:B------:R-:W-:Y:S02]  /*163a0*/  PRMT R45, R8, 0x7604, R11 ;  /* 0x00007604082d7816 */ /* 0x000fe4000000000b */
[----:B------:R-:W-:Y:S02]  /*163b0*/  LOP3.LUT R11, R13, 0xff, RZ, 0xc0, !PT ;  /* 0x000000ff0d0b7812 */ /* 0x000fe400078ec0ff */
[----:B------:R-:W-:Y:S02]  /*163c0*/  SHF.R.U32.HI R8, RZ, 0x8, R14 ;  /* 0x00000008ff087819 */ /* 0x000fe4000001160e */
[----:B------:R-:W-:Y:S02]  /*163d0*/  SHF.R.U32.HI R10, RZ, 0x8, R15 ;  /* 0x00000008ff0a7819 */ /* 0x000fe4000001160f */
[----:B------:R-:W-:Y:S02]  /*163e0*/  LOP3.LUT R0, R0, 0xff, RZ, 0xc0, !PT ;  /* 0x000000ff00007812 */ /* 0x000fe400078ec0ff */
[----:B------:R-:W-:-:S02]  /*163f0*/  SHF.R.U32.HI R4, RZ, 0x8, R34 ;  /* 0x00000008ff047819 */ /* 0x000fc40000011622 */
[----:B------:R-:W-:Y:S02]  /*16400*/  LOP3.LUT R8, R8, 0xff, RZ, 0xc0, !PT ;  /* 0x000000ff08087812 */ /* 0x000fe400078ec0ff */
[----:B------:R-:W-:Y:S02]  /*16410*/  LOP3.LUT R10, R10, 0xff, RZ, 0xc0, !PT ;  /* 0x000000ff0a0a7812 */ /* 0x000fe400078ec0ff */
[----:B------:R-:W-:Y:S01]  /*16420*/  PRMT R49, R0, 0x7604, R11 ;  /* 0x0000760400317816 */ /* 0x000fe2000000000b */
[----:B------:R-:W-:Y:S01]  /*16430*/  IMAD.IADD R0, R18, 0x1, R9 ;  /* 0x0000000112007824 */ /* 0x000fe200078e0209 */
[----:B------:R-:W-:Y:S02]  /*16440*/  LOP3.LUT R43, R14, 0xff, RZ, 0xc0, !PT ;  /* 0x000000ff0e2b7812 */ /* 0x000fe400078ec0ff */
[----:B------:R-:W-:Y:S02]  /*16450*/  LOP3.LUT R47, R15, 0xff, RZ, 0xc0, !PT ;  /* 0x000000ff0f2f7812 */ /* 0x000fe400078ec0ff */
[----:B------:R-:W-:-:S02]  /*16460*/  LOP3.LUT R7, R34, 0xff, RZ, 0xc0, !PT ;  /* 0x000000ff22077812 */ /* 0x000fc400078ec0ff */
[----:B------:R-:W-:Y:S02]  /*16470*/  LOP3.LUT R4, R4, 0xff, RZ, 0xc0, !PT ;  /* 0x000000ff04047812 */ /* 0x000fe400078ec0ff */
[----:B------:R-:W-:Y:S02]  /*16480*/  PRMT R51, R8, 0x7604, R43 ;  /* 0x0000760408337816 */ /* 0x000fe4000000002b */
[----:B------:R-:W-:Y:S02]  /*16490*/  PRMT R53, R10, 0x7604, R47 ;  /* 0x000076040a357816 */ /* 0x000fe4000000002f */
[----:B------:R-:W0:Y:S01]  /*164a0*/  LDS.128 R8, [R0+0x1e200] ;  /* 0x01e2000000087984 */ /* 0x000e220000000c00 */
[----:B------:R-:W-:Y:S02]  /*164b0*/  PRMT R31, R4, 0x7604, R7 ;  /* 0x00007604041f7816 */ /* 0x000fe40000000007 */
[----:B------:R-:W-:Y:S02]  /*164c0*/  SHF.R.U32.HI R28, RZ, 0x10, R33 ;  /* 0x00000010ff1c7819 */ /* 0x000fe40000011621 */
[----:B------:R-:W-:-:S02]  /*164d0*/  SHF.R.U32.HI R20, RZ, 0x10, R32 ;  /* 0x00000010ff147819 */ /* 0x000fc40000011620 */
[----:B------:R-:W-:Y:S02]  /*164e0*/  LOP3.LUT R28, R28, 0xff, RZ, 0xc0, !PT ;  /* 0x000000ff1c1c7812 */ /* 0x000fe400078ec0ff */
[----:B------:R-:W-:Y:S02]  /*164f0*/  LOP3.LUT R20, R20, 0xff, RZ, 0xc0, !PT ;  /* 0x000000ff14147812 */ /* 0x000fe400078ec0ff */
[----:B------:R-:W-:Y:S02]  /*16500*/  PRMT R29, R28, 0x7054, R29 ;  /* 0x000070541c1d7816 */ /* 0x000fe4000000001d */
[----:B------:R-:W-:Y:S02]  /*16510*/  SHF.R.U32.HI R28, RZ, 0x10, R13 ;  /* 0x00000010ff1c7819 */ /* 0x000fe4000001160d */
[----:B------:R-:W-:Y:S02]  /*16520*/  SHF.R.U32.HI R30, RZ, 0x10, R34 ;  /* 0x00000010ff1e7819 */ /* 0x000fe40000011622 */
[----:B------:R-:W-:-:S02]  /*16530*/  SHF.R.U32.HI R40, RZ, 0x10, R35 ;  /* 0x00000010ff287819 */ /* 0x000fc40000011623 */
[----:B------:R-:W-:Y:S02]  /*16540*/  LOP3.LUT R28, R28, 0xff, RZ, 0xc0, !PT ;  /* 0x000000ff1c1c7812 */ /* 0x000fe400078ec0ff */
[----:B------:R-:W-:Y:S02]  /*16550*/  PRMT R21, R20, 0x7054, R21 ;  /* 0x0000705414157816 */ /* 0x000fe40000000015 */
[----:B------:R-:W-:Y:S02]  /*16560*/  LOP3.LUT R30, R30, 0xff, RZ, 0xc0, !PT ;  /* 0x000000ff1e1e7812 */ /* 0x000fe400078ec0ff */
[----:B------:R-:W-:Y:S02]  /*16570*/  LOP3.LUT R40, R40, 0xff, RZ, 0xc0, !PT ;  /* 0x000000ff28287812 */ /* 0x000fe400078ec0ff */
[----:B------:R-:W-:Y:S02]  /*16580*/  SHF.R.U32.HI R20, RZ, 0x10, R12 ;  /* 0x00000010ff147819 */ /* 0x000fe4000001160c */
[----:B------:R-:W-:-:S02]  /*16590*/  PRMT R49, R28, 0x7054, R49 ;  /* 0x000070541c317816 */ /* 0x000fc40000000031 */
[----:B------:R-:W-:Y:S02]  /*165a0*/  PRMT R31, R30, 0x7054, R31 ;  /* 0x000070541e1f7816 */ /* 0x000fe4000000001f */
[----:B------:R-:W-:Y:S02]  /*165b0*/  PRMT R43, R40, 0x7054, R41 ;  /* 0x00007054282b7816 */ /* 0x000fe40000000029 */
[----:B------:R-:W-:Y:S02]  /*165c0*/  LOP3.LUT R20, R20, 0xff, RZ, 0xc0, !PT ;  /* 0x000000ff14147812 */ /* 0x000fe400078ec0ff */
[----:B------:R-:W-:Y:S02]  /*165d0*/  SHF.R.U32.HI R30, RZ, 0x10, R14 ;  /* 0x00000010ff1e7819 */ /* 0x000fe4000001160e */
[----:B------:R-:W-:Y:S02]  /*165e0*/  SHF.R.U32.HI R40, RZ, 0x10, R15 ;  /* 0x00000010ff287819 */ /* 0x000fe4000001160f */
[----:B------:R-:W-:-:S02]  /*165f0*/  LOP3.LUT R49, R49, 0xff000000, R13, 0xf8, !PT ;  /* 0xff00000031317812 */ /* 0x000fc400078ef80d */
[----:B------:R-:W-:Y:S02]  /*16600*/  LOP3.LUT R41, R29, 0xff000000, R33, 0xf8, !PT ;  /* 0xff0000001d297812 */ /* 0x000fe400078ef821 */
[----:B------:R-:W-:Y:S02]  /*16610*/  PRMT R47, R20, 0x7054, R45 ;  /* 0x00007054142f7816 */ /* 0x000fe4000000002d */
[----:B------:R-:W-:Y:S02]  /*16620*/  LOP3.LUT R30, R30, 0xff, RZ, 0xc0, !PT ;  /* 0x000000ff1e1e7812 */ /* 0x000fe400078ec0ff */
[----:B------:R-:W-:Y:S02]  /*16630*/  LOP3.LUT R40, R40, 0xff, RZ, 0xc0, !PT ;  /* 0x000000ff28287812 */ /* 0x000fe400078ec0ff */
[----:B------:R-:W-:Y:S02]  /*16640*/  LOP3.LUT R45, R43, 0xff000000, R35, 0xf8, !PT ;  /* 0xff0000002b2d7812 */ /* 0x000fe400078ef823 */
[----:B------:R-:W-:-:S02]  /*16650*/  LOP3.LUT R42, R31, 0xff000000, R34, 0xf8, !PT ;  /* 0xff0000001f2a7812 */ /* 0x000fc400078ef822 */
[----:B------:R-:W-:Y:S02]  /*16660*/  F2FP.F16.E4M3.UNPACK_B R43, R49 ;  /* 0x00000031ff2b723e */ /* 0x000fe400020006ff */
[----:B0-----:R-:W-:Y:S02]  /*16670*/  F2FP.F16.E4M3.UNPACK_B R28, R9 ;  /* 0x00000009ff1c723e */ /* 0x001fe400020006ff */
[----:B------:R-:W-:Y:S01]  /*16680*/  F2FP.F16.E4M3.UNPACK_B R34, R41 ;  /* 0x00000029ff22723e */ /* 0x000fe200020006ff */
[----:B------:R-:W-:Y:S01]  /*16690*/  HADD2.F32 R46, -RZ, R43.H0_H0 ;  /* 0x2000002bff2e7230 */ /* 0x000fe20000004100 */
[----:B------:R-:W-:Y:S02]  /*166a0*/  PRMT R51, R30, 0x7054, R51 ;  /* 0x000070541e337816 */ /* 0x000fe40000000033 */
[----:B------:R-:W-:Y:S01]  /*166b0*/  PRMT R53, R40, 0x7054, R53 ;  /* 0x0000705428357816 */ /* 0x000fe20000000035 */
[----:B------:R-:W-:Y:S01]  /*166c0*/  HADD2.F32 R35, -RZ, R34.H0_H0 ;  /* 0x20000022ff237230 */ /* 0x000fe20000004100 */
[----:B------:R-:W-:-:S02]  /*166d0*/  LOP3.LUT R47, R47, 0xff000000, R12, 0xf8, !PT ;  /* 0xff0000002f2f7812 */ /* 0x000fc400078ef80c */
[----:B------:R-:W-:Y:S02]  /*166e0*/  LOP3.LUT R48, R51, 0xff000000, R14, 0xf8, !PT ;  /* 0xff00000033307812 */ /* 0x000fe400078ef80e */
[----:B------:R-:W-:Y:S02]  /*166f0*/  LOP3.LUT R50, R53, 0xff000000, R15, 0xf8, !PT ;  /* 0xff00000035327812 */ /* 0x000fe400078ef80f */
[----:B------:R-:W-:Y:S02]  /*16700*/  F2FP.F16.E4M3.UNPACK_B R29, R9.H1 ;  /* 0x00000009ff1d723e */ /* 0x000fe400030006ff */
[----:B------:R-:W-:Y:S02]  /*16710*/  F2FP.F16.E4M3.UNPACK_B R49, R49.H1 ;  /* 0x00000031ff31723e */ /* 0x000fe400030006ff */
[----:B------:R-:W-:Y:S02]  /*16720*/  F2FP.F16.E4M3.UNPACK_B R41, R41.H1 ;  /* 0x00000029ff29723e */ /* 0x000fe400030006ff */
[-C--:B------:R-:W-:Y:S01]  /*16730*/  F2FP.F16.E4M3.UNPACK_B R30, R10.reuse ;  /* 0x0000000aff1e723e */ /* 0x080fe200020006ff */
[----:B------:R-:W-:Y:S01]  /*16740*/  HADD2.F32 R53, -RZ, R49.H0_H0 ;  /* 0x20000031ff357230 */ /* 0x000fe20000004100 */
[----:B------:R-:W-:Y:S01]  /*16750*/  F2FP.F16.E4M3.UNPACK_B R31, R10.H1 ;  /* 0x0000000aff1f723e */ /* 0x000fe200030006ff */
[--C-:B------:R-:W-:Y:S01]  /*16760*/  HADD2.F32 R10, -RZ, R29.reuse.H0_H0 ;  /* 0x2000001dff0a7230 */ /* 0x100fe20000004100 */
[----:B------:R-:W-:Y:S01]  /*16770*/  LOP3.LUT R40, R21, 0xff000000, R32, 0xf8, !PT ;  /* 0xff00000015287812 */ /* 0x000fe200078ef820 */
[----:B------:R-:W-:Y:S01]  /*16780*/  HADD2.F32 R29, -RZ, R29.H1_H1 ;  /* 0x3000001dff1d7230 */ /* 0x000fe20000004100 */
[----:B------:R-:W-:-:S02]  /*16790*/  F2FP.F16.E4M3.UNPACK_B R32, R11 ;  /* 0x0000000bff20723e */ /* 0x000fc400020006ff */
[----:B------:R-:W-:Y:S01]  /*167a0*/  FMUL.FTZ R57, R10, R53 ;  /* 0x000000350a397220 */ /* 0x000fe20000410000 */
[----:B------:R-:W-:Y:S02]  /*167b0*/  F2FP.F16.E4M3.UNPACK_B R33, R11.H1 ;  /* 0x0000000bff21723e */ /* 0x000fe400030006ff */
        /* <DEDUP_REMOVED lines=12> */
[----:B------:R-:W-:Y:S01]  /*16880*/  HADD2.F32 R12, -RZ, R12.H1_H1 ;  /* 0x3000000cff0c7230 */ /* 0x000fe20000004100 */
[----:B------:R-:W-:Y:S01]  /*16890*/  F2FP.F16.E4M3.UNPACK_B R20, R7 ;  /* 0x00000007ff14723e */ /* 0x000fe200020006ff */
[C---:B------:R-:W-:Y:S01]  /*168a0*/  FFMA.FTZ R5, R6.reuse, R35, -R9 ;  /* 0x0000002306057223 */ /* 0x040fe20000010809 */
[----:B------:R-:W-:Y:S01]  /*168b0*/  FFMA.FTZ R9, R6, R46, R51 ;  /* 0x0000002e06097223 */ /* 0x000fe20000010033 */
[----:B------:R-:W-:Y:S01]  /*168c0*/  HADD2.F32 R51, -RZ, R43.H1_H1 ;  /* 0x3000002bff337230 */ /* 0x000fe20000004100 */
[----:B------:R-:W-:Y:S01]  /*168d0*/  F2FP.F16.E4M3.UNPACK_B R21, R7.H1 ;  /* 0x00000007ff15723e */ /* 0x000fe200030006ff */
[----:B------:R-:W-:Y:S01]  /*168e0*/  HADD2.F32 R35, -RZ, R34.H1_H1 ;  /* 0x30000022ff237230 */ /* 0x000fe20000004100 */
[----:B------:R-:W-:Y:S01]  /*168f0*/  F2FP.F16.E4M3.UNPACK_B R7, R4 ;  /* 0x00000004ff07723e */ /* 0x000fe200020006ff */
[----:B------:R-:W-:-:S02]  /*16900*/  HADD2.F32 R43, -RZ, R41.H0_H0 ;  /* 0x20000029ff2b7230 */ /* 0x000fc40000004100 */
[C---:B------:R-:W-:Y:S01]  /*16910*/  FMUL.FTZ R55, R28.reuse, R51 ;  /* 0x000000331c377220 */ /* 0x040fe20000410000 */
[----:B------:R-:W-:Y:S02]  /*16920*/  HADD2.F32 R6, -RZ, R13.H0_H0 ;  /* 0x2000000dff067230 */ /* 0x000fe40000004100 */
[-C--:B------:R-:W-:Y:S01]  /*16930*/  FMUL.FTZ R28, R28, R35.reuse ;  /* 0x000000231c1c7220 */ /* 0x080fe20000410000 */
[----:B------:R-:W-:Y:S02]  /*16940*/  HADD2.F32 R34, -RZ, R49.H1_H1 ;  /* 0x30000031ff227230 */ /* 0x000fe40000004100 */
[----:B------:R-:W-:Y:S01]  /*16950*/  FFMA.FTZ R46, R12, R35, -R55 ;  /* 0x000000230c2e7223 */ /* 0x000fe20000010837 */
[----:B------:R-:W-:Y:S01]  /*16960*/  FMUL.FTZ R10, R10, R43 ;  /* 0x0000002b0a0a7220 */ /* 0x000fe20000410000 */
[----:B------:R-:W-:Y:S01]  /*16970*/  FFMA.FTZ R52, R12, R51, R28 ;  /* 0x000000330c347223 */ /* 0x000fe2000001001c */
[----:B------:R-:W-:Y:S01]  /*16980*/  HADD2.F32 R12, -RZ, R41.H1_H1 ;  /* 0x30000029ff0c7230 */ /* 0x000fe20000004100 */
[----:B------:R-:W-:Y:S01]  /*16990*/  F2FP.F16.E4M3.UNPACK_B R41, R50 ;  /* 0x00000032ff29723e */ /* 0x000fe200020006ff */
[C---:B------:R-:W-:Y:S01]  /*169a0*/  FFMA.FTZ R57, R6.reuse, R43, -R57 ;  /* 0x0000002b06397223 */ /* 0x040fe20000010839 */
[----:B------:R-:W-:Y:S01]  /*169b0*/  F2FP.F16.E4M3.UNPACK_B R28, R45 ;  /* 0x0000002dff1c723e */ /* 0x000fe200020006ff */
[----:B------:R-:W-:Y:S01]  /*169c0*/  FFMA.FTZ R53, R6, R53, R10 ;  /* 0x0000003506357223 */ /* 0x000fe2000001000a */
[----:B------:R-:W-:-:S02]  /*169d0*/  HADD2.F32 R10, -RZ, R32.H0_H0 ;  /* 0x20000020ff0a7230 */ /* 0x000fc40000004100 */
[C---:B------:R-:W-:Y:S01]  /*169e0*/  FMUL.FTZ R54, R29.reuse, R34 ;  /* 0x000000221d367220 */ /* 0x040fe20000410000 */
[----:B------:R-:W-:Y:S02]  /*169f0*/  HADD2.F32 R43, -RZ, R41.H0_H0 ;  /* 0x20000029ff2b7230 */ /* 0x000fe40000004100 */
[----:B------:R-:W-:Y:S01]  /*16a00*/  FMUL.FTZ R29, R29, R12 ;  /* 0x0000000c1d1d7220 */ /* 0x000fe20000410000 */
[----:B------:R-:W-:Y:S01]  /*16a10*/  HADD2.F32 R35, -RZ, R28.H0_H0 ;  /* 0x2000001cff237230 */ /* 0x000fe20000004100 */
[----:B------:R-:W-:Y:S01]  /*16a20*/  F2FP.F16.E4M3.UNPACK_B R50, R50.H1 ;  /* 0x00000032ff32723e */ /* 0x000fe200030006ff */
[----:B------:R-:W-:Y:S02]  /*16a30*/  HADD2.F32 R13, -RZ, R13.H1_H1 ;  /* 0x3000000dff0d7230 */ /* 0x000fe40000004100 */
[C---:B------:R-:W-:Y:S01]  /*16a40*/  FMUL.FTZ R49, R10.reuse, R43 ;  /* 0x0000002b0a317220 */ /* 0x040fe20000410000 */
[----:B------:R-:W-:Y:S02]  /*16a50*/  HADD2.F32 R6, -RZ, R20.H0_H0 ;  /* 0x20000014ff067230 */ /* 0x000fe40000004100 */
[----:B------:R-:W-:Y:S01]  /*16a60*/  FMUL.FTZ R10, R10, R35 ;  /* 0x000000230a0a7220 */ /* 0x000fe20000410000 */
[----:B------:R-:W-:Y:S01]  /*16a70*/  F2FP.F16.E4M3.UNPACK_B R45, R45.H1 ;  /* 0x0000002dff2d723e */ /* 0x000fe200030006ff */
[C---:B------:R-:W-:Y:S01]  /*16a80*/  FFMA.FTZ R54, R13.reuse, R12, -R54 ;  /* 0x0000000c0d367223 */ /* 0x040fe20000010836 */
[----:B------:R-:W-:Y:S01]  /*16a90*/  FFMA.FTZ R34, R13, R34, R29 ;  /* 0x000000220d227223 */ /* 0x000fe2000001001d */
[C---:B------:R-:W-:Y:S01]  /*16aa0*/  FFMA.FTZ R49, R6.reuse, R35, -R49 ;  /* 0x0000002306317223 */ /* 0x040fe20000010831 */
[----:B------:R-:W-:Y:S01]  /*16ab0*/  FFMA.FTZ R51, R6, R43, R10 ;  /* 0x0000002b06337223 */ /* 0x000fe2000001000a */
[----:B------:R-:W-:Y:S01]  /*16ac0*/  HADD2.F32 R41, -RZ, R41.H1_H1 ;  /* 0x30000029ff297230 */ /* 0x000fe20000004100 */
[----:B------:R-:W-:Y:S01]  /*16ad0*/  F2FP.F16.E4M3.UNPACK_B R12, R40.H1 ;  /* 0x00000028ff0c723e */ /* 0x000fe200030006ff */
[----:B------:R-:W-:Y:S01]  /*16ae0*/  HADD2.F32 R32, -RZ, R32.H1_H1 ;  /* 0x30000020ff207230 */ /* 0x000fe20000004100 */
[----:B------:R-:W-:Y:S01]  /*16af0*/  F2FP.F16.E4M3.UNPACK_B R4, R4.H1 ;  /* 0x00000004ff04723e */ /* 0x000fe200030006ff */
[----:B------:R-:W-:Y:S01]  /*16b00*/  HADD2.F32 R13, -RZ, R28.H1_H1 ;  /* 0x3000001cff0d7230 */ /* 0x000fe20000004100 */
[----:B------:R-:W-:Y:S01]  /*16b10*/  F2FP.F16.E4M3.UNPACK_B R28, R47.H1 ;  /* 0x0000002fff1c723e */ /* 0x000fe200030006ff */
[----:B------:R-:W-:-:S02]  /*16b20*/  HADD2.F32 R35, -RZ, R50.H0_H0 ;  /* 0x20000032ff237230 */ /* 0x000fc40000004100 */
[C---:B------:R-:W-:Y:S01]  /*16b30*/  FMUL.FTZ R43, R32.reuse, R41 ;  /* 0x00000029202b7220 */ /* 0x040fe20000410000 */
[----:B------:R-:W-:Y:S02]  /*16b40*/  HADD2.F32 R10, -RZ, R33.H0_H0 ;  /* 0x20000021ff0a7230 */ /* 0x000fe40000004100 */
[----:B------:R-:W-:Y:S01]  /*16b50*/  FMUL.FTZ R32, R32, R13 ;  /* 0x0000000d20207220 */ /* 0x000fe20000410000 */
[----:B------:R-:W-:Y:S01]  /*16b60*/  HADD2.F32 R29, -RZ, R45.H0_H0 ;  /* 0x2000002dff1d7230 */ /* 0x000fe20000004100 */
[----:B------:R-:W-:Y:S01]  /*16b70*/  F2FP.F16.E4M3.UNPACK_B R47, R47 ;  /* 0x0000002fff2f723e */ /* 0x000fe200020006ff */
[----:B------:R-:W-:Y:S02]  /*16b80*/  HADD2.F32 R20, -RZ, R20.H1_H1 ;  /* 0x30000014ff147230 */ /* 0x000fe40000004100 */
[C---:B------:R-:W-:Y:S01]  /*16b90*/  FMUL.FTZ R55, R10.reuse, R35 ;  /* 0x000000230a377220 */ /* 0x040fe20000410000 */
[----:B------:R-:W-:Y:S02]  /*16ba0*/  HADD2.F32 R6, -RZ, R21.H0_H0 ;  /* 0x20000015ff067230 */ /* 0x000fe40000004100 */
[----:B------:R-:W-:Y:S01]  /*16bb0*/  FMUL.FTZ R10, R10, R29 ;  /* 0x0000001d0a0a7220 */ /* 0x000fe20000410000 */
[----:B------:R-:W-:-:S02]  /*16bc0*/  HADD2.F32 R50, -RZ, R50.H1_H1 ;  /* 0x30000032ff327230 */ /* 0x000fc40000004100 */
[C---:B------:R-:W-:Y:S01]  /*16bd0*/  FFMA.FTZ R56, R20.reuse, R13, -R43 ;  /* 0x0000000d14387223 */ /* 0x040fe2000001082b */
[----:B------:R-:W-:Y:S01]  /*16be0*/  FFMA.FTZ R58, R20, R41, R32 ;  /* 0x00000029143a7223 */ /* 0x000fe20000010020 */
[C---:B------:R-:W-:Y:S01]  /*16bf0*/  FFMA.FTZ R55, R6.reuse, R29, -R55 ;  /* 0x0000001d06377223 */ /* 0x040fe20000010837 */
[----:B------:R-:W-:Y:S01]  /*16c00*/  FFMA.FTZ R59, R6, R35, R10 ;  /* 0x00000023063b7223 */ /* 0x000fe2000001000a */
[----:B------:R-:W-:Y:S01]  /*16c10*/  HADD2.F32 R20, -RZ, R45.H1_H1 ;  /* 0x3000002dff147230 */ /* 0x000fe20000004100 */
[----:B------:R-:W-:Y:S01]  /*16c20*/  F2FP.F16.E4M3.UNPACK_B R40, R40 ;  /* 0x00000028ff28723e */ /* 0x000fe200020006ff */
[----:B------:R-:W-:Y:S01]  /*16c30*/  HADD2.F32 R33, -RZ, R33.H1_H1 ;  /* 0x30000021ff217230 */ /* 0x000fe20000004100 */
[----:B------:R-:W-:Y:S01]  /*16c40*/  F2FP.SATFINITE.E4M3.F32.PACK_AB_MERGE_C R54, R54, R57, RZ ;  /* 0x000000393636723e */ /* 0x000fe200048070ff */
[----:B------:R-:W-:Y:S01]  /*16c50*/  HADD2.F32 R29, -RZ, R28.H0_H0 ;  /* 0x2000001cff1d7230 */ /* 0x000fe20000004100 */
[----:B------:R-:W-:Y:S01]  /*16c60*/  F2FP.SATFINITE.E4M3.F32.PACK_AB_MERGE_C R34, R34, R53, RZ ;  /* 0x000000352222723e */ /* 0x000fe200048070ff */
        /* <DEDUP_REMOVED lines=9> */
[C---:B------:R-:W-:Y:S01]  /*16d00*/  FFMA.FTZ R60, R21.reuse, R20, -R32 ;  /* 0x00000014153c7223 */ /* 0x040fe20000010820 */
[----:B------:R-:W-:Y:S02]  /*16d10*/  HADD2.F32 R4, -RZ, R4.H1_H1 ;  /* 0x30000004ff047230 */ /* 0x000fe40000004100 */
[C---:B------:R-:W-:Y:S01]  /*16d20*/  FFMA.FTZ R32, R6.reuse, R29, R10 ;  /* 0x0000001d06207223 */ /* 0x040fe2000001000a */
[----:B------:R-:W-:Y:S02]  /*16d30*/  HADD2.F32 R29, -RZ, R28.H1_H1 ;  /* 0x3000001cff1d7230 */ /* 0x000fe40000004100 */
[----:B------:R-:W-:Y:S01]  /*16d40*/  FFMA.FTZ R20, R6, R13, -R33 ;  /* 0x0000000d06147223 */ /* 0x000fe20000010821 */
[----:B------:R-:W-:Y:S02]  /*16d50*/  HADD2.F32 R13, -RZ, R12.H1_H1 ;  /* 0x3000000cff0d7230 */ /* 0x000fe40000004100 */
[----:B------:R-:W-:Y:S01]  /*16d60*/  FFMA.FTZ R62, R21, R50, R35 ;  /* 0x00000032153e7223 */ /* 0x000fe20000010023 */
[----:B------:R-:W-:-:S02]  /*16d70*/  HADD2.F32 R21, -RZ, R47.H0_H0 ;  /* 0x2000002fff157230 */ /* 0x000fc40000004100 */
[C---:B------:R-:W-:Y:S01]  /*16d80*/  FMUL.FTZ R33, R8.reuse, R29 ;  /* 0x0000001d08217220 */ /* 0x040fe20000410000 */
[--C-:B------:R-:W-:Y:S02]  /*16d90*/  HADD2.F32 R6, -RZ, R11.reuse.H0_H0 ;  /* 0x2000000bff067230 */ /* 0x100fe40000004100 */
[-C--:B------:R-:W-:Y:S01]  /*16da0*/  FMUL.FTZ R8, R8, R13.reuse ;  /* 0x0000000d08087220 */ /* 0x080fe20000410000 */
[----:B------:R-:W-:Y:S02]  /*16db0*/  HADD2.F32 R11, -RZ, R11.H1_H1 ;  /* 0x3000000bff0b7230 */ /* 0x000fe40000004100 */
[C---:B------:R-:W-:Y:S01]  /*16dc0*/  FFMA.FTZ R35, R4.reuse, R13, -R33 ;  /* 0x0000000d04237223 */ /* 0x040fe20000010821 */
[----:B------:R-:W-:Y:S02]  /*16dd0*/  HADD2.F32 R13, -RZ, R40.H0_H0 ;  /* 0x20000028ff0d7230 */ /* 0x000fe40000004100 */
[----:B------:R-:W-:Y:S01]  /*16de0*/  FFMA.FTZ R41, R4, R29, R8 ;  /* 0x0000001d04297223 */ /* 0x000fe20000010008 */
[----:B------:R-:W-:-:S02]  /*16df0*/  HADD2.F32 R4, -RZ, R7.H0_H0 ;  /* 0x20000007ff047230 */ /* 0x000fc40000004100 */
[C---:B------:R-:W-:Y:S01]  /*16e00*/  FMUL.FTZ R29, R6.reuse, R21 ;  /* 0x00000015061d7220 */ /* 0x040fe20000410000 */
[----:B------:R-:W-:Y:S02]  /*16e10*/  HADD2.F32 R8, -RZ, R47.H1_H1 ;  /* 0x3000002fff087230 */ /* 0x000fe40000004100 */
[-C--:B------:R-:W-:Y:S01]  /*16e20*/  FMUL.FTZ R33, R6, R13.reuse ;  /* 0x0000000d06217220 */ /* 0x080fe20000410000 */
[----:B------:R-:W-:Y:S02]  /*16e30*/  HADD2.F32 R40, -RZ, R40.H1_H1 ;  /* 0x30000028ff287230 */ /* 0x000fe40000004100 */
[C---:B------:R-:W-:Y:S01]  /*16e40*/  FFMA.FTZ R29, R4.reuse, R13, -R29 ;  /* 0x0000000d041d7223 */ /* 0x040fe2000001081d */
[----:B------:R-:W-:Y:S02]  /*16e50*/  HADD2.F32 R7, -RZ, R7.H1_H1 ;  /* 0x30000007ff077230 */ /* 0x000fe40000004100 */
[----:B------:R-:W-:Y:S01]  /*16e60*/  FFMA.FTZ R33, R4, R21, R33 ;  /* 0x0000001504217223 */ /* 0x000fe20000010021 */
[----:B------:R-:W-:Y:S01]  /*16e70*/  F2FP.F16.E4M3.UNPACK_B R10, R48.H1 ;  /* 0x00000030ff0a723e */ /* 0x000fe200030006ff */
[C---:B------:R-:W-:Y:S01]  /*16e80*/  FMUL.FTZ R6, R11.reuse, R8 ;  /* 0x000000080b067220 */ /* 0x040fe20000410000 */
[----:B------:R-:W-:Y:S01]  /*16e90*/  F2FP.F16.E4M3.UNPACK_B R4, R42.H1 ;  /* 0x0000002aff04723e */ /* 0x000fe200030006ff */
[----:B------:R-:W-:Y:S01]  /*16ea0*/  FMUL.FTZ R13, R11, R40 ;  /* 0x000000280b0d7220 */ /* 0x000fe20000410000 */
[----:B------:R-:W-:Y:S01]  /*16eb0*/  F2FP.F16.E4M3.UNPACK_B R42, R42 ;  /* 0x0000002aff2a723e */ /* 0x000fe200020006ff */
[----:B------:R-:W-:Y:S01]  /*16ec0*/  FFMA.FTZ R40, R7, R40, -R6 ;  /* 0x0000002807287223 */ /* 0x000fe20000010806 */
[----:B------:R-:W-:-:S02]  /*16ed0*/  HADD2.F32 R11, -RZ, R10.H0_H0 ;  /* 0x2000000aff0b7230 */ /* 0x000fc40000004100 */
[----:B------:R-:W-:Y:S01]  /*16ee0*/  FFMA.FTZ R12, R7, R8, R13 ;  /* 0x00000008070c7223 */ /* 0x000fe2000001000d */
[--C-:B------:R-:W-:Y:S01]  /*16ef0*/  HADD2.F32 R6, -RZ, R31.reuse.H0_H0 ;  /* 0x2000001fff067230 */ /* 0x100fe20000004100 */
[----:B------:R-:W-:Y:S01]  /*16f00*/  F2FP.F16.E4M3.UNPACK_B R48, R48 ;  /* 0x00000030ff30723e */ /* 0x000fe200020006ff */
[----:B------:R-:W-:Y:S01]  /*16f10*/  HADD2.F32 R7, -RZ, R4.H0_H0 ;  /* 0x20000004ff077230 */ /* 0x000fe20000004100 */
[----:B------:R-:W-:Y:S01]  /*16f20*/  F2FP.SATFINITE.E4M3.F32.PACK_AB_MERGE_C R5, R46, R5, R54 ;  /* 0x000000052e05723e */ /* 0x000fe20004807036 */
[----:B------:R-:W-:Y:S02]  /*16f30*/  HADD2.F32 R10, -RZ, R10.H1_H1 ;  /* 0x3000000aff0a7230 */ /* 0x000fe40000004100 */
[C---:B------:R-:W-:Y:S01]  /*16f40*/  FMUL.FTZ R13, R6.reuse, R11 ;  /* 0x0000000b060d7220 */ /* 0x040fe20000410000 */
[----:B------:R-:W-:Y:S02]  /*16f50*/  HADD2.F32 R31, -RZ, R31.H1_H1 ;  /* 0x3000001fff1f7230 */ /* 0x000fe40000004100 */
[----:B------:R-:W-:Y:S01]  /*16f60*/  FMUL.FTZ R21, R6, R7 ;  /* 0x0000000706157220 */ /* 0x000fe20000410000 */
[----:B------:R-:W-:Y:S01]  /*16f70*/  HADD2.F32 R8, -RZ, R4.H1_H1 ;  /* 0x30000004ff087230 */ /* 0x000fe20000004100 */
[----:B------:R-:W-:Y:S01]  /*16f80*/  F2FP.SATFINITE.E4M3.F32.PACK_AB_MERGE_C R9, R52, R9, R34 ;  /* 0x000000093409723e */ /* 0x000fe20004807022 */
[----:B------:R-:W-:-:S02]  /*16f90*/  HADD2.F32 R4, -RZ, R15.H0_H0 ;  /* 0x2000000fff047230 */ /* 0x000fc40000004100 */
[C---:B------:R-:W-:Y:S01]  /*16fa0*/  FMUL.FTZ R6, R31.reuse, R10 ;  /* 0x0000000a1f067220 */ /* 0x040fe20000410000 */
[----:B------:R-:W-:Y:S02]  /*16fb0*/  HADD2.F32 R15, -RZ, R15.H1_H1 ;  /* 0x3000000fff0f7230 */ /* 0x000fe40000004100 */
[-C--:B------:R-:W-:Y:S01]  /*16fc0*/  FMUL.FTZ R31, R31, R8.reuse ;  /* 0x000000081f1f7220 */ /* 0x080fe20000410000 */
[C---:B------:R-:W-:Y:S01]  /*16fd0*/  FFMA.FTZ R28, R4.reuse, R7, -R13 ;  /* 0x00000007041c7223 */ /* 0x040fe2000001080d */
[----:B------:R-:W-:Y:S01]  /*16fe0*/  FFMA.FTZ R43, R4, R11, R21 ;  /* 0x0000000b042b7223 */ /* 0x000fe20000010015 */
[C---:B------:R-:W-:Y:S01]  /*16ff0*/  FFMA.FTZ R45, R15.reuse, R8, -R6 ;  /* 0x000000080f2d7223 */ /* 0x040fe20000010806 */
[----:B------:R-:W-:Y:S01]  /*17000*/  FFMA.FTZ R50, R15, R10, R31 ;  /* 0x0000000a0f327223 */ /* 0x000fe2000001001f */
[----:B------:R-:W-:Y:S02]  /*17010*/  HADD2.F32 R6, -RZ, R30.H0_H0 ;  /* 0x2000001eff067230 */ /* 0x000fe40000004100 */
[----:B------:R-:W-:Y:S01]  /*17020*/  HADD2.F32 R7, -RZ, R42.H0_H0 ;  /* 0x2000002aff077230 */ /* 0x000fe20000004100 */
[----:B------:R-:W-:Y:S01]  /*17030*/  F2FP.SATFINITE.E4M3.F32.PACK_AB_MERGE_C R28, R45, R28, RZ ;  /* 0x0000001c2d1c723e */ /* 0x000fe200048070ff */
[--C-:B------:R-:W-:Y:S01]  /*17040*/  HADD2.F32 R13, -RZ, R48.reuse.H0_H0 ;  /* 0x20000030ff0d7230 */ /* 0x100fe20000004100 */
[----:B------:R-:W-:Y:S01]  /*17050*/  F2FP.SATFINITE.E4M3.F32.PACK_AB_MERGE_C R43, R50, R43, RZ ;  /* 0x0000002b322b723e */ /* 0x000fe200048070ff */
[----:B------:R-:W-:-:S02]  /*17060*/  HADD2.F32 R15, -RZ, R48.H1_H1 ;  /* 0x30000030ff0f7230 */ /* 0x000fc40000004100 */
[C---:B------:R-:W-:Y:S01]  /*17070*/  FMUL.FTZ R8, R6.reuse, R7 ;  /* 0x0000000706087220 */ /* 0x040fe20000410000 */
[----:B------:R-:W-:Y:S02]  /*17080*/  HADD2.F32 R30, -RZ, R30.H1_H1 ;  /* 0x3000001eff1e7230 */ /* 0x000fe40000004100 */
[----:B------:R-:W-:Y:S01]  /*17090*/  FMUL.FTZ R21, R6, R13 ;  /* 0x0000000d06157220 */ /* 0x000fe20000410000 */
[----:B------:R-:W-:Y:S02]  /*170a0*/  HADD2.F32 R11, -RZ, R42.H1_H1 ;  /* 0x3000002aff0b7230 */ /* 0x000fe40000004100 */
        /* <DEDUP_REMOVED lines=20> */
.L_x_2815:
[----:B------:R-:W-:Y:S05]  /*171f0*/  BSYNC B1 ;  /* 0x0000000000017941 */ /* 0x000fea0003800000 */
.L_x_2814:
[----:B------:R-:W-:Y:S05]  /*17200*/  @P2 BRA `(.L_x_2796) ;  /* 0x0000000c00dc2947 */ /* 0x000fea0003800000 */
[----:B------:R-:W2:Y:S01]  /*17210*/  LDL R51, [R1+0x64] ;  /* 0x0000640001337983 */ /* 0x000ea20000100800 */
[----:B01---5:R-:W-:Y:S02]  /*17220*/  SHF.R.U32.HI R4, RZ, 0x8, R36 ;  /* 0x00000008ff047819 */ /* 0x023fe40000011624 */
[----:B------:R-:W-:Y:S02]  /*17230*/  LOP3.LUT R0, R36, 0xff, RZ, 0xc0, !PT ;  /* 0x000000ff24007812 */ /* 0x000fe400078ec0ff */
[----:B------:R-:W-:Y:S02]  /*17240*/  LOP3.LUT R5, R4, 0xff, RZ, 0xc0, !PT ;  /* 0x000000ff04057812 */ /* 0x000fe400078ec0ff */
[----:B------:R-:W-:Y:S02]  /*17250*/  LEA.HI R3, R3, R229, RZ, 0x1c ;  /* 0x000000e503037211 */ /* 0x000fe400078fe0ff */
[----:B------:R-:W-:Y:S02]  /*17260*/  PRMT R13, R5, 0x7604, R0 ;  /* 0x00007604050d7816 */ /* 0x000fe40000000000 */
[----:B------:R-:W-:-:S02]  /*17270*/  SHF.R.S32.HI R0, RZ, 0x1f, R3 ;  /* 0x0000001fff007819 */ /* 0x000fc40000011403 */
[----:B------:R-:W-:Y:S02]  /*17280*/  SHF.R.U32.HI R7, RZ, 0x8, R37 ;  /* 0x00000008ff077819 */ /* 0x000fe40000011625 */
[----:B------:R-:W-:Y:S01]  /*17290*/  LEA.HI R0, R0, R3, RZ, 0x2 ;  /* 0x0000000300007211 */ /* 0x000fe200078f10ff */
[----:B------:R-:W-:Y:S01]  /*172a0*/  IMAD.SHL.U32 R3, R3, 0x10, RZ ;  /* 0x0000001003037824 */ /* 0x000fe200078e00ff */
[----:B------:R-:W-:Y:S02]  /*172b0*/  LOP3.LUT R6, R37, 0xff, RZ, 0xc0, !PT ;  /* 0x000000ff25067812 */ /* 0x000fe400078ec0ff */
[----:B------:R-:W-:Y:S01]  /*172c0*/  SHF.R.U32.HI R8, RZ, 0x8, R38 ;  /* 0x00000008ff087819 */ /* 0x000fe20000011626 */
[----:B------:R-:W-:Y:S01]  /*172d0*/  IMAD.SHL.U32 R0, R0, 0x800, RZ ;  /* 0x0000080000007824 */ /* 0x000fe200078e00ff */
[----:B------:R-:W-:Y:S02]  /*172e0*/  LOP3.LUT R3, R69, 0x30, R3, 0xf8, !PT ;  /* 0x0000003045037812 */ /* 0x000fe400078ef803 */
[----:B------:R-:W-:-:S02]  /*172f0*/  LOP3.LUT R7, R7, 0xff, RZ, 0xc0, !PT ;  /* 0x000000ff07077812 */ /* 0x000fc400078ec0ff */
[----:B------:R-:W-:Y:S02]  /*17300*/  LOP3.LUT R3, R3, R68, RZ, 0x3c, !PT ;  /* 0x0000004403037212 */ /* 0x000fe400078e3cff */
[----:B------:R-:W-:Y:S02]  /*17310*/  LOP3.LUT R0, R0, 0xffffe000, RZ, 0xc0, !PT ;  /* 0xffffe00000007812 */ /* 0x000fe400078ec0ff */
[----:B------:R-:W-:Y:S02]  /*17320*/  LOP3.LUT R4, R38, 0xff, RZ, 0xc0, !PT ;  /* 0x000000ff26047812 */ /* 0x000fe400078ec0ff */
[----:B------:R-:W-:Y:S02]  /*17330*/  IADD3 R3, R3, R67, R0 ;  /* 0x0000004303037210 */ /* 0x000fe40007ffe000 */
[----:B------:R-:W-:Y:S02]  /*17340*/  LOP3.LUT R9, R8, 0xff, RZ, 0xc0, !PT ;  /* 0x000000ff08097812 */ /* 0x000fe400078ec0ff */
[----:B------:R-:W-:Y:S01]  /*17350*/  PRMT R12, R7, 0x7604, R6 ;  /* 0x00007604070c7816 */ /* 0x000fe20000000006 */
[----:B------:R-:W-:Y:S01]  /*17360*/  IMAD.IADD R0, R18, 0x1, R3 ;  /* 0x0000000112007824 */ /* 0x000fe200078e0203 */
[----:B------:R-:W-:-:S02]  /*17370*/  SHF.R.U32.HI R5, RZ, 0x8, R39 ;  /* 0x00000008ff057819 */ /* 0x000fc40000011627 */
[----:B------:R-:W-:Y:S02]  /*17380*/  SHF.R.U32.HI R7, RZ, 0x8, R24 ;  /* 0x00000008ff077819 */ /* 0x000fe40000011618 */
[----:B------:R-:W-:Y:S02]  /*17390*/  SHF.R.U32.HI R8, RZ, 0x8, R25 ;  /* 0x00000008ff087819 */ /* 0x000fe40000011619 */
[----:B------:R-:W-:Y:S02]  /*173a0*/  PRMT R15, R9, 0x7604, R4 ;  /* 0x00007604090f7816 */ /* 0x000fe40000000004 */
[----:B------:R-:W-:Y:S02]  /*173b0*/  LOP3.LUT R4, R39, 0xff, RZ, 0xc0, !PT ;  /* 0x000000ff27047812 */ /* 0x000fe400078ec0ff */
[----:B------:R-:W-:Y:S02]  /*173c0*/  LOP3.LUT R6, R24, 0xff, RZ, 0xc0, !PT ;  /* 0x000000ff18067812 */ /* 0x000fe400078ec0ff */
[----:B------:R-:W-:-:S02]  /*173d0*/  LOP3.LUT R5, R5, 0xff, RZ, 0xc0, !PT ;  /* 0x000000ff05057812 */ /* 0x000fc400078ec0ff */
[----:B------:R-:W-:Y:S02]  /*173e0*/  LOP3.LUT R7, R7, 0xff, RZ, 0xc0, !PT ;  /* 0x000000ff07077812 */ /* 0x000fe400078ec0ff */
[----:B------:R-:W-:Y:S02]  /*173f0*/  LOP3.LUT R3, R8, 0xff, RZ, 0xc0, !PT ;  /* 0x000000ff08037812 */ /* 0x000fe400078ec0ff */
[----:B------:R-:W0:Y:S01]  /*17400*/  LDS.128 R8, [R0+0x1e200] ;  /* 0x01e2000000087984 */ /* 0x000e220000000c00 */
[----:B------:R-:W-:Y:S02]  /*17410*/  PRMT R14, R5, 0x7604, R4 ;  /* 0x00007604050e7816 */ /* 0x000fe40000000004 */
[----:B------:R-:W-:Y:S02]  /*17420*/  PRMT R29, R7, 0x7604, R6 ;  /* 0x00007604071d7816 */ /* 0x000fe40000000006 */
[----:B------:R-:W-:Y:S02]  /*17430*/  SHF.R.U32.HI R31, RZ, 0x8, R27 ;  /* 0x00000008ff1f7819 */ /* 0x000fe4000001161b */
[----:B------:R-:W-:-:S02]  /*17440*/  LOP3.LUT R20, R25, 0xff, RZ, 0xc0, !PT ;  /* 0x000000ff19147812 */ /* 0x000fc400078ec0ff */
[----:B------:R-:W-:Y:S02]  /*17450*/  LOP3.LUT R30, R27, 0xff, RZ, 0xc0, !PT ;  /* 0x000000ff1b1e7812 */ /* 0x000fe400078ec0ff */
[----:B------:R-:W-:Y:S02]  /*17460*/  LOP3.LUT R31, R31, 0xff, RZ, 0xc0, !PT ;  /* 0x000000ff1f1f7812 */ /* 0x000fe400078ec0ff */
[----:B------:R-:W-:Y:S02]  /*17470*/  PRMT R20, R3, 0x7604, R20 ;  /* 0x0000760403147816 */ /* 0x000fe40000000014 */
[----:B------:R-:W-:Y:S02]  /*17480*/  SHF.R.U32.HI R3, RZ, 0x10, R37 ;  /* 0x00000010ff037819 */ /* 0x000fe40000011625 */
[----:B------:R-:W-:Y:S02]  /*17490*/  PRMT R30, R31, 0x7604, R30 ;  /* 0x000076041f1e7816 */ /* 0x000fe4000000001e */
[----:B------:R-:W-:Y:S01]  /*174a0*/  SHF.R.U32.HI R31, RZ, 0x10, R25 ;  /* 0x00000010ff1f7819 */ /* 0x000fe20000011619 */
[----:B------:R-:W-:Y:S01]  /*174b0*/  IMAD.U32 R3, R3, 0x10000, RZ ;  /* 0x0001000003037824 */ /* 0x000fe200078e00ff */
[----:B------:R-:W-:-:S02]  /*174c0*/  SHF.R.U32.HI R41, RZ, 0x10, R27 ;  /* 0x00000010ff297819 */ /* 0x000fc4000001161b */
[----:B------:R-:W-:Y:S02]  /*174d0*/  SHF.R.U32.HI R28, RZ, 0x8, R26 ;  /* 0x00000008ff1c7819 */ /* 0x000fe4000001161a */
[----:B------:R-:W-:Y:S01]  /*174e0*/  SHF.L.U32 R31, R31, 0x10, RZ ;  /* 0x000000101f1f7819 */ /* 0x000fe200000006ff */
[----:B------:R-:W-:Y:S01]  /*174f0*/  IMAD.U32 R41, R41, 0x10000, RZ ;  /* 0x0001000029297824 */ /* 0x000fe200078e00ff */
[----:B----4-:R-:W-:Y:S02]  /*17500*/  LOP3.LUT R21, R26, 0xff, RZ, 0xc0, !PT ;  /* 0x000000ff1a157812 */ /* 0x010fe400078ec0ff */
[----:B------:R-:W-:Y:S02]  /*17510*/  LOP3.LUT R28, R28, 0xff, RZ, 0xc0, !PT ;  /* 0x000000ff1c1c7812 */ /* 0x000fe400078ec0ff */
[----:B------:R-:W-:Y:S02]  /*17520*/  LOP3.LUT R13, R13, 0xff0000, R36, 0xf8, !PT ;  /* 0x00ff00000d0d7812 */ /* 0x000fe400078ef824 */
[----:B------:R-:W-:-:S02]  /*17530*/  LOP3.LUT R3, R12, 0xff0000, R3, 0xf8, !PT ;  /* 0x00ff00000c037812 */ /* 0x000fc400078ef803 */
[----:B------:R-:W-:Y:S02]  /*17540*/  LOP3.LUT R33, R20, 0xff0000, R31, 0xf8, !PT ;  /* 0x00ff000014217812 */ /* 0x000fe400078ef81f */
[----:B------:R-:W-:Y:S02]  /*17550*/  PRMT R35, R28, 0x7604, R21 ;  /* 0x000076041c237816 */ /* 0x000fe40000000015 */
[----:B------:R-:W-:Y:S02]  /*17560*/  SHF.R.U32.HI R21, RZ, 0x10, R39 ;  /* 0x00000010ff157819 */ /* 0x000fe40000011627 */
[----:B------:R-:W-:Y:S02]  /*17570*/  LOP3.LUT R41, R30, 0xff0000, R41, 0xf8, !PT ;  /* 0x00ff00001e297812 */ /* 0x000fe400078ef829 */
[----:B------:R-:W-:Y:S01]  /*17580*/  LOP3.LUT R28, R13, 0xff000000, R36, 0xf8, !PT ;  /* 0xff0000000d1c7812 */ /* 0x000fe200078ef824 */
[----:B------:R-:W-:Y:S01]  /*17590*/  IMAD.U32 R21, R21, 0x10000, RZ ;  /* 0x0001000015157824 */ /* 0x000fe200078e00ff */
[----:B------:R-:W-:-:S02]  /*175a0*/  LOP3.LUT R36, R3, 0xff000000, R37, 0xf8, !PT ;  /* 0xff00000003247812 */ /* 0x000fc400078ef825 */
[----:B------:R-:W-:Y:S02]  /*175b0*/  LOP3.LUT R33, R33, 0xff000000, R25, 0xf8, !PT ;  /* 0xff00000021217812 */ /* 0x000fe400078ef819 */
[----:B------:R-:W-:Y:S02]  /*175c0*/  LOP3.LUT R41, R41, 0xff000000, R27, 0xf8, !PT ;  /* 0xff00000029297812 */ /* 0x000fe400078ef81b */
[----:B------:R-:W-:Y:S02]  /*175d0*/  LOP3.LUT R29, R29, 0xff0000, R24, 0xf8, !PT ;  /* 0x00ff00001d1d7812 */ /* 0x000fe400078ef818 */
[----:B------:R-:W-:Y:S02]  /*175e0*/  LOP3.LUT R35, R35, 0xff0000, R26, 0xf8, !PT ;  /* 0x00ff000023237812 */ /* 0x000fe400078ef81a */
[----:B------:R-:W-:Y:S02]  /*175f0*/  F2FP.F16.E4M3.UNPACK_B R27, R36 ;  /* 0x00000024ff1b723e */ /* 0x000fe400020006ff */
[----:B------:R-:W-:-:S02]  /*17600*/  F2FP.F16.E4M3.UNPACK_B R32, R33 ;  /* 0x00000021ff20723e */ /* 0x000fc400020006ff */
[-C--:B0-----:R-:W-:Y:S02]  /*17610*/  F2FP.F16.E4M3.UNPACK_B R20, R9.reuse ;  /* 0x00000009ff14723e */ /* 0x081fe400020006ff */
[----:B------:R-:W-:Y:S02]  /*17620*/  LOP3.LUT R15, R15, 0xff0000, R38, 0xf8, !PT ;  /* 0x00ff00000f0f7812 */ /* 0x000fe400078ef826 */
[----:B------:R-:W-:Y:S01]  /*17630*/  LOP3.LUT R31, R29, 0xff000000, R24, 0xf8, !PT ;  /* 0xff0000001d1f7812 */ /* 0x000fe200078ef818 */
[--C-:B------:R-:W-:Y:S01]  /*17640*/  HADD2.F32 R29, -RZ, R27.reuse.H0_H0 ;  /* 0x2000001bff1d7230 */ /* 0x100fe20000004100 */
[----:B------:R-:W-:Y:S01]  /*17650*/  LOP3.LUT R34, R35, 0xff000000, R26, 0xf8, !PT ;  /* 0xff00000023227812 */ /* 0x000fe200078ef81a */
[----:B------:R-:W-:Y:S01]  /*17660*/  HADD2.F32 R35, -RZ, R32.H0_H0 ;  /* 0x20000020ff237230 */ /* 0x000fe20000004100 */
[----:B------:R-:W-:Y:S01]  /*17670*/  LOP3.LUT R21, R14, 0xff0000, R21, 0xf8, !PT ;  /* 0x00ff00000e157812 */ /* 0x000fe200078ef815 */
[--C-:B------:R-:W-:Y:S01]  /*17680*/  HADD2.F32 R24, -RZ, R20.reuse.H0_H0 ;  /* 0x20000014ff187230 */ /* 0x100fe20000004100 */
[----:B------:R-:W-:Y:S01]  /*17690*/  LOP3.LUT R30, R15, 0xff000000, R38, 0xf8, !PT ;  /* 0xff0000000f1e7812 */ /* 0x000fe200078ef826 */
[----:B------:R-:W-:Y:S01]  /*176a0*/  HADD2.F32 R20, -RZ, R20.H1_H1 ;  /* 0x30000014ff147230 */ /* 0x000fe20000004100 */
[----:B------:R-:W-:Y:S01]  /*176b0*/  LOP3.LUT R38, R21, 0xff000000, R39, 0xf8, !PT ;  /* 0xff00000015267812 */ /* 0x000fe200078ef827 */
[----:B------:R-:W-:Y:S01]  /*176c0*/  HADD2.F32 R27, -RZ, R27.H1_H1 ;  /* 0x3000001bff1b7230 */ /* 0x000fe20000004100 */
[----:B------:R-:W-:Y:S01]  /*176d0*/  F2FP.F16.E4M3.UNPACK_B R21, R9.H1 ;  /* 0x00000009ff15723e */ /* 0x000fe200030006ff */
[C---:B------:R-:W-:Y:S01]  /*176e0*/  FMUL.FTZ R37, R24.reuse, R35 ;  /* 0x0000002318257220 */ /* 0x040fe20000410000 */
[----:B------:R-:W-:Y:S01]  /*176f0*/  FMUL.FTZ R40, R24, R29 ;  /* 0x0000001d18287220 */ /* 0x000fe20000410000 */
[----:B------:R-:W-:-:S02]  /*17700*/  F2FP.F16.E4M3.UNPACK_B R33, R33.H1 ;  /* 0x00000021ff21723e */ /* 0x000fc400030006ff */
[-C--:B------:R-:W-:Y:S02]  /*17710*/  F2FP.F16.E4M3.UNPACK_B R25, R11.reuse ;  /* 0x0000000bff19723e */ /* 0x080fe400020006ff */
[----:B------:R-:W-:Y:S02]  /*17720*/  F2FP.F16.E4M3.UNPACK_B R26, R11.H1 ;  /* 0x0000000bff1a723e */ /* 0x000fe400030006ff */
[-C--:B------:R-:W-:Y:S02]  /*17730*/  F2FP.F16.E4M3.UNPACK_B R11, R10.reuse ;  /* 0x0000000aff0b723e */ /* 0x080fe400020006ff */
[----:B------:R-:W-:Y:S01]  /*17740*/  F2FP.F16.E4M3.UNPACK_B R24, R10.H1 ;  /* 0x0000000aff18723e */ /* 0x000fe200030006ff */
[--C-:B------:R-:W-:Y:S01]  /*17750*/  HADD2.F32 R10, -RZ, R21.reuse.H0_H0 ;  /* 0x20000015ff0a7230 */ /* 0x100fe20000004100 */
[----:B------:R-:W-:Y:S01]  /*17760*/  F2FP.F16.E4M3.UNPACK_B R36, R36.H1 ;  /* 0x00000024ff24723e */ /* 0x000fe200030006ff */
[----:B------:R-:W-:Y:S01]  /*17770*/  HADD2.F32 R21, -RZ, R21.H1_H1 ;  /* 0x30000015ff157230 */ /* 0x000fe20000004100 */
[----:B------:R-:W-:-:S02]  /*17780*/  F2FP.F16.E4M3.UNPACK_B R9, R8 ;  /* 0x00000008ff09723e */ /* 0x000fc400020006ff */
[----:B------:R-:W-:Y:S01]  /*17790*/  F2FP.F16.E4M3.UNPACK_B R8, R8.H1 ;  /* 0x00000008ff08723e */ /* 0x000fe200030006ff */
[----:B--2---:R-:W0:Y:S02]  /*177a0*/  LDS.128 R4, [R51+0x1e200] ;  /* 0x01e2000033047984 */ /* 0x004e240000000c00 */
[----:B0-----:R-:W-:Y:S02]  /*177b0*/  F2FP.F16.E4M3.UNPACK_B R12, R5 ;  /* 0x00000005ff0c723e */ /* 0x001fe400020006ff */
        /* <DEDUP_REMOVED lines=8> */
[C---:B------:R-:W-:Y:S01]  /*17840*/  FFMA.FTZ R39, R6.reuse, R29, -R37 ;  /* 0x0000001d06277223 */ /* 0x040fe20000010825 */
[----:B------:R-:W-:Y:S01]  /*17850*/  FFMA.FTZ R40, R6, R35, R40 ;  /* 0x0000002306287223 */ /* 0x000fe20000010028 */
[----:B------:R-:W-:Y:S01]  /*17860*/  HADD2.F32 R35, -RZ, R32.H1_H1 ;  /* 0x30000020ff237230 */ /* 0x000fe20000004100 */
[----:B------:R-:W-:Y:S01]  /*17870*/  F2FP.F16.E4M3.UNPACK_B R4, R4.H1 ;  /* 0x00000004ff04723e */ /* 0x000fe200030006ff */
[----:B------:R-:W-:Y:S02]  /*17880*/  HADD2.F32 R37, -RZ, R33.H0_H0 ;  /* 0x20000021ff257230 */ /* 0x000fe40000004100 */
[----:B------:R-:W-:Y:S02]  /*17890*/  HADD2.F32 R29, -RZ, R36.H0_H0 ;  /* 0x20000024ff1d7230 */ /* 0x000fe40000004100 */
[----:B------:R-:W-:Y:S01]  /*178a0*/  FMUL.FTZ R43, R20, R35 ;  /* 0x00000023142b7220 */ /* 0x000fe20000410000 */
[----:B------:R-:W-:Y:S02]  /*178b0*/  HADD2.F32 R6, -RZ, R5.H0_H0 ;  /* 0x20000005ff067230 */ /* 0x000fe40000004100 */
        /* <DEDUP_REMOVED lines=11> */
[----:B------:R-:W-:Y:S01]  /*17970*/  HADD2.F32 R33, -RZ, R29.H0_H0 ;  /* 0x2000001dff217230 */ /* 0x000fe20000004100 */
[----:B------:R-:W-:Y:S01]  /*17980*/  F2FP.F16.E4M3.UNPACK_B R38, R38.H1 ;  /* 0x00000026ff26723e */ /* 0x000fe200030006ff */
[----:B------:R-:W-:-:S02]  /*17990*/  HADD2.F32 R10, -RZ, R25.H0_H0 ;  /* 0x20000019ff0a7230 */ /* 0x000fc40000004100 */
[C---:B------:R-:W-:Y:S01]  /*179a0*/  FMUL.FTZ R42, R21.reuse, R20 ;  /* 0x00000014152a7220 */ /* 0x040fe20000410000 */
[----:B------:R-:W-:Y:S02]  /*179b0*/  HADD2.F32 R36, -RZ, R36.H1_H1 ;  /* 0x30000024ff247230 */ /* 0x000fe40000004100 */
        /* <DEDUP_REMOVED lines=11> */
[----:B------:R-:W-:Y:S02]  /*17a70*/  HADD2.F32 R20, -RZ, R41.H0_H0 ;  /* 0x20000029ff147230 */ /* 0x000fe40000004100 */
        /* <DEDUP_REMOVED lines=48> */
[----:B------:R-:W-:Y:S01]  /*17d80*/  FMUL.FTZ R5, R5, R6 ;  /* 0x0000000605057220 */ /* 0x000fe20000410000 */
        /* <DEDUP_REMOVED lines=30> */
[--C-:B------:R-:W-:Y:S02]  /*17f70*/  HADD2.F32 R6, -RZ, R34.reuse.H0_H0 ;  /* 0x20000022ff067230 */ /* 0x100fe40000004100 */
[--C-:B------:R-:W-:Y:S02]  /*17f80*/  HADD2.F32 R4, -RZ, R11.reuse.H0_H0 ;  /* 0x2000000bff047230 */ /* 0x100fe40000004100 */
        /* <DEDUP_REMOVED lines=31> */
.L_x_2796:
[----:B------:R-:W-:Y:S05]  /*18180*/  BSYNC B0 ;  /* 0x0000000000007941 */ /* 0x000fea0003800000 */
.L_x_2789:
        /* <DEDUP_REMOVED lines=8> */
.L_x_2787:
[----:B0-23--:R-:W-:-:S05]  /*18210*/  IMAD.U32 R0, RZ, RZ, UR49 ;  /* 0x00000031ff007e24 */ /* 0x00dfca000f8e00ff */
[----:B------:R-:W-:-:S13]  /*18220*/  ISETP.NE.AND P0, PT, R0, 0x3, PT ;  /* 0x000000030000780c */ /* 0x000fda0003f05270 */
[----:B------:R-:W-:Y:S05]  /*18230*/  @!P0 BRA `(.L_x_2816) ;  /* 0x0000000000048947 */ /* 0x000fea0003800000 */
[----:B------:R-:W-:Y:S01]  /*18240*/  BPT.TRAP 0x1 ;  /* 0x000000040000795c */ /* 0x000fe20000300000 */
.L_x_2816:
[----:B------:R-:W2:Y:S01]  /*18250*/  LDL R0, [R1+0x4] ;  /* 0x0000040001007983 */ /* 0x000ea20000100800 */
[----:B-1--4-:R-:W-:Y:S01]  /*18260*/  IMAD R3, R223, 0x8, R18 ;  /* 0x00000008df037824 */ /* 0x012fe200078e0212 */
[----:B--2---:R-:W-:-:S04]  /*18270*/  SHF.L.U32 R0, R0, 0x1f, RZ ;  /* 0x0000001f00007819 */ /* 0x004fc800000006ff */
[----:B------:R0:W1:Y:S01]  /*18280*/  SYNCS.PHASECHK.TRANS64.TRYWAIT P1, [R3+URZ+0x33430], R0 ;  /* 0x03343000030075a7 */ /* 0x000062000802017f */
[----:B------:R-:W-:Y:S05]  /*18290*/  @!P0 BRA `(.L_x_2817) ;  /* 0x0000000000048947 */ /* 0x000fea0003800000 */
[----:B------:R-:W-:Y:S01]  /*182a0*/  BPT.TRAP 0x1 ;  /* 0x000000040000795c */ /* 0x000fe20000300000 */
.L_x_2817:
[----:B-1----:R-:W-:Y:S05]  /*182b0*/  @P1 BRA `(.L_x_2818) ;  /* 0x0000000000081947 */ /* 0x002fea0003800000 */
[----:B------:R-:W1:Y:S02]  /*182c0*/  SYNCS.PHASECHK.TRANS64.TRYWAIT P1, [R3+URZ+0x33430], R0 ;  /* 0x03343000030075a7 */ /* 0x000e64000802017f */
[----:B-1----:R-:W-:Y:S05]  /*182d0*/  @!P1 BRA `(.L_x_2819) ;  /* 0x0000017c00f09947 */ /* 0x002fea0003800000 */
.L_x_2818:
[----:B------:R-:W-:Y:S05]  /*182e0*/  WARPSYNC.ALL ;  /* 0x0000000000007948 */ /* 0x000fea0003800000 */
[----:B01----:R-:W-:Y:S01]  /*182f0*/  VIADD R0, R18, 0x24200 ;  /* 0x0002420012007836 */ /* 0x003fe20000000000 */
[----:B------:R-:W-:Y:S01]  /*18300*/  R2UR UR24, R44 ;  /* 0x000000002c1872ca */ /* 0x000fe200000e0000 */
[----:B------:R-:W-:Y:S01]  /*18310*/  WARPGROUP.ARRIVE ;  /* 0x00000000000079c5 */ /* 0x000fe20000000000 */
[----:B------:R-:W-:Y:S01]  /*18320*/  MOV R5, 0x80000020 ;  /* 0x8000002000057802 */ /* 0x000fe20000000f00 */
[----:B------:R-:W-:Y:S01]  /*18330*/  UMOV UR25, 0x80000020 ;  /* 0x8000002000197882 */ /* 0x000fe20000000000 */
[----:B------:R-:W-:Y:S01]  /*18340*/  SHF.R.U32.HI R0, RZ, 0x4, R0 ;  /* 0x00000004ff007819 */ /* 0x000fe20000011600 */
[----:B------:R-:W-:Y:S01]  /*18350*/  IMAD.MOV.U32 R7, RZ, RZ, -0x7fffffe0 ;  /* 0x80000020ff077424 */ /* 0x000fe200078e00ff */
[----:B------:R-:W-:Y:S01]  /*18360*/  R2UR UR27, R5 ;  /* 0x00000000051b72ca */ /* 0x000fe200000e0000 */
[----:B------:R-:W-:Y:S01]  /*18370*/  UMOV UR5, UR25 ;  /* 0x0000001900057c82 */ /* 0x000fe20008000000 */
[----:B------:R-:W-:Y:S01]  /*18380*/  LOP3.LUT R0, R0, 0x3fff, RZ, 0xc0, !PT ;  /* 0x00003fff00007812 */ /* 0x000fe200078ec0ff */
[----:B-----5:R-:W-:Y:S01]  /*18390*/  IMAD.MOV.U32 R9, RZ, RZ, -0x7fffffe0 ;  /* 0x80000020ff097424 */ /* 0x020fe200078e00ff */
[----:B------:R-:W-:Y:S01]  /*183a0*/  R2UR UR7, R7 ;  /* 0x00000000070772ca */ /* 0x000fe200000e0000 */
[----:B------:R-:W-:Y:S01]  /*183b0*/  UMOV UR9, UR25 ;  /* 0x0000001900097c82 */ /* 0x000fe20008000000 */
[----:B------:R-:W-:Y:S01]  /*183c0*/  LOP3.LUT R20, R0, 0x10000, RZ, 0xfc, !PT ;  /* 0x0001000000147812 */ /* 0x000fe200078efcff */
[----:B------:R-:W-:Y:S01]  /*183d0*/  ULOP3.LUT UR24, UR24, 0x10000, URZ, 0xfc, !UPT ;  /* 0x0001000018187892 */ /* 0x000fe2000f8efc3f */
[----:B------:R-:W-:Y:S01]  /*183e0*/  R2UR UR11, R9 ;  /* 0x00000000090b72ca */ /* 0x000fe200000e0000 */
[----:B------:R-:W-:Y:S01]  /*183f0*/  UMOV UR13, UR25 ;  /* 0x00000019000d7c82 */ /* 0x000fe20008000000 */
[----:B------:R-:W-:Y:S01]  /*18400*/  R2UR UR15, R7 ;  /* 0x00000000070f72ca */ /* 0x000fe200000e0000 */
[----:B------:R-:W-:Y:S01]  /*18410*/  IMAD R4, R223, 0x780, R20 ;  /* 0x00000780df047824 */ /* 0x000fe200078e0214 */
[----:B------:R-:W-:Y:S01]  /*18420*/  R2UR UR19, R9 ;  /* 0x00000000091372ca */ /* 0x000fe200000e0000 */
[----:B------:R-:W-:Y:S01]  /*18430*/  UMOV UR17, UR25 ;  /* 0x0000001900117c82 */ /* 0x000fe20008000000 */
[----:B------:R-:W-:Y:S01]  /*18440*/  UMOV UR4, UR24 ;  /* 0x0000001800047c82 */ /* 0x000fe20008000000 */
[C---:B------:R-:W-:Y:S01]  /*18450*/  VIADD R6, R4.reuse, 0x80 ;  /* 0x0000008004067836 */ /* 0x040fe20000000000 */
[C---:B------:R-:W-:Y:S01]  /*18460*/  R2UR UR26, R4.reuse ;  /* 0x00000000041a72ca */ /* 0x040fe200000e0000 */
[----:B------:R-:W-:Y:S01]  /*18470*/  VIADD R8, R4, 0x100 ;  /* 0x0000010004087836 */ /* 0x000fe20000000000 */
[----:B------:R-:W-:Y:S01]  /*18480*/  UMOV UR8, UR24 ;  /* 0x0000001800087c82 */ /* 0x000fe20008000000 */
[----:B------:R-:W-:Y:S01]  /*18490*/  UMOV UR12, UR24 ;  /* 0x00000018000c7c82 */ /* 0x000fe20008000000 */
[----:B------:R-:W-:Y:S01]  /*184a0*/  R2UR UR6, R6 ;  /* 0x00000000060672ca */ /* 0x000fe200000e0000 */
[----:B------:R-:W-:Y:S01]  /*184b0*/  VIADD R6, R4, 0x180 ;  /* 0x0000018004067836 */ /* 0x000fe20000000000 */
[----:B------:R-:W-:Y:S01]  /*184c0*/  R2UR UR10, R8 ;  /* 0x00000000080a72ca */ /* 0x000fe200000e0000 */
[----:B------:R-:W-:Y:S01]  /*184d0*/  VIADD R8, R4, 0x200 ;  /* 0x0000020004087836 */ /* 0x000fe20000000000 */
[----:B------:R-:W-:Y:S01]  /*184e0*/  UMOV UR16, UR24 ;  /* 0x0000001800107c82 */ /* 0x000fe20008000000 */
[----:B------:R-:W-:Y:S01]  /*184f0*/  IMAD.MOV.U32 R7, RZ, RZ, -0x7fffffe0 ;  /* 0x80000020ff077424 */ /* 0x000fe200078e00ff */
[----:B------:R-:W-:Y:S01]  /*18500*/  R2UR UR14, R6 ;  /* 0x00000000060e72ca */ /* 0x000fe200000e0000 */
[----:B------:R-:W-:Y:S01]  /*18510*/  VIADD R6, R4, 0x2 ;  /* 0x0000000204067836 */ /* 0x000fe20000000000 */
[----:B------:R-:W-:Y:S01]  /*18520*/  R2UR UR18, R8 ;  /* 0x00000000081272ca */ /* 0x000fe200000e0000 */
[----:B------:R-:W-:Y:S01]  /*18530*/  QGMMA.64x32x32.F32.E4M3.E4M3 R88, gdesc[UR24], RZ, !UPT, gsb0 ;  /* 0x00600000185879f3 */ /* 0x000fe2000c0008ff */
[C---:B------:R-:W-:Y:S01]  /*18540*/  VIADD R8, R4.reuse, 0x82 ;  /* 0x0000008204087836 */ /* 0x040fe20000000000 */
[----:B------:R-:W-:Y:S01]  /*18550*/  IADD3 R10, R4, 0x102, RZ ;  /* 0x00000102040a7810 */ /* 0x000fe20007ffe0ff */
[----:B------:R-:W-:-:S02]  /*18560*/  IMAD.MOV.U32 R9, RZ, RZ, -0x7fffffe0 ;  /* 0x80000020ff097424 */ /* 0x000fc400078e00ff */
[----:B------:R-:W-:Y:S02]  /*18570*/  IMAD.MOV.U32 R11, RZ, RZ, -0x7fffffe0 ;  /* 0x80000020ff0b7424 */ /* 0x000fe400078e00ff */
[----:B------:R-:W-:-:S05]  /*18580*/  IMAD.MOV.U32 R5, RZ, RZ, -0x7fffffe0 ;  /* 0x80000020ff057424 */ /* 0x000fca00078e00ff */
[----:B------:R-:W-:Y:S01]  /*18590*/  R2UR UR47, R5 ;  /* 0x00000000052f72ca */ /* 0x000fe200000e0000 */
[----:B------:R-:W-:Y:S02]  /*185a0*/  WARPGROUP.DEPBAR.LE gsb0, 0x0 ;  /* 0x00008000000079c5 */ /* 0x000fe40000010000 */
[----:B------:R-:W-:-:S06]  /*185b0*/  WARPGROUP.ARRIVE ;  /* 0x00000000000079c5 */ /* 0x000fcc0000000000 */
[----:B------:R-:W-:Y:S01]  /*185c0*/  QGMMA.64x32x32.F32.E4M3.E4M3 R72, gdesc[UR4], RZ, !UPT, gsb0 ;  /* 0x00600000044879f3 */ /* 0x000fe2000c0008ff */
[----:B------:R-:W-:Y:S01]  /*185d0*/  R2UR UR6, R6 ;  /* 0x00000000060672ca */ /* 0x000fe200000e0000 */
[----:B------:R-:W-:Y:S01]  /*185e0*/  UIADD3 UR4, UR24, 0x2, URZ ;  /* 0x0000000218047890 */ /* 0x000fe2000fffe03f */
[----:B------:R-:W-:Y:S01]  /*185f0*/  R2UR UR7, R7 ;  /* 0x00000000070772ca */ /* 0x000fe200000e0000 */
[----:B------:R-:W-:Y:S01]  /*18600*/  UMOV UR5, 0x80000020 ;  /* 0x8000002000057882 */ /* 0x000fe20000000000 */
[----:B------:R-:W-:Y:S01]  /*18610*/  VIADD R6, R4, 0x182 ;  /* 0x0000018204067836 */ /* 0x000fe20000000000 */
[----:B------:R-:W-:Y:S01]  /*18620*/  UMOV UR21, UR5 ;  /* 0x0000000500157c82 */ /* 0x000fe20008000000 */
[----:B------:R-:W-:Y:S02]  /*18630*/  IMAD.MOV.U32 R7, RZ, RZ, -0x7fffffe0 ;  /* 0x80000020ff077424 */ /* 0x000fe400078e00ff */
[----:B------:R-:W-:Y:S01]  /*18640*/  UMOV UR20, UR4 ;  /* 0x0000000400147c82 */ /* 0x000fe20008000000 */
[----:B------:R-:W-:-:S02]  /*18650*/  WARPGROUP.DEPBAR.LE gsb0, 0x0 ;  /* 0x00008000000079c5 */ /* 0x000fc40000010000 */
[----:B------:R-:W-:-:S06]  /*18660*/  WARPGROUP.ARRIVE ;  /* 0x00000000000079c5 */ /* 0x000fcc0000000000 */
[----:B------:R-:W-:Y:S01]  /*18670*/  QGMMA.64x32x32.F32.E4M3.E4M3 R56, gdesc[UR8], RZ, !UPT, gsb0 ;  /* 0x00600000083879f3 */ /* 0x000fe2000c0008ff */
[----:B------:R-:W-:Y:S01]  /*18680*/  R2UR UR10, R8 ;  /* 0x00000000080a72ca */ /* 0x000fe200000e0000 */
[----:B------:R-:W-:Y:S01]  /*18690*/  UMOV UR8, UR4 ;  /* 0x0000000400087c82 */ /* 0x000fe20008000000 */
[----:B------:R-:W-:Y:S01]  /*186a0*/  R2UR UR11, R9 ;  /* 0x00000000090b72ca */ /* 0x000fe200000e0000 */
[----:B------:R-:W-:Y:S01]  /*186b0*/  UMOV UR9, UR5 ;  /* 0x0000000500097c82 */ /* 0x000fe20008000000 */
[----:B------:R-:W-:Y:S01]  /*186c0*/  VIADD R8, R4, 0x202 ;  /* 0x0000020204087836 */ /* 0x000fe20000000000 */
[----:B------:R-:W-:-:S04]  /*186d0*/  MOV R9, 0x80000020 ;  /* 0x8000002000097802 */ /* 0x000fc80000000f00 */
[----:B------:R-:W-:Y:S01]  /*186e0*/  R2UR UR22, R8 ;  /* 0x00000000081672ca */ /* 0x000fe200000e0000 */
[----:B------:R-:W-:Y:S01]  /*186f0*/  VIADD R8, R4, 0x300 ;  /* 0x0000030004087836 */ /* 0x000fe20000000000 */
[----:B------:R-:W-:Y:S01]  /*18700*/  R2UR UR23, R9 ;  /* 0x00000000091772ca */ /* 0x000fe200000e0000 */
        /* <DEDUP_REMOVED lines=108> */
[----:B------:R-:W-:Y:S01]  /*18dd0*/  IADD3 R6, R4, 0x500, RZ ;  /* 0x0000050004067810 */ /* 0x000fe20007ffe0ff */
        /* <DEDUP_REMOVED lines=25> */
[----:B------:R-:W-:Y:S02]  /*18f70*/  R2UR UR43, R9 ;  /* 0x00000000092b72ca */ /* 0x000fe400000e0000 */
        /* <DEDUP_REMOVED lines=30> */
[----:B------:R-:W-:Y:S01]  /*19160*/  UMOV UR45, UR21 ;  /* 0x00000015002d7c82 */ /* 0x000fe20008000000 */
[----:B------:R-:W-:Y:S02]  /*19170*/  IMAD.MOV.U32 R7, RZ, RZ, -0x7fffffe0 ;  /* 0x80000020ff077424 */ /* 0x000fe400078e00ff */
[----:B------:R-:W-:Y:S01]  /*19180*/  VIADD R4, R4, 0x702 ;  /* 0x0000070204047836 */ /* 0x000fe20000000000 */
[----:B------:R-:W-:-:S04]  /*19190*/  UMOV UR44, UR20 ;  /* 0x00000014002c7c82 */ /* 0x000fc80008000000 */
        /* <DEDUP_REMOVED lines=40> */
.L_x_2820:
[----:B------:R-:W2:Y:S01]  /*19420*/  LDL.LU R4, [R1] ;  /* 0x0000000001047983 */ /* 0x000ea20000300800 */
[----:B------:R-:W0:Y:S03]  /*19430*/  LDC R5, c[0x0][0x448] ;  /* 0x00011200ff057b82 */ /* 0x000e260000000800 */
[----:B------:R-:W3:Y:S04]  /*19440*/  LDL R0, [R1+0x58] ;  /* 0x0000580001007983 */ /* 0x000ee80000100800 */
[----:B------:R-:W3:Y:S04]  /*19450*/  LDL R116, [R1+0x44] ;  /* 0x0000440001747983 */ /* 0x000ee80000100800 */
[----:B------:R-:W4:Y:S04]  /*19460*/  LDL R112, [R1+0x4c] ;  /* 0x00004c0001707983 */ /* 0x000f280000100800 */
[----:B------:R-:W5:Y:S04]  /*19470*/  LDL R6, [R1+0x54] ;  /* 0x0000540001067983 */ /* 0x000f680000100800 */
[----:B------:R-:W5:Y:S01]  /*19480*/  LDL R114, [R1+0x48] ;  /* 0x0000480001727983 */ /* 0x000f620000100800 */
[----:B0-----:R-:W-:-:S13]  /*19490*/  ISETP.NE.AND P4, PT, R5, 0x1, PT ;  /* 0x000000010500780c */ /* 0x001fda0003f85270 */
[----:B------:R-:W0:Y:S08]  /*194a0*/  @P4 LDC R5, c[0x0][0x44c] ;  /* 0x00011300ff054b82 */ /* 0x000e300000000800 */
[----:B------:R-:W1:Y:S01]  /*194b0*/  @P4 LDC R7, c[0x0][0x450] ;  /* 0x00011400ff074b82 */ /* 0x000e620000000800 */
[----:B---3--:R-:W-:-:S04]  /*194c0*/  IMAD.IADD R12, R0, 0x1, R116 ;  /* 0x00000001000c7824 */ /* 0x008fc800078e0274 */
[----:B0-----:R-:W-:-:S05]  /*194d0*/  @P4 IMAD.HI.U32 R0, R12, R5, RZ ;  /* 0x000000050c004227 */ /* 0x001fca00078e00ff */
[----:B-1----:R-:W-:Y:S02]  /*194e0*/  @P4 SHF.R.U32.HI R12, RZ, R7, R0 ;  /* 0x00000007ff0c4219 */ /* 0x002fe40000011600 */
[----:B--2---:R-:W-:-:S03]  /*194f0*/  LOP3.LUT R4, R4, 0xfffffff7, RZ, 0xc0, !PT ;  /* 0xfffffff704047812 */ /* 0x004fc600078ec0ff */
[----:B------:R-:W0:Y:S01]  /*19500*/  SHFL.IDX PT, R5, R12, 0x1, 0x1c1f ;  /* 0x003c1f000c057f89 */ /* 0x000e2200000e0000 */
[----:B------:R-:W-:Y:S02]  /*19510*/  @P4 LOP3.LUT R4, R4, 0x8, RZ, 0xfc, !PT ;  /* 0x0000000804044812 */ /* 0x000fe400078efcff */
[----:B------:R-:W-:Y:S01]  /*19520*/  MOV R7, 0xffffff60 ;  /* 0xffffff6000077802 */ /* 0x000fe20000000f00 */
[----:B----4-:R-:W-:Y:S02]  /*19530*/  IMAD R0, R146, -0xa0, R112 ;  /* 0xffffff6092007824 */ /* 0x010fe400078e0270 */
[----:B------:R1:W-:Y:S02]  /*19540*/  STL [R1], R4 ;  /* 0x0000000401007387 */ /* 0x0003e40000100800 */
[----:B------:R-:W-:Y:S02]  /*19550*/  VIADD R0, R0, 0xa0 ;  /* 0x000000a000007836 */ /* 0x000fe40000000000 */
[----:B-1----:R-:W-:-:S04]  /*19560*/  IMAD R4, R146, R7, 0xa1 ;  /* 0x000000a192047424 */ /* 0x002fc800078e0207 */
[C---:B-----5:R-:W-:Y:S02]  /*19570*/  IMAD R4, R6.reuse, -0x2, R4 ;  /* 0xfffffffe06047824 */ /* 0x060fe400078e0204 */
[----:B------:R-:W-:-:S03]  /*19580*/  IMAD R9, R6, -0x2, R0 ;  /* 0xfffffffe06097824 */ /* 0x000fc600078e0200 */
[----:B------:R-:W-:-:S04]  /*19590*/  IADD3 R10, -R114, R4, R112 ;  /* 0x00000004720a7210 */ /* 0x000fc80007ffe170 */
[----:B0-----:R-:W-:-:S04]  /*195a0*/  VIADDMNMX R5, R5, R10, R9, PT ;  /* 0x0000000a05057246 */ /* 0x001fc80003800109 */
[C---:B------:R-:W-:Y:S02]  /*195b0*/  ISETP.GT.AND P1, PT, R5.reuse, RZ, PT ;  /* 0x000000ff0500720c */ /* 0x040fe40003f24270 */
[C---:B------:R-:W-:Y:S02]  /*195c0*/  ISETP.GT.AND P2, PT, R5.reuse, 0x1, PT ;  /* 0x000000010500780c */ /* 0x040fe40003f44270 */
[----:B------:R-:W-:Y:S02]  /*195d0*/  ISETP.GT.AND P3, PT, R5, 0x8, PT ;  /* 0x000000080500780c */ /* 0x000fe40003f64270 */
[----:B------:R-:W-:Y:S02]  /*195e0*/  FSEL R6, R90, -INF , P1 ;  /* 0xff8000005a067808 */ /* 0x000fe40000800000 */
[----:B------:R-:W-:Y:S02]  /*195f0*/  FSEL R104, R91, -INF , P2 ;  /* 0xff8000005b687808 */ /* 0x000fe40001000000 */
[----:B------:R-:W-:-:S02]  /*19600*/  ISETP.GT.AND P1, PT, R5, 0x9, PT ;  /* 0x000000090500780c */ /* 0x000fc40003f24270 */
[----:B------:R-:W-:Y:S02]  /*19610*/  FSEL R106, R94, -INF , P3 ;  /* 0xff8000005e6a7808 */ /* 0x000fe40001800000 */
[----:B------:R-:W-:Y:S02]  /*19620*/  FMNMX.FTZ R7, R6, R104, !PT ;  /* 0x0000006806077209 */ /* 0x000fe40007810000 */
[----:B------:R-:W-:Y:S02]  /*19630*/  ISETP.GT.AND P2, PT, R5, 0x10, PT ;  /* 0x000000100500780c */ /* 0x000fe40003f44270 */
[----:B------:R-:W-:Y:S02]  /*19640*/  FSEL R108, R95, -INF , P1 ;  /* 0xff8000005f6c7808 */ /* 0x000fe40000800000 */
[----:B------:R-:W-:Y:S02]  /*19650*/  FMNMX.FTZ R7, R106, R7, !PT ;  /* 0x000000076a077209 */ /* 0x000fe40007810000 */
        /* <DEDUP_REMOVED lines=105> */
[----:B------:R-:W-:Y:S02]  /*19cf0*/  FSEL R39, R39, -INF , P1 ;  /* 0xff80000027277808 */ /* 0x000fe40000800000 */
[----:B------:R-:W-:-:S04]  /*19d00*/  FMNMX.FTZ R0, R38, R7, !PT ;  /* 0x0000000726007209 */ /* 0x000fc80007810000 */
[----:B------:R-:W-:-:S05]  /*19d10*/  FMNMX.FTZ R5, R39, R0, !PT ;  /* 0x0000000027057209 */ /* 0x000fca0007810000 */
[----:B------:R-:W0:Y:S04]  /*19d20*/  SHFL.BFLY PT, R0, R5, 0x2, 0x1f ;  /* 0x0c401f0005007f89 */ /* 0x000e2800000e0000 */
[----:B------:R-:W1:Y:S01]  /*19d30*/  SHFL.IDX PT, R98, R12, RZ, 0x1c1f ;  /* 0x001c1fff0c627589 */ /* 0x000e6200000e0000 */
[----:B0-----:R-:W-:-:S05]  /*19d40*/  FMNMX.FTZ R15, R5, R0, !PT ;  /* 0x00000000050f7209 */ /* 0x001fca0007810000 */
[----:B------:R-:W0:Y:S01]  /*19d50*/  SHFL.BFLY PT, R0, R15, 0x1, 0x1f ;  /* 0x0c201f000f007f89 */ /* 0x000e2200000e0000 */
[----:B-1----:R-:W-:-:S04]  /*19d60*/  VIADDMNMX R98, R98, R10, R9, PT ;  /* 0x0000000a62627246 */ /* 0x002fc80003800109 */
[C---:B------:R-:W-:Y:S02]  /*19d70*/  ISETP.GT.AND P2, PT, R98.reuse, 0x1, PT ;  /* 0x000000016200780c */ /* 0x040fe40003f44270 */
[----:B------:R-:W-:Y:S02]  /*19d80*/  ISETP.GT.AND P3, PT, R98, 0x8, PT ;  /* 0x000000086200780c */ /* 0x000fe40003f64270 */
[----:B------:R-:W-:Y:S02]  /*19d90*/  FSEL R89, R89, -INF , P2 ;  /* 0xff80000059597808 */ /* 0x000fe40001000000 */
[----:B0-----:R-:W-:-:S04]  /*19da0*/  FMNMX.FTZ R0, R15, R0, !PT ;  /* 0x000000000f007209 */ /* 0x001fc80007810000 */
[----:B------:R-:W-:Y:S01]  /*19db0*/  FSETP.NEU.FTZ.AND P1, PT, R0, -INF , PT ;  /* 0xff8000000000780b */ /* 0x000fe20003f3d000 */
[----:B------:R-:W-:-:S05]  /*19dc0*/  FFMA.FTZ R11, R2, R0, -8 ;  /* 0xc1000000020b7423 */ /* 0x000fca0000010000 */
[----:B------:R-:W-:Y:S02]  /*19dd0*/  FSEL R11, R11, RZ, P1 ;  /* 0x000000ff0b0b7208 */ /* 0x000fe40000800000 */
[----:B------:R-:W-:-:S04]  /*19de0*/  ISETP.GT.AND P1, PT, R98, RZ, PT ;  /* 0x000000ff6200720c */ /* 0x000fc80003f24270 */
[----:B------:R-:W-:Y:S02]  /*19df0*/  FSEL R27, R88, -INF , P1 ;  /* 0xff800000581b7808 */ /* 0x000fe40000800000 */
[----:B------:R-:W-:Y:S02]  /*19e00*/  ISETP.GT.AND P1, PT, R98, 0x9, PT ;  /* 0x000000096200780c */ /* 0x000fe40003f24270 */
[----:B------:R-:W-:Y:S02]  /*19e10*/  FSEL R31, R92, -INF , P3 ;  /* 0xff8000005c1f7808 */ /* 0x000fe40001800000 */
[----:B------:R-:W-:Y:S02]  /*19e20*/  FMNMX.FTZ R12, R27, R89, !PT ;  /* 0x000000591b0c7209 */ /* 0x000fe40007810000 */
        /* <DEDUP_REMOVED lines=14> */
[----:B------:R-:W-:Y:S02]  /*19f10*/  FMNMX.FTZ R88, R51, R88, !PT ;  /* 0x0000005833587209 */ /* 0x000fe40007810000 */
[----:B------:R-:W-:Y:S02]  /*19f20*/  ISETP.GT.AND P2, PT, R98, 0x21, PT ;  /* 0x000000216200780c */ /* 0x000fe40003f44270 */
[----:B------:R-:W-:Y:S02]  /*19f30*/  FSEL R79, R72, -INF , P1 ;  /* 0xff800000484f7808 */ /* 0x000fe40000800000 */
[----:B------:R-:W-:Y:S02]  /*19f40*/  FMNMX.FTZ R88, R101, R88, !PT ;  /* 0x0000005865587209 */ /* 0x000fe40007810000 */
[----:B------:R-:W-:Y:S02]  /*19f50*/  ISETP.GT.AND P1, PT, R98, 0x28, PT ;  /* 0x000000286200780c */ /* 0x000fe40003f24270 */
[----:B------:R-:W-:-:S02]  /*19f60*/  FSEL R73, R73, -INF , P2 ;  /* 0xff80000049497808 */ /* 0x000fc40001000000 */
[----:B------:R-:W-:Y:S01]  /*19f70*/  FMNMX.FTZ R88, R79, R88, !PT ;  /* 0x000000584f587209 */ /* 0x000fe20007810000 */
[----:B------:R-:W-:-:S01]  /*19f80*/  FFMA.FTZ R72, R2, R91, -R11 ;  /* 0x0000005b02487223 */ /* 0x000fc2000001080b */
        /* <DEDUP_REMOVED lines=11> */
[----:B------:R-:W-:Y:S01]  /*1a040*/  FMNMX.FTZ R88, R95, R88, !PT ;  /* 0x000000585f587209 */ /* 0x000fe20007810000 */
[----:B------:R-:W-:Y:S01]  /*1a050*/  FFMA.FTZ R10, R2, R99, -R11 ;  /* 0x00000063020a7223 */ /* 0x000fe2000001080b */
[----:B------:R-:W-:Y:S02]  /*1a060*/  ISETP.GT.AND P2, PT, R98, 0x39, PT ;  /* 0x000000396200780c */ /* 0x000fe40003f44270 */
[----:B------:R-:W-:Y:S02]  /*1a070*/  FSEL R99, R84, -INF , P1 ;  /* 0xff80000054637808 */ /* 0x000fe40000800000 */
[----:B------:R-:W-:Y:S02]  /*1a080*/  FMNMX.FTZ R88, R81, R88, !PT ;  /* 0x0000005851587209 */ /* 0x000fe40007810000 */
[----:B------:R-:W-:Y:S02]  /*1a090*/  FSEL R85, R85, -INF , P2 ;  /* 0xff80000055557808 */ /* 0x000fe40001000000 */
[----:B------:R-:W-:-:S02]  /*1a0a0*/  ISETP.GT.AND P1, PT, R98, 0x40, PT ;  /* 0x000000406200780c */ /* 0x000fc40003f24270 */
[----:B------:R-:W-:Y:S01]  /*1a0b0*/  FMNMX.FTZ R88, R99, R88, !PT ;  /* 0x0000005863587209 */ /* 0x000fe20007810000 */
[----:B------:R-:W-:-:S01]  /*1a0c0*/  FFMA.FTZ R15, R2, R103, -R11 ;  /* 0x00000067020f7223 */ /* 0x000fc2000001080b */
        /* <DEDUP_REMOVED lines=51> */
[----:B------:R-:W-:Y:S01]  /*1a400*/  FMNMX.FTZ R88, R63, R88, !PT ;  /* 0x000000583f587209 */ /* 0x000fe20007810000 */
[----:B------:R-:W-:Y:S01]  /*1a410*/  FFMA.FTZ R48, R2, R59, -R11 ;  /* 0x0000003b02307223 */ /* 0x000fe2000001080b */
        /* <DEDUP_REMOVED lines=23> */
[----:B------:R-:W-:-:S04]  /*1a590*/  FMNMX.FTZ R88, R129, R88, !PT ;  /* 0x0000005881587209 */ /* 0x000fc80007810000 */
[----:B------:R-:W-:Y:S01]  /*1a5a0*/  FMNMX.FTZ R88, R131, R88, !PT ;  /* 0x0000005883587209 */ /* 0x000fe20007810000 */
[----:B------:R-:W-:-:S04]  /*1a5b0*/  FFMA.FTZ R32, R2, R71, -R11 ;  /* 0x0000004702207223 */ /* 0x000fc8000001080b */
[----:B------:R-:W0:Y:S01]  /*1a5c0*/  SHFL.BFLY PT, R71, R88, 0x2, 0x1f ;  /* 0x0c401f0058477f89 */ /* 0x000e2200000e0000 */
[----:B------:R-:W-:-:S01]  /*1a5d0*/  FFMA.FTZ R36, R2, R50, -R11 ;  /* 0x0000003202247223 */ /* 0x000fc2000001080b */
[----:B0-----:R-:W-:-:S05]  /*1a5e0*/  FMNMX.FTZ R50, R88, R71, !PT ;  /* 0x0000004758327209 */ /* 0x001fca0007810000 */
[----:B------:R-:W0:Y:S01]  /*1a5f0*/  SHFL.BFLY PT, R127, R50, 0x1, 0x1f ;  /* 0x0c201f00327f7f89 */ /* 0x000e2200000e0000 */
[----:B------:R-:W-:-:S01]  /*1a600*/  FFMA.FTZ R28, R2, R42, -R11 ;  /* 0x0000002a021c7223 */ /* 0x000fc2000001080b */
[C-C-:B------:R-:W-:Y:S01]  /*1a610*/  FFMA.FTZ R42, R2.reuse, R46, -R11.reuse ;  /* 0x0000002e022a7223 */ /* 0x140fe2000001080b */
[----:B------:R-:W-:-:S01]  /*1a620*/  FFMA.FTZ R46, R2, R4, -R11 ;  /* 0x00000004022e7223 */ /* 0x000fc2000001080b */
[C-C-:B------:R-:W-:Y:S01]  /*1a630*/  FFMA.FTZ R123, R2.reuse, R26, -R11.reuse ;  /* 0x0000001a027b7223 */ /* 0x140fe2000001080b */
[----:B------:R-:W-:-:S01]  /*1a640*/  FFMA.FTZ R26, R2, R30, -R11 ;  /* 0x0000001e021a7223 */ /* 0x000fc2000001080b */
[C-C-:B------:R-:W-:Y:S01]  /*1a650*/  FFMA.FTZ R30, R2.reuse, R34, -R11.reuse ;  /* 0x00000022021e7223 */ /* 0x140fe2000001080b */
[----:B------:R-:W-:-:S01]  /*1a660*/  FFMA.FTZ R37, R2, R58, -R11 ;  /* 0x0000003a02257223 */ /* 0x000fc2000001080b */
[C-C-:B------:R-:W-:Y:S01]  /*1a670*/  FFMA.FTZ R8, R2.reuse, R6, -R11.reuse ;  /* 0x0000000602087223 */ /* 0x140fe2000001080b */
[----:B------:R-:W-:-:S01]  /*1a680*/  FFMA.FTZ R7, R2, R104, -R11 ;  /* 0x0000006802077223 */ /* 0x000fc2000001080b */
[----:B0-----:R-:W-:-:S04]  /*1a690*/  FMNMX.FTZ R4, R50, R127, !PT ;  /* 0x0000007f32047209 */ /* 0x001fc80007810000 */
[----:B------:R-:W-:Y:S01]  /*1a6a0*/  FSETP.NEU.FTZ.AND P1, PT, R4, -INF , PT ;  /* 0xff8000000400780b */ /* 0x000fe20003f3d000 */
[----:B------:R-:W-:-:S05]  /*1a6b0*/  FFMA.FTZ R34, R2, R4, -8 ;  /* 0xc100000002227423 */ /* 0x000fca0000010004 */
[----:B------:R-:W-:Y:S01]  /*1a6c0*/  FSEL R58, R34, RZ, P1 ;  /* 0x000000ff223a7208 */ /* 0x000fe20000800000 */
[----:B------:R-:W-:-:S04]  /*1a6d0*/  FFMA.FTZ R5, R2, R106, -R11 ;  /* 0x0000006a02057223 */ /* 0x000fc8000001080b */
[C-C-:B------:R-:W-:Y:S01]  /*1a6e0*/  FFMA.FTZ R216, R2.reuse, R27, -R58.reuse ;  /* 0x0000001b02d87223 */ /* 0x140fe2000001083a */
[----:B------:R-:W-:-:S01]  /*1a6f0*/  FFMA.FTZ R27, R2, R89, -R58 ;  /* 0x00000059021b7223 */ /* 0x000fc2000001083a */
[----:B------:R-:W-:Y:S01]  /*1a700*/  MUFU.EX2 R8, R8 ;  /* 0x0000000800087308 */ /* 0x000fe20000000800 */
[----:B------:R-:W-:-:S01]  /*1a710*/  FFMA.FTZ R6, R2, R108, -R11 ;  /* 0x0000006c02067223 */ /* 0x000fc2000001080b */
[C-C-:B------:R-:W-:Y:S01]  /*1a720*/  FFMA.FTZ R34, R2.reuse, R31, -R58.reuse ;  /* 0x0000001f02227223 */ /* 0x140fe2000001083a */
[----:B------:R-:W-:-:S05]  /*1a730*/  FFMA.FTZ R93, R2, R93, -R58 ;  /* 0x0000005d025d7223 */ /* 0x000fca000001083a */
[----:B------:R-:W0:Y:S01]  /*1a740*/  MUFU.EX2 R7, R7 ;  /* 0x0000000700077308 */ /* 0x000e220000000800 */
[----:B------:R-:W-:-:S01]  /*1a750*/  FFMA.FTZ R9, R2, R110, -R11 ;  /* 0x0000006e02097223 */ /* 0x000fc2000001080b */
[C-C-:B------:R-:W-:Y:S01]  /*1a760*/  FFMA.FTZ R44, R2.reuse, R74, -R11.reuse ;  /* 0x0000004a022c7223 */ /* 0x140fe2000001080b */
[----:B------:R-:W-:-:S01]  /*1a770*/  FFMA.FTZ R125, R2, R54, -R11 ;  /* 0x00000036027d7223 */ /* 0x000fc2000001080b */
[----:B------:R-:W-:-:S04]  /*1a780*/  FFMA.FTZ R54, R2, R61, -R58 ;  /* 0x0000003d02367223 */ /* 0x000fc8000001083a */
[----:B------:R-:W-:Y:S01]  /*1a790*/  MUFU.EX2 R216, R216 ;  /* 0x000000d800d87308 */ /* 0x000fe20000000800 */
[----:B------:R-:W-:Y:S02]  /*1a7a0*/  VIADD R3, R3, 0x33440 ;  /* 0x0003344003037836 */ /* 0x000fe40000000000 */
[----:B------:R-:W-:-:S05]  /*1a7b0*/  IMAD.U32 R74, RZ, RZ, UR38 ;  /* 0x00000026ff4a7e24 */ /* 0x000fca000f8e00ff */
[----:B------:R-:W1:Y:S01]  /*1a7c0*/  MUFU.EX2 R27, R27 ;  /* 0x0000001b001b7308 */ /* 0x000e620000000800 */
[----:B------:R-:W-:-:S01]  /*1a7d0*/  FFMA.FTZ R33, R2, R43, -R11 ;  /* 0x0000002b02217223 */ /* 0x000fc2000001080b */
[----:B------:R-:W-:-:S06]  /*1a7e0*/  FFMA.FTZ R218, R2, R35, -R58 ;  /* 0x0000002302da7223 */ /* 0x000fcc000001083a */
[----:B------:R-:W2:Y:S01]  /*1a7f0*/  MUFU.EX2 R5, R5 ;  /* 0x0000000500057308 */ /* 0x000ea20000000800 */
[----:B------:R-:W-:-:S07]  /*1a800*/  FFMA.FTZ R43, R2, R70, -R11 ;  /* 0x00000046022b7223 */ /* 0x000fce000001080b */
[----:B------:R3:W-:Y:S01]  /*1a810*/  MUFU.EX2 R24, R48 ;  /* 0x0000003000187308 */ /* 0x0007e20000000800 */
[----:B------:R-:W-:-:S01]  /*1a820*/  FFMA.FTZ R31, R2, R97, -R58 ;  /* 0x00000061021f7223 */ /* 0x000fc2000001083a */
[----:B---3--:R-:W-:-:S06]  /*1a830*/  FFMA.FTZ R48, R2, R62, -R11 ;  /* 0x0000003e02307223 */ /* 0x008fcc000001080b */
[----:B------:R-:W-:Y:S08]  /*1a840*/  MUFU.EX2 R6, R6 ;  /* 0x0000000600067308 */ /* 0x000ff00000000800 */
[----:B------:R-:W3:Y:S01]  /*1a850*/  MUFU.EX2 R62, R34 ;  /* 0x00000022003e7308 */ /* 0x000ee20000000800 */
[----:B------:R-:W-:-:S01]  /*1a860*/  FFMA.FTZ R102, R2, R102, -R11 ;  /* 0x0000006602667223 */ /* 0x000fc2000001080b */
[----:B------:R-:W-:-:S06]  /*1a870*/  FFMA.FTZ R127, R2, R14, -R11 ;  /* 0x0000000e027f7223 */ /* 0x000fcc000001080b */
[----:B------:R-:W4:Y:S01]  /*1a880*/  MUFU.EX2 R93, R93 ;  /* 0x0000005d005d7308 */ /* 0x000f220000000800 */
[----:B------:R-:W-:-:S07]  /*1a890*/  FFMA.FTZ R13, R2, R13, -R11 ;  /* 0x0000000d020d7223 */ /* 0x000fce000001080b */
[----:B------:R5:W-:Y:S01]  /*1a8a0*/  MUFU.EX2 R70, R54 ;  /* 0x0000003600467308 */ /* 0x000be20000000800 */
[----:B------:R-:W-:-:S01]  /*1a8b0*/  FFMA.FTZ R47, R2, R94, -R11 ;  /* 0x0000005e022f7223 */ /* 0x000fc2000001080b */
[----:B------:R-:W-:-:S06]  /*1a8c0*/  FFMA.FTZ R76, R2, R90, -R11 ;  /* 0x0000005a024c7223 */ /* 0x000fcc000001080b */
[----:B------:R-:W4:Y:S01]  /*1a8d0*/  MUFU.EX2 R9, R9 ;  /* 0x0000000900097308 */ /* 0x000f220000000800 */
[----:B-----5:R-:W-:Y:S01]  /*1a8e0*/  PRMT R54, R74, 0x654, R3 ;  /* 0x000006544a367816 */ /* 0x020fe20000000003 */
[C-C-:B------:R-:W-:Y:S01]  /*1a8f0*/  FFMA.FTZ R55, R2.reuse, R82, -R11.reuse ;  /* 0x0000005202377223 */ /* 0x140fe2000001080b */
[----:B------:R-:W-:-:S02]  /*1a900*/  FFMA.FTZ R57, R2, R86, -R11 ;  /* 0x0000005602397223 */ /* 0x000fc4000001080b */
[----:B------:R0:W-:Y:S03]  /*1a910*/  SYNCS.ARRIVE.TRANS64.RED.A1T0 RZ, [R54+URZ], RZ ;  /* 0x000000ff36ff79a7 */ /* 0x0001e6000810043f */
[----:B------:R-:W5:Y:S01]  /*1a920*/  MUFU.EX2 R218, R218 ;  /* 0x000000da00da7308 */ /* 0x000f620000000800 */
[----:B------:R-:W-:-:S01]  /*1a930*/  FFMA.FTZ R78, R2, R78, -R11 ;  /* 0x0000004e024e7223 */ /* 0x000fc2000001080b */
[C-C-:B------:R-:W-:Y:S01]  /*1a940*/  FFMA.FTZ R21, R2.reuse, R21, -R11.reuse ;  /* 0x0000001502157223 */ /* 0x140fe2000001080b */
[----:B------:R-:W-:-:S01]  /*1a950*/  FFMA.FTZ R66, R2, R66, -R11 ;  /* 0x0000004202427223 */ /* 0x000fc2000001080b */
[----:B------:R-:W-:Y:S01]  /*1a960*/  FFMA.FTZ R14, R2, R38, -R11 ;  /* 0x00000026020e7223 */ /* 0x000fe2000001080b */
[----:B0-----:R-:W-:-:S03]  /*1a970*/  FADD.FTZ R54, R8, R7 ;  /* 0x0000000708367221 */ /* 0x001fc60000010000 */
[----:B------:R-:W0:Y:S01]  /*1a980*/  MUFU.EX2 R10, R10 ;  /* 0x0000000a000a7308 */ /* 0x000e220000000800 */
[----:B------:R-:W-:-:S01]  /*1a990*/  FFMA.FTZ R51, R2, R51, -R58 ;  /* 0x0000003302337223 */ /* 0x000fc2000001083a */
[C---:B------:R-:W-:Y:S01]  /*1a9a0*/  FFMA.FTZ R61, R2.reuse, R65, -R58 ;  /* 0x00000041023d7223 */ /* 0x040fe2000001083a */
[----:B------:R-:W-:-:S01]  /*1a9b0*/  FFMA.FTZ R11, R2, R39, -R11 ;  /* 0x00000027020b7223 */ /* 0x000fc2000001080b */
[----:B------:R-:W-:Y:S01]  /*1a9c0*/  FFMA.FTZ R65, R2, R69, -R58 ;  /* 0x0000004502417223 */ /* 0x000fe2000001083a */
[----:B-1----:R-:W-:-:S01]  /*1a9d0*/  FADD.FTZ R39, R216, R27 ;  /* 0x0000001bd8277221 */ /* 0x002fc20000010000 */
[----:B------:R-:W-:Y:S02]  /*1a9e0*/  FFMA.FTZ R101, R2, R101, -R58 ;  /* 0x0000006502657223 */ /* 0x000fe4000001083a */
[----:B------:R-:W1:Y:S01]  /*1a9f0*/  MUFU.EX2 R31, R31 ;  /* 0x0000001f001f7308 */ /* 0x000e620000000800 */
[----:B--2---:R-:W-:-:S01]  /*1aa00*/  FADD.FTZ R69, R5, R54 ;  /* 0x0000003605457221 */ /* 0x004fc20000010000 */
[----:B---3--:R-:W-:Y:S01]  /*1aa10*/  FADD.FTZ R54, R62, R39 ;  /* 0x000000273e367221 */ /* 0x008fe20000010000 */
[----:B------:R-:W-:-:S05]  /*1aa20*/  FFMA.FTZ R212, R2, R79, -R58 ;  /* 0x0000004f02d47223 */ /* 0x000fca000001083a */
[----:B------:R-:W-:Y:S01]  /*1aa30*/  MUFU.EX2 R12, R102 ;  /* 0x00000066000c7308 */ /* 0x000fe20000000800 */
[----:B------:R-:W-:-:S01]  /*1aa40*/  FADD.FTZ R74, R6, R69 ;  /* 0x00000045064a7221 */ /* 0x000fc20000010000 */
[----:B----4-:R-:W-:-:S06]  /*1aa50*/  FADD.FTZ R39, R93, R54 ;  /* 0x000000365d277221 */ /* 0x010fcc0000010000 */
[----:B------:R-:W2:Y:S01]  /*1aa60*/  MUFU.EX2 R64, R51 ;  /* 0x0000003300407308 */ /* 0x000ea20000000800 */
[----:B------:R-:W-:-:S01]  /*1aa70*/  FFMA.FTZ R35, R2, R73, -R58 ;  /* 0x0000004902237223 */ /* 0x000fc2000001083a */
[----:B------:R-:W-:-:S06]  /*1aa80*/  FADD.FTZ R69, R9, R74 ;  /* 0x0000004a09457221 */ /* 0x000fcc0000010000 */
[----:B------:R-:W-:Y:S01]  /*1aa90*/  MUFU.EX2 R15, R15 ;  /* 0x0000000f000f7308 */ /* 0x000fe20000000800 */
[----:B-----5:R-:W-:-:S01]  /*1aaa0*/  FADD.FTZ R54, R218, R39 ;  /* 0x00000027da367221 */ /* 0x020fc20000010000 */
[----:B------:R-:W-:-:S06]  /*1aab0*/  FFMA.FTZ R91, R2, R91, -R58 ;  /* 0x0000005b025b7223 */ /* 0x000fcc000001083a */
[----:B------:R-:W3:Y:S01]  /*1aac0*/  MUFU.EX2 R101, R101 ;  /* 0x0000006500657308 */ /* 0x000ee20000000800 */
[----:B0-----:R-:W-:-:S07]  /*1aad0*/  FADD.FTZ R69, R10, R69 ;  /* 0x000000450a457221 */ /* 0x001fce0000010000 */
[----:B------:R-:W0:Y:S01]  /*1aae0*/  MUFU.EX2 R13, R13 ;  /* 0x0000000d000d7308 */ /* 0x000e220000000800 */
[----:B-1----:R-:W-:-:S07]  /*1aaf0*/  FADD.FTZ R39, R31, R54 ;  /* 0x000000361f277221 */ /* 0x002fce0000010000 */
[----:B------:R-:W1:Y:S01]  /*1ab00*/  MUFU.EX2 R212, R212 ;  /* 0x000000d400d47308 */ /* 0x000e620000000800 */
[----:B------:R-:W-:-:S07]  /*1ab10*/  FFMA.FTZ R77, R2, R77, -R58 ;  /* 0x0000004d024d7223 */ /* 0x000fce000001083a */
[----:B------:R-:W4:Y:S01]  /*1ab20*/  MUFU.EX2 R72, R72 ;  /* 0x0000004800487308 */ /* 0x000f220000000800 */
[----:B--2---:R-:W-:-:S01]  /*1ab30*/  FADD.FTZ R74, R64, R39 ;  /* 0x00000027404a7221 */ /* 0x004fc20000010000 */
[----:B------:R-:W-:-:S06]  /*1ab40*/  FFMA.FTZ R34, R2, R95, -R58 ;  /* 0x0000005f02227223 */ /* 0x000fcc000001083a */
[----:B------:R-:W2:Y:S08]  /*1ab50*/  MUFU.EX2 R35, R35 ;  /* 0x0000002300237308 */ /* 0x000eb00000000800 */
[----:B------:R-:W5:Y:S08]  /*1ab60*/  MUFU.EX2 R47, R47 ;  /* 0x0000002f002f7308 */ /* 0x000f700000000800 */
[----:B------:R0:W-:Y:S01]  /*1ab70*/  MUFU.EX2 R40, R78 ;  /* 0x0000004e00287308 */ /* 0x0001e20000000800 */
[----:B---3--:R-:W-:-:S01]  /*1ab80*/  FADD.FTZ R39, R101, R74 ;  /* 0x0000004a65277221 */ /* 0x008fc20000010000 */
[----:B0-----:R-:W-:-:S06]  /*1ab90*/  FADD.FTZ R78, R12, R69 ;  /* 0x000000450c4e7221 */ /* 0x001fcc0000010000 */
[----:B------:R-:W0:Y:S01]  /*1aba0*/  MUFU.EX2 R91, R91 ;  /* 0x0000005b005b7308 */ /* 0x000e220000000800 */
[----:B------:R-:W-:-:S07]  /*1abb0*/  FADD.FTZ R78, R15, R78 ;  /* 0x0000004e0f4e7221 */ /* 0x000fce0000010000 */
[----:B------:R-:W3:Y:S01]  /*1abc0*/  MUFU.EX2 R76, R76 ;  /* 0x0000004c004c7308 */ /* 0x000ee20000000800 */
[----:B------:R-:W-:-:S01]  /*1abd0*/  FFMA.FTZ R51, R2, R81, -R58 ;  /* 0x0000005102337223 */ /* 0x000fc2000001083a */
[----:B------:R-:W-:-:S06]  /*1abe0*/  FADD.FTZ R69, R13, R78 ;  /* 0x0000004e0d457221 */ /* 0x000fcc0000010000 */
[----:B------:R-:W-:Y:S01]  /*1abf0*/  MUFU.EX2 R71, R66 ;  /* 0x0000004200477308 */ /* 0x000fe20000000800 */
[----:B-1----:R-:W-:-:S01]  /*1ac00*/  FADD.FTZ R74, R212, R39 ;  /* 0x00000027d44a7221 */ /* 0x002fc20000010000 */
[----:B------:R-:W-:-:S06]  /*1ac10*/  FFMA.FTZ R99, R2, R99, -R58 ;  /* 0x0000006302637223 */ /* 0x000fcc000001083a */
[----:B------:R-:W1:Y:S01]  /*1ac20*/  MUFU.EX2 R66, R77 ;  /* 0x0000004d00427308 */ /* 0x000e620000000800 */
[----:B----4-:R-:W-:-:S07]  /*1ac30*/  FADD.FTZ R78, R72, R69 ;  /* 0x00000045484e7221 */ /* 0x010fce0000010000 */
[----:B------:R-:W4:Y:S01]  /*1ac40*/  MUFU.EX2 R55, R55 ;  /* 0x0000003700377308 */ /* 0x000f220000000800 */
[----:B--2---:R-:W-:-:S01]  /*1ac50*/  FADD.FTZ R74, R35, R74 ;  /* 0x0000004a234a7221 */ /* 0x004fc20000010000 */
[----:B-----5:R-:W-:-:S06]  /*1ac60*/  FADD.FTZ R39, R47, R78 ;  /* 0x0000004e2f277221 */ /* 0x020fcc0000010000 */
[----:B------:R-:W2:Y:S01]  /*1ac70*/  MUFU.EX2 R34, R34 ;  /* 0x0000002200227308 */ /* 0x000ea20000000800 */
[----:B------:R-:W-:-:S07]  /*1ac80*/  FFMA.FTZ R85, R2, R85, -R58 ;  /* 0x0000005502557223 */ /* 0x000fce000001083a */
[----:B------:R-:W5:Y:S01]  /*1ac90*/  MUFU.EX2 R56, R56 ;  /* 0x0000003800387308 */ /* 0x000f620000000800 */
[----:B------:R-:W-:Y:S01]  /*1aca0*/  F2FP.SATFINITE.E4M3.F32.PACK_AB_MERGE_C R217, R6, R5, RZ ;  /* 0x0000000506d9723e */ /* 0x000fe200048070ff */
[----:B0-----:R-:W-:-:S06]  /*1acb0*/  FADD.FTZ R5, R91, R74 ;  /* 0x0000004a5b057221 */ /* 0x001fcc0000010000 */
[----:B------:R-:W0:Y:S01]  /*1acc0*/  MUFU.EX2 R51, R51 ;  /* 0x0000003300337308 */ /* 0x000e220000000800 */
[----:B------:R-:W-:-:S01]  /*1acd0*/  FFMA.FTZ R38, R2, R103, -R58 ;  /* 0x0000006702267223 */ /* 0x000fc2000001083a */
[----:B---3--:R-:W-:-:S06]  /*1ace0*/  FADD.FTZ R6, R76, R39 ;  /* 0x000000274c067221 */ /* 0x008fcc0000010000 */
[----:B------:R-:W3:Y:S01]  /*1acf0*/  MUFU.EX2 R57, R57 ;  /* 0x0000003900397308 */ /* 0x000ee20000000800 */
[----:B------:R-:W-:Y:S01]  /*1ad00*/  F2FP.SATFINITE.E4M3.F32.PACK_AB_MERGE_C R219, R15, R12, RZ ;  /* 0x0000000c0fdb723e */ /* 0x000fe200048070ff */
[----:B-1----:R-:W-:-:S06]  /*1ad10*/  FADD.FTZ R5, R66, R5 ;  /* 0x0000000542057221 */ /* 0x002fcc0000010000 */
[----:B------:R-:W1:Y:S01]  /*1ad20*/  MUFU.EX2 R99, R99 ;  /* 0x0000006300637308 */ /* 0x000e620000000800 */
[----:B------:R-:W-:-:S01]  /*1ad30*/  FFMA.FTZ R73, R2, R105, -R58 ;  /* 0x0000006902497223 */ /* 0x000fc2000001083a */
[----:B----4-:R-:W-:-:S06]  /*1ad40*/  FADD.FTZ R15, R55, R6 ;  /* 0x00000006370f7221 */ /* 0x010fcc0000010000 */
[----:B------:R-:W4:Y:S01]  /*1ad50*/  MUFU.EX2 R60, R60 ;  /* 0x0000003c003c7308 */ /* 0x000f220000000800 */
[----:B------:R-:W-:Y:S01]  /*1ad60*/  F2FP.SATFINITE.E4M3.F32.PACK_AB_MERGE_C R93, R93, R62, RZ ;  /* 0x0000003e5d5d723e */ /* 0x000fe200048070ff */
[----:B--2---:R-:W-:-:S06]  /*1ad70*/  FADD.FTZ R6, R34, R5 ;  /* 0x0000000522067221 */ /* 0x004fcc0000010000 */
[----:B------:R-:W2:Y:S01]  /*1ad80*/  MUFU.EX2 R68, R85 ;  /* 0x0000005500447308 */ /* 0x000ea20000000800 */
[----:B------:R-:W-:-:S01]  /*1ad90*/  FFMA.FTZ R83, R2, R83, -R58 ;  /* 0x0000005302537223 */ /* 0x000fc2000001083a */
[----:B-----5:R-:W-:Y:S01]  /*1ada0*/  FADD.FTZ R62, R56, R15 ;  /* 0x0000000f383e7221 */ /* 0x020fe20000010000 */
[----:B0-----:R-:W-:-:S05]  /*1adb0*/  FADD.FTZ R12, R51, R6 ;  /* 0x00000006330c7221 */ /* 0x001fca0000010000 */
[----:B------:R-:W0:Y:S01]  /*1adc0*/  MUFU.EX2 R38, R38 ;  /* 0x0000002600267308 */ /* 0x000e220000000800 */
[----:B---3--:R-:W-:-:S07]  /*1add0*/  FADD.FTZ R15, R57, R62 ;  /* 0x0000003e390f7221 */ /* 0x008fce0000010000 */
[----:B------:R-:W3:Y:S01]  /*1ade0*/  MUFU.EX2 R41, R41 ;  /* 0x0000002900297308 */ /* 0x000ee20000000800 */
[----:B-1----:R-:W-:-:S01]  /*1adf0*/  FADD.FTZ R5, R99, R12 ;  /* 0x0000000c63057221 */ /* 0x002fc20000010000 */
[----:B------:R-:W-:-:S06]  /*1ae00*/  FFMA.FTZ R50, R2, R107, -R58 ;  /* 0x0000006b02327223 */ /* 0x000fcc000001083a */
[----:B------:R-:W1:Y:S01]  /*1ae10*/  MUFU.EX2 R73, R73 ;  /* 0x0000004900497308 */ /* 0x000e620000000800 */
[----:B----4-:R-:W-:-:S07]  /*1ae20*/  FADD.FTZ R15, R60, R15 ;  /* 0x0000000f3c0f7221 */ /* 0x010fce0000010000 */
[----:B------:R-:W4:Y:S01]  /*1ae30*/  MUFU.EX2 R44, R44 ;  /* 0x0000002c002c7308 */ /* 0x000f220000000800 */
[----:B--2---:R-:W-:-:S01]  /*1ae40*/  FADD.FTZ R5, R68, R5 ;  /* 0x0000000544057221 */ /* 0x004fc20000010000 */
[----:B------:R-:W-:-:S06]  /*1ae50*/  FADD.FTZ R12, R40, R15 ;  /* 0x0000000f280c7221 */ /* 0x000fcc0000010000 */
[----:B------:R-:W-:Y:S08]  /*1ae60*/  MUFU.EX2 R49, R49 ;  /* 0x0000003100317308 */ /* 0x000ff00000000800 */
[----:B------:R-:W2:Y:S01]  /*1ae70*/  MUFU.EX2 R83, R83 ;  /* 0x0000005300537308 */ /* 0x000ea20000000800 */
[----:B------:R-:W-:Y:S01]  /*1ae80*/  F2FP.SATFINITE.E4M3.F32.PACK_AB_MERGE_C R217, R7, R8, R217 ;  /* 0x0000000807d9723e */ /* 0x000fe200048070d9 */
[----:B0-----:R-:W-:Y:S01]  /*1ae90*/  FADD.FTZ R8, R38, R5 ;  /* 0x0000000526087221 */ /* 0x001fe20000010000 */
[----:B------:R-:W-:-:S01]  /*1aea0*/  FFMA.FTZ R52, R2, R87, -R58 ;  /* 0x0000005702347223 */ /* 0x000fc2000001083a */
[----:B---3--:R-:W-:-:S04]  /*1aeb0*/  FADD.FTZ R5, R41, R12 ;  /* 0x0000000c29057221 */ /* 0x008fc80000010000 */
[----:B------:R-:W0:Y:S01]  /*1aec0*/  MUFU.EX2 R50, R50 ;  /* 0x0000003200327308 */ /* 0x000e220000000800 */
[----:B------:R-:W-:Y:S01]  /*1aed0*/  F2FP.SATFINITE.E4M3.F32.PACK_AB_MERGE_C R219, R10, R9, R219 ;  /* 0x000000090adb723e */ /* 0x000fe200048070db */
[----:B-1----:R-:W-:Y:S01]  /*1aee0*/  FADD.FTZ R10, R73, R8 ;  /* 0x00000008490a7221 */ /* 0x002fe20000010000 */
[----:B----4-:R-:W-:-:S05]  /*1aef0*/  FADD.FTZ R12, R44, R5 ;  /* 0x000000052c0c7221 */ /* 0x010fca0000010000 */
[----:B------:R-:W1:Y:S01]  /*1af00*/  MUFU.EX2 R25, R25 ;  /* 0x0000001900197308 */ /* 0x000e620000000800 */
[----:B--2---:R-:W-:-:S01]  /*1af10*/  FADD.FTZ R5, R83, R10 ;  /* 0x0000000a53057221 */ /* 0x004fc20000010000 */
[----:B------:R-:W-:-:S06]  /*1af20*/  F2FP.SATFINITE.E4M3.F32.PACK_AB_MERGE_C R209, R49, R44, RZ ;  /* 0x0000002c31d1723e */ /* 0x000fcc00048070ff */
[----:B------:R-:W2:Y:S01]  /*1af30*/  MUFU.EX2 R61, R61 ;  /* 0x0000003d003d7308 */ /* 0x000ea20000000800 */
[----:B------:R-:W-:-:S07]  /*1af40*/  FADD.FTZ R49, R49, R12 ;  /* 0x0000000c31317221 */ /* 0x000fce0000010000 */
[----:B------:R-:W3:Y:S01]  /*1af50*/  MUFU.EX2 R21, R21 ;  /* 0x0000001500157308 */ /* 0x000ee20000000800 */
[----:B------:R-:W-:-:S01]  /*1af60*/  FFMA.FTZ R111, R2, R111, -R58 ;  /* 0x0000006f026f7223 */ /* 0x000fc2000001083a */
[----:B------:R-:W-:-:S06]  /*1af70*/  FADD.FTZ R5, R70, R5 ;  /* 0x0000000546057221 */ /* 0x000fcc0000010000 */
[----:B------:R-:W4:Y:S01]  /*1af80*/  MUFU.EX2 R52, R52 ;  /* 0x0000003400347308 */ /* 0x000f220000000800 */
[----:B------:R-:W-:-:S01]  /*1af90*/  FFMA.FTZ R204, R2, R109, -R58 ;  /* 0x0000006d02cc7223 */ /* 0x000fc2000001083a */
[----:B------:R-:W-:-:S06]  /*1afa0*/  FADD.FTZ R12, R24, R49 ;  /* 0x00000031180c7221 */ /* 0x000fcc0000010000 */
[----:B------:R-:W5:Y:S01]  /*1afb0*/  MUFU.EX2 R32, R32 ;  /* 0x0000002000207308 */ /* 0x000f620000000800 */
[----:B0-----:R-:W-:-:S01]  /*1afc0*/  FADD.FTZ R10, R50, R5 ;  /* 0x00000005320a7221 */ /* 0x001fc20000010000 */
[----:B------:R-:W-:-:S06]  /*1afd0*/  FFMA.FTZ R75, R2, R75, -R58 ;  /* 0x0000004b024b7223 */ /* 0x000fcc000001083a */
[----:B------:R-:W0:Y:S01]  /*1afe0*/  MUFU.EX2 R65, R65 ;  /* 0x0000004100417308 */ /* 0x000e220000000800 */
[----:B-1----:R-:W-:-:S07]  /*1aff0*/  FADD.FTZ R12, R25, R12 ;  /* 0x0000000c190c7221 */ /* 0x002fce0000010000 */
[----:B------:R-:W1:Y:S01]  /*1b000*/  MUFU.EX2 R28, R28 ;  /* 0x0000001c001c7308 */ /* 0x000e620000000800 */
[----:B--2---:R-:W-:-:S01]  /*1b010*/  FADD.FTZ R5, R61, R10 ;  /* 0x0000000a3d057221 */ /* 0x004fc20000010000 */
[----:B---3--:R-:W-:-:S06]  /*1b020*/  FADD.FTZ R7, R21, R12 ;  /* 0x0000000c15077221 */ /* 0x008fcc0000010000 */
[----:B------:R-:W2:Y:S01]  /*1b030*/  MUFU.EX2 R3, R111 ;  /* 0x0000006f00037308 */ /* 0x000ea20000000800 */
[----:B------:R-:W-:-:S07]  /*1b040*/  FFMA.FTZ R45, R2, R45, -R58 ;  /* 0x0000002d022d7223 */ /* 0x000fce000001083a */
[----:B------:R-:W3:Y:S01]  /*1b050*/  MUFU.EX2 R33, R33 ;  /* 0x0000002100217308 */ /* 0x000ee20000000800 */
[----:B----4-:R-:W-:-:S01]  /*1b060*/  FADD.FTZ R12, R52, R5 ;  /* 0x00000005340c7221 */ /* 0x010fc20000010000 */
[----:B------:R-:W-:-:S06]  /*1b070*/  FFMA.FTZ R113, R2, R113, -R58 ;  /* 0x0000007102717223 */ /* 0x000fcc000001083a */
[----:B------:R-:W4:Y:S01]  /*1b080*/  MUFU.EX2 R204, R204 ;  /* 0x000000cc00cc7308 */ /* 0x000f220000000800 */
[----:B-----5:R-:W-:-:S07]  /*1b090*/  FADD.FTZ R7, R32, R7 ;  /* 0x0000000720077221 */ /* 0x020fce0000010000 */
[----:B------:R-:W5:Y:S01]  /*1b0a0*/  MUFU.EX2 R37, R37 ;  /* 0x0000002500257308 */ /* 0x000f620000000800 */
[----:B------:R-:W-:Y:S01]  /*1b0b0*/  F2FP.SATFINITE.E4M3.F32.PACK_AB_MERGE_C R211, R32, R21, RZ ;  /* 0x0000001520d3723e */ /* 0x000fe200048070ff */
[----:B0-----:R-:W-:-:S06]  /*1b0c0*/  FADD.FTZ R12, R65, R12 ;  /* 0x0000000c410c7221 */ /* 0x001fcc0000010000 */
[----:B------:R-:W0:Y:S01]  /*1b0d0*/  MUFU.EX2 R75, R75 ;  /* 0x0000004b004b7308 */ /* 0x000e220000000800 */
[----:B-1----:R-:W-:-:S07]  /*1b0e0*/  FADD.FTZ R32, R28, R7 ;  /* 0x000000071c207221 */ /* 0x002fce0000010000 */
[----:B------:R-:W1:Y:S01]  /*1b0f0*/  MUFU.EX2 R42, R42 ;  /* 0x0000002a002a7308 */ /* 0x000e620000000800 */
[----:B------:R-:W-:-:S01]  /*1b100*/  FFMA.FTZ R115, R2, R115, -R58 ;  /* 0x0000007302737223 */ /* 0x000fc2000001083a */
[----:B------:R-:W-:-:S06]  /*1b110*/  FFMA.FTZ R63, R2, R63, -R58 ;  /* 0x0000003f023f7223 */ /* 0x000fcc000001083a */
[----:B------:R-:W1:Y:S01]  /*1b120*/  MUFU.EX2 R54, R45 ;  /* 0x0000002d00367308 */ /* 0x000e620000000800 */
[----:B--2---:R-:W-:-:S01]  /*1b130*/  FADD.FTZ R5, R3, R12 ;  /* 0x0000000c03057221 */ /* 0x004fc20000010000 */
[----:B---3--:R-:W-:-:S06]  /*1b140*/  FADD.FTZ R32, R33, R32 ;  /* 0x0000002021207221 */ /* 0x008fcc0000010000 */
[----:B------:R-:W2:Y:S01]  /*1b150*/  MUFU.EX2 R36, R36 ;  /* 0x0000002400247308 */ /* 0x000ea20000000800 */
[----:B------:R-:W-:-:S01]  /*1b160*/  FFMA.FTZ R53, R2, R53, -R58 ;  /* 0x0000003502357223 */ /* 0x000fc2000001083a */
[----:B------:R-:W-:Y:S01]  /*1b170*/  F2FP.SATFINITE.E4M3.F32.PACK_AB_MERGE_C R211, R25, R24, R211 ;  /* 0x0000001819d3723e */ /* 0x000fe200048070d3 */
[----:B----4-:R-:W-:-:S05]  /*1b180*/  FADD.FTZ R24, R204, R5 ;  /* 0x00000005cc187221 */ /* 0x010fca0000010000 */
[----:B------:R-:W3:Y:S01]  /*1b190*/  MUFU.EX2 R113, R113 ;  /* 0x0000007100717308 */ /* 0x000ee20000000800 */
[----:B------:R-:W-:Y:S01]  /*1b1a0*/  F2FP.SATFINITE.E4M3.F32.PACK_AB_MERGE_C R213, R76, R47, RZ ;  /* 0x0000002f4cd5723e */ /* 0x000fe200048070ff */
[----:B-----5:R-:W-:-:S06]  /*1b1b0*/  FADD.FTZ R7, R37, R32 ;  /* 0x0000002025077221 */ /* 0x020fcc0000010000 */
[----:B------:R-:W4:Y:S01]  /*1b1c0*/  MUFU.EX2 R43, R43 ;  /* 0x0000002b002b7308 */ /* 0x000f220000000800 */
[----:B0-----:R-:W-:-:S01]  /*1b1d0*/  FADD.FTZ R5, R75, R24 ;  /* 0x000000184b057221 */ /* 0x001fc20000010000 */
[----:B------:R-:W-:-:S06]  /*1b1e0*/  FFMA.FTZ R59, R2, R59, -R58 ;  /* 0x0000003b023b7223 */ /* 0x000fcc000001083a */
[----:B------:R-:W-:Y:S01]  /*1b1f0*/  MUFU.EX2 R46, R46 ;  /* 0x0000002e002e7308 */ /* 0x000fe20000000800 */
[----:B------:R-:W-:-:S01]  /*1b200*/  FFMA.FTZ R67, R2, R67, -R58 ;  /* 0x0000004302437223 */ /* 0x000fc2000001083a */
[----:B------:R-:W-:-:S06]  /*1b210*/  F2FP.SATFINITE.E4M3.F32.PACK_AB_MERGE_C R213, R72, R13, R213 ;  /* 0x0000000d48d5723e */ /* 0x000fcc00048070d5 */
[----:B------:R-:W0:Y:S01]  /*1b220*/  MUFU.EX2 R206, R115 ;  /* 0x0000007300ce7308 */ /* 0x000e220000000800 */
[----:B-1----:R-:W-:-:S01]  /*1b230*/  FADD.FTZ R7, R42, R7 ;  /* 0x000000072a077221 */ /* 0x002fc20000010000 */
[----:B------:R-:W1:Y:S01]  /*1b240*/  @P4 LDC R13, c[0x0][0x44c] ;  /* 0x00011300ff0d4b82 */ /* 0x000e620000000800 */
[----:B------:R-:W-:-:S05]  /*1b250*/  FFMA.FTZ R29, R2, R29, -R58 ;  /* 0x0000001d021d7223 */ /* 0x000fca000001083a */
[----:B------:R-:W-:Y:S01]  /*1b260*/  MUFU.EX2 R63, R63 ;  /* 0x0000003f003f7308 */ /* 0x000fe20000000800 */
[C---:B------:R-:W-:Y:S01]  /*1b270*/  F2FP.SATFINITE.E4M3.F32.PACK_AB_MERGE_C R75, R54.reuse, R75, RZ ;  /* 0x0000004b364b723e */ /* 0x040fe200048070ff */
[----:B------:R-:W-:-:S06]  /*1b280*/  FADD.FTZ R54, R54, R5 ;  /* 0x0000000536367221 */ /* 0x000fcc0000010000 */
[----:B------:R-:W5:Y:S01]  /*1b290*/  MUFU.EX2 R6, R53 ;  /* 0x0000003500067308 */ /* 0x000f620000000800 */
[----:B------:R-:W-:Y:S01]  /*1b2a0*/  F2FP.SATFINITE.E4M3.F32.PACK_AB_MERGE_C R205, R42, R37, RZ ;  /* 0x000000252acd723e */ /* 0x000fe200048070ff */
[----:B--2---:R-:W-:Y:S01]  /*1b2b0*/  FADD.FTZ R24, R36, R7 ;  /* 0x0000000724187221 */ /* 0x004fe20000010000 */
[----:B------:R-:W-:-:S01]  /*1b2c0*/  FFMA.FTZ R117, R2, R117, -R58 ;  /* 0x0000007502757223 */ /* 0x000fc2000001083a */
[----:B------:R-:W-:Y:S01]  /*1b2d0*/  F2FP.SATFINITE.E4M3.F32.PACK_AB_MERGE_C R204, R204, R3, R75 ;  /* 0x00000003cccc723e */ /* 0x000fe2000480704b */
[----:B------:R-:W2:Y:S03]  /*1b2e0*/  @P4 LDC R32, c[0x0][0x450] ;  /* 0x00011400ff204b82 */ /* 0x000ea60000000800 */
[----:B------:R-:W1:Y:S01]  /*1b2f0*/  MUFU.EX2 R48, R48 ;  /* 0x0000003000307308 */ /* 0x000e620000000800 */
[----:B------:R-:W-:Y:S01]  /*1b300*/  F2FP.SATFINITE.E4M3.F32.PACK_AB_MERGE_C R205, R33, R28, R205 ;  /* 0x0000001c21cd723e */ /* 0x000fe200048070cd */
[----:B---3--:R-:W-:Y:S01]  /*1b310*/  FADD.FTZ R3, R113, R54 ;  /* 0x0000003671037221 */ /* 0x008fe20000010000 */
[----:B----4-:R-:W-:-:S05]  /*1b320*/  FADD.FTZ R28, R43, R24 ;  /* 0x000000182b1c7221 */ /* 0x010fca0000010000 */
[----:B------:R-:W3:Y:S01]  /*1b330*/  MUFU.EX2 R59, R59 ;  /* 0x0000003b003b7308 */ /* 0x000ee20000000800 */
[----:B0-----:R-:W-:-:S01]  /*1b340*/  FADD.FTZ R24, R206, R3 ;  /* 0x00000003ce187221 */ /* 0x001fc20000010000 */
[----:B------:R-:W-:-:S06]  /*1b350*/  F2FP.SATFINITE.E4M3.F32.PACK_AB_MERGE_C R207, R46, R71, RZ ;  /* 0x000000472ecf723e */ /* 0x000fcc00048070ff */
[----:B------:R-:W-:Y:S01]  /*1b360*/  MUFU.EX2 R67, R67 ;  /* 0x0000004300437308 */ /* 0x000fe20000000800 */
[----:B------:R-:W-:-:S07]  /*1b370*/  FADD.FTZ R71, R71, R28 ;  /* 0x0000001c47477221 */ /* 0x000fce0000010000 */
[----:B------:R-:W0:Y:S01]  /*1b380*/  MUFU.EX2 R10, R29 ;  /* 0x0000001d000a7308 */ /* 0x000e220000000800 */
[----:B-----5:R-:W-:-:S07]  /*1b390*/  F2FP.SATFINITE.E4M3.F32.PACK_AB_MERGE_C R3, R6, R63, RZ ;  /* 0x0000003f0603723e */ /* 0x020fce00048070ff */
[----:B------:R-:W4:Y:S01]  /*1b3a0*/  MUFU.EX2 R123, R123 ;  /* 0x0000007b007b7308 */ /* 0x000f220000000800 */
[----:B------:R-:W-:-:S01]  /*1b3b0*/  FFMA.FTZ R119, R2, R119, -R58 ;  /* 0x0000007702777223 */ /* 0x000fc2000001083a */
[C-C-:B------:R-:W-:Y:S01]  /*1b3c0*/  FFMA.FTZ R121, R2.reuse, R121, -R58.reuse ;  /* 0x0000007902797223 */ /* 0x140fe2000001083a */
[----:B------:R-:W-:-:S05]  /*1b3d0*/  FFMA.FTZ R129, R2, R129, -R58 ;  /* 0x0000008102817223 */ /* 0x000fca000001083a */
[----:B------:R-:W5:Y:S01]  /*1b3e0*/  MUFU.EX2 R8, R117 ;  /* 0x0000007500087308 */ /* 0x000f620000000800 */
[----:B------:R-:W-:-:S01]  /*1b3f0*/  FADD.FTZ R63, R63, R24 ;  /* 0x000000183f3f7221 */ /* 0x000fc20000010000 */
[----:B------:R-:W-:Y:S01]  /*1b400*/  FFMA.FTZ R58, R2, R131, -R58 ;  /* 0x00000083023a7223 */ /* 0x000fe2000001083a */
[----:B------:R-:W-:-:S05]  /*1b410*/  FADD.FTZ R71, R46, R71 ;  /* 0x000000472e477221 */ /* 0x000fca0000010000 */
[----:B------:R-:W2:Y:S01]  /*1b420*/  MUFU.EX2 R26, R26 ;  /* 0x0000001a001a7308 */ /* 0x000ea20000000800 */
[----:B------:R-:W-:-:S01]  /*1b430*/  FADD.FTZ R6, R6, R63 ;  /* 0x0000003f06067221 */ /* 0x000fc20000010000 */
[----:B-1----:R-:W-:-:S06]  /*1b440*/  FADD.FTZ R24, R48, R71 ;  /* 0x0000004730187221 */ /* 0x002fcc0000010000 */
[----:B------:R-:W1:Y:S01]  /*1b450*/  MUFU.EX2 R125, R125 ;  /* 0x0000007d007d7308 */ /* 0x000e620000000800 */
[----:B------:R-:W-:Y:S01]  /*1b460*/  F2FP.SATFINITE.E4M3.F32.PACK_AB_MERGE_C R206, R206, R113, R3 ;  /* 0x00000071cece723e */ /* 0x000fe20004807003 */
[----:B---3--:R-:W-:Y:S01]  /*1b470*/  FADD.FTZ R3, R59, R6 ;  /* 0x000000063b037221 */ /* 0x008fe20000010000 */
[----:B0-----:R-:W-:-:S05]  /*1b480*/  F2FP.SATFINITE.E4M3.F32.PACK_AB_MERGE_C R7, R10, R67, RZ ;  /* 0x000000430a07723e */ /* 0x001fca00048070ff */
[----:B------:R-:W0:Y:S01]  /*1b490*/  MUFU.EX2 R30, R30 ;  /* 0x0000001e001e7308 */ /* 0x000e220000000800 */
[----:B----4-:R-:W-:-:S01]  /*1b4a0*/  FADD.FTZ R5, R123, R24 ;  /* 0x000000187b057221 */ /* 0x010fc20000010000 */
[----:B------:R-:W-:-:S04]  /*1b4b0*/  @P4 IMAD.HI.U32 R13, R116, R13, RZ ;  /* 0x0000000d740d4227 */ /* 0x000fc800078e00ff */
[----:B-----5:R-:W-:-:S02]  /*1b4c0*/  FADD.FTZ R6, R8, R3 ;  /* 0x0000000308067221 */ /* 0x020fc40000010000 */
[----:B------:R-:W-:Y:S01]  /*1b4d0*/  MUFU.EX2 R119, R119 ;  /* 0x0000007700777308 */ /* 0x000fe20000000800 */
[----:B------:R-:W-:Y:S01]  /*1b4e0*/  F2FP.SATFINITE.E4M3.F32.PACK_AB_MERGE_C R200, R8, R59, R7 ;  /* 0x0000003b08c8723e */ /* 0x000fe20004807007 */
[----:B--2---:R-:W-:-:S06]  /*1b4f0*/  FADD.FTZ R8, R26, R5 ;  /* 0x000000051a087221 */ /* 0x004fcc0000010000 */
[----:B------:R-:W-:Y:S01]  /*1b500*/  MUFU.EX2 R129, R129 ;  /* 0x0000008100817308 */ /* 0x000fe20000000800 */
[----:B------:R-:W-:-:S07]  /*1b510*/  IMAD.MOV.U32 R9, RZ, RZ, R116 ;  /* 0x000000ffff097224 */ /* 0x000fce00078e0074 */
[----:B------:R-:W2:Y:S01]  /*1b520*/  MUFU.EX2 R58, R58 ;  /* 0x0000003a003a7308 */ /* 0x000ea20000000800 */
[----:B------:R-:W-:-:S07]  /*1b530*/  @P4 SHF.R.U32.HI R9, RZ, R32, R13 ;  /* 0x00000020ff094219 */ /* 0x000fce000001160d */
[----:B------:R-:W3:Y:S01]  /*1b540*/  MUFU.EX2 R127, R127 ;  /* 0x0000007f007f7308 */ /* 0x000ee20000000800 */
[----:B------:R-:W-:-:S01]  /*1b550*/  FADD.FTZ R67, R67, R6 ;  /* 0x0000000643437221 */ /* 0x000fc20000010000 */
[----:B-1----:R-:W-:-:S06]  /*1b560*/  F2FP.SATFINITE.E4M3.F32.PACK_AB_MERGE_C R26, R125, R26, RZ ;  /* 0x0000001a7d1a723e */ /* 0x002fcc00048070ff */
[----:B------:R-:W1:Y:S01]  /*1b570*/  MUFU.EX2 R12, R121 ;  /* 0x00000079000c7308 */ /* 0x000e620000000800 */
[----:B------:R-:W-:-:S07]  /*1b580*/  FADD.FTZ R125, R125, R8 ;  /* 0x000000087d7d7221 */ /* 0x000fce0000010000 */
[----:B------:R-:W4:Y:S01]  /*1b590*/  MUFU.EX2 R14, R14 ;  /* 0x0000000e000e7308 */ /* 0x000f220000000800 */
[----:B------:R-:W-:Y:S01]  /*1b5a0*/  IADD3 R5, R9, R112, -R114 ;  /* 0x0000007009057210 */ /* 0x000fe20007ffe872 */
[----:B------:R-:W-:Y:S01]  /*1b5b0*/  FADD.FTZ R10, R10, R67 ;  /* 0x000000430a0a7221 */ /* 0x000fe20000010000 */
[----:B0-----:R-:W-:-:S01]  /*1b5c0*/  FADD.FTZ R6, R30, R125 ;  /* 0x0000007d1e067221 */ /* 0x001fc20000010000 */
[----:B--2---:R-:W-:Y:S02]  /*1b5d0*/  F2FP.SATFINITE.E4M3.F32.PACK_AB_MERGE_C R7, R58, R129, RZ ;  /* 0x000000813a07723e */ /* 0x004fe400048070ff */
[----:B------:R-:W-:-:S01]  /*1b5e0*/  FADD.FTZ R3, R119, R10 ;  /* 0x0000000a77037221 */ /* 0x000fc20000010000 */
[----:B------:R-:W-:-:S04]  /*1b5f0*/  IMAD.HI R8, R5, 0x66666667, RZ ;  /* 0x6666666705087827 */ /* 0x000fc800078e02ff */
[----:B---3--:R-:W-:-:S01]  /*1b600*/  FADD.FTZ R5, R127, R6 ;  /* 0x000000067f057221 */ /* 0x008fc20000010000 */
[C---:B-1----:R-:W-:Y:S01]  /*1b610*/  F2FP.SATFINITE.E4M3.F32.PACK_AB_MERGE_C R202, R12.reuse, R119, R7 ;  /* 0x000000770cca723e */ /* 0x042fe20004807007 */
[----:B------:R-:W-:-:S01]  /*1b620*/  FADD.FTZ R6, R12, R3 ;  /* 0x000000030c067221 */ /* 0x000fc20000010000 */
[----:B------:R-:W0:Y:S01]  /*1b630*/  MUFU.EX2 R11, R11 ;  /* 0x0000000b000b7308 */ /* 0x000e220000000800 */
[----:B----4-:R-:W-:-:S01]  /*1b640*/  FADD.FTZ R12, R14, R5 ;  /* 0x000000050e0c7221 */ /* 0x010fc20000010000 */
[----:B------:R-:W-:-:S04]  /*1b650*/  SHF.R.U32.HI R5, RZ, 0x1f, R8 ;  /* 0x0000001fff057819 */ /* 0x000fc80000011608 */
[----:B------:R-:W-:Y:S01]  /*1b660*/  LEA.HI.SX32 R5, R8, R5, 0x1a ;  /* 0x0000000508057211 */ /* 0x000fe200078fd2ff */
[----:B------:R-:W-:-:S03]  /*1b670*/  VIADD R8, R146, 0xfffffffe ;  /* 0xfffffffe92087836 */ /* 0x000fc60000000000 */
[----:B------:R-:W-:-:S04]  /*1b680*/  VIMNMX R21, RZ, R5, !PT ;  /* 0x00000005ff157248 */ /* 0x000fc80007fe0100 */
[----:B------:R-:W-:Y:S01]  /*1b690*/  ISETP.GE.AND P1, PT, R8, R21, PT ;  /* 0x000000150800720c */ /* 0x000fe20003f26270 */
[----:B------:R-:W-:-:S01]  /*1b6a0*/  FADD.FTZ R13, R129, R6 ;  /* 0x00000006810d7221 */ /* 0x000fc20000010000 */
[----:B------:R-:W-:Y:S02]  /*1b6b0*/  F2FP.SATFINITE.E4M3.F32.PACK_AB_MERGE_C R64, R101, R64, RZ ;  /* 0x000000406540723e */ /* 0x000fe400048070ff */
[----:B------:R-:W-:Y:S02]  /*1b6c0*/  F2FP.SATFINITE.E4M3.F32.PACK_AB_MERGE_C R66, R66, R91, RZ ;  /* 0x0000005b4242723e */ /* 0x000fe400048070ff */
[----:B------:R-:W-:Y:S02]  /*1b6d0*/  F2FP.SATFINITE.E4M3.F32.PACK_AB_MERGE_C R215, R60, R57, RZ ;  /* 0x000000393cd7723e */ /* 0x000fe400048070ff */
[----:B------:R-:W-:Y:S02]  /*1b6e0*/  F2FP.SATFINITE.E4M3.F32.PACK_AB_MERGE_C R214, R68, R99, RZ ;  /* 0x0000006344d6723e */ /* 0x000fe400048070ff */
[----:B------:R-:W-:-:S02]  /*1b6f0*/  F2FP.SATFINITE.E4M3.F32.PACK_AB_MERGE_C R208, R70, R83, RZ ;  /* 0x0000005346d0723e */ /* 0x000fc400048070ff */
[----:B------:R-:W-:Y:S02]  /*1b700*/  F2FP.SATFINITE.E4M3.F32.PACK_AB_MERGE_C R210, R65, R52, RZ ;  /* 0x0000003441d2723e */ /* 0x000fe400048070ff */
[----:B0-----:R-:W-:Y:S01]  /*1b710*/  F2FP.SATFINITE.E4M3.F32.PACK_AB_MERGE_C R3, R11, R14, RZ ;  /* 0x0000000e0b03723e */ /* 0x001fe200048070ff */
[----:B------:R-:W-:-:S01]  /*1b720*/  FADD.FTZ R13, R58, R13 ;  /* 0x0000000d3a0d7221 */ /* 0x000fc20000010000 */
[----:B------:R-:W-:Y:S01]  /*1b730*/  F2FP.SATFINITE.E4M3.F32.PACK_AB_MERGE_C R216, R27, R216, R93 ;  /* 0x000000d81bd8723e */ /* 0x000fe2000480705d */
[----:B------:R-:W-:-:S01]  /*1b740*/  FADD.FTZ R12, R11, R12 ;  /* 0x0000000c0b0c7221 */ /* 0x000fc20000010000 */
[----:B------:R-:W-:Y:S02]  /*1b750*/  F2FP.SATFINITE.E4M3.F32.PACK_AB_MERGE_C R218, R31, R218, R64 ;  /* 0x000000da1fda723e */ /* 0x000fe40004807040 */
[----:B------:R-:W-:Y:S02]  /*1b760*/  CS2R R118, SRZ ;  /* 0x0000000000767805 */ /* 0x000fe4000001ff00 */
[----:B------:R-:W-:-:S02]  /*1b770*/  F2FP.SATFINITE.E4M3.F32.PACK_AB_MERGE_C R212, R35, R212, R66 ;  /* 0x000000d423d4723e */ /* 0x000fc40004807042 */
[----:B------:R-:W-:Y:S02]  /*1b780*/  CS2R R116, SRZ ;  /* 0x0000000000747805 */ /* 0x000fe4000001ff00 */
[----:B------:R-:W-:Y:S02]  /*1b790*/  F2FP.SATFINITE.E4M3.F32.PACK_AB_MERGE_C R214, R51, R34, R214 ;  /* 0x0000002233d6723e */ /* 0x000fe400048070d6 */
[----:B------:R-:W-:Y:S02]  /*1b7a0*/  CS2R R114, SRZ ;  /* 0x0000000000727805 */ /* 0x000fe4000001ff00 */
        /* <DEDUP_REMOVED lines=53> */
[----:B------:R0:W5:Y:S01]  /*1bb00*/  LDL.LU R9, [R1+0x4] ;  /* 0x0000040001097983 */ /* 0x0001620000300800 */
[----:B------:R-:W-:Y:S01]  /*1bb10*/  IMAD.MOV.U32 R11, RZ, RZ, R0 ;  /* 0x000000ffff0b7224 */ /* 0x000fe200078e0000 */
[----:B------:R-:W-:Y:S01]  /*1bb20*/  MOV R10, R4 ;  /* 0x00000004000a7202 */ /* 0x000fe20000000f00 */
[----:B------:R-:W-:Y:S02]  /*1bb30*/  IMAD.MOV.U32 R3, RZ, RZ, R223 ;  /* 0x000000ffff037224 */ /* 0x000fe400078e00df */
[----:B------:R-:W-:-:S07]  /*1bb40*/  IMAD.MOV.U32 R119, RZ, RZ, RZ ;  /* 0x000000ffff777224 */ /* 0x000fce00078e00ff */
.L_x_2833:
        /* <DEDUP_REMOVED lines=9> */
.L_x_2823:
[----:B------:R-:W-:-:S05]  /*1bbe0*/  VIADD R0, R3, 0x1 ;  /* 0x0000000103007836 */ /* 0x000fca0000000000 */
[----:B------:R-:W-:-:S04]  /*1bbf0*/  ISETP.NE.AND P2, PT, R0, 0x2, PT ;  /* 0x000000020000780c */ /* 0x000fc80003f45270 */
[----:B------:R-:W-:Y:S02]  /*1bc00*/  SEL R5, R0, RZ, P2 ;  /* 0x000000ff00057207 */ /* 0x000fe40001000000 */
[----:B------:R-:W-:-:S03]  /*1bc10*/  SHF.L.U32 R0, R4, 0x1f, RZ ;  /* 0x0000001f04007819 */ /* 0x000fc600000006ff */
[----:B------:R-:W-:-:S04]  /*1bc20*/  IMAD R5, R5, 0x8, R18 ;  /* 0x0000000805057824 */ /* 0x000fc800078e0212 */
[----:B------:R2:W3:Y:S01]  /*1bc30*/  SYNCS.PHASECHK.TRANS64.TRYWAIT P2, [R5+URZ+0x33430], R0 ;  /* 0x03343000050075a7 */ /* 0x0004e2000804017f */
[----:B------:R-:W-:Y:S05]  /*1bc40*/  @!P0 BRA `(.L_x_2824) ;  /* 0x0000000000048947 */ /* 0x000fea0003800000 */
[----:B------:R-:W-:Y:S01]  /*1bc50*/  BPT.TRAP 0x1 ;  /* 0x000000040000795c */ /* 0x000fe20000300000 */
.L_x_2824:
[----:B------:R-:W-:Y:S04]  /*1bc60*/  BSSY B0, `(.L_x_2822) ;  /* 0x0000004000007945 */ /* 0x000fe80003800000 */
[----:B---3--:R-:W-:Y:S05]  /*1bc70*/  @P2 BRA `(.L_x_2825) ;  /* 0x0000000000082947 */ /* 0x008fea0003800000 */
[----:B------:R-:W3:Y:S02]  /*1bc80*/  SYNCS.PHASECHK.TRANS64.TRYWAIT P2, [R5+URZ+0x33430], R0 ;  /* 0x03343000050075a7 */ /* 0x000ee4000804017f */
[----:B---3--:R-:W-:Y:S05]  /*1bc90*/  @!P2 BRA `(.L_x_2826) ;  /* 0x000001440094a947 */ /* 0x008fea0003800000 */
.L_x_2825:
[----:B------:R-:W-:Y:S05]  /*1bca0*/  BSYNC B0 ;  /* 0x0000000000007941 */ /* 0x000fea0003800000 */
.L_x_2822:
[----:B--23--:R-:W2:Y:S01]  /*1bcb0*/  S2R R0, SR_TID.X ;  /* 0x0000000000007919 */ /* 0x00cea20000002100 */
[----:B------:R-:W-:Y:S01]  /*1bcc0*/  VIADD R223, R3, 0x1 ;  /* 0x0000000103df7836 */ /* 0x000fe20000000000 */
[----:B------:R-:W-:Y:S05]  /*1bcd0*/  WARPSYNC.ALL ;  /* 0x0000000000007948 */ /* 0x000fea0003800000 */
[C---:B------:R-:W-:Y:S01]  /*1bce0*/  ISETP.NE.AND P2, PT, R223.reuse, 0x2, PT ;  /* 0x00000002df00780c */ /* 0x040fe20003f45270 */
[----:B------:R-:W-:Y:S01]  /*1bcf0*/  IMAD.MOV.U32 R5, RZ, RZ, -0x7fffffe0 ;  /* 0x80000020ff057424 */ /* 0x000fe200078e00ff */
[----:B------:R-:W-:Y:S01]  /*1bd00*/  UMOV UR44, UR24 ;  /* 0x00000018002c7c82 */ /* 0x000fe20008000000 */
[----:B------:R-:W-:Y:S01]  /*1bd10*/  UMOV UR45, UR25 ;  /* 0x00000019002d7c82 */ /* 0x000fe20008000000 */
[----:B------:R-:W-:Y:S01]  /*1bd20*/  SEL R223, R223, RZ, P2 ;  /* 0x000000ffdfdf7207 */ /* 0x000fe20001000000 */
[----:B------:R-:W-:Y:S01]  /*1bd30*/  IMAD.MOV.U32 R7, RZ, RZ, -0x7fffffe0 ;  /* 0x80000020ff077424 */ /* 0x000fe200078e00ff */
[----:B------:R-:W-:Y:S01]  /*1bd40*/  R2UR UR47, R5 ;  /* 0x00000000052f72ca */ /* 0x000fe200000e0000 */
[----:B------:R-:W-:Y:S01]  /*1bd50*/  UMOV UR40, UR24 ;  /* 0x0000001800287c82 */ /* 0x000fe20008000000 */
[----:B------:R-:W-:Y:S01]  /*1bd60*/  UMOV UR41, UR25 ;  /* 0x0000001900297c82 */ /* 0x000fe20008000000 */
[----:B-1----:R-:W-:Y:S01]  /*1bd70*/  IMAD R4, R223, 0x780, R20 ;  /* 0x00000780df047824 */ /* 0x002fe200078e0214 */
[----:B------:R-:W-:Y:S01]  /*1bd80*/  R2UR UR43, R7 ;  /* 0x00000000072b72ca */ /* 0x000fe200000e0000 */
[----:B------:R-:W-:Y:S01]  /*1bd90*/  IMAD.MOV.U32 R121, RZ, RZ, -0x7fffffe0 ;  /* 0x80000020ff797424 */ /* 0x000fe200078e00ff */
[----:B------:R-:W-:Y:S01]  /*1bda0*/  UMOV UR28, UR24 ;  /* 0x00000018001c7c82 */ /* 0x000fe20008000000 */
[C---:B------:R-:W-:Y:S01]  /*1bdb0*/  VIADD R120, R4.reuse, 0x100 ;  /* 0x0000010004787836 */ /* 0x040fe20000000000 */
[C---:B------:R-:W-:Y:S01]  /*1bdc0*/  R2UR UR46, R4.reuse ;  /* 0x00000000042e72ca */ /* 0x040fe200000e0000 */
[C---:B------:R-:W-:Y:S01]  /*1bdd0*/  VIADD R14, R4.reuse, 0x180 ;  /* 0x00000180040e7836 */ /* 0x040fe20000000000 */
[----:B------:R-:W-:Y:S01]  /*1bde0*/  IADD3 R6, R4, 0x80, RZ ;  /* 0x0000008004067810 */ /* 0x000fe20007ffe0ff */
[----:B------:R-:W-:Y:S01]  /*1bdf0*/  IMAD.MOV.U32 R15, RZ, RZ, -0x7fffffe0 ;  /* 0x80000020ff0f7424 */ /* 0x000fe200078e00ff */
[----:B------:R-:W-:Y:S01]  /*1be00*/  R2UR UR26, R120 ;  /* 0x00000000781a72ca */ /* 0x000fe200000e0000 */
[----:B------:R-:W-:Y:S01]  /*1be10*/  UMOV UR29, UR25 ;  /* 0x00000019001d7c82 */ /* 0x000fe20008000000 */
[----:B------:R-:W-:Y:S01]  /*1be20*/  R2UR UR42, R6 ;  /* 0x00000000062a72ca */ /* 0x000fe200000e0000 */
[----:B------:R-:W-:Y:S01]  /*1be30*/  VIADD R6, R4, 0x200 ;  /* 0x0000020004067836 */ /* 0x000fe20000000000 */
[----:B------:R-:W-:Y:S01]  /*1be40*/  R2UR UR27, R121 ;  /* 0x00000000791b72ca */ /* 0x000fe200000e0000 */
[----:B------:R-:W-:Y:S01]  /*1be50*/  UMOV UR32, UR24 ;  /* 0x0000001800207c82 */ /* 0x000fe20008000000 */
[----:B------:R-:W-:Y:S01]  /*1be60*/  R2UR UR30, R14 ;  /* 0x000000000e1e72ca */ /* 0x000fe200000e0000 */
[----:B------:R-:W-:Y:S01]  /*1be70*/  UMOV UR33, UR25 ;  /* 0x0000001900217c82 */ /* 0x000fe20008000000 */
[----:B--2---:R-:W-:Y:S01]  /*1be80*/  SHF.R.U32.HI R0, RZ, 0x7, R0 ;  /* 0x00000007ff007819 */ /* 0x004fe20000011600 */
[----:B------:R-:W-:Y:S01]  /*1be90*/  VIADD R14, R4, 0x82 ;  /* 0x00000082040e7836 */ /* 0x000fe20000000000 */
[----:B------:R-:W-:Y:S01]  /*1bea0*/  R2UR UR31, R15 ;  /* 0x000000000f1f72ca */ /* 0x000fe200000e0000 */
[----:B------:R-:W-:Y:S01]  /*1beb0*/  IMAD.MOV.U32 R15, RZ, RZ, -0x7fffffe0 ;  /* 0x80000020ff0f7424 */ /* 0x000fe200078e00ff */
[----:B------:R-:W-:Y:S01]  /*1bec0*/  R2UR UR34, R6 ;  /* 0x00000000062272ca */ /* 0x000fe200000e0000 */
[----:B------:R-:W-:Y:S01]  /*1bed0*/  VIADD R0, R0, 0x8 ;  /* 0x0000000800007836 */ /* 0x000fe20000000000 */
[----:B------:R-:W-:Y:S01]  /*1bee0*/  R2UR UR35, R7 ;  /* 0x00000000072372ca */ /* 0x000fe200000e0000 */
[C---:B------:R-:W-:Y:S01]  /*1bef0*/  VIADD R6, R4.reuse, 0x102 ;  /* 0x0000010204067836 */ /* 0x040fe20000000000 */
[----:B------:R-:W-:Y:S01]  /*1bf00*/  IADD3 R120, R4, 0x2, RZ ;  /* 0x0000000204787810 */ /* 0x000fe20007ffe0ff */
[----:B------:R-:W-:Y:S01]  /*1bf10*/  IMAD.MOV.U32 R7, RZ, RZ, -0x7fffffe0 ;  /* 0x80000020ff077424 */ /* 0x000fe200078e00ff */
[----:B------:R1:W-:Y:S01]  /*1bf20*/  BAR.SYNC.DEFER_BLOCKING R0, 0x100 ;  /* 0x000400000000751d */ /* 0x0003e20000010000 */
[----:B------:R-:W-:-:S02]  /*1bf30*/  R2UR UR7, R121 ;  /* 0x00000000790772ca */ /* 0x000fc400000e0000 */
[----:B------:R-:W-:Y:S02]  /*1bf40*/  R2UR UR6, R120 ;  /* 0x00000000780672ca */ /* 0x000fe400000e0000 */
[----:B------:R-:W-:Y:S01]  /*1bf50*/  MOV R5, 0x80000020 ;  /* 0x8000002000057802 */ /* 0x000fe20000000f00 */
        /* <DEDUP_REMOVED lines=46> */
[----:B------:R-:W-:Y:S01]  /*1c240*/  UMOV UR40, UR8 ;  /* 0x0000000800287c82 */ /* 0x000fe20008000000 */
[----:B------:R-:W-:Y:S01]  /*1c250*/  UMOV UR41, UR9 ;  /* 0x0000000900297c82 */ /* 0x000fe20008000000 */
        /* <DEDUP_REMOVED lines=26> */
[----:B------:R-:W-:-:S03]  /*1c400*/  IMAD.MOV.U32 R7, RZ, RZ, -0x7fffffe0 ;  /* 0x80000020ff077424 */ /* 0x000fc600078e00ff */
[----:B------:R-:W-:Y:S01]  /*1c410*/  R2UR UR46, R6 ;  /* 0x00000000062e72ca */ /* 0x000fe200000e0000 */
[----:B------:R-:W-:Y:S01]  /*1c420*/  VIADD R6, R4, 0x282 ;  /* 0x0000028204067836 */ /* 0x000fe20000000000 */
[----:B------:R-:W-:Y:S02]  /*1c430*/  R2UR UR47, R7 ;  /* 0x00000000072f72ca */ /* 0x000fe400000e0000 */
[----:B------:R-:W-:Y:S02]  /*1c440*/  MOV R7, 0x80000020 ;  /* 0x8000002000077802 */ /* 0x000fe40000000f00 */
[----:B------:R-:W-:Y:S01]  /*1c450*/  R2UR UR14, R6 ;  /* 0x00000000060e72ca */ /* 0x000fe200000e0000 */
[----:B------:R-:W-:Y:S01]  /*1c460*/  VIADD R6, R4, 0x302 ;  /* 0x0000030204067836 */ /* 0x000fe20000000000 */
[----:B------:R-:W-:Y:S01]  /*1c470*/  R2UR UR15, R7 ;  /* 0x00000000070f72ca */ /* 0x000fe200000e0000 */
[----:B------:R-:W-:Y:S01]  /*1c480*/  IMAD.MOV.U32 R7, RZ, RZ, -0x7fffffe0 ;  /* 0x80000020ff077424 */ /* 0x000fe200078e00ff */
[----:B------:R-:W-:-:S02]  /*1c490*/  WARPGROUP.DEPBAR.LE gsb0, 0x0 ;  /* 0x00008000000079c5 */ /* 0x000fc40000010000 */
        /* <DEDUP_REMOVED lines=81> */
[----:B------:R-:W-:Y:S02]  /*1c9b0*/  R2UR UR22, R6 ;  /* 0x00000000061672ca */ /* 0x000fe400000e0000 */
[----:B------:R-:W-:Y:S01]  /*1c9c0*/  R2UR UR23, R7 ;  /* 0x00000000071772ca */ /* 0x000fe200000e0000 */
        /* <DEDUP_REMOVED lines=54> */
[----:B-1----:R-:W-:Y:S05]  /*1cd30*/  @P1 BRA `(.L_x_2827) ;  /* 0x0000000000281947 */ /* 0x002fea0003800000 */
[----:B------:R-:W-:Y:S05]  /*1cd40*/  @!P0 BRA `(.L_x_2828) ;  /* 0x0000000000048947 */ /* 0x000fea0003800000 */
[----:B------:R-:W-:Y:S01]  /*1cd50*/  BPT.TRAP 0x1 ;  /* 0x000000040000795c */ /* 0x000fe20000300000 */
.L_x_2828:
[----:B------:R-:W-:Y:S01]  /*1cd60*/  SHF.L.U32 R0, R9, 0x1f, RZ ;  /* 0x0000001f09007819 */ /* 0x000fe200000006ff */
[----:B------:R-:W-:-:S04]  /*1cd70*/  IMAD R4, R3, 0x8, R18 ;  /* 0x0000000803047824 */ /* 0x000fc800078e0212 */
[----:B------:R1:W2:Y:S01]  /*1cd80*/  SYNCS.PHASECHK.TRANS64.TRYWAIT P1, [R4+URZ+0x33450], R0 ;  /* 0x03345000040075a7 */ /* 0x0002a2000802017f */
[----:B------:R-:W-:Y:S05]  /*1cd90*/  @!P0 BRA `(.L_x_2829) ;  /* 0x0000000000048947 */ /* 0x000fea0003800000 */
[----:B------:R-:W-:Y:S01]  /*1cda0*/  BPT.TRAP 0x1 ;  /* 0x000000040000795c */ /* 0x000fe20000300000 */
.L_x_2829:
[----:B--2---:R-:W-:Y:S05]  /*1cdb0*/  @P1 BRA `(.L_x_2827) ;  /* 0x0000000000081947 */ /* 0x004fea0003800000 */
[----:B------:R-:W2:Y:S02]  /*1cdc0*/  SYNCS.PHASECHK.TRANS64.TRYWAIT P1, [R4+URZ+0x33450], R0 ;  /* 0x03345000040075a7 */ /* 0x000ea4000802017f */
[----:B--2---:R-:W-:Y:S05]  /*1cdd0*/  @!P1 BRA `(.L_x_2830) ;  /* 0x0000013400589947 */ /* 0x004fea0003800000 */
.L_x_2827:
[----:B-12---:R-:W-:Y:S01]  /*1cde0*/  VIADD R0, R18, 0x200 ;  /* 0x0000020012007836 */ /* 0x006fe20000000000 */
[----:B------:R-:W-:Y:S05]  /*1cdf0*/  WARPSYNC.ALL ;  /* 0x0000000000007948 */ /* 0x000fea0003800000 */
[----:B------:R-:W-:Y:S01]  /*1ce00*/  SHF.R.U32.HI R0, RZ, 0x4, R0 ;  /* 0x00000004ff007819 */ /* 0x000fe20000011600 */
[----:B------:R-:W-:Y:S01]  /*1ce10*/  IMAD.MOV.U32 R5, RZ, RZ, -0x3ffffff0 ;  /* 0xc0000010ff057424 */ /* 0x000fe200078e00ff */
[----:B------:R-:W-:Y:S01]  /*1ce20*/  WARPGROUP.ARRIVE ;  /* 0x00000000000079c5 */ /* 0x000fe20000000000 */
[----:B------:R-:W-:Y:S01]  /*1ce30*/  IMAD.MOV.U32 R7, RZ, RZ, -0x3ffffff0 ;  /* 0xc0000010ff077424 */ /* 0x000fe200078e00ff */
[----:B------:R-:W-:-:S04]  /*1ce40*/  LOP3.LUT R0, R0, 0x3fff, RZ, 0xc0, !PT ;  /* 0x00003fff00007812 */ /* 0x000fc800078ec0ff */
[----:B------:R-:W1:Y:S01]  /*1ce50*/  S2R R9, SR_TID.X ;  /* 0x0000000000097919 */ /* 0x000e620000002100 */
[----:B------:R-:W-:Y:S01]  /*1ce60*/  R2UR UR7, R5 ;  /* 0x00000000050772ca */ /* 0x000fe200000e0000 */
[----:B------:R-:W-:Y:S01]  /*1ce70*/  IMAD.MOV.U32 R5, RZ, RZ, -0x3ffffff0 ;  /* 0xc0000010ff057424 */ /* 0x000fe200078e00ff */
[----:B------:R-:W-:-:S05]  /*1ce80*/  LOP3.LUT R0, R0, 0x10000, RZ, 0xfc, !PT ;  /* 0x0001000000007812 */ /* 0x000fca00078efcff */
[----:B------:R-:W-:-:S04]  /*1ce90*/  IMAD R4, R3, 0x780, R0 ;  /* 0x0000078003047824 */ /* 0x000fc800078e0200 */
[C---:B------:R-:W-:Y:S01]  /*1cea0*/  VIADD R6, R4.reuse, 0x180 ;  /* 0x0000018004067836 */ /* 0x040fe20000000000 */
[----:B------:R-:W-:-:S13]  /*1ceb0*/  R2UR UR6, R4 ;  /* 0x00000000040672ca */ /* 0x000fda00000e0000 */
[----:B------:R-:W-:Y:S01]  /*1cec0*/  QGMMA.64x192x32.F32.E4M3.E4M3 R24, R216, gdesc[UR4], R24, gsb0 ;  /* 0x02e00004d8187df3 */ /* 0x000fe20008000818 */
[----:B------:R-:W-:Y:S01]  /*1ced0*/  R2UR UR6, R6 ;  /* 0x00000000060672ca */ /* 0x000fe200000e0000 */
[----:B------:R-:W-:Y:S01]  /*1cee0*/  VIADD R6, R4, 0x300 ;  /* 0x0000030004067836 */ /* 0x000fe20000000000 */
[----:B------:R-:W-:Y:S02]  /*1cef0*/  R2UR UR7, R7 ;  /* 0x00000000070772ca */ /* 0x000fe400000e0000 */
[----:B------:R-:W-:Y:S02]  /*1cf00*/  MOV R7, 0xc0000010 ;  /* 0xc000001000077802 */ /* 0x000fe40000000f00 */
[----:B-1----:R-:W-:-:S04]  /*1cf10*/  SHF.R.U32.HI R9, RZ, 0x7, R9 ;  /* 0x00000007ff097819 */ /* 0x002fc80000011609 */
        /* <DEDUP_REMOVED lines=26> */
.L_x_2831:
[----:B------:R-:W2:Y:S01]  /*1d0c0*/  LDL R15, [R1+0x44] ;  /* 0x00004400010f7983 */ /* 0x000ea20000100800 */
[----:B------:R-:W3:Y:S03]  /*1d0d0*/  LDC R4, c[0x0][0x448] ;  /* 0x00011200ff047b82 */ /* 0x000ee60000000800 */
[----:B-1----:R-:W2:Y:S04]  /*1d0e0*/  LDL R0, [R1+0x58] ;  /* 0x0000580001007983 */ /* 0x002ea80000100800 */
[----:B------:R-:W4:Y:S04]  /*1d0f0*/  LDL R14, [R1+0x54] ;  /* 0x00005400010e7983 */ /* 0x000f280000100800 */
[----:B------:R-:W5:Y:S04]  /*1d100*/  LDL R9, [R1+0x4c] ;  /* 0x00004c0001097983 */ /* 0x000f680000100800 */
[----:B------:R-:W5:Y:S04]  /*1d110*/  LDL R7, [R1+0x48] ;  /* 0x0000480001077983 */ /* 0x000f680000100800 */
[----:B------:R-:W4:Y:S01]  /*1d120*/  LDL.LU R6, [R1] ;  /* 0x0000000001067983 */ /* 0x000f220000300800 */
[----:B---3--:R-:W-:-:S13]  /*1d130*/  ISETP.NE.AND P1, PT, R4, 0x1, PT ;  /* 0x000000010400780c */ /* 0x008fda0003f25270 */
[----:B------:R-:W1:Y:S08]  /*1d140*/  @P1 LDC R5, c[0x0][0x44c] ;  /* 0x00011300ff051b82 */ /* 0x000e700000000800 */
[----:B------:R-:W3:Y:S01]  /*1d150*/  @P1 LDC R4, c[0x0][0x450] ;  /* 0x00011400ff041b82 */ /* 0x000ee20000000800 */
[----:B--2---:R-:W-:-:S04]  /*1d160*/  IMAD.IADD R0, R0, 0x1, R15 ;  /* 0x0000000100007824 */ /* 0x004fc800078e020f */
[----:B-1----:R-:W-:-:S05]  /*1d170*/  @P1 IMAD.HI.U32 R5, R0, R5, RZ ;  /* 0x0000000500051227 */ /* 0x002fca00078e00ff */
[----:B---3--:R-:W-:Y:S01]  /*1d180*/  @P1 SHF.R.U32.HI R0, RZ, R4, R5 ;  /* 0x00000004ff001219 */ /* 0x008fe20000011605 */
[----:B------:R-:W-:-:S04]  /*1d190*/  IMAD.MOV.U32 R5, RZ, RZ, -0xa0 ;  /* 0xffffff60ff057424 */ /* 0x000fc800078e00ff */
[----:B------:R-:W1:Y:S01]  /*1d1a0*/  SHFL.IDX PT, R4, R0, RZ, 0x1c1f ;  /* 0x001c1fff00047589 */ /* 0x000e6200000e0000 */
[----:B------:R-:W-:Y:S01]  /*1d1b0*/  IMAD R5, R8, R5, 0x1 ;  /* 0x0000000108057424 */ /* 0x000fe200078e0205 */
[----:B----4-:R-:W-:Y:S02]  /*1d1c0*/  LOP3.LUT R6, R6, 0xfffffeff, RZ, 0xc0, !PT ;  /* 0xfffffeff06067812 */ /* 0x010fe400078ec0ff */
[----:B------:R-:W2:Y:S01]  /*1d1d0*/  SHFL.IDX PT, R0, R0, 0x1, 0x1c1f ;  /* 0x003c1f0000007f89 */ /* 0x000ea200000e0000 */
[----:B------:R-:W-:Y:S01]  /*1d1e0*/  IMAD R5, R14, -0x2, R5 ;  /* 0xfffffffe0e057824 */ /* 0x000fe200078e0205 */
[----:B------:R-:W-:-:S04]  /*1d1f0*/  @P0 LOP3.LUT R6, R6, 0x100, RZ, 0xfc, !PT ;  /* 0x0000010006060812 */ /* 0x000fc800078efcff */
[----:B-----5:R-:W-:Y:S02]  /*1d200*/  IADD3 R5, -R7, R5, R9 ;  /* 0x0000000507057210 */ /* 0x020fe40007ffe109 */
[----:B------:R-:W-:Y:S02]  /*1d210*/  LOP3.LUT R6, R6, 0xfffffdff, RZ, 0xc0, !PT ;  /* 0xfffffdff06067812 */ /* 0x000fe400078ec0ff */
[----:B-1----:R-:W-:-:S04]  /*1d220*/  IADD3 R4, R5, R4, RZ ;  /* 0x0000000405047210 */ /* 0x002fc80007ffe0ff */
[C---:B------:R-:W-:Y:S01]  /*1d230*/  ISETP.GT.AND P3, PT, R4.reuse, RZ, PT ;  /* 0x000000ff0400720c */ /* 0x040fe20003f64270 */
[----:B--2---:R-:W-:Y:S01]  /*1d240*/  IMAD.IADD R0, R5, 0x1, R0 ;  /* 0x0000000105007824 */ /* 0x004fe200078e0200 */
[C---:B------:R-:W-:Y:S02]  /*1d250*/  ISETP.GT.AND P4, PT, R4.reuse, 0x1, PT ;  /* 0x000000010400780c */ /* 0x040fe40003f84270 */
[C---:B------:R-:W-:Y:S02]  /*1d260*/  ISETP.GT.AND P2, PT, R4.reuse, 0x8, PT ;  /* 0x000000080400780c */ /* 0x040fe40003f44270 */
[----:B------:R-:W-:Y:S02]  /*1d270*/  ISETP.GT.AND P1, PT, R4, 0x9, PT ;  /* 0x000000090400780c */ /* 0x000fe40003f24270 */
[----:B------:R-:W-:Y:S02]  /*1d280*/  FSEL R184, R184, -INF , P3 ;  /* 0xff800000b8b87808 */ /* 0x000fe40001800000 */
[----:B------:R-:W-:-:S02]  /*1d290*/  FSEL R185, R185, -INF , P4 ;  /* 0xff800000b9b97808 */ /* 0x000fc40002000000 */
[----:B------:R-:W-:Y:S02]  /*1d2a0*/  FSEL R188, R188, -INF , P2 ;  /* 0xff800000bcbc7808 */ /* 0x000fe40001000000 */
[----:B------:R-:W-:Y:S02]  /*1d2b0*/  FSEL R189, R189, -INF , P1 ;  /* 0xff800000bdbd7808 */ /* 0x000fe40000800000 */
[C---:B------:R-:W-:Y:S02]  /*1d2c0*/  ISETP.GT.AND P3, PT, R4.reuse, 0x10, PT ;  /* 0x000000100400780c */ /* 0x040fe40003f64270 */
[C---:B------:R-:W-:Y:S02]  /*1d2d0*/  ISETP.GT.AND P4, PT, R4.reuse, 0x11, PT ;  /* 0x000000110400780c */ /* 0x040fe40003f84270 */
[C---:B------:R-:W-:Y:S02]  /*1d2e0*/  ISETP.GT.AND P2, PT, R4.reuse, 0x18, PT ;  /* 0x000000180400780c */ /* 0x040fe40003f44270 */
[----:B------:R-:W-:-:S02]  /*1d2f0*/  ISETP.GT.AND P1, PT, R4, 0x19, PT ;  /* 0x000000190400780c */ /* 0x000fc40003f24270 */
[----:B------:R-:W-:Y:S02]  /*1d300*/  FSEL R192, R192, -INF , P3 ;  /* 0xff800000c0c07808 */ /* 0x000fe40001800000 */
[----:B------:R-:W-:Y:S02]  /*1d310*/  FSEL R193, R193, -INF , P4 ;  /* 0xff800000c1c17808 */ /* 0x000fe40002000000 */
[----:B------:R-:W-:Y:S02]  /*1d320*/  FSEL R196, R196, -INF , P2 ;  /* 0xff800000c4c47808 */ /* 0x000fe40001000000 */
[----:B------:R-:W-:Y:S02]  /*1d330*/  FSEL R197, R197, -INF , P1 ;  /* 0xff800000c5c57808 */ /* 0x000fe40000800000 */
[C---:B------:R-:W-:Y:S02]  /*1d340*/  ISETP.GT.AND P3, PT, R4.reuse, 0x20, PT ;  /* 0x000000200400780c */ /* 0x040fe40003f64270 */
[----:B------:R-:W-:-:S02]  /*1d350*/  ISETP.GT.AND P4, PT, R4, 0x21, PT ;  /* 0x000000210400780c */ /* 0x000fc40003f84270 */
[C---:B------:R-:W-:Y:S02]  /*1d360*/  ISETP.GT.AND P2, PT, R4.reuse, 0x28, PT ;  /* 0x000000280400780c */ /* 0x040fe40003f44270 */
[----:B------:R-:W-:Y:S02]  /*1d370*/  ISETP.GT.AND P1, PT, R4, 0x29, PT ;  /* 0x000000290400780c */ /* 0x000fe40003f24270 */
[----:B------:R-:W-:Y:S02]  /*1d380*/  FSEL R168, R168, -INF , P3 ;  /* 0xff800000a8a87808 */ /* 0x000fe40001800000 */
[----:B------:R-:W-:Y:S02]  /*1d390*/  FSEL R169, R169, -INF , P4 ;  /* 0xff800000a9a97808 */ /* 0x000fe40002000000 */
[----:B------:R-:W-:Y:S02]  /*1d3a0*/  FSEL R172, R172, -INF , P2 ;  /* 0xff800000acac7808 */ /* 0x000fe40001000000 */
[----:B------:R-:W-:-:S02]  /*1d3b0*/  FSEL R173, R173, -INF , P1 ;  /* 0xff800000adad7808 */ /* 0x000fc40000800000 */
[C---:B------:R-:W-:Y:S02]  /*1d3c0*/  ISETP.GT.AND P3, PT, R4.reuse, 0x30, PT ;  /* 0x000000300400780c */ /* 0x040fe40003f64270 */
        /* <DEDUP_REMOVED lines=51> */
[----:B------:R-:W-:Y:S02]  /*1d700*/  FMNMX.FTZ R4, R184, R10, !PT ;  /* 0x0000000ab8047209 */ /* 0x000fe40007810000 */
[----:B------:R-:W-:-:S02]  /*1d710*/  FSEL R128, R128, -INF , P3 ;  /* 0xff80000080807808 */ /* 0x000fc40001800000 */
[----:B------:R-:W-:Y:S02]  /*1d720*/  FMNMX.FTZ R4, R185, R4, !PT ;  /* 0x00000004b9047209 */ /* 0x000fe40007810000 */
[----:B------:R-:W-:Y:S02]  /*1d730*/  ISETP.GT.AND P3, PT, R0, RZ, PT ;  /* 0x000000ff0000720c */ /* 0x000fe40003f64270 */
[----:B------:R-:W-:Y:S02]  /*1d740*/  FMNMX.FTZ R4, R188, R4, !PT ;  /* 0x00000004bc047209 */ /* 0x000fe40007810000 */
[----:B------:R-:W-:Y:S02]  /*1d750*/  FSEL R186, R186, -INF , P3 ;  /* 0xff800000baba7808 */ /* 0x000fe40001800000 */
[----:B------:R-:W-:Y:S02]  /*1d760*/  FMNMX.FTZ R4, R189, R4, !PT ;  /* 0x00000004bd047209 */ /* 0x000fe40007810000 */
[----:B------:R-:W-:-:S02]  /*1d770*/  ISETP.GT.AND P3, PT, R0, 0x1, PT ;  /* 0x000000010000780c */ /* 0x000fc40003f64270 */
[----:B------:R-:W-:Y:S02]  /*1d780*/  FMNMX.FTZ R4, R192, R4, !PT ;  /* 0x00000004c0047209 */ /* 0x000fe40007810000 */
[----:B------:R-:W-:Y:S02]  /*1d790*/  FSEL R187, R187, -INF , P3 ;  /* 0xff800000bbbb7808 */ /* 0x000fe40001800000 */
[----:B------:R-:W-:Y:S02]  /*1d7a0*/  FMNMX.FTZ R4, R193, R4, !PT ;  /* 0x00000004c1047209 */ /* 0x000fe40007810000 */
[----:B------:R-:W-:Y:S02]  /*1d7b0*/  ISETP.GT.AND P3, PT, R0, 0x8, PT ;  /* 0x000000080000780c */ /* 0x000fe40003f64270 */
[----:B------:R-:W-:Y:S02]  /*1d7c0*/  FMNMX.FTZ R4, R196, R4, !PT ;  /* 0x00000004c4047209 */ /* 0x000fe40007810000 */
[----:B------:R-:W-:-:S02]  /*1d7d0*/  FSEL R190, R190, -INF , P3 ;  /* 0xff800000bebe7808 */ /* 0x000fc40001800000 */
[----:B------:R-:W-:Y:S02]  /*1d7e0*/  FMNMX.FTZ R4, R197, R4, !PT ;  /* 0x00000004c5047209 */ /* 0x000fe40007810000 */
[----:B------:R-:W-:Y:S02]  /*1d7f0*/  ISETP.GT.AND P3, PT, R0, 0x9, PT ;  /* 0x000000090000780c */ /* 0x000fe40003f64270 */
        /* <DEDUP_REMOVED lines=65> */
[----:B------:R-:W-:Y:S02]  /*1dc10*/  FSEL R158, R158, -INF , P3 ;  /* 0xff8000009e9e7808 */ /* 0x000fe40001800000 */
[C---:B------:R-:W-:Y:S01]  /*1dc20*/  ISETP.GT.AND P3, PT, R0.reuse, 0x49, PT ;  /* 0x000000490000780c */ /* 0x040fe20003f64270 */
[----:B------:R-:W1:Y:S01]  /*1dc30*/  SHFL.BFLY PT, R5, R4, 0x2, 0x1f ;  /* 0x0c401f0004057f89 */ /* 0x000e6200000e0000 */
[C---:B------:R-:W-:Y:S02]  /*1dc40*/  ISETP.GT.AND P0, PT, R0.reuse, 0x81, PT ;  /* 0x000000810000780c */ /* 0x040fe40003f04270 */
[----:B------:R-:W-:Y:S02]  /*1dc50*/  FSEL R159, R159, -INF , P3 ;  /* 0xff8000009f9f7808 */ /* 0x000fe40001800000 */
[----:B------:R-:W-:-:S02]  /*1dc60*/  ISETP.GT.AND P3, PT, R0, 0x50, PT ;  /* 0x000000500000780c */ /* 0x000fc40003f64270 */
[----:B------:R-:W-:Y:S02]  /*1dc70*/  ISETP.GT.AND P1, PT, R0, 0x89, PT ;  /* 0x000000890000780c */ /* 0x000fe40003f24270 */
[----:B------:R-:W-:Y:S02]  /*1dc80*/  FSEL R162, R162, -INF , P3 ;  /* 0xff800000a2a27808 */ /* 0x000fe40001800000 */
[C---:B------:R-:W-:Y:S02]  /*1dc90*/  ISETP.GT.AND P3, PT, R0.reuse, 0x51, PT ;  /* 0x000000510000780c */ /* 0x040fe40003f64270 */
[C---:B------:R-:W-:Y:S02]  /*1dca0*/  ISETP.GT.AND P2, PT, R0.reuse, 0x90, PT ;  /* 0x000000900000780c */ /* 0x040fe40003f44270 */
[----:B------:R-:W-:Y:S02]  /*1dcb0*/  FSEL R163, R163, -INF , P3 ;  /* 0xff800000a3a37808 */ /* 0x000fe40001800000 */
[----:B------:R-:W-:-:S02]  /*1dcc0*/  ISETP.GT.AND P3, PT, R0, 0x58, PT ;  /* 0x000000580000780c */ /* 0x000fc40003f64270 */
[----:B------:R-:W-:Y:S02]  /*1dcd0*/  @P0 LOP3.LUT R6, R6, 0x200, RZ, 0xfc, !PT ;  /* 0x0000020006060812 */ /* 0x000fe400078efcff */
[----:B------:R-:W-:Y:S02]  /*1dce0*/  FSEL R166, R166, -INF , P3 ;  /* 0xff800000a6a67808 */ /* 0x000fe40001800000 */
[----:B------:R-:W-:Y:S01]  /*1dcf0*/  ISETP.GT.AND P3, PT, R0, 0x59, PT ;  /* 0x000000590000780c */ /* 0x000fe20003f64270 */
[----:B------:R-:W-:Y:S01]  /*1dd00*/  STL [R1], R6 ;  /* 0x0000000601007387 */ /* 0x000fe20000100800 */
[----:B-1----:R-:W-:Y:S02]  /*1dd10*/  FMNMX.FTZ R4, R4, R5, !PT ;  /* 0x0000000504047209 */ /* 0x002fe40007810000 */
[----:B------:R-:W-:Y:S02]  /*1dd20*/  FSEL R167, R167, -INF , P3 ;  /* 0xff800000a7a77808 */ /* 0x000fe40001800000 */
[C---:B------:R-:W-:Y:S01]  /*1dd30*/  ISETP.GT.AND P3, PT, R0.reuse, 0x60, PT ;  /* 0x000000600000780c */ /* 0x040fe20003f64270 */
[----:B------:R-:W1:Y:S01]  /*1dd40*/  SHFL.BFLY PT, R5, R4, 0x1, 0x1f ;  /* 0x0c201f0004057f89 */ /* 0x000e6200000e0000 */
[----:B------:R-:W-:-:S02]  /*1dd50*/  ISETP.GT.AND P4, PT, R0, 0x98, PT ;  /* 0x000000980000780c */ /* 0x000fc40003f84270 */
[----:B------:R-:W-:Y:S02]  /*1dd60*/  FSEL R138, R138, -INF , P3 ;  /* 0xff8000008a8a7808 */ /* 0x000fe40001800000 */
[C---:B------:R-:W-:Y:S02]  /*1dd70*/  ISETP.GT.AND P3, PT, R0.reuse, 0x61, PT ;  /* 0x000000610000780c */ /* 0x040fe40003f64270 */
[C---:B------:R-:W-:Y:S02]  /*1dd80*/  ISETP.GT.AND P5, PT, R0.reuse, 0x99, PT ;  /* 0x000000990000780c */ /* 0x040fe40003fa4270 */
[----:B------:R-:W-:Y:S02]  /*1dd90*/  FSEL R139, R139, -INF , P3 ;  /* 0xff8000008b8b7808 */ /* 0x000fe40001800000 */
[C---:B------:R-:W-:Y:S02]  /*1dda0*/  ISETP.GT.AND P3, PT, R0.reuse, 0x68, PT ;  /* 0x000000680000780c */ /* 0x040fe40003f64270 */
[----:B------:R-:W-:-:S02]  /*1ddb0*/  ISETP.GT.AND P0, PT, R0, 0x80, PT ;  /* 0x000000800000780c */ /* 0x000fc40003f04270 */
[----:B------:R-:W-:Y:S02]  /*1ddc0*/  FSEL R142, R142, -INF , P3 ;  /* 0xff8000008e8e7808 */ /* 0x000fe40001800000 */
[----:B------:R-:W-:Y:S02]  /*1ddd0*/  ISETP.GT.AND P3, PT, R0, 0x69, PT ;  /* 0x000000690000780c */ /* 0x000fe40003f64270 */
[----:B------:R-:W-:Y:S02]  /*1dde0*/  FSEL R122, R122, -INF , P0 ;  /* 0xff8000007a7a7808 */ /* 0x000fe40000000000 */
[----:B------:R-:W-:Y:S02]  /*1ddf0*/  FSEL R143, R143, -INF , P3 ;  /* 0xff8000008f8f7808 */ /* 0x000fe40001800000 */
[----:B------:R-:W-:Y:S02]  /*1de00*/  ISETP.GT.AND P3, PT, R0, 0x70, PT ;  /* 0x000000700000780c */ /* 0x000fe40003f64270 */
[----:B-1----:R-:W-:-:S02]  /*1de10*/  FMNMX.FTZ R4, R4, R5, !PT ;  /* 0x0000000504047209 */ /* 0x002fc40007810000 */
[----:B------:R-:W-:Y:S02]  /*1de20*/  FSEL R146, R146, -INF , P3 ;  /* 0xff80000092927808 */ /* 0x000fe40001800000 */
[----:B------:R-:W-:Y:S01]  /*1de30*/  ISETP.GT.AND P3, PT, R0, 0x71, PT ;  /* 0x000000710000780c */ /* 0x000fe20003f64270 */
[----:B------:R-:W-:-:S01]  /*1de40*/  FFMA.FTZ R7, R2, R4, -8 ;  /* 0xc100000002077423 */ /* 0x000fc20000010004 */
[----:B------:R-:W-:Y:S02]  /*1de50*/  FSETP.NEU.FTZ.AND P6, PT, R4, -INF , PT ;  /* 0xff8000000400780b */ /* 0x000fe40003fdd000 */
[----:B------:R-:W-:Y:S02]  /*1de60*/  FSEL R147, R147, -INF , P3 ;  /* 0xff80000093937808 */ /* 0x000fe40001800000 */
[----:B------:R-:W-:Y:S02]  /*1de70*/  ISETP.GT.AND P3, PT, R0, 0x78, PT ;  /* 0x000000780000780c */ /* 0x000fe40003f64270 */
[----:B------:R-:W-:-:S02]  /*1de80*/  FSEL R5, R4, RZ, P6 ;  /* 0x000000ff04057208 */ /* 0x000fc40003000000 */
[----:B------:R-:W-:Y:S02]  /*1de90*/  FSEL R150, R150, -INF , P3 ;  /* 0xff80000096967808 */ /* 0x000fe40001800000 */
[----:B------:R-:W-:Y:S01]  /*1dea0*/  ISETP.GT.AND P3, PT, R0, 0x79, PT ;  /* 0x000000790000780c */ /* 0x000fe20003f64270 */
[----:B------:R-:W-:Y:S01]  /*1deb0*/  FADD.FTZ R5, -R5, R10 ;  /* 0x0000000a05057221 */ /* 0x000fe20000010100 */
[----:B------:R-:W-:Y:S01]  /*1dec0*/  FSEL R7, R7, RZ, P6 ;  /* 0x000000ff07077208 */ /* 0x000fe20003000000 */
[----:B------:R-:W-:Y:S01]  /*1ded0*/  IMAD R10, R223, 0x8, R18 ;  /* 0x00000008df0a7824 */ /* 0x000fe200078e0212 */
[----:B------:R-:W-:Y:S01]  /*1dee0*/  FSEL R151, R151, -INF , P3 ;  /* 0xff80000097977808 */ /* 0x000fe20001800000 */
[----:B------:R-:W-:Y:S01]  /*1def0*/  FMUL.FTZ R5, R2, R5 ;  /* 0x0000000502057220 */ /* 0x000fe20000410000 */
[----:B------:R-:W-:Y:S01]  /*1df00*/  ISETP.GT.AND P3, PT, R0, 0x91, PT ;  /* 0x000000910000780c */ /* 0x000fe20003f64270 */
[--C-:B------:R-:W-:Y:S01]  /*1df10*/  FFMA.FTZ R184, R2, R184, -R7.reuse ;  /* 0x000000b802b87223 */ /* 0x100fe20000010807 */
[----:B------:R-:W-:Y:S01]  /*1df20*/  ISETP.GT.AND P6, PT, R0, 0x88, PT ;  /* 0x000000880000780c */ /* 0x000fe20003fc4270 */
[--C-:B------:R-:W-:Y:S01]  /*1df30*/  FFMA.FTZ R185, R2, R185, -R7.reuse ;  /* 0x000000b902b97223 */ /* 0x100fe20000010807 */
[----:B------:R-:W-:Y:S01]  /*1df40*/  FMNMX.FTZ R0, R186, R11, !PT ;  /* 0x0000000bba007209 */ /* 0x000fe20007810000 */
[----:B------:R-:W-:Y:S01]  /*1df50*/  MUFU.EX2 R5, R5 ;  /* 0x0000000500057308 */ /* 0x000fe20000000800 */
[----:B------:R-:W-:Y:S01]  /*1df60*/  LOP3.LUT P0, RZ, R6, 0x200, RZ, 0xc0, !PT ;  /* 0x0000020006ff7812 */ /* 0x000fe2000780c0ff */
[C-C-:B------:R-:W-:Y:S01]  /*1df70*/  FFMA.FTZ R188, R2.reuse, R188, -R7.reuse ;  /* 0x000000bc02bc7223 */ /* 0x140fe20000010807 */
[----:B------:R-:W-:Y:S01]  /*1df80*/  FMNMX.FTZ R0, R187, R0, !PT ;  /* 0x00000000bb007209 */ /* 0x000fe20007810000 */
[C-C-:B------:R-:W-:Y:S01]  /*1df90*/  FFMA.FTZ R189, R2.reuse, R189, -R7.reuse ;  /* 0x000000bd02bd7223 */ /* 0x140fe20000010807 */
[----:B------:R-:W-:Y:S01]  /*1dfa0*/  FSEL R123, R123, -INF , P0 ;  /* 0xff8000007b7b7808 */ /* 0x000fe20000000000 */
[--C-:B------:R-:W-:Y:S01]  /*1dfb0*/  FFMA.FTZ R192, R2, R192, -R7.reuse ;  /* 0x000000c002c07223 */ /* 0x100fe20000010807 */
[----:B------:R-:W-:Y:S01]  /*1dfc0*/  FMNMX.FTZ R0, R190, R0, !PT ;  /* 0x00000000be007209 */ /* 0x000fe20007810000 */
[----:B------:R-:W1:Y:S01]  /*1dfd0*/  MUFU.EX2 R184, R184 ;  /* 0x000000b800b87308 */ /* 0x000e620000000800 */
[----:B------:R-:W-:Y:S01]  /*1dfe0*/  FSEL R126, R126, -INF , P6 ;  /* 0xff8000007e7e7808 */ /* 0x000fe20003000000 */
[----:B------:R-:W-:Y:S01]  /*1dff0*/  VIADD R10, R10, 0x33440 ;  /* 0x000334400a0a7836 */ /* 0x000fe20000000000 */
[----:B------:R-:W-:Y:S01]  /*1e000*/  FMNMX.FTZ R0, R191, R0, !PT ;  /* 0x00000000bf007209 */ /* 0x000fe20007810000 */
[C-C-:B------:R-:W-:Y:S01]  /*1e010*/  FFMA.FTZ R193, R2.reuse, R193, -R7.reuse ;  /* 0x000000c102c17223 */ /* 0x140fe20000010807 */
[----:B------:R-:W-:Y:S01]  /*1e020*/  FSEL R127, R127, -INF , P1 ;  /* 0xff8000007f7f7808 */ /* 0x000fe20000800000 */
[--C-:B------:R-:W-:Y:S01]  /*1e030*/  FFMA.FTZ R196, R2, R196, -R7.reuse ;  /* 0x000000c402c47223 */ /* 0x100fe20000010807 */
[----:B------:R-:W-:Y:S01]  /*1e040*/  FMNMX.FTZ R0, R194, R0, !PT ;  /* 0x00000000c2007209 */ /* 0x000fe20007810000 */
[----:B------:R-:W2:Y:S01]  /*1e050*/  MUFU.EX2 R185, R185 ;  /* 0x000000b900b97308 */ /* 0x000ea20000000800 */
[----:B------:R-:W-:Y:S01]  /*1e060*/  FSEL R130, R130, -INF , P2 ;  /* 0xff80000082827808 */ /* 0x000fe20001000000 */
[C-C-:B------:R-:W-:Y:S01]  /*1e070*/  FFMA.FTZ R197, R2.reuse, R197, -R7.reuse ;  /* 0x000000c502c57223 */ /* 0x140fe20000010807 */
[----:B------:R-:W-:Y:S01]  /*1e080*/  FMNMX.FTZ R0, R195, R0, !PT ;  /* 0x00000000c3007209 */ /* 0x000fe20007810000 */
[C-C-:B------:R-:W-:Y:S01]  /*1e090*/  FFMA.FTZ R168, R2.reuse, R168, -R7.reuse ;  /* 0x000000a802a87223 */ /* 0x140fe20000010807 */
[----:B------:R-:W-:Y:S01]  /*1e0a0*/  FSEL R131, R131, -INF , P3 ;  /* 0xff80000083837808 */ /* 0x000fe20001800000 */
[--C-:B------:R-:W-:Y:S01]  /*1e0b0*/  FFMA.FTZ R169, R2, R169, -R7.reuse ;  /* 0x000000a902a97223 */ /* 0x100fe20000010807 */
[----:B------:R-:W-:Y:S01]  /*1e0c0*/  FMNMX.FTZ R0, R198, R0, !PT ;  /* 0x00000000c6007209 */ /* 0x000fe20007810000 */
[----:B------:R-:W3:Y:S01]  /*1e0d0*/  MUFU.EX2 R188, R188 ;  /* 0x000000bc00bc7308 */ /* 0x000ee20000000800 */
[----:B------:R-:W-:Y:S01]  /*1e0e0*/  FSEL R134, R134, -INF , P4 ;  /* 0xff80000086867808 */ /* 0x000fe20002000000 */
[----:B-1----:R-:W-:Y:S01]  /*1e0f0*/  FFMA.FTZ R13, R5, R13, R184 ;  /* 0x0000000d050d7223 */ /* 0x002fe200000100b8 */
[----:B------:R-:W-:Y:S01]  /*1e100*/  FMNMX.FTZ R0, R199, R0, !PT ;  /* 0x00000000c7007209 */ /* 0x000fe20007810000 */
[C-C-:B------:R-:W-:Y:S01]  /*1e110*/  FFMA.FTZ R172, R2.reuse, R172, -R7.reuse ;  /* 0x000000ac02ac7223 */ /* 0x140fe20000010807 */
[----:B------:R-:W-:Y:S01]  /*1e120*/  FSEL R135, R135, -INF , P5 ;  /* 0xff80000087877808 */ /* 0x000fe20002800000 */
[--C-:B------:R-:W-:Y:S01]  /*1e130*/  FFMA.FTZ R173, R2, R173, -R7.reuse ;  /* 0x000000ad02ad7223 */ /* 0x100fe20000010807 */
[----:B------:R-:W-:Y:S01]  /*1e140*/  FMNMX.FTZ R0, R170, R0, !PT ;  /* 0x00000000aa007209 */ /* 0x000fe20007810000 */
[----:B------:R-:W1:Y:S01]  /*1e150*/  MUFU.EX2 R189, R189 ;  /* 0x000000bd00bd7308 */ /* 0x000e620000000800 */
[----:B------:R-:W-:Y:S01]  /*1e160*/  LOP3.LUT P0, RZ, R6, 0x100, RZ, 0xc0, !PT ;  /* 0x0000010006ff7812 */ /* 0x000fe2000780c0ff */
[C-C-:B------:R-:W-:Y:S01]  /*1e170*/  FFMA.FTZ R176, R2.reuse, R176, -R7.reuse ;  /* 0x000000b002b07223 */ /* 0x140fe20000010807 */
[----:B------:R-:W-:Y:S01]  /*1e180*/  FMNMX.FTZ R0, R171, R0, !PT ;  /* 0x00000000ab007209 */ /* 0x000fe20007810000 */
[C-C-:B------:R-:W-:Y:S01]  /*1e190*/  FFMA.FTZ R177, R2.reuse, R177, -R7.reuse ;  /* 0x000000b102b17223 */ /* 0x140fe20000010807 */
[----:B------:R-:W-:-:S01]  /*1e1a0*/  FFMA.FTZ R180, R2, R180, -R7 ;  /* 0x000000b402b47223 */ /* 0x000fc20000010807 */
[--C-:B------:R-:W-:Y:S01]  /*1e1b0*/  FFMA.FTZ R181, R2, R181, -R7.reuse ;  /* 0x000000b502b57223 */ /* 0x100fe20000010807 */
[----:B------:R-:W-:Y:S01]  /*1e1c0*/  FMNMX.FTZ R0, R174, R0, !PT ;  /* 0x00000000ae007209 */ /* 0x000fe20007810000 */
[----:B------:R-:W-:Y:S01]  /*1e1d0*/  MUFU.EX2 R192, R192 ;  /* 0x000000c000c07308 */ /* 0x000fe20000000800 */
[----:B------:R-:W-:-:S01]  /*1e1e0*/  FFMA.FTZ R152, R2, R152, -R7 ;  /* 0x0000009802987223 */ /* 0x000fc20000010807 */
        /* <DEDUP_REMOVED lines=35> */
[----:B------:R-:W-:-:S02]  /*1e420*/  FFMA.FTZ R7, R2, R133, -R7 ;  /* 0x0000008502077223 */ /* 0x000fc40000010807 */
        /* <DEDUP_REMOVED lines=29> */
[----:B------:R-:W-:-:S05]  /*1e600*/  FMNMX.FTZ R0, R135, R0, !PT ;  /* 0x0000000087007209 */ /* 0x000fca0007810000 */
[----:B------:R-:W4:Y:S01]  /*1e610*/  SHFL.BFLY PT, R6, R0, 0x2, 0x1f ;  /* 0x0c401f0000067f89 */ /* 0x000f2200000e0000 */
[----:B------:R-:W-:Y:S08]  /*1e620*/  MUFU.EX2 R157, R157 ;  /* 0x0000009d009d7308 */ /* 0x000ff00000000800 */
[----:B------:R-:W-:Y:S08]  /*1e630*/  MUFU.EX2 R160, R160 ;  /* 0x000000a000a07308 */ /* 0x000ff00000000800 */
[----:B------:R-:W-:Y:S01]  /*1e640*/  MUFU.EX2 R161, R161 ;  /* 0x000000a100a17308 */ /* 0x000fe20000000800 */
[----:B----4-:R-:W-:-:S07]  /*1e650*/  FMNMX.FTZ R0, R0, R6, !PT ;  /* 0x0000000600007209 */ /* 0x010fce0007810000 */
[----:B------:R-:W-:Y:S01]  /*1e660*/  MUFU.EX2 R164, R164 ;  /* 0x000000a400a47308 */ /* 0x000fe20000000800 */
[----:B------:R-:W4:Y:S07]  /*1e670*/  SHFL.BFLY PT, R6, R0, 0x1, 0x1f ;  /* 0x0c201f0000067f89 */ /* 0x000f2e00000e0000 */
[----:B------:R-:W-:Y:S08]  /*1e680*/  MUFU.EX2 R165, R165 ;  /* 0x000000a500a57308 */ /* 0x000ff00000000800 */
[----:B------:R-:W-:Y:S08]  /*1e690*/  MUFU.EX2 R136, R136 ;  /* 0x0000008800887308 */ /* 0x000ff00000000800 */
[----:B------:R-:W-:Y:S01]  /*1e6a0*/  MUFU.EX2 R137, R137 ;  /* 0x0000008900897308 */ /* 0x000fe20000000800 */
[----:B----4-:R-:W-:-:S04]  /*1e6b0*/  FMNMX.FTZ R0, R0, R6, !PT ;  /* 0x0000000600007209 */ /* 0x010fc80007810000 */
[----:B------:R-:W-:Y:S01]  /*1e6c0*/  FSETP.NEU.FTZ.AND P1, PT, R0, -INF , PT ;  /* 0xff8000000000780b */ /* 0x000fe20003f3d000 */
[----:B------:R-:W-:-:S02]  /*1e6d0*/  FFMA.FTZ R9, R2, R0, -8 ;  /* 0xc100000002097423 */ /* 0x000fc40000010000 */
[----:B------:R-:W-:Y:S01]  /*1e6e0*/  MUFU.EX2 R140, R140 ;  /* 0x0000008c008c7308 */ /* 0x000fe20000000800 */
[----:B------:R-:W-:Y:S02]  /*1e6f0*/  FSEL R6, R0, RZ, P1 ;  /* 0x000000ff00067208 */ /* 0x000fe40000800000 */
[----:B------:R-:W-:-:S03]  /*1e700*/  FSEL R9, R9, RZ, P1 ;  /* 0x000000ff09097208 */ /* 0x000fc60000800000 */
[----:B------:R-:W-:Y:S01]  /*1e710*/  FADD.FTZ R6, -R6, R11 ;  /* 0x0000000b06067221 */ /* 0x000fe20000010100 */
[----:B------:R-:W-:Y:S02]  /*1e720*/  IMAD.U32 R11, RZ, RZ, UR38 ;  /* 0x00000026ff0b7e24 */ /* 0x000fe4000f8e00ff */
[C-C-:B------:R-:W-:Y:S01]  /*1e730*/  FFMA.FTZ R186, R2.reuse, R186, -R9.reuse ;  /* 0x000000ba02ba7223 */ /* 0x140fe20000010809 */
[----:B------:R-:W-:-:S01]  /*1e740*/  FFMA.FTZ R187, R2, R187, -R9 ;  /* 0x000000bb02bb7223 */ /* 0x000fc20000010809 */
[C---:B------:R-:W-:Y:S01]  /*1e750*/  FMUL.FTZ R6, R2.reuse, R6 ;  /* 0x0000000602067220 */ /* 0x040fe20000410000 */
[----:B------:R-:W-:-:S01]  /*1e760*/  FFMA.FTZ R190, R2, R190, -R9 ;  /* 0x000000be02be7223 */ /* 0x000fc20000010809 */
[C-C-:B------:R-:W-:Y:S01]  /*1e770*/  FFMA.FTZ R191, R2.reuse, R191, -R9.reuse ;  /* 0x000000bf02bf7223 */ /* 0x140fe20000010809 */
[----:B------:R-:W-:-:S01]  /*1e780*/  FFMA.FTZ R194, R2, R194, -R9 ;  /* 0x000000c202c27223 */ /* 0x000fc20000010809 */
[----:B------:R-:W-:Y:S01]  /*1e790*/  MUFU.EX2 R186, R186 ;  /* 0x000000ba00ba7308 */ /* 0x000fe20000000800 */
[----:B------:R-:W-:-:S01]  /*1e7a0*/  FFMA.FTZ R195, R2, R195, -R9 ;  /* 0x000000c302c37223 */ /* 0x000fc20000010809 */
[----:B------:R-:W-:Y:S01]  /*1e7b0*/  PRMT R10, R11, 0x654, R10 ;  /* 0x000006540b0a7816 */ /* 0x000fe2000000000a */
[----:B------:R-:W-:-:S01]  /*1e7c0*/  FFMA.FTZ R198, R2, R198, -R9 ;  /* 0x000000c602c67223 */ /* 0x000fc20000010809 */
[C-C-:B------:R-:W-:Y:S01]  /*1e7d0*/  FFMA.FTZ R199, R2.reuse, R199, -R9.reuse ;  /* 0x000000c702c77223 */ /* 0x140fe20000010809 */
[----:B------:R-:W-:-:S01]  /*1e7e0*/  FFMA.FTZ R170, R2, R170, -R9 ;  /* 0x000000aa02aa7223 */ /* 0x000fc20000010809 */
[----:B------:R2:W-:Y:S01]  /*1e7f0*/  SYNCS.ARRIVE.TRANS64.RED.A1T0 RZ, [R10+URZ], RZ ;  /* 0x000000ff0aff79a7 */ /* 0x0005e2000810043f */
[----:B------:R-:W-:-:S01]  /*1e800*/  FFMA.FTZ R171, R2, R171, -R9 ;  /* 0x000000ab02ab7223 */ /* 0x000fc20000010809 */
[----:B------:R-:W4:Y:S01]  /*1e810*/  MUFU.EX2 R6, R6 ;  /* 0x0000000600067308 */ /* 0x000f220000000800 */
[----:B------:R-:W-:-:S01]  /*1e820*/  FFMA.FTZ R174, R2, R174, -R9 ;  /* 0x000000ae02ae7223 */ /* 0x000fc20000010809 */
[C-C-:B------:R-:W-:Y:S01]  /*1e830*/  FFMA.FTZ R175, R2.reuse, R175, -R9.reuse ;  /* 0x000000af02af7223 */ /* 0x140fe20000010809 */
[----:B------:R-:W-:-:S01]  /*1e840*/  FFMA.FTZ R178, R2, R178, -R9 ;  /* 0x000000b202b27223 */ /* 0x000fc20000010809 */
[C-C-:B------:R-:W-:Y:S01]  /*1e850*/  FFMA.FTZ R179, R2.reuse, R179, -R9.reuse ;  /* 0x000000b302b37223 */ /* 0x140fe20000010809 */
[----:B------:R-:W-:-:S01]  /*1e860*/  FFMA.FTZ R182, R2, R182, -R9 ;  /* 0x000000b602b67223 */ /* 0x000fc20000010809 */
[----:B--2---:R-:W-:Y:S01]  /*1e870*/  FADD.FTZ R10, R185, R13 ;  /* 0x0000000db90a7221 */ /* 0x004fe20000010000 */
[----:B------:R-:W-:-:S01]  /*1e880*/  FFMA.FTZ R183, R2, R183, -R9 ;  /* 0x000000b702b77223 */ /* 0x000fc20000010809 */
[----:B------:R-:W2:Y:S01]  /*1e890*/  MUFU.EX2 R187, R187 ;  /* 0x000000bb00bb7308 */ /* 0x000ea20000000800 */
[----:B------:R-:W-:-:S01]  /*1e8a0*/  FFMA.FTZ R154, R2, R154, -R9 ;  /* 0x0000009a029a7223 */ /* 0x000fc20000010809 */
[----:B---3--:R-:W-:Y:S01]  /*1e8b0*/  FADD.FTZ R10, R188, R10 ;  /* 0x0000000abc0a7221 */ /* 0x008fe20000010000 */
[----:B------:R-:W-:-:S01]  /*1e8c0*/  FFMA.FTZ R155, R2, R155, -R9 ;  /* 0x0000009b029b7223 */ /* 0x000fc20000010809 */
[C-C-:B------:R-:W-:Y:S01]  /*1e8d0*/  FFMA.FTZ R158, R2.reuse, R158, -R9.reuse ;  /* 0x0000009e029e7223 */ /* 0x140fe20000010809 */
[----:B------:R-:W-:-:S01]  /*1e8e0*/  FFMA.FTZ R159, R2, R159, -R9 ;  /* 0x0000009f029f7223 */ /* 0x000fc20000010809 */
[----:B-1----:R-:W-:Y:S01]  /*1e8f0*/  FADD.FTZ R10, R189, R10 ;  /* 0x0000000abd0a7221 */ /* 0x002fe20000010000 */
[----:B------:R-:W-:-:S01]  /*1e900*/  FFMA.FTZ R162, R2, R162, -R9 ;  /* 0x000000a202a27223 */ /* 0x000fc20000010809 */
[----:B------:R-:W1:Y:S01]  /*1e910*/  MUFU.EX2 R190, R190 ;  /* 0x000000be00be7308 */ /* 0x000e620000000800 */
[----:B----4-:R-:W-:-:S01]  /*1e920*/  FFMA.FTZ R12, R6, R12, R186 ;  /* 0x0000000c060c7223 */ /* 0x010fc200000100ba */
[----:B------:R-:W-:Y:S01]  /*1e930*/  FADD.FTZ R10, R192, R10 ;  /* 0x0000000ac00a7221 */ /* 0x000fe20000010000 */
[----:B------:R-:W-:-:S01]  /*1e940*/  FFMA.FTZ R163, R2, R163, -R9 ;  /* 0x000000a302a37223 */ /* 0x000fc20000010809 */
[C-C-:B------:R-:W-:Y:S01]  /*1e950*/  FFMA.FTZ R166, R2.reuse, R166, -R9.reuse ;  /* 0x000000a602a67223 */ /* 0x140fe20000010809 */
[----:B------:R-:W-:-:S01]  /*1e960*/  FFMA.FTZ R167, R2, R167, -R9 ;  /* 0x000000a702a77223 */ /* 0x000fc20000010809 */
[----:B------:R-:W-:Y:S01]  /*1e970*/  FADD.FTZ R10, R193, R10 ;  /* 0x0000000ac10a7221 */ /* 0x000fe20000010000 */
[----:B------:R-:W-:-:S01]  /*1e980*/  FFMA.FTZ R138, R2, R138, -R9 ;  /* 0x0000008a028a7223 */ /* 0x000fc20000010809 */
[----:B------:R-:W3:Y:S01]  /*1e990*/  MUFU.EX2 R191, R191 ;  /* 0x000000bf00bf7308 */ /* 0x000ee20000000800 */
[----:B--2---:R-:W-:-:S01]  /*1e9a0*/  FADD.FTZ R11, R187, R12 ;  /* 0x0000000cbb0b7221 */ /* 0x004fc20000010000 */
[----:B------:R-:W-:Y:S01]  /*1e9b0*/  FADD.FTZ R10, R196, R10 ;  /* 0x0000000ac40a7221 */ /* 0x000fe20000010000 */
[----:B------:R-:W-:-:S01]  /*1e9c0*/  FFMA.FTZ R139, R2, R139, -R9 ;  /* 0x0000008b028b7223 */ /* 0x000fc20000010809 */
[C-C-:B------:R-:W-:Y:S01]  /*1e9d0*/  FFMA.FTZ R142, R2.reuse, R142, -R9.reuse ;  /* 0x0000008e028e7223 */ /* 0x140fe20000010809 */
[----:B------:R-:W-:-:S01]  /*1e9e0*/  FFMA.FTZ R143, R2, R143, -R9 ;  /* 0x0000008f028f7223 */ /* 0x000fc20000010809 */
[----:B------:R-:W-:Y:S01]  /*1e9f0*/  FADD.FTZ R10, R197, R10 ;  /* 0x0000000ac50a7221 */ /* 0x000fe20000010000 */
[----:B------:R-:W-:-:S01]  /*1ea00*/  FFMA.FTZ R146, R2, R146, -R9 ;  /* 0x0000009202927223 */ /* 0x000fc20000010809 */
[----:B------:R-:W2:Y:S01]  /*1ea10*/  MUFU.EX2 R194, R194 ;  /* 0x000000c200c27308 */ /* 0x000ea20000000800 */
        /* <DEDUP_REMOVED lines=8> */
[----:B---3--:R-:W-:-:S01]  /*1eaa0*/  FADD.FTZ R11, R191, R11 ;  /* 0x0000000bbf0b7221 */ /* 0x008fc20000010000 */
        /* <DEDUP_REMOVED lines=12> */
[----:B------:R-:W-:-:S02]  /*1eb70*/  FADD.FTZ R10, R177, R10 ;  /* 0x0000000ab10a7221 */ /* 0x000fc40000010000 */
[----:B------:R-:W2:Y:S01]  /*1eb80*/  MUFU.EX2 R199, R199 ;  /* 0x000000c700c77308 */ /* 0x000ea20000000800 */
[----:B-1----:R-:W-:-:S01]  /*1eb90*/  FADD.FTZ R11, R195, R11 ;  /* 0x0000000bc30b7221 */ /* 0x002fc20000010000 */
[----:B------:R-:W-:-:S04]  /*1eba0*/  FADD.FTZ R10, R180, R10 ;  /* 0x0000000ab40a7221 */ /* 0x000fc80000010000 */
[----:B------:R-:W-:Y:S02]  /*1ebb0*/  FADD.FTZ R10, R181, R10 ;  /* 0x0000000ab50a7221 */ /* 0x000fe40000010000 */
[----:B------:R-:W1:Y:S01]  /*1ebc0*/  MUFU.EX2 R170, R170 ;  /* 0x000000aa00aa7308 */ /* 0x000e620000000800 */
[----:B---3--:R-:W-:-:S01]  /*1ebd0*/  FADD.FTZ R11, R198, R11 ;  /* 0x0000000bc60b7221 */ /* 0x008fc20000010000 */
[----:B------:R-:W-:-:S04]  /*1ebe0*/  FADD.FTZ R10, R152, R10 ;  /* 0x0000000a980a7221 */ /* 0x000fc80000010000 */
[----:B------:R-:W-:Y:S02]  /*1ebf0*/  FADD.FTZ R10, R153, R10 ;  /* 0x0000000a990a7221 */ /* 0x000fe40000010000 */
[----:B------:R-:W3:Y:S01]  /*1ec00*/  MUFU.EX2 R171, R171 ;  /* 0x000000ab00ab7308 */ /* 0x000ee20000000800 */
        /* <DEDUP_REMOVED lines=17> */
[----:B------:R-:W-:-:S06]  /*1ed20*/  FADD.FTZ R10, R140, R10 ;  /* 0x0000000a8c0a7221 */ /* 0x000fcc0000010000 */
[----:B------:R-:W1:Y:S01]  /*1ed30*/  MUFU.EX2 R182, R182 ;  /* 0x000000b600b67308 */ /* 0x000e620000000800 */
[----:B---3--:R-:W-:-:S07]  /*1ed40*/  FADD.FTZ R11, R178, R11 ;  /* 0x0000000bb20b7221 */ /* 0x008fce0000010000 */
[----:B------:R-:W3:Y:S01]  /*1ed50*/  MUFU.EX2 R183, R183 ;  /* 0x000000b700b77308 */ /* 0x000ee20000000800 */
[----:B--2---:R-:W-:-:S07]  /*1ed60*/  FADD.FTZ R11, R179, R11 ;  /* 0x0000000bb30b7221 */ /* 0x004fce0000010000 */
[----:B------:R-:W2:Y:S01]  /*1ed70*/  MUFU.EX2 R154, R154 ;  /* 0x0000009a009a7308 */ /* 0x000ea20000000800 */
[----:B-1----:R-:W-:-:S07]  /*1ed80*/  FADD.FTZ R11, R182, R11 ;  /* 0x0000000bb60b7221 */ /* 0x002fce0000010000 */
        /* <DEDUP_REMOVED lines=71> */
[----:B-1----:R-:W-:-:S01]  /*1f200*/  FADD.FTZ R11, R134, R11 ;  /* 0x0000000b860b7221 */ /* 0x002fc20000010000 */
[----:B---3--:R-:W-:-:S03]  /*1f210*/  FADD.FTZ R13, R7, R10 ;  /* 0x0000000a070d7221 */ /* 0x008fc60000010000 */
[----:B--2---:R-:W-:Y:S01]  /*1f220*/  FADD.FTZ R12, R9, R11 ;  /* 0x0000000b090c7221 */ /* 0x004fe20000010000 */
[----:B------:R-:W-:Y:S06]  /*1f230*/  @!P0 BRA `(.L_x_2832) ;  /* 0x0000000000048947 */ /* 0x000fec0003800000 */
[----:B------:R-:W-:Y:S01]  /*1f240*/  BPT.TRAP 0x1 ;  /* 0x000000040000795c */ /* 0x000fe20000300000 */
.L_x_2832:
[----:B------:R-:W-:Y:S01]  /*1f250*/  F2FP.SATFINITE.E4M3.F32.PACK_AB_MERGE_C R9, R9, R134, RZ ;  /* 0x000000860909723e */ /* 0x000fe200048070ff */
[----:B------:R-:W-:Y:S01]  /*1f260*/  IMAD R3, R3, 0x8, R18 ;  /* 0x0000000803037824 */ /* 0x000fe200078e0212 */
[----:B------:R-:W-:Y:S01]  /*1f270*/  ISETP.GT.AND P1, PT, R8, R21, PT ;  /* 0x000000150800720c */ /* 0x000fe20003f24270 */
[-C--:B------:R-:W-:Y:S01]  /*1f280*/  FMUL.FTZ R24, R24, R5.reuse ;  /* 0x0000000518187220 */ /* 0x080fe20000410000 */
[----:B------:R-:W-:Y:S01]  /*1f290*/  F2FP.SATFINITE.E4M3.F32.PACK_AB_MERGE_C R203, R131, R130, R9 ;  /* 0x0000008283cb723e */ /* 0x000fe20004807009 */
[----:B------:R-:W-:Y:S01]  /*1f2a0*/  VIADD R3, R3, 0x33460 ;  /* 0x0003346003037836 */ /* 0x000fe20000000000 */
[----:B------:R1:W5:Y:S01]  /*1f2b0*/  LDL R9, [R1+0x4] ;  /* 0x0000040001097983 */ /* 0x0003620000100800 */
[----:B------:R-:W-:Y:S01]  /*1f2c0*/  MOV R10, UR38 ;  /* 0x00000026000a7c02 */ /* 0x000fe20008000f00 */
        /* <DEDUP_REMOVED lines=137> */
[----:B------:R-:W-:Y:S02]  /*1fb60*/  IMAD.MOV.U32 R10, RZ, RZ, R4 ;  /* 0x000000ffff0a7224 */ /* 0x000fe400078e0004 */
[----:B--2---:R-:W-:Y:S01]  /*1fb70*/  IMAD.MOV.U32 R3, RZ, RZ, R223 ;  /* 0x000000ffff037224 */ /* 0x004fe200078e00df */
[----:B-1----:R-:W-:Y:S06]  /*1fb80*/  @P1 BRA `(.L_x_2833) ;  /* 0xffffffbc00f01947 */ /* 0x002fec000383ffff */
.L_x_2821:
[----:B------:R-:W-:-:S13]  /*1fb90*/  ISETP.GE.AND P1, PT, R8, RZ, PT ;  /* 0x000000ff0800720c */ /* 0x000fda0003f26270 */
[----:B------:R-:W-:Y:S05]  /*1fba0*/  @!P1 BRA `(.L_x_2834) ;  /* 0x0000003400089947 */ /* 0x000fea0003800000 */
[----:B-----5:R1:W5:Y:S01]  /*1fbb0*/  LDL.LU R9, [R1+0x4] ;  /* 0x0000040001097983 */ /* 0x0203620000300800 */
[----:B------:R-:W-:Y:S01]  /*1fbc0*/  IMAD.MOV.U32 R11, RZ, RZ, R0 ;  /* 0x000000ffff0b7224 */ /* 0x000fe200078e0000 */
[----:B------:R-:W-:Y:S01]  /*1fbd0*/  MOV R3, R223 ;  /* 0x000000df00037202 */ /* 0x000fe20000000f00 */
[----:B------:R-:W-:-:S07]  /*1fbe0*/  IMAD.MOV.U32 R10, RZ, RZ, R4 ;  /* 0x000000ffff0a7224 */ /* 0x000fce00078e0004 */
.L_x_2846:
[----:B------:R-:W-:Y:S01]  /*1fbf0*/  VIADD R223, R3, 0x1 ;  /* 0x0000000103df7836 */ /* 0x000fe20000000000 */
[----:B------:R-:W-:Y:S01]  /*1fc00*/  ISETP.NE.AND P2, PT, R23, RZ, PT ;  /* 0x000000ff1700720c */ /* 0x000fe20003f45270 */
[----:B------:R-:W-:Y:S05]  /*1fc10*/  YIELD ;  /* 0x0000000000007946 */ /* 0x000fea0003800000 */
[----:B------:R-:W-:-:S04]  /*1fc20*/  ISETP.NE.AND P1, PT, R223, 0x2, PT ;  /* 0x00000002df00780c */ /* 0x000fc80003f25270 */
[----:B------:R-:W-:Y:S02]  /*1fc30*/  SEL R0, RZ, 0x1, P1 ;  /* 0x00000001ff007807 */ /* 0x000fe40000800000 */
[----:B------:R-:W-:Y:S02]  /*1fc40*/  SEL R223, R223, RZ, P1 ;  /* 0x000000ffdfdf7207 */ /* 0x000fe40000800000 */
[----:B-----5:R-:W-:-:S05]  /*1fc50*/  LOP3.LUT R4, R9, R0, RZ, 0x3c, !PT ;  /* 0x0000000009047212 */ /* 0x020fca00078e3cff */
[----:B------:R2:W-:Y:S01]  /*1fc60*/  STL [R1+0x4], R4 ;  /* 0x0000040401007387 */ /* 0x0005e20000100800 */
[----:B------:R-:W-:Y:S05]  /*1fc70*/  @P2 BRA `(.L_x_2835) ;  /* 0x0000000000302947 */ /* 0x000fea0003800000 */
[----:B------:R-:W-:Y:S05]  /*1fc80*/  @!P0 BRA `(.L_x_2836) ;  /* 0x0000000000048947 */ /* 0x000fea0003800000 */
[----:B------:R-:W-:Y:S01]  /*1fc90*/  BPT.TRAP 0x1 ;  /* 0x000000040000795c */ /* 0x000fe20000300000 */
.L_x_2836:
[----:B------:R-:W-:Y:S01]  /*1fca0*/  IMAD R0, R223, 0x8, R18 ;  /* 0x00000008df007824 */ /* 0x000fe200078e0212 */
[----:B------:R-:W-:-:S04]  /*1fcb0*/  SHF.L.U32 R5, R4, 0x1f, RZ ;  /* 0x0000001f04057819 */ /* 0x000fc800000006ff */
[----:B------:R3:W4:Y:S01]  /*1fcc0*/  SYNCS.PHASECHK.TRANS64.TRYWAIT P1, [R0+URZ+0x33430], R5 ;  /* 0x03343005000075a7 */ /* 0x000722000802017f */
[----:B------:R-:W-:Y:S05]  /*1fcd0*/  @!P0 BRA `(.L_x_2837) ;  /* 0x0000000000048947 */ /* 0x000fea0003800000 */
[----:B------:R-:W-:Y:S01]  /*1fce0*/  BPT.TRAP 0x1 ;  /* 0x000000040000795c */ /* 0x000fe20000300000 */
.L_x_2837:
[----:B------:R-:W-:Y:S04]  /*1fcf0*/  BSSY B0, `(.L_x_2835) ;  /* 0x0000004000007945 */ /* 0x000fe80003800000 */
[----:B----4-:R-:W-:Y:S05]  /*1fd00*/  @P1 BRA `(.L_x_2838) ;  /* 0x0000000000081947 */ /* 0x010fea0003800000 */
[----:B------:R-:W4:Y:S02]  /*1fd10*/  SYNCS.PHASECHK.TRANS64.TRYWAIT P1, [R0+URZ+0x33430], R5 ;  /* 0x03343005000075a7 */ /* 0x000f24000802017f */
[----:B----4-:R-:W-:Y:S05]  /*1fd20*/  @!P1 BRA `(.L_x_2839) ;  /* 0x0000010400989947 */ /* 0x010fea0003800000 */
.L_x_2838:
[----:B------:R-:W-:Y:S05]  /*1fd30*/  BSYNC B0 ;  /* 0x0000000000007941 */ /* 0x000fea0003800000 */
.L_x_2835:
[----:B---34-:R-:W3:Y:S01]  /*1fd40*/  S2R R0, SR_TID.X ;  /* 0x0000000000007919 */ /* 0x018ee20000002100 */
[----:B------:R-:W-:Y:S05]  /*1fd50*/  WARPSYNC.ALL ;  /* 0x0000000000007948 */ /* 0x000fea0003800000 */
[----:B--2---:R-:W-:Y:S01]  /*1fd60*/  IMAD R4, R223, 0x780, R20 ;  /* 0x00000780df047824 */ /* 0x004fe200078e0214 */
[----:B------:R-:W-:Y:S01]  /*1fd70*/  UMOV UR44, UR24 ;  /* 0x00000018002c7c82 */ /* 0x000fe20008000000 */
[----:B------:R-:W-:Y:S01]  /*1fd80*/  IMAD.MOV.U32 R5, RZ, RZ, -0x7fffffe0 ;  /* 0x80000020ff057424 */ /* 0x000fe200078e00ff */
[----:B------:R-:W-:Y:S01]  /*1fd90*/  UMOV UR45, UR25 ;  /* 0x00000019002d7c82 */ /* 0x000fe20008000000 */
[C---:B------:R-:W-:Y:S01]  /*1fda0*/  VIADD R6, R4.reuse, 0x80 ;  /* 0x0000008004067836 */ /* 0x040fe20000000000 */
[C---:B------:R-:W-:Y:S01]  /*1fdb0*/  R2UR UR46, R4.reuse ;  /* 0x00000000042e72ca */ /* 0x040fe200000e0000 */
[----:B------:R-:W-:Y:S01]  /*1fdc0*/  UMOV UR40, UR24 ;  /* 0x0000001800287c82 */ /* 0x000fe20008000000 */
[----:B------:R-:W-:Y:S01]  /*1fdd0*/  R2UR UR47, R5 ;  /* 0x00000000052f72ca */ /* 0x000fe200000e0000 */
[----:B------:R-:W-:Y:S01]  /*1fde0*/  UMOV UR41, UR25 ;  /* 0x0000001900297c82 */ /* 0x000fe20008000000 */
[----:B------:R-:W-:Y:S01]  /*1fdf0*/  MOV R7, 0x80000020 ;  /* 0x8000002000077802 */ /* 0x000fe20000000f00 */
[----:B------:R-:W-:Y:S01]  /*1fe00*/  VIADD R120, R4, 0x100 ;  /* 0x0000010004787836 */ /* 0x000fe20000000000 */
[----:B------:R-:W-:Y:S01]  /*1fe10*/  R2UR UR42, R6 ;  /* 0x00000000062a72ca */ /* 0x000fe200000e0000 */
[----:B------:R-:W-:Y:S01]  /*1fe20*/  IMAD.MOV.U32 R121, RZ, RZ, -0x7fffffe0 ;  /* 0x80000020ff797424 */ /* 0x000fe200078e00ff */
[----:B------:R-:W-:Y:S01]  /*1fe30*/  R2UR UR43, R7 ;  /* 0x00000000072b72ca */ /* 0x000fe200000e0000 */
[----:B------:R-:W-:Y:S01]  /*1fe40*/  VIADD R14, R4, 0x180 ;  /* 0x00000180040e7836 */ /* 0x000fe20000000000 */
[----:B------:R-:W-:Y:S01]  /*1fe50*/  R2UR UR26, R120 ;  /* 0x00000000781a72ca */ /* 0x000fe200000e0000 */
[----:B------:R-:W-:Y:S01]  /*1fe60*/  IMAD.MOV.U32 R15, RZ, RZ, -0x7fffffe0 ;  /* 0x80000020ff0f7424 */ /* 0x000fe200078e00ff */
[----:B------:R-:W-:Y:S01]  /*1fe70*/  R2UR UR27, R121 ;  /* 0x00000000791b72ca */ /* 0x000fe200000e0000 */
[----:B------:R-:W-:Y:S01]  /*1fe80*/  UMOV UR28, UR24 ;  /* 0x00000018001c7c82 */ /* 0x000fe20008000000 */
[----:B------:R-:W-:Y:S01]  /*1fe90*/  R2UR UR30, R14 ;  /* 0x000000000e1e72ca */ /* 0x000fe200000e0000 */
[----:B------:R-:W-:Y:S01]  /*1fea0*/  UMOV UR29, UR25 ;  /* 0x00000019001d7c82 */ /* 0x000fe20008000000 */
[----:B------:R-:W-:Y:S01]  /*1feb0*/  R2UR UR31, R15 ;  /* 0x000000000f1f72ca */ /* 0x000fe200000e0000 */
[C---:B------:R-:W-:Y:S01]  /*1fec0*/  VIADD R6, R4.reuse, 0x200 ;  /* 0x0000020004067836 */ /* 0x040fe20000000000 */
[----:B------:R-:W-:Y:S01]  /*1fed0*/  R2UR UR35, R7 ;  /* 0x00000000072372ca */ /* 0x000fe200000e0000 */
[----:B------:R-:W-:Y:S01]  /*1fee0*/  VIADD R120, R4, 0x2 ;  /* 0x0000000204787836 */ /* 0x000fe20000000000 */
[----:B------:R-:W-:Y:S01]  /*1fef0*/  R2UR UR7, R121 ;  /* 0x00000000790772ca */ /* 0x000fe200000e0000 */
[----:B------:R-:W-:Y:S01]  /*1ff00*/  UMOV UR32, UR24 ;  /* 0x0000001800207c82 */ /* 0x000fe20008000000 */
[----:B---3--:R-:W-:Y:S01]  /*1ff10*/  SHF.R.U32.HI R0, RZ, 0x7, R0 ;  /* 0x00000007ff007819 */ /* 0x008fe20000011600 */
[----:B------:R-:W-:Y:S01]  /*1ff20*/  UMOV UR33, UR25 ;  /* 0x0000001900217c82 */ /* 0x000fe20008000000 */
[----:B------:R-:W-:Y:S01]  /*1ff30*/  R2UR UR34, R6 ;  /* 0x00000000062272ca */ /* 0x000fe200000e0000 */
[----:B------:R-:W-:Y:S01]  /*1ff40*/  VIADD R14, R4, 0x82 ;  /* 0x00000082040e7836 */ /* 0x000fe20000000000 */
[----:B------:R-:W-:Y:S01]  /*1ff50*/  R2UR UR6, R120 ;  /* 0x00000000780672ca */ /* 0x000fe200000e0000 */
[----:B------:R-:W-:Y:S01]  /*1ff60*/  VIADD R0, R0, 0x8 ;  /* 0x0000000800007836 */ /* 0x000fe20000000000 */
[----:B------:R-:W-:Y:S01]  /*1ff70*/  IADD3 R6, R4, 0x102, RZ ;  /* 0x0000010204067810 */ /* 0x000fe20007ffe0ff */
[----:B------:R-:W-:-:S02]  /*1ff80*/  IMAD.MOV.U32 R15, RZ, RZ, -0x7fffffe0 ;  /* 0x80000020ff0f7424 */ /* 0x000fc400078e00ff */
[----:B------:R-:W-:Y:S01]  /*1ff90*/  IMAD.MOV.U32 R7, RZ, RZ, -0x7fffffe0 ;  /* 0x80000020ff077424 */ /* 0x000fe200078e00ff */
[----:B------:R2:W-:Y:S01]  /*1ffa0*/  BAR.SYNC.DEFER_BLOCKING R0, 0x100 ;  /* 0x000400000000751d */ /* 0x0005e20000010000 */
[----:B------:R-:W-:-:S05]  /*1ffb0*/  IMAD.MOV.U32 R5, RZ, RZ, -0x7fffffe0 ;  /* 0x80000020ff057424 */ /* 0x000fca00078e00ff */
        /* <DEDUP_REMOVED lines=74> */
[----:B------:R-:W-:-:S03]  /*20460*/  IMAD.MOV.U32 R7, RZ, RZ, -0x7fffffe0 ;  /* 0x80000020ff077424 */ /* 0x000fc600078e00ff */
[----:B------:R-:W-:Y:S01]  /*20470*/  R2UR UR46, R6 ;  /* 0x00000000062e72ca */ /* 0x000fe200000e0000 */
[----:B------:R-:W-:Y:S01]  /*20480*/  VIADD R6, R4, 0x282 ;  /* 0x0000028204067836 */ /* 0x000fe20000000000 */
[----:B------:R-:W-:Y:S01]  /*20490*/  R2UR UR47, R7 ;  /* 0x00000000072f72ca */ /* 0x000fe200000e0000 */
        /* <DEDUP_REMOVED lines=143> */
[----:B--2---:R-:W-:Y:S05]  /*20d90*/  @P2 BRA `(.L_x_2840) ;  /* 0x0000000000282947 */ /* 0x004fea0003800000 */
[----:B------:R-:W-:Y:S05]  /*20da0*/  @!P0 BRA `(.L_x_2841) ;  /* 0x0000000000048947 */ /* 0x000fea0003800000 */
[----:B------:R-:W-:Y:S01]  /*20db0*/  BPT.TRAP 0x1 ;  /* 0x000000040000795c */ /* 0x000fe20000300000 */
.L_x_2841:
[----:B------:R-:W-:Y:S01]  /*20dc0*/  SHF.L.U32 R0, R9, 0x1f, RZ ;  /* 0x0000001f09007819 */ /* 0x000fe200000006ff */
[----:B------:R-:W-:-:S04]  /*20dd0*/  IMAD R4, R3, 0x8, R18 ;  /* 0x0000000803047824 */ /* 0x000fc800078e0212 */
[----:B------:R2:W3:Y:S01]  /*20de0*/  SYNCS.PHASECHK.TRANS64.TRYWAIT P1, [R4+URZ+0x33450], R0 ;  /* 0x03345000040075a7 */ /* 0x0004e2000802017f */
[----:B------:R-:W-:Y:S05]  /*20df0*/  @!P0 BRA `(.L_x_2842) ;  /* 0x0000000000048947 */ /* 0x000fea0003800000 */
[----:B------:R-:W-:Y:S01]  /*20e00*/  BPT.TRAP 0x1 ;  /* 0x000000040000795c */ /* 0x000fe20000300000 */
.L_x_2842:
[----:B---3--:R-:W-:Y:S05]  /*20e10*/  @P1 BRA `(.L_x_2840) ;  /* 0x0000000000081947 */ /* 0x008fea0003800000 */
[----:B------:R-:W3:Y:S02]  /*20e20*/  SYNCS.PHASECHK.TRANS64.TRYWAIT P1, [R4+URZ+0x33450], R0 ;  /* 0x03345000040075a7 */ /* 0x000ee4000802017f */
[----:B---3--:R-:W-:Y:S05]  /*20e30*/  @!P1 BRA `(.L_x_2843) ;  /* 0x000000f400689947 */ /* 0x008fea0003800000 */
.L_x_2840:
[----:B--23--:R-:W-:Y:S01]  /*20e40*/  VIADD R0, R18, 0x200 ;  /* 0x0000020012007836 */ /* 0x00cfe20000000000 */
[----:B------:R-:W-:Y:S01]  /*20e50*/  MOV R5, 0xc0000010 ;  /* 0xc000001000057802 */ /* 0x000fe20000000f00 */
[----:B------:R-:W-:Y:S05]  /*20e60*/  WARPSYNC.ALL ;  /* 0x0000000000007948 */ /* 0x000fea0003800000 */
[----:B------:R-:W-:Y:S01]  /*20e70*/  SHF.R.U32.HI R0, RZ, 0x4, R0 ;  /* 0x00000004ff007819 */ /* 0x000fe20000011600 */
[----:B------:R-:W-:Y:S01]  /*20e80*/  WARPGROUP.ARRIVE ;  /* 0x00000000000079c5 */ /* 0x000fe20000000000 */
[----:B------:R-:W-:Y:S01]  /*20e90*/  R2UR UR7, R5 ;  /* 0x00000000050772ca */ /* 0x000fe200000e0000 */
[----:B------:R-:W-:Y:S01]  /*20ea0*/  IMAD.MOV.U32 R7, RZ, RZ, -0x3ffffff0 ;  /* 0xc0000010ff077424 */ /* 0x000fe200078e00ff */
[----:B------:R-:W-:Y:S01]  /*20eb0*/  LOP3.LUT R0, R0, 0x3fff, RZ, 0xc0, !PT ;  /* 0x00003fff00007812 */ /* 0x000fe200078ec0ff */
[----:B------:R-:W-:-:S02]  /*20ec0*/  IMAD.MOV.U32 R5, RZ, RZ, -0x3ffffff0 ;  /* 0xc0000010ff057424 */ /* 0x000fc400078e00ff */
[----:B------:R-:W2:Y:S01]  /*20ed0*/  S2R R9, SR_TID.X ;  /* 0x0000000000097919 */ /* 0x000ea20000002100 */
[----:B------:R-:W-:-:S05]  /*20ee0*/  LOP3.LUT R0, R0, 0x10000, RZ, 0xfc, !PT ;  /* 0x0001000000007812 */ /* 0x000fca00078efcff */
[----:B------:R-:W-:-:S04]  /*20ef0*/  IMAD R4, R3, 0x780, R0 ;  /* 0x0000078003047824 */ /* 0x000fc800078e0200 */
[C---:B------:R-:W-:Y:S01]  /*20f00*/  VIADD R6, R4.reuse, 0x180 ;  /* 0x0000018004067836 */ /* 0x040fe20000000000 */
[----:B------:R-:W-:-:S13]  /*20f10*/  R2UR UR6, R4 ;  /* 0x00000000040672ca */ /* 0x000fda00000e0000 */
[----:B------:R-:W-:Y:S01]  /*20f20*/  QGMMA.64x192x32.F32.E4M3.E4M3 R24, R216, gdesc[UR4], R24, gsb0 ;  /* 0x02e00004d8187df3 */ /* 0x000fe20008000818 */
[----:B------:R-:W-:Y:S01]  /*20f30*/  R2UR UR6, R6 ;  /* 0x00000000060672ca */ /* 0x000fe200000e0000 */
[----:B------:R-:W-:Y:S01]  /*20f40*/  VIADD R6, R4, 0x300 ;  /* 0x0000030004067836 */ /* 0x000fe20000000000 */
[----:B------:R-:W-:Y:S01]  /*20f50*/  R2UR UR7, R7 ;  /* 0x00000000070772ca */ /* 0x000fe200000e0000 */
[----:B------:R-:W-:Y:S01]  /*20f60*/  IMAD.MOV.U32 R7, RZ, RZ, -0x3ffffff0 ;  /* 0xc0000010ff077424 */ /* 0x000fe200078e00ff */
[----:B--2---:R-:W-:-:S04]  /*20f70*/  SHF.R.U32.HI R9, RZ, 0x7, R9 ;  /* 0x00000007ff097819 */ /* 0x004fc80000011609 */
[----:B------:R-:W-:Y:S01]  /*20f80*/  IADD3 R0, -R9, 0xb, RZ ;  /* 0x0000000b09007810 */ /* 0x000fe20007ffe1ff */
[----:B------:R-:W-:Y:S02]  /*20f90*/  WARPGROUP.DEPBAR.LE gsb0, 0x0 ;  /* 0x00008000000079c5 */ /* 0x000fe40000010000 */
[----:B------:R-:W-:-:S08]  /*20fa0*/  WARPGROUP.ARRIVE ;  /* 0x00000000000079c5 */ /* 0x000fd00000000000 */
[----:B------:R-:W-:Y:S01]  /*20fb0*/  QGMMA.64x192x32.F32.E4M3.E4M3 R24, R212, gdesc[UR4], R24, gsb0 ;  /* 0x02e00004d4187df3 */ /* 0x000fe20008000818 */
[----:B------:R-:W-:Y:S01]  /*20fc0*/  R2UR UR6, R6 ;  /* 0x00000000060672ca */ /* 0x000fe200000e0000 */
[C---:B------:R-:W-:Y:S01]  /*20fd0*/  VIADD R6, R4.reuse, 0x480 ;  /* 0x0000048004067836 */ /* 0x040fe20000000000 */
[----:B------:R-:W-:Y:S01]  /*20fe0*/  R2UR UR7, R7 ;  /* 0x00000000070772ca */ /* 0x000fe200000e0000 */
[----:B------:R-:W-:Y:S01]  /*20ff0*/  IMAD.MOV.U32 R7, RZ, RZ, -0x3ffffff0 ;  /* 0xc0000010ff077424 */ /* 0x000fe200078e00ff */
[----:B------:R-:W-:Y:S01]  /*21000*/  IADD3 R4, R4, 0x600, RZ ;  /* 0x0000060004047810 */ /* 0x000fe20007ffe0ff */
[----:B------:R-:W-:Y:S02]  /*21010*/  WARPGROUP.DEPBAR.LE gsb0, 0x0 ;  /* 0x00008000000079c5 */ /* 0x000fe40000010000 */
[----:B------:R-:W-:-:S12]  /*21020*/  WARPGROUP.ARRIVE ;  /* 0x00000000000079c5 */ /* 0x000fd80000000000 */
        /* <DEDUP_REMOVED lines=15> */
.L_x_2844:
[----:B--2---:R-:W-:Y:S02]  /*21120*/  IMAD R0, R223, 0x8, R18 ;  /* 0x00000008df007824 */ /* 0x004fe400078e0212 */
[----:B------:R-:W-:Y:S02]  /*21130*/  IMAD.U32 R4, RZ, RZ, UR38 ;  /* 0x00000026ff047e24 */ /* 0x000fe4000f8e00ff */
[----:B------:R-:W-:-:S05]  /*21140*/  VIADD R0, R0, 0x33440 ;  /* 0x0003344000007836 */ /* 0x000fca0000000000 */
[----:B------:R-:W-:-:S04]  /*21150*/  PRMT R0, R4, 0x654, R0 ;  /* 0x0000065404007816 */ /* 0x000fc80000000000 */
[----:B------:R2:W-:Y:S02]  /*21160*/  SYNCS.ARRIVE.TRANS64.RED.A1T0 RZ, [R0+URZ], RZ ;  /* 0x000000ff00ff79a7 */ /* 0x0005e4000810043f */
[----:B--2---:R-:W-:-:S04]  /*21170*/  FMNMX.FTZ R0, R184, R10, !PT ;  /* 0x0000000ab8007209 */ /* 0x004fc80007810000 */
        /* <DEDUP_REMOVED lines=39> */
[----:B------:R-:W2:Y:S02]  /*213f0*/  SHFL.BFLY PT, R4, R0, 0x2, 0x1f ;  /* 0x0c401f0000047f89 */ /* 0x000ea400000e0000 */
[----:B--2---:R-:W-:-:S05]  /*21400*/  FMNMX.FTZ R4, R0, R4, !PT ;  /* 0x0000000400047209 */ /* 0x004fca0007810000 */
[----:B------:R-:W2:Y:S02]  /*21410*/  SHFL.BFLY PT, R0, R4, 0x1, 0x1f ;  /* 0x0c201f0004007f89 */ /* 0x000ea400000e0000 */
[----:B--2---:R-:W-:Y:S02]  /*21420*/  FMNMX.FTZ R4, R4, R0, !PT ;  /* 0x0000000004047209 */ /* 0x004fe40007810000 */
        /* <DEDUP_REMOVED lines=46> */
[----:B--2---:R-:W-:Y:S01]  /*21710*/  FMNMX.FTZ R0, R0, R5, !PT ;  /* 0x0000000500007209 */ /* 0x004fe20007810000 */
        /* <DEDUP_REMOVED lines=9> */
[----:B------:R-:W2:Y:S01]  /*217b0*/  MUFU.EX2 R184, R184 ;  /* 0x000000b800b87308 */ /* 0x000ea20000000800 */
        /* <DEDUP_REMOVED lines=15> */
[----:B------:R-:W3:Y:S01]  /*218b0*/  MUFU.EX2 R186, R186 ;  /* 0x000000ba00ba7308 */ /* 0x000ee20000000800 */
[----:B--2---:R-:W-:-:S01]  /*218c0*/  FFMA.FTZ R13, R6, R13, R184 ;  /* 0x0000000d060d7223 */ /* 0x004fc200000100b8 */
[C---:B------:R-:W-:Y:S01]  /*218d0*/  FFMA.FTZ R171, R2.reuse, R171, -R9 ;  /* 0x000000ab02ab7223 */ /* 0x040fe20000010809 */
[----:B------:R-:W-:-:S01]  /*218e0*/  FFMA.FTZ R172, R2, R172, -R5 ;  /* 0x000000ac02ac7223 */ /* 0x000fc20000010805 */
[C---:B------:R-:W-:Y:S01]  /*218f0*/  FFMA.FTZ R174, R2.reuse, R174, -R9 ;  /* 0x000000ae02ae7223 */ /* 0x040fe20000010809 */
        /* <DEDUP_REMOVED lines=11> */
[----:B------:R-:W4:Y:S01]  /*219b0*/  MUFU.EX2 R187, R187 ;  /* 0x000000bb00bb7308 */ /* 0x000f220000000800 */
[----:B---3--:R-:W-:-:S01]  /*219c0*/  FFMA.FTZ R12, R7, R12, R186 ;  /* 0x0000000c070c7223 */ /* 0x008fc200000100ba */
[C---:B------:R-:W-:Y:S01]  /*219d0*/  FFMA.FTZ R152, R2.reuse, R152, -R5 ;  /* 0x0000009802987223 */ /* 0x040fe20000010805 */
[----:B------:R-:W-:-:S01]  /*219e0*/  FFMA.FTZ R154, R2, R154, -R9 ;  /* 0x0000009a029a7223 */ /* 0x000fc20000010809 */
[C---:B------:R-:W-:Y:S01]  /*219f0*/  FFMA.FTZ R153, R2.reuse, R153, -R5 ;  /* 0x0000009902997223 */ /* 0x040fe20000010805 */
[----:B------:R-:W-:-:S01]  /*21a00*/  FFMA.FTZ R155, R2, R155, -R9 ;  /* 0x0000009b029b7223 */ /* 0x000fc20000010809 */
[C---:B------:R-:W-:Y:S01]  /*21a10*/  FFMA.FTZ R156, R2.reuse, R156, -R5 ;  /* 0x0000009c029c7223 */ /* 0x040fe20000010805 */
[----:B------:R-:W-:-:S01]  /*21a20*/  FFMA.FTZ R158, R2, R158, -R9 ;  /* 0x0000009e029e7223 */ /* 0x000fc20000010809 */
[----:B------:R-:W3:Y:S01]  /*21a30*/  MUFU.EX2 R188, R188 ;  /* 0x000000bc00bc7308 */ /* 0x000ee20000000800 */
        /* <DEDUP_REMOVED lines=8> */
[----:B----4-:R-:W-:-:S01]  /*21ac0*/  FADD.FTZ R11, R187, R12 ;  /* 0x0000000cbb0b7221 */ /* 0x010fc20000010000 */
[C---:B------:R-:W-:Y:S01]  /*21ad0*/  FFMA.FTZ R164, R2.reuse, R164, -R5 ;  /* 0x000000a402a47223 */ /* 0x040fe20000010805 */
[----:B------:R-:W-:-:S01]  /*21ae0*/  FFMA.FTZ R166, R2, R166, -R9 ;  /* 0x000000a602a67223 */ /* 0x000fc20000010809 */
[C---:B------:R-:W-:Y:S01]  /*21af0*/  FFMA.FTZ R165, R2.reuse, R165, -R5 ;  /* 0x000000a502a57223 */ /* 0x040fe20000010805 */
[----:B------:R-:W-:-:S01]  /*21b00*/  FFMA.FTZ R167, R2, R167, -R9 ;  /* 0x000000a702a77223 */ /* 0x000fc20000010809 */
[C---:B------:R-:W-:Y:S01]  /*21b10*/  FFMA.FTZ R136, R2.reuse, R136, -R5 ;  /* 0x0000008802887223 */ /* 0x040fe20000010805 */
[----:B------:R-:W-:-:S01]  /*21b20*/  FFMA.FTZ R138, R2, R138, -R9 ;  /* 0x0000008a028a7223 */ /* 0x000fc20000010809 */
[----:B------:R-:W4:Y:S01]  /*21b30*/  MUFU.EX2 R189, R189 ;  /* 0x000000bd00bd7308 */ /* 0x000f220000000800 */
[----:B---3--:R-:W-:-:S01]  /*21b40*/  FADD.FTZ R10, R188, R10 ;  /* 0x0000000abc0a7221 */ /* 0x008fc20000010000 */
        /* <DEDUP_REMOVED lines=39> */
[----:B----4-:R-:W-:-:S07]  /*21dc0*/  FADD.FTZ R11, R194, R11 ;  /* 0x0000000bc20b7221 */ /* 0x010fce0000010000 */
[----:B------:R-:W4:Y:S01]  /*21dd0*/  MUFU.EX2 R196, R196 ;  /* 0x000000c400c47308 */ /* 0x000f220000000800 */
[----:B---3--:R-:W-:-:S07]  /*21de0*/  FADD.FTZ R10, R193, R10 ;  /* 0x0000000ac10a7221 */ /* 0x008fce0000010000 */
[----:B------:R-:W3:Y:S01]  /*21df0*/  MUFU.EX2 R198, R198 ;  /* 0x000000c600c67308 */ /* 0x000ee20000000800 */
[----:B--2---:R-:W-:-:S07]  /*21e00*/  FADD.FTZ R11, R195, R11 ;  /* 0x0000000bc30b7221 */ /* 0x004fce0000010000 */
        /* <DEDUP_REMOVED lines=131> */
[----:B--2---:R-:W-:-:S01]  /*22640*/  FADD.FTZ R11, R134, R11 ;  /* 0x0000000b860b7221 */ /* 0x004fc20000010000 */
[----:B----4-:R-:W-:-:S03]  /*22650*/  FADD.FTZ R13, R5, R10 ;  /* 0x0000000a050d7221 */ /* 0x010fc60000010000 */
[----:B---3--:R-:W-:Y:S01]  /*22660*/  FADD.FTZ R12, R9, R11 ;  /* 0x0000000b090c7221 */ /* 0x008fe20000010000 */
[----:B------:R-:W-:Y:S06]  /*22670*/  @!P0 BRA `(.L_x_2845) ;  /* 0x0000000000048947 */ /* 0x000fec0003800000 */
[----:B------:R-:W-:Y:S01]  /*22680*/  BPT.TRAP 0x1 ;  /* 0x000000040000795c */ /* 0x000fe20000300000 */
.L_x_2845:
[----:B------:R-:W-:Y:S01]  /*22690*/  F2FP.SATFINITE.E4M3.F32.PACK_AB_MERGE_C R9, R9, R134, RZ ;  /* 0x000000860909723e */ /* 0x000fe200048070ff */
[----:B------:R-:W-:Y:S01]  /*226a0*/  IMAD R3, R3, 0x8, R18 ;  /* 0x0000000803037824 */ /* 0x000fe200078e0212 */
[----:B------:R-:W-:Y:S01]  /*226b0*/  ISETP.GT.AND P1, PT, R8, RZ, PT ;  /* 0x000000ff0800720c */ /* 0x000fe20003f24270 */
[----:B------:R-:W-:Y:S01]  /*226c0*/  FMUL.FTZ R24, R24, R6 ;  /* 0x0000000618187220 */ /* 0x000fe20000410000 */
[----:B------:R-:W-:Y:S01]  /*226d0*/  F2FP.SATFINITE.E4M3.F32.PACK_AB_MERGE_C R203, R131, R130, R9 ;  /* 0x0000008283cb723e */ /* 0x000fe20004807009 */
[----:B------:R-:W-:Y:S01]  /*226e0*/  VIADD R3, R3, 0x33460 ;  /* 0x0003346003037836 */ /* 0x000fe20000000000 */
[----:B------:R2:W5:Y:S01]  /*226f0*/  LDL R9, [R1+0x4] ;  /* 0x0000040001097983 */ /* 0x0005620000100800 */
[----:B------:R-:W-:Y:S01]  /*22700*/  MOV R10, UR38 ;  /* 0x00000026000a7c02 */ /* 0x000fe20008000f00 */
        /* <DEDUP_REMOVED lines=138> */
[----:B---3--:R-:W-:Y:S01]  /*22fb0*/  IMAD.MOV.U32 R3, RZ, RZ, R223 ;  /* 0x000000ffff037224 */ /* 0x008fe200078e00df */
[----:B--2---:R-:W-:Y:S06]  /*22fc0*/  @P1 BRA `(.L_x_2846) ;  /* 0xffffffcc00081947 */ /* 0x004fec000383ffff */
.L_x_2834:
[----:B------:R-:W-:Y:S05]  /*22fd0*/  WARPSYNC.ALL ;  /* 0x0000000000007948 */ /* 0x000fea0003800000 */
[----:B------:R-:W-:Y:S06]  /*22fe0*/  BAR.ARV 0x8, 0x180 ;  /* 0x0206000000007b1d */ /* 0x000fec0000002000 */
[----:B------:R-:W-:Y:S05]  /*22ff0*/  @!P0 BRA `(.L_x_2847) ;  /* 0x0000000000048947 */ /* 0x000fea0003800000 */
[----:B------:R-:W-:Y:S01]  /*23000*/  BPT.TRAP 0x1 ;  /* 0x000000040000795c */ /* 0x000fe20000300000 */
.L_x_2847:
[----:B------:R-:W2:Y:S01]  /*23010*/  LDL R3, [R1+0x4] ;  /* 0x0000040001037983 */ /* 0x000ea20000100800 */
[----:B------:R-:W-:Y:S01]  /*23020*/  IMAD R20, R223, 0x8, R18 ;  /* 0x00000008df147824 */ /* 0x000fe200078e0212 */
[----:B--2---:R-:W-:-:S04]  /*23030*/  SHF.L.U32 R3, R3, 0x1f, RZ ;  /* 0x0000001f03037819 */ /* 0x004fc800000006ff */
[----:B------:R2:W3:Y:S01]  /*23040*/  SYNCS.PHASECHK.TRANS64.TRYWAIT P1, [R20+URZ+0x33450], R3 ;  /* 0x03345003140075a7 */ /* 0x0004e2000802017f */
[----:B------:R-:W-:Y:S05]  /*23050*/  @!P0 BRA `(.L_x_2848) ;  /* 0x0000000000048947 */ /* 0x000fea0003800000 */
[----:B------:R-:W-:Y:S01]  /*23060*/  BPT.TRAP 0x1 ;  /* 0x000000040000795c */ /* 0x000fe20000300000 */
.L_x_2848:
[----:B------:R-:W-:-:S05]  /*23070*/  VIADD R18, R18, 0x200 ;  /* 0x0000020012127836 */ /* 0x000fca0000000000 */
[----:B------:R-:W-:-:S04]  /*23080*/  SHF.R.U32.HI R18, RZ, 0x4, R18 ;  /* 0x00000004ff127819 */ /* 0x000fc80000011612 */
[----:B------:R-:W-:-:S04]  /*23090*/  LOP3.LUT R18, R18, 0x3fff, RZ, 0xc0, !PT ;  /* 0x00003fff12127812 */ /* 0x000fc800078ec0ff */
[----:B------:R-:W-:Y:S01]  /*230a0*/  LOP3.LUT R18, R18, 0x10000, RZ, 0xfc, !PT ;  /* 0x0001000012127812 */ /* 0x000fe200078efcff */
[----:B---3--:R-:W-:Y:S06]  /*230b0*/  @P1 BRA `(.L_x_2849) ;  /* 0x0000000000081947 */ /* 0x008fec0003800000 */
[----:B------:R-:W3:Y:S02]  /*230c0*/  SYNCS.PHASECHK.TRANS64.TRYWAIT P1, [R20+URZ+0x33450], R3 ;  /* 0x03345003140075a7 */ /* 0x000ee4000802017f */
[----:B---3--:R-:W-:Y:S05]  /*230d0*/  @!P1 BRA `(.L_x_2850) ;  /* 0x000000d000d49947 */ /* 0x008fea0003800000 */
.L_x_2849:
[----:B------:R-:W-:Y:S01]  /*230e0*/  IMAD R6, R223, 0x780, R18 ;  /* 0x00000780df067824 */ /* 0x000fe200078e0212 */
[----:B------:R-:W-:Y:S01]  /*230f0*/  MOV R7, 0xc0000010 ;  /* 0xc000001000077802 */ /* 0x000fe20000000f00 */
[----:B------:R-:W-:Y:S05]  /*23100*/  WARPSYNC.ALL ;  /* 0x0000000000007948 */ /* 0x000fea0003800000 */
[----:B------:R-:W-:Y:S01]  /*23110*/  R2UR UR6, R6 ;  /* 0x00000000060672ca */ /* 0x000fe200000e0000 */
[----:B------:R-:W4:Y:S01]  /*23120*/  LDL R5, [R1+0x60] ;  /* 0x0000600001057983 */ /* 0x000f220000100800 */
[----:B------:R-:W-:Y:S01]  /*23130*/  R2UR UR7, R7 ;  /* 0x00000000070772ca */ /* 0x000fe200000e0000 */
[----:B------:R-:W-:-:S02]  /*23140*/  WARPGROUP.ARRIVE ;  /* 0x00000000000079c5 */ /* 0x000fc40000000000 */
[----:B------:R-:W2:Y:S01]  /*23150*/  LDL R21, [R1+0x50] ;  /* 0x0000500001157983 */ /* 0x000ea20000100800 */
[----:B------:R-:W-:Y:S01]  /*23160*/  VIADD R8, R6, 0x180 ;  /* 0x0000018006087836 */ /* 0x000fe20000000000 */
[----:B------:R-:W-:Y:S01]  /*23170*/  ULDC.64 UR4, c[0x0][0x9a0] ;  /* 0x0002680000047ab9 */ /* 0x000fe20000000a00 */
[----:B-----5:R-:W-:Y:S01]  /*23180*/  IMAD.MOV.U32 R9, RZ, RZ, -0x3ffffff0 ;  /* 0xc0000010ff097424 */ /* 0x020fe200078e00ff */
[----:B------:R-:W-:-:S04]  /*23190*/  ISETP.NE.U32.AND P1, PT, RZ, UR4, PT ;  /* 0x00000004ff007c0c */ /* 0x000fc8000bf25070 */
[----:B------:R-:W-:Y:S02]  /*231a0*/  ISETP.NE.AND.EX P1, PT, RZ, UR5, PT, P1 ;  /* 0x00000005ff007c0c */ /* 0x000fe4000bf25310 */
[----:B------:R-:W-:Y:S01]  /*231b0*/  QGMMA.64x192x32.F32.E4M3.E4M3 R24, R216, gdesc[UR4], R24, gsb0 ;  /* 0x02e00004d8187df3 */ /* 0x000fe20008000818 */
[----:B------:R-:W-:Y:S01]  /*231c0*/  R2UR UR6, R8 ;  /* 0x00000000080672ca */ /* 0x000fe200000e0000 */
[----:B------:R-:W-:Y:S01]  /*231d0*/  VIADD R8, R6, 0x300 ;  /* 0x0000030006087836 */ /* 0x000fe20000000000 */
[----:B------:R-:W-:Y:S01]  /*231e0*/  R2UR UR7, R9 ;  /* 0x00000000090772ca */ /* 0x000fe200000e0000 */
[----:B------:R-:W-:-:S07]  /*231f0*/  IMAD.MOV.U32 R9, RZ, RZ, -0x3ffffff0 ;  /* 0xc0000010ff097424 */ /* 0x000fce00078e00ff */
[----:B------:R-:W4:Y:S08]  /*23200*/  @P1 LDC.64 R10, c[0x0][0x9c8] ;  /* 0x00027200ff0a1b82 */ /* 0x000f300000000a00 */
[----:B------:R-:W0:Y:S01]  /*23210*/  @P1 LDC.64 R14, c[0x0][0x9d0] ;  /* 0x00027400ff0e1b82 */ /* 0x000e220000000a00 */
[----:B------:R-:W-:Y:S02]  /*23220*/  WARPGROUP.DEPBAR.LE gsb0, 0x0 ;  /* 0x00008000000079c5 */ /* 0x000fe40000010000 */
[----:B------:R-:W-:-:S06]  /*23230*/  WARPGROUP.ARRIVE ;  /* 0x00000000000079c5 */ /* 0x000fcc0000000000 */
[----:B------:R-:W-:Y:S01]  /*23240*/  QGMMA.64x192x32.F32.E4M3.E4M3 R24, R212, gdesc[UR4], R24, gsb0 ;  /* 0x02e00004d4187df3 */ /* 0x000fe20008000818 */
[----:B------:R-:W-:Y:S02]  /*23250*/  R2UR UR6, R8 ;  /* 0x00000000080672ca */ /* 0x000fe400000e0000 */
[----:B------:R-:W-:Y:S01]  /*23260*/  R2UR UR7, R9 ;  /* 0x00000000090772ca */ /* 0x000fe200000e0000 */
[----:B----4-:R-:W-:Y:S01]  /*23270*/  @P1 IMAD R8, R5, R10, RZ ;  /* 0x0000000a05081224 */ /* 0x010fe200078e02ff */
[----:B------:R-:W-:-:S03]  /*23280*/  @P1 SHF.R.S32.HI R5, RZ, 0x1f, R22 ;  /* 0x0000001fff051819 */ /* 0x000fc60000011416 */
[C---:B--23--:R-:W-:Y:S02]  /*23290*/  @P1 IMAD R3, R21.reuse, R11, R8 ;  /* 0x0000000b15031224 */ /* 0x04cfe400078e0208 */
[----:B------:R-:W-:-:S04]  /*232a0*/  @P1 IMAD.WIDE.U32 R8, R21, R10, RZ ;  /* 0x0000000a15081225 */ /* 0x000fc800078e00ff */
[-C--:B0-----:R-:W-:Y:S02]  /*232b0*/  @P1 IMAD R5, R5, R14.reuse, RZ ;  /* 0x0000000e05051224 */ /* 0x081fe400078e02ff */
[----:B------:R-:W-:Y:S02]  /*232c0*/  @P1 IMAD.IADD R9, R9, 0x1, R3 ;  /* 0x0000000109091824 */ /* 0x000fe400078e0203 */
[C---:B------:R-:W-:Y:S02]  /*232d0*/  @P1 IMAD R3, R22.reuse, R15, R5 ;  /* 0x0000000f16031224 */ /* 0x040fe400078e0205 */
[----:B------:R-:W-:-:S04]  /*232e0*/  @P1 IMAD.WIDE.U32 R8, R22, R14, R8 ;  /* 0x0000000e16081225 */ /* 0x000fc800078e0008 */
[----:B------:R-:W-:Y:S01]  /*232f0*/  @P1 IMAD.IADD R3, R9, 0x1, R3 ;  /* 0x0000000109031824 */ /* 0x000fe200078e0203 */
[----:B------:R-:W-:-:S04]  /*23300*/  @P1 LEA R10, P2, R8, UR4, 0x2 ;  /* 0x00000004080a1c11 */ /* 0x000fc8000f8410ff */
[----:B------:R-:W-:Y:S02]  /*23310*/  @P1 LEA.HI.X R11, R8, UR5, R3, 0x2, P2 ;  /* 0x00000005080b1c11 */ /* 0x000fe400090f1403 */
[----:B------:R-:W-:-:S06]  /*23320*/  MOV R3, 0x3f800000 ;  /* 0x3f80000000037802 */ /* 0x000fcc0000000f00 */
[----:B------:R0:W2:Y:S01]  /*23330*/  @P1 LDG.E R3, desc[UR50][R10.64] ;  /* 0x000000320a031981 */ /* 0x0000a2000c1e1900 */
[----:B------:R-:W-:Y:S02]  /*23340*/  WARPGROUP.DEPBAR.LE gsb0, 0x0 ;  /* 0x00008000000079c5 */ /* 0x000fe40000010000 */
[----:B------:R-:W-:-:S06]  /*23350*/  WARPGROUP.ARRIVE ;  /* 0x00000000000079c5 */ /* 0x000fcc0000000000 */
[----:B------:R-:W-:Y:S01]  /*23360*/  QGMMA.64x192x32.F32.E4M3.E4M3 R24, R208, gdesc[UR4], R24, gsb0 ;  /* 0x02e00004d0187df3 */ /* 0x000fe20008000818 */
[----:B------:R-:W-:Y:S02]  /*23370*/  VIADD R8, R6, 0x480 ;  /* 0x0000048006087836 */ /* 0x000fe40000000000 */
[----:B------:R-:W-:-:S03]  /*23380*/  IMAD.MOV.U32 R9, RZ, RZ, -0x3ffffff0 ;  /* 0xc0000010ff097424 */ /* 0x000fc600078e00ff */
[----:B------:R-:W-:Y:S02]  /*23390*/  R2UR UR6, R8 ;  /* 0x00000000080672ca */ /* 0x000fe400000e0000 */
[----:B------:R-:W-:Y:S01]  /*233a0*/  R2UR UR7, R9 ;  /* 0x00000000090772ca */ /* 0x000fe200000e0000 */
[----:B------:R-:W-:Y:S02]  /*233b0*/  VIADD R6, R6, 0x600 ;  /* 0x0000060006067836 */ /* 0x000fe40000000000 */
[----:B------:R-:W-:Y:S01]  /*233c0*/  IMAD.MOV.U32 R7, RZ, RZ, -0x3ffffff0 ;  /* 0xc0000010ff077424 */ /* 0x000fe200078e00ff */
[----:B------:R-:W-:Y:S02]  /*233d0*/  WARPGROUP.DEPBAR.LE gsb0, 0x0 ;  /* 0x00008000000079c5 */ /* 0x000fe40000010000 */
[----:B------:R-:W-:-:S07]  /*233e0*/  WARPGROUP.ARRIVE ;  /* 0x00000000000079c5 */ /* 0x000fce0000000000 */
[----:B------:R-:W-:Y:S01]  /*233f0*/  QGMMA.64x192x32.F32.E4M3.E4M3 R24, R204, gdesc[UR4], R24, gsb0 ;  /* 0x02e00004cc187df3 */ /* 0x000fe20008000818 */
[----:B------:R-:W-:Y:S02]  /*23400*/  R2UR UR6, R6 ;  /* 0x00000000060672ca */ /* 0x000fe400000e0000 */
[----:B------:R-:W-:Y:S01]  /*23410*/  R2UR UR7, R7 ;  /* 0x00000000070772ca */ /* 0x000fe200000e0000 */
[----:B------:R-:W3:Y:S04]  /*23420*/  SHFL.BFLY PT, R6, R13, 0x2, 0x1f ;  /* 0x0c401f000d067f89 */ /* 0x000ee800000e0000 */
[----:B------:R-:W4:Y:S01]  /*23430*/  SHFL.BFLY PT, R7, R12, 0x2, 0x1f ;  /* 0x0c401f000c077f89 */ /* 0x000f2200000e0000 */
[----:B---3--:R-:W-:-:S01]  /*23440*/  FADD.FTZ R6, R6, R13 ;  /* 0x0000000d06067221 */ /* 0x008fc20000010000 */
[----:B----4-:R-:W-:-:S04]  /*23450*/  FADD.FTZ R7, R7, R12 ;  /* 0x0000000c07077221 */ /* 0x010fc80000010000 */
[----:B------:R-:W3:Y:S04]  /*23460*/  SHFL.BFLY PT, R5, R6, 0x1, 0x1f ;  /* 0x0c201f0006057f89 */ /* 0x000ee800000e0000 */
[----:B------:R-:W0:Y:S01]  /*23470*/  SHFL.BFLY PT, R8, R7, 0x1, 0x1f ;  /* 0x0c201f0007087f89 */ /* 0x000e2200000e0000 */
[----:B---3--:R-:W-:-:S01]  /*23480*/  FADD.FTZ R9, R6, R5 ;  /* 0x0000000506097221 */ /* 0x008fc20000010000 */
        /* <DEDUP_REMOVED lines=14> */
[----:B------:R-:W3:Y:S08]  /*23570*/  @P2 MUFU.LG2 R6, R14 ;  /* 0x0000000e00062308 */ /* 0x000ef00000000c00 */
[----:B------:R-:W4:Y:S01]  /*23580*/  @P1 MUFU.RCP R10, R11 ;  /* 0x0000000b000a1308 */ /* 0x000f220000001000 */
[C---:B------:R-:W-:Y:S01]  /*23590*/  @P2 FMUL.FTZ R5, R2.reuse, 0.69314718246459960938 ;  /* 0x3f31721802052820 */ /* 0x040fe20000410000 */
[----:B------:R-:W-:Y:S01]  /*235a0*/  @P3 FMUL.FTZ R2, R2, 0.69314718246459960938 ;  /* 0x3f31721802023820 */ /* 0x000fe20000410000 */
[----:B0-----:R-:W-:Y:S01]  /*235b0*/  @P3 FMUL.FTZ R7, R7, 0.69314718246459960938 ;  /* 0x3f31721807073820 */ /* 0x001fe20000410000 */
[----:B------:R-:W-:Y:S01]  /*235c0*/  IMAD.MOV.U32 R121, RZ, RZ, -0x800000 ;  /* 0xff800000ff797424 */ /* 0x000fe200078e00ff */
[----:B------:R-:W-:Y:S01]  /*235d0*/  MOV R120, 0xff800000 ;  /* 0xff80000000787802 */ /* 0x000fe20000000f00 */
[----:B---3--:R-:W-:Y:S01]  /*235e0*/  @P2 FMUL.FTZ R6, R6, 0.69314718246459960938 ;  /* 0x3f31721806062820 */ /* 0x008fe20000410000 */
[----:B------:R-:W-:-:S01]  /*235f0*/  @P3 FFMA.FTZ R121, R2, R0, R7 ;  /* 0x0000000002793223 */ /* 0x000fc20000010007 */
[----:B--2---:R-:W-:-:S02]  /*23600*/  FMUL.FTZ R18, R8, R3 ;  /* 0x0000000308127220 */ /* 0x004fc40000410000 */
[----:B------:R-:W-:-:S01]  /*23610*/  @P2 FFMA.FTZ R120, R5, R4, R6 ;  /* 0x0000000405782223 */ /* 0x000fc20000010006 */
[----:B----4-:R-:W-:Y:S01]  /*23620*/  FMUL.FTZ R0, R10, R3 ;  /* 0x000000030a007220 */ /* 0x010fe20000410000 */
[----:B------:R-:W-:Y:S02]  /*23630*/  WARPGROUP.DEPBAR.LE gsb0, 0x0 ;  /* 0x00008000000079c5 */ /* 0x000fe40000010000 */
[----:B------:R-:W-:Y:S05]  /*23640*/  @!P0 BRA `(.L_x_2851) ;  /* 0x0000000000048947 */ /* 0x000fea0003800000 */
[----:B------:R-:W-:Y:S01]  /*23650*/  BPT.TRAP 0x1 ;  /* 0x000000040000795c */ /* 0x000fe20000300000 */
.L_x_2851:
[----:B------:R-:W2:Y:S01]  /*23660*/  LDL.LU R21, [R1+0x4] ;  /* 0x0000040001157983 */ /* 0x000ea20000300800 */
        /* <DEDUP_REMOVED lines=16> */
[----:B------:R-:W-:Y:S01]  /*23770*/  FMUL.FTZ R37, R92, R18 ;  /* 0x000000125c257220 */ /* 0x000fe20000410000 */
[----:B------:R-:W-:Y:S01]  /*23780*/  FMUL.FTZ R109, R50, R0 ;  /* 0x00000000326d7220 */ /* 0x000fe20000410000 */
        /* <DEDUP_REMOVED lines=86> */
[----:B------:R-:W-:Y:S01]  /*23cf0*/  SEL R223, R223, RZ, P1 ;  /* 0x000000ffdfdf7207 */ /* 0x000fe20000800000 */
[----:B------:R-:W-:Y:S01]  /*23d00*/  UIADD3 UR37, UR37, 0x1, URZ ;  /* 0x0000000125257890 */ /* 0x000fe2000fffe03f */
[----:B--2---:R-:W-:-:S05]  /*23d10*/  LOP3.LUT R21, R21, R2, RZ, 0x3c, !PT ;  /* 0x0000000215157212 */ /* 0x004fca00078e3cff */
[----:B------:R0:W-:Y:S06]  /*23d20*/  STL [R1+0x4], R21 ;  /* 0x0000041501007387 */ /* 0x0001ec0000100800 */
.L_x_2780:
[----:B------:R-:W-:Y:S05]  /*23d30*/  WARPSYNC.ALL ;  /* 0x0000000000007948 */ /* 0x000fea0003800000 */
[----:B------:R-:W2:Y:S08]  /*23d40*/  S2UR UR38, SR_CgaCtaId ;  /* 0x00000000002679c3 */ /* 0x000eb00000008800 */
[----:B------:R-:W-:Y:S06]  /*23d50*/  BAR.SYNC.DEFER_BLOCKING 0x5, 0x180 ;  /* 0x0146000000007b1d */ /* 0x000fec0000010000 */
[----:B------:R-:W-:Y:S01]  /*23d60*/  UMOV UR4, 0x400 ;  /* 0x0000040000047882 */ /* 0x000fe20000000000 */
[----:B------:R-:W-:Y:S01]  /*23d70*/  BSSY B0, `(.L_x_2852) ;  /* 0x0000334000007945 */ /* 0x000fe20003800000 */
[----:B--2---:R-:W-:-:S06]  /*23d80*/  ULEA UR4, UR38, UR4, 0x18 ;  /* 0x0000000426047291 */ /* 0x004fcc000f8ec03f */
[----:B------:R-:W-:-:S05]  /*23d90*/  IMAD.U32 R18, RZ, RZ, UR4 ;  /* 0x00000004ff127e24 */ /* 0x000fca000f8e00ff */
[----:B0-----:R0:W2:Y:S01]  /*23da0*/  LDS.128 R20, [R18+0x334d0] ;  /* 0x0334d00012147984 */ /* 0x0010a20000000c00 */
[----:B------:R-:W-:Y:S06]  /*23db0*/  BAR.ARV 0x4, 0x180 ;  /* 0x0106000000007b1d */ /* 0x000fec0000002000 */
[----:B------:R-:W-:Y:S05]  /*23dc0*/  @P0 BRA `(.L_x_2853) ;  /* 0x0000002400640947 */ /* 0x000fea0003800000 */
[----:B------:R-:W3:Y:S01]  /*23dd0*/  LDL R87, [R1+0x70] ;  /* 0x0000700001577983 */ /* 0x000ee20000100800 */
[----:B------:R-:W-:Y:S01]  /*23de0*/  ULDC.64 UR4, c[0x4][0x38] ;  /* 0x01000e0000047ab9 */ /* 0x000fe20000000a00 */
[----:B------:R-:W4:Y:S02]  /*23df0*/  S2R R103, SR_TID.X ;  /* 0x0000000000677919 */ /* 0x000f240000002100 */
[----:B------:R-:W5:Y:S04]  /*23e00*/  LDL R79, [R1+0x60] ;  /* 0x00006000014f7983 */ /* 0x000f680000100800 */
[----:B------:R-:W5:Y:S01]  /*23e10*/  LDL R83, [R1+0x50] ;  /* 0x0000500001537983 */ /* 0x000f620000100800 */
[----:B----4-:R-:W-:-:S04]  /*23e20*/  SHF.L.U32 R0, R103, 0x2, RZ ;  /* 0x0000000267007819 */ /* 0x010fc800000006ff */
[----:B------:R-:W-:-:S04]  /*23e30*/  LOP3.LUT R0, R0, 0xc, RZ, 0xc0, !PT ;  /* 0x0000000c00007812 */ /* 0x000fc800078ec0ff */
[----:B------:R-:W-:-:S05]  /*23e40*/  IADD3 R2, P0, R0, UR4, RZ ;  /* 0x0000000400027c10 */ /* 0x000fca000ff1e0ff */
[----:B------:R-:W-:-:S05]  /*23e50*/  IMAD.X R3, RZ, RZ, UR5, P0 ;  /* 0x00000005ff037e24 */ /* 0x000fca00080e06ff */
[----:B------:R4:W5:Y:S02]  /*23e60*/  LDG.E.CONSTANT R0, desc[UR50][R2.64] ;  /* 0x0000003202007981 */ /* 0x000964000c1e9900 */
[----:B----4-:R-:W4:Y:S01]  /*23e70*/  S2R R3, SR_SWINHI ;  /* 0x0000000000037919 */ /* 0x010f220000002f00 */
        /* <DEDUP_REMOVED lines=10> */
[----:B----4-:R-:W-:-:S02]  /*23f20*/  MOV R61, R3 ;  /* 0x00000003003d7202 */ /* 0x010fc40000000f00 */
[----:B------:R-:W-:Y:S02]  /*23f30*/  F2FP.BF16.F32.PACK_AB R59, R59, R50 ;  /* 0x000000323b3b723e */ /* 0x000fe400000010ff */
[----:B------:R-:W-:Y:S02]  /*23f40*/  F2FP.BF16.F32.PACK_AB R50, R11, R80 ;  /* 0x000000500b32723e */ /* 0x000fe400000010ff */
[----:B------:R-:W-:Y:S02]  /*23f50*/  F2FP.BF16.F32.PACK_AB R99, R12, R81 ;  /* 0x000000510c63723e */ /* 0x000fe400000010ff */
[----:B--2---:R-:W-:Y:S02]  /*23f60*/  F2FP.BF16.F32.PACK_AB R20, R29, R40 ;  /* 0x000000281d14723e */ /* 0x004fe400000010ff */
        /* <DEDUP_REMOVED lines=13> */
[----:B------:R-:W-:-:S02]  /*24040*/  ISETP.EQ.OR P0, PT, R2, 0x3, !P0 ;  /* 0x000000030200780c */ /* 0x000fc40004702670 */
[----:B------:R-:W-:Y:S02]  /*24050*/  F2FP.BF16.F32.PACK_AB R56, R13, R56 ;  /* 0x000000380d38723e */ /* 0x000fe400000010ff */
[----:B------:R-:W-:Y:S02]  /*24060*/  F2FP.BF16.F32.PACK_AB R72, R9, R72 ;  /* 0x000000480948723e */ /* 0x000fe400000010ff */
[----:B------:R-:W-:Y:S02]  /*24070*/  SEL R13, R24, R25, P0 ;  /* 0x00000019180d7207 */ /* 0x000fe40000000000 */
[----:B------:R-:W-:Y:S02]  /*24080*/  SEL R2, R25, R24, P0 ;  /* 0x0000001819027207 */ /* 0x000fe40000000000 */
[----:B------:R-:W-:Y:S02]  /*24090*/  F2FP.BF16.F32.PACK_AB R95, R10, R73 ;  /* 0x000000490a5f723e */ /* 0x000fe400000010ff */
[----:B------:R-:W-:Y:S01]  /*240a0*/  F2FP.BF16.F32.PACK_AB R40, R86, R75 ;  /* 0x0000004b5628723e */ /* 0x000fe200000010ff */
[----:B------:R-:W-:Y:S01]  /*240b0*/  UMOV UR4, 0xffffffff ;  /* 0xffffffff00047882 */ /* 0x000fe20000000000 */
        /* <DEDUP_REMOVED lines=19> */
[----:B---3--:R-:W-:-:S03]  /*241f0*/  IMAD.WIDE R14, R87, 0x2, R60 ;  /* 0x00000002570e7825 */ /* 0x008fc600078e023c */
        /* <DEDUP_REMOVED lines=9> */
[----:B------:R-:W-:Y:S02]  /*24290*/  IADD3 R27, P3, R14, 0x4040, RZ ;  /* 0x000040400e1b7810 */ /* 0x000fe40007f7e0ff */
[----:B------:R-:W-:Y:S02]  /*242a0*/  LOP3.LUT R36, R37, 0x380, RZ, 0xc0, !PT ;  /* 0x0000038025247812 */ /* 0x000fe400078ec0ff */
[----:B------:R-:W-:Y:S02]  /*242b0*/  LOP3.LUT R34, R35, 0x380, RZ, 0xc0, !PT ;  /* 0x0000038023227812 */ /* 0x000fe400078ec0ff */
[----:B------:R-:W-:Y:S02]  /*242c0*/  LOP3.LUT R30, R31, 0x380, RZ, 0xc0, !PT ;  /* 0x000003801f1e7812 */ /* 0x000fe400078ec0ff */
[----:B------:R-:W-:Y:S02]  /*242d0*/  LOP3.LUT R28, R29, 0x380, RZ, 0xc0, !PT ;  /* 0x000003801d1c7812 */ /* 0x000fe400078ec0ff */
[----:B------:R-:W-:-:S02]  /*242e0*/  LOP3.LUT R26, R27, 0x380, RZ, 0xc0, !PT ;  /* 0x000003801b1a7812 */ /* 0x000fc400078ec0ff */
[----:B------:R-:W-:Y:S02]  /*242f0*/  SHF.R.U64 R36, R36, 0x3, RZ ;  /* 0x0000000324247819 */ /* 0x000fe400000012ff */
[----:B------:R-:W-:Y:S02]  /*24300*/  SHF.R.U64 R34, R34, 0x3, RZ ;  /* 0x0000000322227819 */ /* 0x000fe400000012ff */
[----:B------:R-:W-:Y:S02]  /*24310*/  SHF.R.U64 R30, R30, 0x3, RZ ;  /* 0x000000031e1e7819 */ /* 0x000fe400000012ff */
[----:B------:R-:W-:Y:S02]  /*24320*/  SHF.R.U64 R28, R28, 0x3, RZ ;  /* 0x000000031c1c7819 */ /* 0x000fe400000012ff */
[----:B------:R-:W-:Y:S02]  /*24330*/  SHF.R.U64 R26, R26, 0x3, RZ ;  /* 0x000000031a1a7819 */ /* 0x000fe400000012ff */
[----:B------:R-:W-:Y:S01]  /*24340*/  LOP3.LUT R36, R36, R37, RZ, 0x3c, !PT ;  /* 0x0000002524247212 */ /* 0x000fe200078e3cff */
[----:B------:R-:W-:Y:S01]  /*24350*/  IMAD.X R37, RZ, RZ, R15, P2 ;  /* 0x000000ffff257224 */ /* 0x000fe200010e060f */
[----:B------:R-:W-:-:S02]  /*24360*/  LOP3.LUT R34, R34, R35, RZ, 0x3c, !PT ;  /* 0x0000002322227212 */ /* 0x000fc400078e3cff */
[----:B------:R-:W-:Y:S01]  /*24370*/  LOP3.LUT R30, R30, R31, RZ, 0x3c, !PT ;  /* 0x0000001f1e1e7212 */ /* 0x000fe200078e3cff */
[--C-:B------:R-:W-:Y:S01]  /*24380*/  IMAD.X R31, RZ, RZ, R15.reuse, P5 ;  /* 0x000000ffff1f7224 */ /* 0x100fe200028e060f */
[----:B------:R-:W-:Y:S01]  /*24390*/  LOP3.LUT R28, R28, R29, RZ, 0x3c, !PT ;  /* 0x0000001d1c1c7212 */ /* 0x000fe200078e3cff */
[--C-:B------:R-:W-:Y:S01]  /*243a0*/  IMAD.X R29, RZ, RZ, R15.reuse, P4 ;  /* 0x000000ffff1d7224 */ /* 0x100fe200020e060f */
[----:B------:R-:W-:Y:S01]  /*243b0*/  LOP3.LUT R26, R26, R27, RZ, 0x3c, !PT ;  /* 0x0000001b1a1a7212 */ /* 0x000fe200078e3cff */
[----:B------:R-:W-:Y:S01]  /*243c0*/  IMAD.X R27, RZ, RZ, R15, P3 ;  /* 0x000000ffff1b7224 */ /* 0x000fe200018e060f */
[----:B------:R-:W-:Y:S02]  /*243d0*/  IADD3.X R35, RZ, R15, RZ, P1, !PT ;  /* 0x0000000fff237210 */ /* 0x000fe40000ffe4ff */
[C---:B------:R-:W-:Y:S02]  /*243e0*/  IADD3 R25, P2, R14.reuse, 0x4020, RZ ;  /* 0x000040200e197810 */ /* 0x040fe40007f5e0ff */
[----:B------:R-:W-:-:S02]  /*243f0*/  IADD3 R11, P1, R14, 0x4000, RZ ;  /* 0x000040000e0b7810 */ /* 0x000fc40007f3e0ff */
[C---:B------:R-:W-:Y:S02]  /*24400*/  IADD3 R87, P5, R14.reuse, 0x60, RZ ;  /* 0x000000600e577810 */ /* 0x040fe40007fbe0ff */
[C---:B------:R-:W-:Y:S02]  /*24410*/  IADD3 R9, P4, R14.reuse, 0x40, RZ ;  /* 0x000000400e097810 */ /* 0x040fe40007f9e0ff */
[----:B------:R-:W-:Y:S02]  /*24420*/  IADD3 R7, P3, R14, 0x20, RZ ;  /* 0x000000200e077810 */ /* 0x000fe40007f7e0ff */
[----:B------:R-:W-:Y:S02]  /*24430*/  LOP3.LUT R24, R25, 0x380, RZ, 0xc0, !PT ;  /* 0x0000038019187812 */ /* 0x000fe400078ec0ff */
[----:B------:R-:W-:Y:S02]  /*24440*/  LOP3.LUT R10, R11, 0x380, RZ, 0xc0, !PT ;  /* 0x000003800b0a7812 */ /* 0x000fe400078ec0ff */
[----:B------:R-:W-:-:S02]  /*24450*/  LOP3.LUT R86, R87, 0x380, RZ, 0xc0, !PT ;  /* 0x0000038057567812 */ /* 0x000fc400078ec0ff */
[----:B------:R-:W-:Y:S02]  /*24460*/  LOP3.LUT R8, R9, 0x380, RZ, 0xc0, !PT ;  /* 0x0000038009087812 */ /* 0x000fe400078ec0ff */
[----:B------:R-:W-:Y:S02]  /*24470*/  LOP3.LUT R6, R7, 0x380, RZ, 0xc0, !PT ;  /* 0x0000038007067812 */ /* 0x000fe400078ec0ff */
[----:B------:R-:W-:Y:S02]  /*24480*/  LOP3.LUT R3, R14, 0x380, RZ, 0xc0, !PT ;  /* 0x000003800e037812 */ /* 0x000fe400078ec0ff */
[----:B------:R-:W-:Y:S02]  /*24490*/  SHF.R.U64 R24, R24, 0x3, RZ ;  /* 0x0000000318187819 */ /* 0x000fe400000012ff */
[----:B------:R-:W-:Y:S02]  /*244a0*/  SHF.R.U64 R10, R10, 0x3, RZ ;  /* 0x000000030a0a7819 */ /* 0x000fe400000012ff */
[----:B------:R-:W-:-:S02]  /*244b0*/  SHF.R.U64 R86, R86, 0x3, RZ ;  /* 0x0000000356567819 */ /* 0x000fc400000012ff */
[----:B------:R-:W-:Y:S02]  /*244c0*/  SHF.R.U64 R8, R8, 0x3, RZ ;  /* 0x0000000308087819 */ /* 0x000fe400000012ff */
[----:B------:R-:W-:Y:S02]  /*244d0*/  SHF.R.U64 R6, R6, 0x3, RZ ;  /* 0x0000000306067819 */ /* 0x000fe400000012ff */
[----:B------:R-:W-:Y:S01]  /*244e0*/  SHF.R.U64 R3, R3, 0x3, RZ ;  /* 0x0000000303037819 */ /* 0x000fe200000012ff */
[----:B-----5:R-:W-:Y:S01]  /*244f0*/  IMAD.MOV.U32 R94, RZ, RZ, R83 ;  /* 0x000000ffff5e7224 */ /* 0x020fe200078e0053 */
[----:B------:R-:W-:Y:S01]  /*24500*/  LOP3.LUT R24, R24, R25, RZ, 0x3c, !PT ;  /* 0x0000001918187212 */ /* 0x000fe200078e3cff */
[----:B------:R-:W-:Y:S01]  /*24510*/  IMAD.MOV.U32 R98, RZ, RZ, R79 ;  /* 0x000000ffff627224 */ /* 0x000fe200078e004f */
        /* <DEDUP_REMOVED lines=8> */
[----:B------:R-:W-:-:S02]  /*245a0*/  IADD3.X R87, RZ, R15, RZ, P5, !PT ;  /* 0x0000000fff577210 */ /* 0x000fc40002ffe4ff */
[----:B------:R-:W-:Y:S01]  /*245b0*/  LOP3.LUT R14, R3, R14, RZ, 0x3c, !PT ;  /* 0x0000000e030e7212 */ /* 0x000fe200078e3cff */
[----:B------:R-:W-:Y:S01]  /*245c0*/  IMAD.SHL.U32 R88, R94, 0x4, RZ ;  /* 0x000000045e587824 */ /* 0x000fe200078e00ff */
        /* <DEDUP_REMOVED lines=12> */
[----:B------:R-:W-:Y:S02]  /*24690*/  SHF.L.U64.HI R90, R94, 0x2, R98 ;  /* 0x000000025e5a7819 */ /* 0x000fe40000010262 */
[----:B------:R-:W-:Y:S01]  /*246a0*/  LOP3.LUT R3, R0, 0x2, RZ, 0x3c, !PT ;  /* 0x0000000200037812 */ /* 0x000fe200078e3cff */
        /* <DEDUP_REMOVED lines=10> */
[----:B------:R-:W-:Y:S02]  /*24750*/  SEL R47, R66, R51, P0 ;  /* 0x00000033422f7207 */ /* 0x000fe40000000000 */
        /* <DEDUP_REMOVED lines=25> */
[----:B------:R-:W3:Y:S01]  /*248f0*/  SHFL.IDX PT, R9, R20, R3, 0x1c1f ;  /* 0x001c1f0314097589 */ /* 0x000ee200000e0000 */
        /* <DEDUP_REMOVED lines=14> */
[----:B------:R4:W5:Y:S01]  /*249e0*/  SHFL.IDX PT, R27, R28, R3, 0x1c1f ;  /* 0x001c1f031c1b7589 */ /* 0x00096200000e0000 */
[----:B------:R-:W-:Y:S02]  /*249f0*/  SEL R43, R62, R5, P0 ;  /* 0x000000053e2b7207 */ /* 0x000fe40000000000 */
[----:B------:R-:W-:Y:S01]  /*24a00*/  SEL R57, R40, R63, P0 ;  /* 0x0000003f28397207 */ /* 0x000fe20000000000 */
[----:B------:R-:W-:Y:S01]  /*24a10*/  SHFL.IDX PT, R58, R41, R0, 0x1c1f ;  /* 0x001c1f00293a7589 */ /* 0x000fe200000e0000 */
[----:B------:R-:W-:-:S02]  /*24a20*/  SEL R76, R63, R40, P0 ;  /* 0x000000283f4c7207 */ /* 0x000fc40000000000 */
[----:B------:R-:W-:Y:S01]  /*24a30*/  SEL R78, R65, R78, P0 ;  /* 0x0000004e414e7207 */ /* 0x000fe20000000000 */
[----:B------:R-:W0:Y:S01]  /*24a40*/  SHFL.IDX PT, R40, R36, R3, 0x1c1f ;  /* 0x001c1f0324287589 */ /* 0x000e2200000e0000 */
[----:B------:R-:W-:Y:S02]  /*24a50*/  SEL R56, R113, R112, P0 ;  /* 0x0000007071387207 */ /* 0x000fe40000000000 */
[----:B------:R-:W-:Y:S01]  /*24a60*/  SEL R62, R5, R62, P0 ;  /* 0x0000003e053e7207 */ /* 0x000fe20000000000 */
[----:B------:R5:W1:Y:S01]  /*24a70*/  SHFL.IDX PT, R29, R32, R3, 0x1c1f ;  /* 0x001c1f03201d7589 */ /* 0x000a6200000e0000 */
[----:B------:R-:W-:Y:S02]  /*24a80*/  SEL R63, R80, R67, P0 ;  /* 0x00000043503f7207 */ /* 0x000fe40000000000 */
[----:B------:R-:W-:Y:S01]  /*24a90*/  SEL R65, R82, R93, P0 ;  /* 0x0000005d52417207 */ /* 0x000fe20000000000 */
[----:B------:R-:W1:Y:S01]  /*24aa0*/  SHFL.IDX PT, R5, R2, R3, 0x1c1f ;  /* 0x001c1f0302057589 */ /* 0x000e6200000e0000 */
[----:B------:R-:W-:-:S02]  /*24ab0*/  SEL R80, R67, R80, P0 ;  /* 0x0000005043507207 */ /* 0x000fc40000000000 */
[----:B------:R-:W-:Y:S01]  /*24ac0*/  SEL R82, R93, R82, P0 ;  /* 0x000000525d527207 */ /* 0x000fe20000000000 */
[----:B------:R-:W1:Y:S01]  /*24ad0*/  SHFL.IDX PT, R42, R42, R3, 0x1c1f ;  /* 0x001c1f032a2a7589 */ /* 0x000e6200000e0000 */
[----:B------:R-:W-:Y:S02]  /*24ae0*/  SEL R67, R46, R97, P0 ;  /* 0x000000612e437207 */ /* 0x000fe40000000000 */
[----:B------:R-:W-:Y:S01]  /*24af0*/  SEL R84, R97, R46, P0 ;  /* 0x0000002e61547207 */ /* 0x000fe20000000000 */
[----:B------:R-:W1:Y:S01]  /*24b00*/  SHFL.IDX PT, R37, R48, R3, 0x1c1f ;  /* 0x001c1f0330257589 */ /* 0x000e6200000e0000 */
[----:B--2---:R-:W-:Y:S02]  /*24b10*/  SEL R8, R10, R7, P0 ;  /* 0x000000070a087207 */ /* 0x004fe40000000000 */
[----:B---3--:R-:W-:Y:S01]  /*24b20*/  SEL R24, R26, R9, P0 ;  /* 0x000000091a187207 */ /* 0x008fe20000000000 */
[----:B------:R-:W-:Y:S01]  /*24b30*/  SHFL.IDX PT, R46, R35, R0, 0x1c1f ;  /* 0x001c1f00232e7589 */ /* 0x000fe200000e0000 */
[----:B----4-:R-:W-:-:S02]  /*24b40*/  SEL R28, R30, R25, P0 ;  /* 0x000000191e1c7207 */ /* 0x010fc40000000000 */
[----:B-----5:R-:W-:Y:S01]  /*24b50*/  SEL R32, R34, R27, P0 ;  /* 0x0000001b22207207 */ /* 0x020fe20000000000 */
[----:B------:R-:W2:Y:S01]  /*24b60*/  SHFL.IDX PT, R35, R44, R3, 0x1c1f ;  /* 0x001c1f032c237589 */ /* 0x000ea200000e0000 */
[----:B0-----:R-:W-:Y:S02]  /*24b70*/  SEL R12, R31, R40, P0 ;  /* 0x000000281f0c7207 */ /* 0x001fe40000000000 */
[----:B------:R-:W-:Y:S01]  /*24b80*/  SEL R14, R40, R31, P0 ;  /* 0x0000001f280e7207 */ /* 0x000fe20000000000 */
[----:B------:R-:W0:Y:S01]  /*24b90*/  SHFL.IDX PT, R39, R52, R3, 0x1c1f ;  /* 0x001c1f0334277589 */ /* 0x000e2200000e0000 */
[----:B-1----:R-:W-:Y:S02]  /*24ba0*/  SEL R36, R38, R29, P0 ;  /* 0x0000001d26247207 */ /* 0x002fe40000000000 */
[----:B------:R-:W-:Y:S01]  /*24bb0*/  SEL R10, R7, R10, P0 ;  /* 0x0000000a070a7207 */ /* 0x000fe20000000000 */
[----:B------:R-:W1:Y:S01]  /*24bc0*/  SHFL.IDX PT, R41, R56, R3, 0x1c1f ;  /* 0x001c1f0338297589 */ /* 0x000e6200000e0000 */
        /* <DEDUP_REMOVED lines=12> */
[----:B--2---:R-:W-:Y:S02]  /*24c90*/  SEL R44, R46, R35, P0 ;  /* 0x000000232e2c7207 */ /* 0x004fe40000000000 */
[----:B------:R-:W-:Y:S01]  /*24ca0*/  SEL R42, R42, R33, P0 ;  /* 0x000000212a2a7207 */ /* 0x000fe20000000000 */
[----:B------:R-:W2:Y:S01]  /*24cb0*/  SHFL.IDX PT, R62, R62, R3, 0x1c1f ;  /* 0x001c1f033e3e7589 */ /* 0x000ea200000e0000 */
[----:B0-----:R-:W-:Y:S02]  /*24cc0*/  SEL R52, R54, R39, P0 ;  /* 0x0000002736347207 */ /* 0x001fe40000000000 */
[----:B------:R-:W-:Y:S01]  /*24cd0*/  SEL R46, R35, R46, P0 ;  /* 0x0000002e232e7207 */ /* 0x000fe20000000000 */
[----:B------:R-:W0:Y:S01]  /*24ce0*/  SHFL.IDX PT, R64, R64, R3, 0x1c1f ;  /* 0x001c1f0340407589 */ /* 0x000e2200000e0000 */
[----:B------:R-:W-:-:S02]  /*24cf0*/  SEL R50, R37, R50, P0 ;  /* 0x0000003225327207 */ /* 0x000fc40000000000 */
[----:B------:R-:W-:Y:S01]  /*24d00*/  SEL R54, R39, R54, P0 ;  /* 0x0000003627367207 */ /* 0x000fe20000000000 */
[----:B------:R-:W3:Y:S01]  /*24d10*/  SHFL.IDX PT, R66, R66, R3, 0x1c1f ;  /* 0x001c1f0342427589 */ /* 0x000ee200000e0000 */
[----:B-1----:R-:W-:Y:S02]  /*24d20*/  SEL R56, R58, R41, P0 ;  /* 0x000000293a387207 */ /* 0x002fe40000000000 */
[----:B------:R-:W-:Y:S01]  /*24d30*/  SEL R58, R41, R58, P0 ;  /* 0x0000003a293a7207 */ /* 0x000fe20000000000 */
[----:B------:R-:W1:Y:S04]  /*24d40*/  SHFL.IDX PT, R68, R68, R3, 0x1c1f ;  /* 0x001c1f0344447589 */ /* 0x000e6800000e0000 */
[----:B------:R-:W4:Y:S04]  /*24d50*/  SHFL.IDX PT, R70, R70, R3, 0x1c1f ;  /* 0x001c1f0346467589 */ /* 0x000f2800000e0000 */
[----:B------:R-:W5:Y:S04]  /*24d60*/  SHFL.IDX PT, R72, R72, R3, 0x1c1f ;  /* 0x001c1f0348487589 */ /* 0x000f6800000e0000 */
[----:B------:R-:W5:Y:S01]  /*24d70*/  SHFL.IDX PT, R74, R74, R3, 0x1c1f ;  /* 0x001c1f034a4a7589 */ /* 0x000f6200000e0000 */
[----:B--2---:R-:W-:-:S02]  /*24d80*/  SEL R5, R43, R62, P0 ;  /* 0x0000003e2b057207 */ /* 0x004fc40000000000 */
[----:B------:R-:W-:Y:S01]  /*24d90*/  SEL R7, R62, R43, P0 ;  /* 0x0000002b3e077207 */ /* 0x000fe20000000000 */
[----:B------:R-:W-:Y:S01]  /*24da0*/  SHFL.IDX PT, R57, R57, R0, 0x1c1f ;  /* 0x001c1f0039397589 */ /* 0x000fe200000e0000 */
[----:B0-----:R-:W-:Y:S02]  /*24db0*/  SEL R9, R45, R64, P0 ;  /* 0x000000402d097207 */ /* 0x001fe40000000000 */
[----:B------:R-:W-:Y:S01]  /*24dc0*/  SEL R11, R64, R45, P0 ;  /* 0x0000002d400b7207 */ /* 0x000fe20000000000 */
[----:B------:R-:W-:Y:S01]  /*24dd0*/  SHFL.IDX PT, R59, R59, R0, 0x1c1f ;  /* 0x001c1f003b3b7589 */ /* 0x000fe200000e0000 */
[----:B---3--:R-:W-:Y:S02]  /*24de0*/  SEL R25, R47, R66, P0 ;  /* 0x000000422f197207 */ /* 0x008fe40000000000 */
[----:B------:R-:W-:Y:S01]  /*24df0*/  SEL R27, R66, R47, P0 ;  /* 0x0000002f421b7207 */ /* 0x000fe20000000000 */
[----:B------:R-:W-:Y:S01]  /*24e00*/  SHFL.IDX PT, R63, R63, R0, 0x1c1f ;  /* 0x001c1f003f3f7589 */ /* 0x000fe200000e0000 */
[----:B-1----:R-:W-:-:S02]  /*24e10*/  SEL R29, R49, R68, P0 ;  /* 0x00000044311d7207 */ /* 0x002fc40000000000 */
[----:B------:R-:W-:Y:S01]  /*24e20*/  SEL R31, R68, R49, P0 ;  /* 0x00000031441f7207 */ /* 0x000fe20000000000 */
[----:B------:R-:W-:Y:S01]  /*24e30*/  SHFL.IDX PT, R65, R65, R0, 0x1c1f ;  /* 0x001c1f0041417589 */ /* 0x000fe200000e0000 */
[----:B----4-:R-:W-:Y:S02]  /*24e40*/  SEL R33, R51, R70, P0 ;  /* 0x0000004633217207 */ /* 0x010fe40000000000 */
[----:B------:R-:W-:Y:S01]  /*24e50*/  SEL R35, R70, R51, P0 ;  /* 0x0000003346237207 */ /* 0x000fe20000000000 */
[----:B------:R-:W0:Y:S01]  /*24e60*/  SHFL.IDX PT, R76, R76, R3, 0x1c1f ;  /* 0x001c1f034c4c7589 */ /* 0x000e2200000e0000 */
[----:B-----5:R-:W-:Y:S02]  /*24e70*/  SEL R37, R53, R72, P0 ;  /* 0x0000004835257207 */ /* 0x020fe40000000000 */
[----:B------:R-:W-:Y:S01]  /*24e80*/  SEL R39, R72, R53, P0 ;  /* 0x0000003548277207 */ /* 0x000fe20000000000 */
[----:B------:R-:W1:Y:S01]  /*24e90*/  SHFL.IDX PT, R78, R78, R3, 0x1c1f ;  /* 0x001c1f034e4e7589 */ /* 0x000e6200000e0000 */
[----:B------:R-:W-:-:S02]  /*24ea0*/  SEL R13, R55, R74, P0 ;  /* 0x0000004a370d7207 */ /* 0x000fc40000000000 */
        /* <DEDUP_REMOVED lines=14> */
.L_x_3114:
[----:B------:R-:W-:Y:S05]  /*24f90*/  WARPSYNC.ALL ;  /* 0x0000000000007948 */ /* 0x000fea0003800000 */
[----:B------:R-:W-:Y:S01]  /*24fa0*/  BAR.SYNC.DEFER_BLOCKING 0x1, 0x100 ;  /* 0x0044000000007b1d */ /* 0x000fe20000010000 */
[----:B----4-:R-:W-:-:S05]  /*24fb0*/  SEL R57, R67, R84, P0 ;  /* 0x0000005443397207 */ /* 0x010fca0000000000 */
[----:B------:R-:W-:Y:S01]  /*24fc0*/  ULDC.64 UR4, c[0x0][0xc00] ;  /* 0x0003000000047ab9 */ /* 0x000fe20000000a00 */
[----:B------:R-:W-:Y:S01]  /*24fd0*/  SEL R59, R84, R67, P0 ;  /* 0x00000043543b7207 */ /* 0x000fe20000000000 */
[----:B------:R-:W2:Y:S01]  /*24fe0*/  LDL R62, [R1+0x58] ;  /* 0x00005800013e7983 */ /* 0x000ea20000100800 */
[----:B------:R-:W-:Y:S01]  /*24ff0*/  ISETP.NE.U32.AND P1, PT, RZ, UR4, PT ;  /* 0x00000004ff007c0c */ /* 0x000fe2000bf25070 */
[----:B------:R-:W0:Y:S01]  /*25000*/  LDC R20, c[0x0][0xbe8] ;  /* 0x0002fa00ff147b82 */ /* 0x000e220000000800 */
[----:B------:R-:W-:Y:S01]  /*25010*/  IADD3 R2, P2, R88, UR4, RZ ;  /* 0x0000000458027c10 */ /* 0x000fe2000ff5e0ff */
[----:B------:R-:W2:Y:S01]  /*25020*/  LDL R68, [R1+0x44] ;  /* 0x0000440001447983 */ /* 0x000ea20000100800 */
[----:B------:R-:W-:Y:S02]  /*25030*/  ISETP.NE.AND.EX P1, PT, RZ, UR5, PT, P1 ;  /* 0x00000005ff007c0c */ /* 0x000fe4000bf25310 */
[----:B------:R-:W-:Y:S01]  /*25040*/  IADD3.X R3, R90, UR5, RZ, P2, !PT ;  /* 0x000000055a037c10 */ /* 0x000fe200097fe4ff */
[----:B------:R-:W-:Y:S01]  /*25050*/  ULDC.64 UR4, c[0x0][0xc08] ;  /* 0x0003020000047ab9 */ /* 0x000fe20000000a00 */
[----:B------:R1:W-:Y:S04]  /*25060*/  STSM.16.M88.4 [R85], R4 ;  /* 0x0000000455007844 */ /* 0x0003e80000000200 */
[----:B------:R3:W-:Y:S04]  /*25070*/  STSM.16.M88.4 [R89], R8 ;  /* 0x0000000859007844 */ /* 0x0007e80000000200 */
[----:B------:R-:W-:Y:S04]  /*25080*/  STSM.16.M88.4 [R87], R24 ;  /* 0x0000001857007844 */ /* 0x000fe80000000200 */
[----:B------:R-:W-:Y:S04]  /*25090*/  STSM.16.M88.4 [R86], R28 ;  /* 0x0000001c56007844 */ /* 0x000fe80000000200 */
[----:B------:R-:W-:Y:S04]  /*250a0*/  STSM.16.M88.4 [R77], R32 ;  /* 0x000000204d007844 */ /* 0x000fe80000000200 */
[----:B------:R-:W-:Y:S04]  /*250b0*/  STSM.16.M88.4 [R79], R36 ;  /* 0x000000244f007844 */ /* 0x000fe80000000200 */
[----:B------:R4:W-:Y:S01]  /*250c0*/  STSM.16.M88.4 [R81], R12 ;  /* 0x0000000c51007844 */ /* 0x0009e20000000200 */
[----:B------:R-:W-:-:S03]  /*250d0*/  ISETP.NE.U32.AND P0, PT, RZ, UR4, PT ;  /* 0x00000004ff007c0c */ /* 0x000fc6000bf05070 */
[----:B------:R0:W-:Y:S04]  /*250e0*/  STSM.16.M88.4 [R83], R40 ;  /* 0x0000002853007844 */ /* 0x0001e80000000200 */
[----:B------:R0:W-:Y:S04]  /*250f0*/  STSM.16.M88.4 [R69], R44 ;  /* 0x0000002c45007844 */ /* 0x0001e80000000200 */
[----:B------:R0:W-:Y:S04]  /*25100*/  STSM.16.M88.4 [R71], R48 ;  /* 0x0000003047007844 */ /* 0x0001e80000000200 */
[----:B------:R0:W-:Y:S01]  /*25110*/  STSM.16.M88.4 [R73], R52 ;  /* 0x0000003449007844 */ /* 0x0001e20000000200 */
[----:B------:R-:W-:-:S03]  /*25120*/  ISETP.NE.AND.EX P0, PT, RZ, UR5, PT, P0 ;  /* 0x00000005ff007c0c */ /* 0x000fc6000bf05300 */
[----:B------:R0:W-:Y:S01]  /*25130*/  STSM.16.M88.4 [R75], R56 ;  /* 0x000000384b007844 */ /* 0x0001e20000000200 */
[----:B------:R-:W-:Y:S09]  /*25140*/  BAR.SYNC.DEFER_BLOCKING 0x1, 0x100 ;  /* 0x0044000000007b1d */ /* 0x000ff20000010000 */
[----:B------:R-:W-:Y:S01]  /*25150*/  @P0 IADD3 R88, P3, R88, UR4, RZ ;  /* 0x0000000458580c10 */ /* 0x000fe2000ff7e0ff */
[----:B------:R-:W-:-:S02]  /*25160*/  ULDC UR4, c[0x0][0xa88] ;  /* 0x0002a20000047ab9 */ /* 0x000fc40000000800 */
[----:B-1----:R-:W-:Y:S02]  /*25170*/  MOV R7, UR4 ;  /* 0x0000000400077c02 */ /* 0x002fe40008000f00 */
[----:B---3--:R-:W-:Y:S01]  /*25180*/  @P0 IADD3.X R89, R90, UR5, RZ, P3, !PT ;  /* 0x000000055a590c10 */ /* 0x008fe20009ffe4ff */
[----:B------:R1:W5:Y:S01]  /*25190*/  @P1 LDG.E R0, desc[UR50][R2.64] ;  /* 0x0000003202001981 */ /* 0x000362000c1e1900 */
[----:B0-----:R-:W-:Y:S01]  /*251a0*/  ISETP.NE.AND P2, PT, R20, 0x1, PT ;  /* 0x000000011400780c */ /* 0x001fe20003f45270 */
[----:B------:R-:W-:Y:S02]  /*251b0*/  VIADD R8, R103, 0xffffff80 ;  /* 0xffffff8067087836 */ /* 0x000fe40000000000 */
[----:B------:R1:W5:Y:S03]  /*251c0*/  @P0 LDG.E R7, desc[UR50][R88.64] ;  /* 0x0000003258070981 */ /* 0x000366000c1e1900 */
[----:B------:R-:W-:-:S07]  /*251d0*/  SHF.R.S32.HI R5, RZ, 0x1f, R8 ;  /* 0x0000001fff057819 */ /* 0x000fce0000011408 */
[----:B------:R-:W0:Y:S08]  /*251e0*/  @P2 LDC R6, c[0x0][0xbec] ;  /* 0x0002fb00ff062b82 */ /* 0x000e300000000800 */
[----:B----4-:R-:W3:Y:S01]  /*251f0*/  @P2 LDC R13, c[0x0][0xbf0] ;  /* 0x0002fc00ff0d2b82 */ /* 0x010ee20000000800 */
[----:B--2---:R-:W-:Y:S01]  /*25200*/  IMAD.IADD R15, R62, 0x1, R68 ;  /* 0x000000013e0f7824 */ /* 0x004fe200078e0244 */
[----:B01-3--:R-:W-:Y:S06]  /*25210*/  @P0 BRA `(.L_x_2855) ;  /* 0x0000000000100947 */ /* 0x00bfec0003800000 */
[----:B------:R-:W-:Y:S05]  /*25220*/  @!P1 BRA `(.L_x_2855) ;  /* 0x00000000000c9947 */ /* 0x000fea0003800000 */
[----:B------:R-:W2:Y:S04]  /*25230*/  LDG.E R4, desc[UR50][R2.64] ;  /* 0x0000003202047981 */ /* 0x000ea8000c1e1900 */
[----:B-----5:R-:W2:Y:S02]  /*25240*/  LDG.E R7, desc[UR50][R2.64+0x4] ;  /* 0x0000043202077981 */ /* 0x020ea4000c1e1900 */
[----:B--2---:R-:W-:-:S07]  /*25250*/  IMAD.IADD R7, R7, 0x1, -R4 ;  /* 0x0000000107077824 */ /* 0x004fce00078e0a04 */
.L_x_2855:
[----:B------:R-:W2:Y:S01]  /*25260*/  LDL.LU R70, [R1+0x5c] ;  /* 0x00005c0001467983 */ /* 0x000ea20000300800 */
[----:B------:R-:W-:Y:S01]  /*25270*/  ULDC.64 UR4, c[0x0][0xb90] ;  /* 0x0002e40000047ab9 */ /* 0x000fe20000000a00 */
[--C-:B-----5:R-:W-:Y:S01]  /*25280*/  SHF.R.S32.HI R3, RZ, 0x1f, R0.reuse ;  /* 0x0000001fff037819 */ /* 0x120fe20000011400 */
[----:B------:R-:W-:Y:S01]  /*25290*/  IMAD.MOV.U32 R2, RZ, RZ, R0 ;  /* 0x000000ffff027224 */ /* 0x000fe200078e0000 */
[----:B------:R-:W-:Y:S01]  /*252a0*/  LEA.HI R10, R5, R8, RZ, 0x7 ;  /* 0x00000008050a7211 */ /* 0x000fe200078f38ff */
[----:B------:R-:W-:Y:S01]  /*252b0*/  @P2 IMAD.HI.U32 R6, R15, R6, RZ ;  /* 0x000000060f062227 */ /* 0x000fe200078e00ff */
[----:B------:R-:W-:Y:S01]  /*252c0*/  LEA.HI R63, R5, R8, RZ, 0x3 ;  /* 0x00000008053f7211 */ /* 0x000fe200078f18ff */
[----:B------:R-:W0:Y:S01]  /*252d0*/  @P2 LDC R67, c[0x0][0xbec] ;  /* 0x0002fb00ff432b82 */ /* 0x000e220000000800 */
[----:B------:R-:W-:Y:S01]  /*252e0*/  LOP3.LUT R25, R10, 0xffffff80, RZ, 0xc0, !PT ;  /* 0xffffff800a197812 */ /* 0x000fe200078ec0ff */
[----:B------:R-:W-:Y:S01]  /*252f0*/  IMAD.MOV.U32 R9, RZ, RZ, R15 ;  /* 0x000000ffff097224 */ /* 0x000fe200078e000f */
[----:B------:R-:W-:Y:S01]  /*25300*/  @P2 SHF.R.U32.HI R9, RZ, R13, R6 ;  /* 0x0000000dff092219 */ /* 0x000fe20000011606 */
[----:B------:R-:W-:Y:S01]  /*25310*/  IMAD R69, R7, R20, RZ ;  /* 0x0000001407457224 */ /* 0x000fe200078e02ff */
[----:B------:R-:W-:Y:S01]  /*25320*/  SEL R65, R98, RZ, !P1 ;  /* 0x000000ff62417207 */ /* 0x000fe20004800000 */
[----:B------:R-:W-:Y:S01]  /*25330*/  IMAD.IADD R25, R8, 0x1, -R25 ;  /* 0x0000000108197824 */ /* 0x000fe200078e0a19 */
[----:B------:R-:W-:Y:S01]  /*25340*/  SEL R62, R94, RZ, !P1 ;  /* 0x000000ff5e3e7207 */ /* 0x000fe20004800000 */
[----:B------:R-:W1:Y:S01]  /*25350*/  @P2 LDC R71, c[0x0][0xbf0] ;  /* 0x0002fc00ff472b82 */ /* 0x000e620000000800 */
[----:B------:R-:W-:-:S02]  /*25360*/  LOP3.LUT R27, R63, 0xfffffff8, RZ, 0xc0, !PT ;  /* 0xfffffff83f1b7812 */ /* 0x000fc400078ec0ff */
[----:B------:R-:W-:Y:S02]  /*25370*/  SHF.R.S32.HI R63, RZ, 0x3, R63 ;  /* 0x00000003ff3f7819 */ /* 0x000fe4000001143f */
[----:B------:R-:W-:Y:S02]  /*25380*/  IADD3 R66, R8, -R27, RZ ;  /* 0x8000001b08427210 */ /* 0x000fe40007ffe0ff */
[----:B------:R-:W-:Y:S02]  /*25390*/  SHF.R.S32.HI R8, RZ, 0x1f, R25 ;  /* 0x0000001fff087819 */ /* 0x000fe40000011419 */
[----:B------:R-:W-:Y:S02]  /*253a0*/  LOP3.LUT P0, RZ, R25, 0x3, RZ, 0xc0, !PT ;  /* 0x0000000319ff7812 */ /* 0x000fe4000780c0ff */
[CC--:B------:R-:W-:Y:S02]  /*253b0*/  LEA.HI R12, R8.reuse, R25.reuse, RZ, 0x2 ;  /* 0x00000019080c7211 */ /* 0x0c0fe400078f10ff */
[----:B------:R-:W-:-:S02]  /*253c0*/  LEA.HI R25, R8, R25, RZ, 0x5 ;  /* 0x0000001908197211 */ /* 0x000fc400078f28ff */
[--C-:B------:R-:W-:Y:S02]  /*253d0*/  SHF.R.S32.HI R14, RZ, 0x2, R12.reuse ;  /* 0x00000002ff0e7819 */ /* 0x100fe4000001140c */
[----:B------:R-:W-:Y:S02]  /*253e0*/  SHF.R.S32.HI R27, RZ, 0x1f, R12 ;  /* 0x0000001fff1b7819 */ /* 0x000fe4000001140c */
[----:B------:R-:W-:Y:S02]  /*253f0*/  SHF.R.S32.HI R25, RZ, 0x5, R25 ;  /* 0x00000005ff197819 */ /* 0x000fe40000011419 */
[----:B------:R-:W-:-:S04]  /*25400*/  LEA.HI R27, R27, R14, RZ, 0x3 ;  /* 0x0000000e1b1b7211 */ /* 0x000fc800078f18ff */
[----:B------:R-:W-:-:S05]  /*25410*/  LOP3.LUT R27, R27, 0xfffffff8, RZ, 0xc0, !PT ;  /* 0xfffffff81b1b7812 */ /* 0x000fca00078ec0ff */
[----:B------:R-:W-:Y:S01]  /*25420*/  IMAD.IADD R14, R14, 0x1, -R27 ;  /* 0x000000010e0e7824 */ /* 0x000fe200078e0a1b */
[----:B------:R-:W-:Y:S01]  /*25430*/  BSSY B1, `(.L_x_2856) ;  /* 0x00000ba000017945 */ /* 0x000fe20003800000 */
[----:B--2---:R-:W-:-:S05]  /*25440*/  SHF.R.S32.HI R64, RZ, 0x1f, R70 ;  /* 0x0000001fff407819 */ /* 0x004fca0000011446 */
[----:B------:R-:W-:-:S04]  /*25450*/  IMAD R4, R64, UR4, RZ ;  /* 0x0000000440047c24 */ /* 0x000fc8000f8e02ff */
[C---:B------:R-:W-:Y:S02]  /*25460*/  IMAD R11, R70.reuse, UR5, R4 ;  /* 0x00000005460b7c24 */ /* 0x040fe4000f8e0204 */
[----:B------:R-:W-:Y:S01]  /*25470*/  IMAD.WIDE.U32 R4, R70, UR4, R2 ;  /* 0x0000000446047c25 */ /* 0x000fe2000f8e0002 */
[----:B------:R-:W-:-:S03]  /*25480*/  ULDC.64 UR4, c[0x0][0xb98] ;  /* 0x0002e60000047ab9 */ /* 0x000fc60000000a00 */
[----:B------:R-:W-:Y:S02]  /*25490*/  IMAD.IADD R5, R5, 0x1, R11 ;  /* 0x0000000105057824 */ /* 0x000fe400078e020b */
[----:B------:R-:W-:Y:S02]  /*254a0*/  IMAD.MOV R11, RZ, RZ, -R9 ;  /* 0x000000ffff0b7224 */ /* 0x000fe400078e0a09 */
[----:B------:R-:W-:Y:S02]  /*254b0*/  IMAD R13, R65, UR4, RZ ;  /* 0x00000004410d7c24 */ /* 0x000fe4000f8e02ff */
[----:B------:R-:W-:-:S04]  /*254c0*/  IMAD.WIDE.U32 R4, R62, UR4, R4 ;  /* 0x000000043e047c25 */ /* 0x000fc8000f8e0004 */
[----:B------:R-:W-:Y:S01]  /*254d0*/  IMAD R11, R20, R11, R15 ;  /* 0x0000000b140b7224 */ /* 0x000fe200078e020f */
[----:B------:R-:W-:Y:S01]  /*254e0*/  SHF.R.S32.HI R15, RZ, 0x1f, R9 ;  /* 0x0000001fff0f7819 */ /* 0x000fe20000011409 */
[----:B------:R-:W-:Y:S01]  /*254f0*/  IMAD R6, R62, UR5, R13 ;  /* 0x000000053e067c24 */ /* 0x000fe2000f8e020d */
[----:B------:R-:W-:Y:S01]  /*25500*/  IADD3 R4, P1, R9, R4, RZ ;  /* 0x0000000409047210 */ /* 0x000fe20007f3e0ff */
[----:B------:R-:W-:Y:S01]  /*25510*/  IMAD.SHL.U32 R2, R66, 0x8, RZ ;  /* 0x0000000842027824 */ /* 0x000fe200078e00ff */
[----:B------:R-:W-:Y:S02]  /*25520*/  ULDC.64 UR4, c[0x0][0xb88] ;  /* 0x0002e20000047ab9 */ /* 0x000fe40000000a00 */
[----:B------:R-:W-:Y:S01]  /*25530*/  IADD3.X R5, R15, R5, R6, P1, !PT ;  /* 0x000000050f057210 */ /* 0x000fe20000ffe406 */
[----:B------:R-:W-:Y:S01]  /*25540*/  IMAD R13, R63, 0x40, R2 ;  /* 0x000000403f0d7824 */ /* 0x000fe200078e0202 */
[----:B------:R-:W-:Y:S02]  /*25550*/  SHF.R.S32.HI R6, RZ, 0x1f, R11 ;  /* 0x0000001fff067819 */ /* 0x000fe4000001140b */
[----:B------:R-:W-:Y:S01]  /*25560*/  SHF.R.S32.HI R15, RZ, 0x7, R10 ;  /* 0x00000007ff0f7819 */ /* 0x000fe2000001140a */
[----:B------:R-:W-:-:S03]  /*25570*/  IMAD.WIDE R60, R13, 0x2, R60 ;  /* 0x000000020d3c7825 */ /* 0x000fc600078e023c */
[----:B------:R-:W-:Y:S01]  /*25580*/  LEA.HI R10, R10, R15, RZ, 0x1 ;  /* 0x0000000f0a0a7211 */ /* 0x000fe200078f08ff */
[----:B------:R-:W-:Y:S01]  /*25590*/  IMAD R6, R6, UR4, RZ ;  /* 0x0000000406067c24 */ /* 0x000fe2000f8e02ff */
[C---:B------:R-:W-:Y:S01]  /*255a0*/  IADD3 R29, P3, R60.reuse, 0x4000, RZ ;  /* 0x000040003c1d7810 */ /* 0x040fe20007f7e0ff */
[----:B------:R-:W-:Y:S01]  /*255b0*/  IMAD.WIDE.U32 R4, R11, UR4, R4 ;  /* 0x000000040b047c25 */ /* 0x000fe2000f8e0004 */
[----:B------:R-:W-:Y:S02]  /*255c0*/  IADD3 R9, P5, R60, 0x1000, RZ ;  /* 0x000010003c097810 */ /* 0x000fe40007fbe0ff */
[----:B------:R-:W-:Y:S01]  /*255d0*/  LOP3.LUT R28, R29, 0x380, RZ, 0xc0, !PT ;  /* 0x000003801d1c7812 */ /* 0x000fe200078ec0ff */
[----:B------:R-:W-:Y:S01]  /*255e0*/  IMAD R13, R11, UR5, R6 ;  /* 0x000000050b0d7c24 */ /* 0x000fe2000f8e0206 */
[----:B------:R-:W-:Y:S01]  /*255f0*/  LOP3.LUT R6, R10, 0x3fffffe, RZ, 0xc0, !PT ;  /* 0x03fffffe0a067812 */ /* 0x000fe200078ec0ff */
[----:B------:R-:W-:Y:S01]  /*25600*/  ULDC.64 UR4, c[0x0][0xb50] ;  /* 0x0002d40000047ab9 */ /* 0x000fe20000000a00 */
[----:B------:R-:W-:-:S02]  /*25610*/  LOP3.LUT R8, R9, 0x380, RZ, 0xc0, !PT ;  /* 0x0000038009087812 */ /* 0x000fc400078ec0ff */
[----:B------:R-:W-:Y:S01]  /*25620*/  IADD3 R5, R5, R13, RZ ;  /* 0x0000000d05057210 */ /* 0x000fe20007ffe0ff */
[----:B------:R-:W-:Y:S01]  /*25630*/  IMAD.IADD R6, R15, 0x1, -R6 ;  /* 0x000000010f067824 */ /* 0x000fe200078e0a06 */
[----:B------:R-:W-:Y:S01]  /*25640*/  LEA R10, P1, R4, UR4, 0x2 ;  /* 0x00000004040a7c11 */ /* 0x000fe2000f8210ff */
[----:B------:R-:W-:Y:S01]  /*25650*/  IMAD R15, R25, 0x10, R14 ;  /* 0x00000010190f7824 */ /* 0x000fe200078e020e */
[----:B------:R-:W-:Y:S02]  /*25660*/  IADD3 R13, P4, R60, 0x2000, RZ ;  /* 0x000020003c0d7810 */ /* 0x000fe40007f9e0ff */
[----:B------:R-:W-:Y:S01]  /*25670*/  LEA.HI.X R11, R4, UR5, R5, 0x2, P1 ;  /* 0x00000005040b7c11 */ /* 0x000fe200088f1405 */
[----:B------:R-:W-:Y:S01]  /*25680*/  IMAD R4, R6, 0x40, R15 ;  /* 0x0000004006047824 */ /* 0x000fe200078e020f */
[----:B------:R-:W-:Y:S01]  /*25690*/  IADD3 R25, P1, R60, 0x3000, RZ ;  /* 0x000030003c197810 */ /* 0x000fe20007f3e0ff */
[----:B------:R-:W-:Y:S01]  /*256a0*/  SHFL.IDX PT, R50, R10, RZ, 0x1c1f ;  /* 0x001c1fff0a327589 */ /* 0x000fe200000e0000 */
[----:B------:R-:W-:Y:S01]  /*256b0*/  LOP3.LUT R12, R13, 0x380, RZ, 0xc0, !PT ;  /* 0x000003800d0c7812 */ /* 0x000fe200078ec0ff */
[----:B------:R-:W-:Y:S01]  /*256c0*/  IMAD.IADD R4, R4, 0x1, R68 ;  /* 0x0000000104047824 */ /* 0x000fe200078e0244 */
[----:B------:R-:W-:Y:S01]  /*256d0*/  LOP3.LUT R24, R25, 0x380, RZ, 0xc0, !PT ;  /* 0x0000038019187812 */ /* 0x000fe200078ec0ff */
[----:B------:R-:W2:Y:S01]  /*256e0*/  SHFL.IDX PT, R51, R11, RZ, 0x1c1f ;  /* 0x001c1fff0b337589 */ /* 0x000ea200000e0000 */
[----:B------:R-:W-:Y:S01]  /*256f0*/  SHF.R.U64 R28, R28, 0x3, RZ ;  /* 0x000000031c1c7819 */ /* 0x000fe200000012ff */
[----:B------:R-:W-:Y:S01]  /*25700*/  ULDC.64 UR4, c[0x0][0xaa0] ;  /* 0x0002a80000047ab9 */ /* 0x000fe20000000a00 */
[----:B------:R-:W-:Y:S01]  /*25710*/  SHF.R.U64 R24, R24, 0x3, RZ ;  /* 0x0000000318187819 */ /* 0x000fe200000012ff */
[----:B------:R-:W-:Y:S01]  /*25720*/  SHFL.IDX PT, R54, R10, 0x1, 0x1c1f ;  /* 0x003c1f000a367f89 */ /* 0x000fe200000e0000 */
[----:B------:R-:W-:-:S02]  /*25730*/  SHF.R.U64 R8, R8, 0x3, RZ ;  /* 0x0000000308087819 */ /* 0x000fc400000012ff */
[----:B------:R-:W-:Y:S01]  /*25740*/  LOP3.LUT R24, R24, R25, RZ, 0x3c, !PT ;  /* 0x0000001918187212 */ /* 0x000fe200078e3cff */
[--C-:B------:R-:W-:Y:S01]  /*25750*/  IMAD.X R25, RZ, RZ, R61.reuse, P1 ;  /* 0x000000ffff197224 */ /* 0x100fe200008e063d */
[----:B------:R-:W-:Y:S01]  /*25760*/  IADD3 R41, P1, R60, 0x7000, RZ ;  /* 0x000070003c297810 */ /* 0x000fe20007f3e0ff */
[----:B------:R-:W3:Y:S01]  /*25770*/  SHFL.IDX PT, R55, R11, 0x1, 0x1c1f ;  /* 0x003c1f000b377f89 */ /* 0x000ee200000e0000 */
[----:B------:R-:W-:Y:S02]  /*25780*/  SHF.R.U64 R12, R12, 0x3, RZ ;  /* 0x000000030c0c7819 */ /* 0x000fe400000012ff */
[----:B------:R-:W-:Y:S02]  /*25790*/  LOP3.LUT R28, R28, R29, RZ, 0x3c, !PT ;  /* 0x0000001d1c1c7212 */ /* 0x000fe400078e3cff */
[----:B------:R-:W-:Y:S02]  /*257a0*/  LOP3.LUT R40, R41, 0x380, RZ, 0xc0, !PT ;  /* 0x0000038029287812 */ /* 0x000fe400078ec0ff */
[----:B------:R-:W-:Y:S01]  /*257b0*/  LOP3.LUT R8, R8, R9, RZ, 0x3c, !PT ;  /* 0x0000000908087212 */ /* 0x000fe200078e3cff */
[--C-:B------:R-:W-:Y:S01]  /*257c0*/  IMAD.X R9, RZ, RZ, R61.reuse, P5 ;  /* 0x000000ffff097224 */ /* 0x100fe200028e063d */
[----:B------:R-:W-:Y:S01]  /*257d0*/  LOP3.LUT R12, R12, R13, RZ, 0x3c, !PT ;  /* 0x0000000d0c0c7212 */ /* 0x000fe200078e3cff */
[----:B------:R-:W-:Y:S01]  /*257e0*/  IMAD.X R13, RZ, RZ, R61, P4 ;  /* 0x000000ffff0d7224 */ /* 0x000fe200020e063d */
[----:B------:R-:W-:-:S02]  /*257f0*/  IADD3.X R29, RZ, R61, RZ, P3, !PT ;  /* 0x0000003dff1d7210 */ /* 0x000fc40001ffe4ff */
[C---:B------:R-:W-:Y:S02]  /*25800*/  IADD3 R45, P3, R60.reuse, 0x8000, RZ ;  /* 0x000080003c2d7810 */ /* 0x040fe40007f7e0ff */
[C---:B------:R-:W-:Y:S02]  /*25810*/  IADD3 R33, P5, R60.reuse, 0x5000, RZ ;  /* 0x000050003c217810 */ /* 0x040fe40007fbe0ff */
[----:B------:R-:W-:Y:S02]  /*25820*/  IADD3 R37, P4, R60, 0x6000, RZ ;  /* 0x000060003c257810 */ /* 0x000fe40007f9e0ff */
[----:B------:R-:W-:Y:S02]  /*25830*/  SHF.R.U64 R40, R40, 0x3, RZ ;  /* 0x0000000328287819 */ /* 0x000fe400000012ff */
[----:B------:R-:W-:Y:S02]  /*25840*/  LOP3.LUT R44, R45, 0x380, RZ, 0xc0, !PT ;  /* 0x000003802d2c7812 */ /* 0x000fe400078ec0ff */
[----:B------:R-:W-:-:S02]  /*25850*/  LOP3.LUT R32, R33, 0x380, RZ, 0xc0, !PT ;  /* 0x0000038021207812 */ /* 0x000fc400078ec0ff */
[----:B------:R-:W-:Y:S02]  /*25860*/  LOP3.LUT R36, R37, 0x380, RZ, 0xc0, !PT ;  /* 0x0000038025247812 */ /* 0x000fe400078ec0ff */
[----:B------:R-:W-:Y:S01]  /*25870*/  LOP3.LUT R40, R40, R41, RZ, 0x3c, !PT ;  /* 0x0000002928287212 */ /* 0x000fe200078e3cff */
[----:B------:R-:W-:Y:S01]  /*25880*/  IMAD.X R41, RZ, RZ, R61, P1 ;  /* 0x000000ffff297224 */ /* 0x000fe200008e063d */
[----:B------:R-:W-:Y:S02]  /*25890*/  SHF.R.U64 R44, R44, 0x3, RZ ;  /* 0x000000032c2c7819 */ /* 0x000fe400000012ff */
[C---:B------:R-:W-:Y:S01]  /*258a0*/  ISETP.GE.OR P1, PT, R4.reuse, R69, P0 ;  /* 0x000000450400720c */ /* 0x040fe20000726670 */
[----:B------:R-:W-:Y:S01]  /*258b0*/  VIADD R4, R4, 0x8 ;  /* 0x0000000804047836 */ /* 0x000fe20000000000 */
[----:B------:R-:W-:Y:S02]  /*258c0*/  SHF.R.U64 R32, R32, 0x3, RZ ;  /* 0x0000000320207819 */ /* 0x000fe400000012ff */
[----:B------:R-:W-:-:S02]  /*258d0*/  SHF.R.U64 R36, R36, 0x3, RZ ;  /* 0x0000000324247819 */ /* 0x000fc400000012ff */
[----:B------:R-:W-:Y:S02]  /*258e0*/  LOP3.LUT R44, R44, R45, RZ, 0x3c, !PT ;  /* 0x0000002d2c2c7212 */ /* 0x000fe400078e3cff */
[----:B------:R-:W-:Y:S01]  /*258f0*/  LOP3.LUT R32, R32, R33, RZ, 0x3c, !PT ;  /* 0x0000002120207212 */ /* 0x000fe200078e3cff */
[--C-:B------:R-:W-:Y:S01]  /*25900*/  IMAD.X R33, RZ, RZ, R61.reuse, P5 ;  /* 0x000000ffff217224 */ /* 0x100fe200028e063d */
[----:B------:R-:W-:Y:S01]  /*25910*/  LOP3.LUT R36, R36, R37, RZ, 0x3c, !PT ;  /* 0x0000002524247212 */ /* 0x000fe200078e3cff */
[----:B------:R-:W-:Y:S01]  /*25920*/  IMAD.X R37, RZ, RZ, R61, P4 ;  /* 0x000000ffff257224 */ /* 0x000fe200020e063d */
[----:B------:R-:W-:Y:S02]  /*25930*/  IADD3.X R45, RZ, R61, RZ, P3, !PT ;  /* 0x0000003dff2d7210 */ /* 0x000fe40001ffe4ff */
[C---:B------:R-:W-:Y:S01]  /*25940*/  LOP3.LUT R6, R60.reuse, 0x380, RZ, 0xc0, !PT ;  /* 0x000003803c067812 */ /* 0x040fe200078ec0ff */
[----:B------:R-:W-:Y:S01]  /*25950*/  IMAD R3, R3, UR4, RZ ;  /* 0x0000000403037c24 */ /* 0x000fe2000f8e02ff */
[----:B------:R-:W-:Y:S01]  /*25960*/  IADD3 R5, P3, R60, 0xb000, RZ ;  /* 0x0000b0003c057810 */ /* 0x000fe20007f7e0ff */
[----:B--2---:R2:W-:Y:S01]  /*25970*/  @!P1 ST.E desc[UR50][R50.64], R120 ;  /* 0x0000007832009985 */ /* 0x0045e2000c101932 */
[----:B------:R-:W-:-:S02]  /*25980*/  ISETP.GE.OR P0, PT, R4, R69, P0 ;  /* 0x000000450400720c */ /* 0x000fc40000706670 */
[C---:B------:R-:W-:Y:S01]  /*25990*/  IADD3 R49, P5, R60.reuse, 0x9000, RZ ;  /* 0x000090003c317810 */ /* 0x040fe20007fbe0ff */
[----:B------:R-:W-:Y:S01]  /*259a0*/  IMAD.X R57, RZ, RZ, R61, P3 ;  /* 0x000000ffff397224 */ /* 0x000fe200018e063d */
[----:B------:R-:W-:Y:S02]  /*259b0*/  IADD3 R53, P4, R60, 0xa000, RZ ;  /* 0x0000a0003c357810 */ /* 0x000fe40007f9e0ff */
[----:B------:R-:W-:Y:S02]  /*259c0*/  LOP3.LUT R4, R5, 0x380, RZ, 0xc0, !PT ;  /* 0x0000038005047812 */ /* 0x000fe400078ec0ff */
[----:B------:R-:W-:Y:S02]  /*259d0*/  LOP3.LUT R48, R49, 0x380, RZ, 0xc0, !PT ;  /* 0x0000038031307812 */ /* 0x000fe400078ec0ff */
[----:B------:R-:W-:Y:S02]  /*259e0*/  LOP3.LUT R52, R53, 0x380, RZ, 0xc0, !PT ;  /* 0x0000038035347812 */ /* 0x000fe400078ec0ff */
[----:B------:R-:W-:Y:S01]  /*259f0*/  SHF.R.U64 R7, R6, 0x3, RZ ;  /* 0x0000000306077819 */ /* 0x000fe200000012ff */
[----:B---3--:R3:W-:Y:S01]  /*25a00*/  @!P0 ST.E desc[UR50][R54.64], R121 ;  /* 0x0000007936008985 */ /* 0x0087e2000c101932 */
[----:B------:R-:W-:-:S02]  /*25a10*/  SHF.R.U64 R4, R4, 0x3, RZ ;  /* 0x0000000304047819 */ /* 0x000fc400000012ff */
[----:B------:R-:W-:Y:S01]  /*25a20*/  SHF.R.U64 R48, R48, 0x3, RZ ;  /* 0x0000000330307819 */ /* 0x000fe200000012ff */
[----:B------:R-:W-:Y:S01]  /*25a30*/  IMAD R3, R0, UR5, R3 ;  /* 0x0000000500037c24 */ /* 0x000fe2000f8e0203 */
[----:B------:R-:W-:Y:S01]  /*25a40*/  SHF.R.U64 R52, R52, 0x3, RZ ;  /* 0x0000000334347819 */ /* 0x000fe200000012ff */
[----:B------:R-:W5:Y:S01]  /*25a50*/  LD.E.128 R8, desc[UR50][R8.64] ;  /* 0x0000003208087980 */ /* 0x000f62000c101d00 */
[----:B------:R-:W-:Y:S02]  /*25a60*/  LOP3.LUT R60, R7, R60, RZ, 0x3c, !PT ;  /* 0x0000003c073c7212 */ /* 0x000fe400078e3cff */
[----:B------:R-:W-:Y:S01]  /*25a70*/  LOP3.LUT R48, R48, R49, RZ, 0x3c, !PT ;  /* 0x0000003130307212 */ /* 0x000fe200078e3cff */
[--C-:B------:R-:W-:Y:S01]  /*25a80*/  IMAD.X R49, RZ, RZ, R61.reuse, P5 ;  /* 0x000000ffff317224 */ /* 0x100fe200028e063d */
[----:B------:R-:W-:Y:S01]  /*25a90*/  LOP3.LUT R52, R52, R53, RZ, 0x3c, !PT ;  /* 0x0000003534347212 */ /* 0x000fe200078e3cff */
[----:B------:R-:W-:Y:S01]  /*25aa0*/  IMAD.X R53, RZ, RZ, R61, P4 ;  /* 0x000000ffff357224 */ /* 0x000fe200020e063d */
[----:B------:R-:W-:Y:S01]  /*25ab0*/  LOP3.LUT R56, R4, R5, RZ, 0x3c, !PT ;  /* 0x0000000504387212 */ /* 0x000fe200078e3cff */
[----:B------:R-:W5:Y:S04]  /*25ac0*/  LD.E.128 R12, desc[UR50][R12.64] ;  /* 0x000000320c0c7980 */ /* 0x000f68000c101d00 */
[----:B------:R4:W5:Y:S04]  /*25ad0*/  LD.E.128 R4, desc[UR50][R60.64] ;  /* 0x000000323c047980 */ /* 0x000968000c101d00 */
[----:B------:R-:W5:Y:S04]  /*25ae0*/  LD.E.128 R24, desc[UR50][R24.64] ;  /* 0x0000003218187980 */ /* 0x000f68000c101d00 */
[----:B------:R-:W5:Y:S01]  /*25af0*/  LD.E.128 R28, desc[UR50][R28.64] ;  /* 0x000000321c1c7980 */ /* 0x000f62000c101d00 */
[----:B----4-:R-:W-:Y:S01]  /*25b00*/  IMAD.WIDE.U32 R60, R0, UR4, RZ ;  /* 0x00000004003c7c25 */ /* 0x010fe2000f8e00ff */
[----:B------:R-:W-:Y:S01]  /*25b10*/  LEA R0, R66, R63, 0x5 ;  /* 0x0000003f42007211 */ /* 0x000fe200078e28ff */
[----:B------:R-:W-:Y:S01]  /*25b20*/  ULDC.64 UR4, c[0x0][0xae8] ;  /* 0x0002ba0000047ab9 */ /* 0x000fe20000000a00 */
[----:B------:R-:W5:Y:S01]  /*25b30*/  LD.E.128 R32, desc[UR50][R32.64] ;  /* 0x0000003220207980 */ /* 0x000f62000c101d00 */
[----:B------:R-:W-:-:S02]  /*25b40*/  IMAD.IADD R61, R61, 0x1, R3 ;  /* 0x000000013d3d7824 */ /* 0x000fc400078e0203 */
[----:B------:R-:W-:Y:S01]  /*25b50*/  IMAD R64, R64, UR4, RZ ;  /* 0x0000000440407c24 */ /* 0x000fe2000f8e02ff */
[----:B------:R-:W5:Y:S01]  /*25b60*/  LD.E.128 R36, desc[UR50][R36.64] ;  /* 0x0000003224247980 */ /* 0x000f62000c101d00 */
[----:B------:R-:W-:Y:S02]  /*25b70*/  IMAD.IADD R66, R68, 0x1, R0 ;  /* 0x0000000144427824 */ /* 0x000fe400078e0200 */
[C---:B------:R-:W-:Y:S01]  /*25b80*/  IMAD R3, R70.reuse, UR5, R64 ;  /* 0x0000000546037c24 */ /* 0x040fe2000f8e0240 */
[----:B------:R-:W5:Y:S01]  /*25b90*/  LD.E.128 R40, desc[UR50][R40.64] ;  /* 0x0000003228287980 */ /* 0x000f62000c101d00 */
[----:B------:R-:W-:Y:S01]  /*25ba0*/  IMAD.WIDE.U32 R60, R70, UR4, R60 ;  /* 0x00000004463c7c25 */ /* 0x000fe2000f8e003c */
[----:B------:R-:W-:Y:S02]  /*25bb0*/  ULDC.64 UR4, c[0x0][0xaf0] ;  /* 0x0002bc0000047ab9 */ /* 0x000fe40000000a00 */
[----:B------:R-:W5:Y:S01]  /*25bc0*/  LD.E.128 R44, desc[UR50][R44.64] ;  /* 0x000000322c2c7980 */ /* 0x000f62000c101d00 */
[----:B0-----:R-:W-:-:S03]  /*25bd0*/  @P2 IMAD.HI.U32 R0, R66, R67, RZ ;  /* 0x0000004342002227 */ /* 0x001fc600078e00ff */
[----:B--2---:R-:W5:Y:S01]  /*25be0*/  LD.E.128 R48, desc[UR50][R48.64] ;  /* 0x0000003230307980 */ /* 0x004f62000c101d00 */
[----:B------:R-:W-:Y:S02]  /*25bf0*/  IMAD.IADD R61, R61, 0x1, R3 ;  /* 0x000000013d3d7824 */ /* 0x000fe400078e0203 */
[----:B------:R-:W-:Y:S01]  /*25c00*/  IMAD.MOV.U32 R3, RZ, RZ, R66 ;  /* 0x000000ffff037224 */ /* 0x000fe200078e0042 */
[----:B-1----:R-:W-:Y:S01]  /*25c10*/  @P2 SHF.R.U32.HI R3, RZ, R71, R0 ;  /* 0x00000047ff032219 */ /* 0x002fe20000011600 */
[----:B------:R-:W-:Y:S01]  /*25c20*/  IMAD R65, R65, UR4, RZ ;  /* 0x0000000441417c24 */ /* 0x000fe2000f8e02ff */
[----:B---3--:R-:W5:Y:S01]  /*25c30*/  LD.E.128 R52, desc[UR50][R52.64] ;  /* 0x0000003234347980 */ /* 0x008f62000c101d00 */
[C---:B------:R-:W-:Y:S01]  /*25c40*/  IMAD.WIDE.U32 R60, R62.reuse, UR4, R60 ;  /* 0x000000043e3c7c25 */ /* 0x040fe2000f8e003c */
[----:B------:R-:W-:Y:S02]  /*25c50*/  SHF.R.S32.HI R0, RZ, 0x1f, R3 ;  /* 0x0000001fff007819 */ /* 0x000fe40000011403 */
[----:B------:R-:W5:Y:S01]  /*25c60*/  LD.E.128 R56, desc[UR50][R56.64] ;  /* 0x0000003238387980 */ /* 0x000f62000c101d00 */
[----:B------:R-:W-:Y:S01]  /*25c70*/  IMAD R65, R62, UR5, R65 ;  /* 0x000000053e417c24 */ /* 0x000fe2000f8e0241 */
[----:B------:R-:W-:Y:S01]  /*25c80*/  ULDC.64 UR4, c[0x0][0xae0] ;  /* 0x0002b80000047ab9 */ /* 0x000fe20000000a00 */
[----:B------:R-:W-:Y:S01]  /*25c90*/  IMAD.MOV R67, RZ, RZ, -R3 ;  /* 0x000000ffff437224 */ /* 0x000fe200078e0a03 */
        /* <DEDUP_REMOVED lines=8> */
[----:B------:R-:W-:Y:S02]  /*25d20*/  IMAD R65, R20, R67, R66 ;  /* 0x0000004314417224 */ /* 0x000fe400078e0242 */
[C---:B------:R-:W-:Y:S02]  /*25d30*/  IMAD R67, R3.reuse, UR5, R0 ;  /* 0x0000000503437c24 */ /* 0x040fe4000f8e0200 */
[----:B------:R-:W-:Y:S01]  /*25d40*/  IMAD.WIDE.U32 R60, R3, UR4, R60 ;  /* 0x00000004033c7c25 */ /* 0x000fe2000f8e003c */
[----:B------:R-:W-:Y:S01]  /*25d50*/  SHF.R.S32.HI R0, RZ, 0x1f, R65 ;  /* 0x0000001fff007819 */ /* 0x000fe20000011441 */
[----:B------:R-:W-:-:S03]  /*25d60*/  ULDC.64 UR4, c[0x0][0xad8] ;  /* 0x0002b60000047ab9 */ /* 0x000fc60000000a00 */
[----:B------:R-:W-:Y:S01]  /*25d70*/  IADD3 R61, R61, R67, RZ ;  /* 0x000000433d3d7210 */ /* 0x000fe20007ffe0ff */
[----:B------:R-:W-:Y:S02]  /*25d80*/  IMAD R0, R0, UR4, RZ ;  /* 0x0000000400007c24 */ /* 0x000fe4000f8e02ff */
[----:B------:R-:W-:Y:S02]  /*25d90*/  IMAD.IADD R68, R63, 0x1, R68 ;  /* 0x000000013f447824 */ /* 0x000fe400078e0244 */
[C---:B------:R-:W-:Y:S02]  /*25da0*/  IMAD R63, R65.reuse, UR5, R0 ;  /* 0x00000005413f7c24 */ /* 0x040fe4000f8e0200 */
[----:B------:R-:W-:Y:S01]  /*25db0*/  IMAD.WIDE.U32 R60, R65, UR4, R60 ;  /* 0x00000004413c7c25 */ /* 0x000fe2000f8e003c */
[----:B------:R-:W-:-:S03]  /*25dc0*/  ULDC.64 UR4, c[0x0][0xa80] ;  /* 0x0002a00000047ab9 */ /* 0x000fc60000000a00 */
[----:B------:R-:W-:Y:S01]  /*25dd0*/  VIADD R3, R68, 0x20 ;  /* 0x0000002044037836 */ /* 0x000fe20000000000 */
[----:B------:R-:W-:Y:S01]  /*25de0*/  LEA R66, P2, R60, UR4, 0x1 ;  /* 0x000000043c427c11 */ /* 0x000fe2000f8408ff */
[----:B------:R-:W-:-:S03]  /*25df0*/  IMAD.IADD R61, R61, 0x1, R63 ;  /* 0x000000013d3d7824 */ /* 0x000fc600078e023f */
[-C--:B------:R-:W-:Y:S02]  /*25e00*/  ISETP.GE.AND P1, PT, R3, R69.reuse, PT ;  /* 0x000000450300720c */ /* 0x080fe40003f26270 */
[----:B------:R-:W-:Y:S02]  /*25e10*/  LEA.HI.X R3, R60, UR5, R61, 0x1, P2 ;  /* 0x000000053c037c11 */ /* 0x000fe400090f0c3d */
[----:B------:R-:W-:Y:S01]  /*25e20*/  ISETP.GE.AND P2, PT, R68, R69, PT ;  /* 0x000000454400720c */ /* 0x000fe20003f46270 */
[----:B------:R-:W-:Y:S02]  /*25e30*/  VIADD R0, R18, 0x33420 ;  /* 0x0003342012007836 */ /* 0x000fe40000000000 */
[----:B------:R-:W-:-:S03]  /*25e40*/  VIADD R20, R68, 0x40 ;  /* 0x0000004044147836 */ /* 0x000fc60000000000 */
[----:B------:R-:W-:Y:S01]  /*25e50*/  PRMT R0, RZ, 0x654, R0 ;  /* 0x00000654ff007816 */ /* 0x000fe20000000000 */
[----:B------:R-:W-:Y:S01]  /*25e60*/  VIADD R72, R2, 0x80 ;  /* 0x0000008002487836 */ /* 0x000fe20000000000 */
[----:B------:R-:W-:Y:S01]  /*25e70*/  ISETP.GE.AND P0, PT, R20, R69, PT ;  /* 0x000000451400720c */ /* 0x000fe20003f06270 */
[----:B0-----:R0:W1:Y:S01]  /*25e80*/  SHFL.IDX PT, R67, R66, RZ, 0x181f ;  /* 0x00181fff42437589 */ /* 0x00106200000e0000 */
[----:B------:R-:W-:Y:S01]  /*25e90*/  IADD3 R20, R2, 0x40, RZ ;  /* 0x0000004002147810 */ /* 0x000fe20007ffe0ff */
[----:B------:R0:W-:Y:S02]  /*25ea0*/  SYNCS.ARRIVE.TRANS64.RED.A1T0 RZ, [R0+URZ], RZ ;  /* 0x000000ff00ff79a7 */ /* 0x0001e4000810043f */
[----:B------:R0:W2:Y:S01]  /*25eb0*/  SHFL.IDX PT, R65, R3, RZ, 0x181f ;  /* 0x00181fff03417589 */ /* 0x0000a200000e0000 */
[----:B------:R-:W-:Y:S02]  /*25ec0*/  SHF.R.S32.HI R73, RZ, 0x1f, R2 ;  /* 0x0000001fff497819 */ /* 0x000fe40000011402 */
[----:B------:R-:W-:-:S02]  /*25ed0*/  SHF.R.S32.HI R70, RZ, 0x1f, R20 ;  /* 0x0000001fff467819 */ /* 0x000fc40000011414 */
        /* <DEDUP_REMOVED lines=15> */
.L_x_2857:
[----:B------:R-:W-:Y:S05]  /*25fd0*/  BSYNC B1 ;  /* 0x0000000000017941 */ /* 0x000fea0003800000 */
.L_x_2856:
[----:B---3-5:R3:W4:Y:S01]  /*25fe0*/  SHFL.IDX PT, R29, R3, 0x1, 0x181f ;  /* 0x00381f00031d7f89 */ /* 0x02872200000e0000 */
        /* <DEDUP_REMOVED lines=16> */
.L_x_2859:
[----:B------:R-:W-:Y:S05]  /*260f0*/  BSYNC B1 ;  /* 0x0000000000017941 */ /* 0x000fea0003800000 */
.L_x_2858:
        /* <DEDUP_REMOVED lines=17> */
.L_x_2861:
[----:B------:R-:W-:Y:S05]  /*26210*/  BSYNC B1 ;  /* 0x0000000000017941 */ /* 0x000fea0003800000 */
.L_x_2860:
        /* <DEDUP_REMOVED lines=20> */
.L_x_2853:
[----:B------:R-:W3:Y:S01]  /*26360*/  LDL R11, [R1+0x50] ;  /* 0x00005000010b7983 */ /* 0x000ee20000100800 */
[----:B------:R-:W-:-:S03]  /*26370*/  ULDC.64 UR4, c[0x0][0xc00] ;  /* 0x0003000000047ab9 */ /* 0x000fc60000000a00 */
[----:B------:R-:W4:Y:S01]  /*26380*/  LDL R9, [R1+0x60] ;  /* 0x0000600001097983 */ /* 0x000f220000100800 */
[----:B------:R-:W-:Y:S01]  /*26390*/  ISETP.NE.U32.AND P0, PT, RZ, UR4, PT ;  /* 0x00000004ff007c0c */ /* 0x000fe2000bf05070 */
[----:B------:R-:W-:Y:S01]  /*263a0*/  IMAD.MOV.U32 R0, RZ, RZ, RZ ;  /* 0x000000ffff007224 */ /* 0x000fe200078e00ff */
[----:B------:R-:W1:Y:S02]  /*263b0*/  LDC R27, c[0x0][0xbe8] ;  /* 0x0002fa00ff1b7b82 */ /* 0x000e640000000800 */
[----:B------:R-:W-:Y:S01]  /*263c0*/  ISETP.NE.AND.EX P0, PT, RZ, UR5, PT, P0 ;  /* 0x00000005ff007c0c */ /* 0x000fe2000bf05300 */
[C---:B---3--:R-:W-:Y:S01]  /*263d0*/  IMAD.SHL.U32 R4, R11.reuse, 0x4, RZ ;  /* 0x000000040b047824 */ /* 0x048fe200078e00ff */
[----:B----4-:R-:W-:-:S04]  /*263e0*/  SHF.L.U64.HI R5, R11, 0x2, R9 ;  /* 0x000000020b057819 */ /* 0x010fc80000010209 */
        /* <DEDUP_REMOVED lines=11> */
[----:B-1----:R-:W-:Y:S01]  /*264a0*/  ISETP.NE.AND P2, PT, R27, 0x1, PT ;  /* 0x000000011b00780c */ /* 0x002fe20003f45270 */
[----:B------:R-:W1:-:S12]  /*264b0*/  S2R R8, SR_TID.X ;  /* 0x0000000000087919 */ /* 0x000e580000002100 */
[----:B------:R-:W4:Y:S01]  /*264c0*/  @P2 LDC R29, c[0x0][0xbec] ;  /* 0x0002fb00ff1d2b82 */ /* 0x000f220000000800 */
[----:B-1----:R-:W-:-:S04]  /*264d0*/  IADD3 R14, R8, -0x80, RZ ;  /* 0xffffff80080e7810 */ /* 0x002fc80007ffe0ff */
[----:B------:R-:W-:Y:S02]  /*264e0*/  ISETP.GE.AND P3, PT, R14, 0x80, PT ;  /* 0x000000800e00780c */ /* 0x000fe40003f66270 */
[----:B------:R-:W-:Y:S01]  /*264f0*/  SHF.R.S32.HI R7, RZ, 0x1f, R14 ;  /* 0x0000001fff077819 */ /* 0x000fe2000001140e */
[----:B---3--:R-:W-:Y:S10]  /*26500*/  @P1 BRA `(.L_x_2863) ;  /* 0x0000000000101947 */ /* 0x008ff40003800000 */
[----:B------:R-:W-:Y:S05]  /*26510*/  @!P0 BRA `(.L_x_2863) ;  /* 0x00000000000c8947 */ /* 0x000fea0003800000 */
[----:B------:R-:W3:Y:S04]  /*26520*/  LDG.E R5, desc[UR50][R2.64] ;  /* 0x0000003202057981 */ /* 0x000ee8000c1e1900 */
[----:B-----5:R-:W3:Y:S02]  /*26530*/  LDG.E R6, desc[UR50][R2.64+0x4] ;  /* 0x0000043202067981 */ /* 0x020ee4000c1e1900 */
[----:B---3--:R-:W-:-:S07]  /*26540*/  IMAD.IADD R6, R6, 0x1, -R5 ;  /* 0x0000000106067824 */ /* 0x008fce00078e0a05 */
.L_x_2863:
[----:B------:R-:W3:Y:S04]  /*26550*/  LDL R26, [R1+0x5c] ;  /* 0x00005c00011a7983 */ /* 0x000ee80000100800 */
[----:B------:R1:W5:Y:S01]  /*26560*/  LDL R24, [R1+0x44] ;  /* 0x0000440001187983 */ /* 0x0003620000100800 */
[----:B--2---:R-:W-:Y:S01]  /*26570*/  LEA.HI R20, R7, R14, RZ, 0x3 ;  /* 0x0000000e07147211 */ /* 0x004fe200078f18ff */
[----:B------:R-:W-:Y:S01]  /*26580*/  BSSY B1, `(.L_x_2864) ;  /* 0x000002d000017945 */ /* 0x000fe20003800000 */
[----:B------:R-:W-:Y:S02]  /*26590*/  SEL R13, R11, RZ, !P0 ;  /* 0x000000ff0b0d7207 */ /* 0x000fe40004000000 */
[----:B------:R-:W-:Y:S02]  /*265a0*/  SEL R12, R9, RZ, !P0 ;  /* 0x000000ff090c7207 */ /* 0x000fe40004000000 */
[----:B------:R-:W-:-:S02]  /*265b0*/  LOP3.LUT R31, R20, 0xfffffff8, RZ, 0xc0, !PT ;  /* 0xfffffff8141f7812 */ /* 0x000fc400078ec0ff */
[----:B-----5:R-:W-:Y:S02]  /*265c0*/  SHF.R.S32.HI R11, RZ, 0x1f, R0 ;  /* 0x0000001fff0b7819 */ /* 0x020fe40000011400 */
[----:B---3--:R-:W-:Y:S01]  /*265d0*/  SHF.R.S32.HI R10, RZ, 0x1f, R26 ;  /* 0x0000001fff0a7819 */ /* 0x008fe2000001141a */
[----:B-1----:R-:W-:Y:S06]  /*265e0*/  @P3 BRA `(.L_x_2865) ;  /* 0x0000000000983947 */ /* 0x002fec0003800000 */
        /* <DEDUP_REMOVED lines=21> */
[C---:B------:R-:W-:Y:S02]  /*26740*/  IADD3 R7, -R5.reuse, RZ, RZ ;  /* 0x000000ff05077210 */ /* 0x040fe40007ffe1ff */
[----:B------:R-:W-:-:S03]  /*26750*/  IADD3 R2, P0, R5, R2, RZ ;  /* 0x0000000205027210 */ /* 0x000fc60007f1e0ff */
        /* <DEDUP_REMOVED lines=15> */
.L_x_2865:
[----:B------:R-:W-:Y:S05]  /*26850*/  BSYNC B1 ;  /* 0x0000000000017941 */ /* 0x000fea0003800000 */
.L_x_2864:
[----:B------:R-:W2:Y:S01]  /*26860*/  @P2 LDC R9, c[0x0][0xbf0] ;  /* 0x0002fc00ff092b82 */ /* 0x000ea20000000800 */
[----:B------:R-:W-:Y:S01]  /*26870*/  ULDC.64 UR4, c[0x0][0xaa0] ;  /* 0x0002a80000047ab9 */ /* 0x000fe20000000a00 */
[----:B------:R-:W-:Y:S01]  /*26880*/  SHF.R.S32.HI R20, RZ, 0x3, R20 ;  /* 0x00000003ff147819 */ /* 0x000fe20000011414 */
[----:B------:R-:W-:Y:S02]  /*26890*/  IMAD.IADD R31, R14, 0x1, -R31 ;  /* 0x000000010e1f7824 */ /* 0x000fe400078e0a1f */
[----:B-1----:R-:W-:Y:S02]  /*268a0*/  IMAD R3, R11, UR4, RZ ;  /* 0x000000040b037c24 */ /* 0x002fe4000f8e02ff */
[C---:B------:R-:W-:Y:S01]  /*268b0*/  IMAD R4, R31.reuse, 0x20, R20 ;  /* 0x000000201f047824 */ /* 0x040fe200078e0214 */
[----:B------:R-:W-:Y:S01]  /*268c0*/  SHF.L.U32 R31, R31, 0x3, RZ ;  /* 0x000000031f1f7819 */ /* 0x000fe200000006ff */
[C---:B------:R-:W-:Y:S02]  /*268d0*/  IMAD R5, R0.reuse, UR5, R3 ;  /* 0x0000000500057c24 */ /* 0x040fe4000f8e0203 */
[----:B------:R-:W-:Y:S01]  /*268e0*/  IMAD.WIDE.U32 R2, R0, UR4, RZ ;  /* 0x0000000400027c25 */ /* 0x000fe2000f8e00ff */
[----:B------:R-:W-:Y:S01]  /*268f0*/  ULDC.64 UR4, c[0x0][0xae8] ;  /* 0x0002ba0000047ab9 */ /* 0x000fe20000000a00 */
[----:B------:R-:W-:-:S02]  /*26900*/  IADD3 R8, R24, R4, RZ ;  /* 0x0000000418087210 */ /* 0x000fc40007ffe0ff */
[----:B------:R-:W-:Y:S02]  /*26910*/  IMAD R0, R10, UR4, RZ ;  /* 0x000000040a007c24 */ /* 0x000fe4000f8e02ff */
[----:B------:R-:W-:Y:S02]  /*26920*/  IMAD.IADD R3, R3, 0x1, R5 ;  /* 0x0000000103037824 */ /* 0x000fe400078e0205 */
[----:B------:R-:W-:Y:S02]  /*26930*/  IMAD R7, R26, UR5, R0 ;  /* 0x000000051a077c24 */ /* 0x000fe4000f8e0200 */
[----:B----4-:R-:W-:-:S04]  /*26940*/  @P2 IMAD.HI.U32 R0, R8, R29, RZ ;  /* 0x0000001d08002227 */ /* 0x010fc800078e00ff */
[----:B------:R-:W-:Y:S01]  /*26950*/  IMAD.WIDE.U32 R2, R26, UR4, R2 ;  /* 0x000000041a027c25 */ /* 0x000fe2000f8e0002 */
[----:B------:R-:W-:-:S03]  /*26960*/  ULDC.64 UR4, c[0x0][0xaf0] ;  /* 0x0002bc0000047ab9 */ /* 0x000fc60000000a00 */
[----:B------:R-:W-:Y:S01]  /*26970*/  IMAD.MOV.U32 R5, RZ, RZ, R8 ;  /* 0x000000ffff057224 */ /* 0x000fe200078e0008 */
[----:B--2---:R-:W-:Y:S01]  /*26980*/  @P2 SHF.R.U32.HI R5, RZ, R9, R0 ;  /* 0x00000009ff052219 */ /* 0x004fe20000011600 */
[----:B------:R-:W-:Y:S02]  /*26990*/  IMAD.IADD R3, R3, 0x1, R7 ;  /* 0x0000000103037824 */ /* 0x000fe400078e0207 */
[----:B------:R-:W-:Y:S01]  /*269a0*/  IMAD R4, R12, UR4, RZ ;  /* 0x000000040c047c24 */ /* 0x000fe2000f8e02ff */
[--C-:B------:R-:W-:Y:S01]  /*269b0*/  SHF.R.S32.HI R0, RZ, 0x1f, R5.reuse ;  /* 0x0000001fff007819 */ /* 0x100fe20000011405 */
[----:B------:R-:W-:Y:S02]  /*269c0*/  IMAD.MOV R7, RZ, RZ, -R5 ;  /* 0x000000ffff077224 */ /* 0x000fe400078e0a05 */
[C---:B------:R-:W-:Y:S02]  /*269d0*/  IMAD R9, R13.reuse, UR5, R4 ;  /* 0x000000050d097c24 */ /* 0x040fe4000f8e0204 */
[----:B------:R-:W-:Y:S01]  /*269e0*/  IMAD.WIDE.U32 R2, R13, UR4, R2 ;  /* 0x000000040d027c25 */ /* 0x000fe2000f8e0002 */
[----:B------:R-:W-:-:S03]  /*269f0*/  ULDC.64 UR4, c[0x0][0xae0] ;  /* 0x0002b80000047ab9 */ /* 0x000fc60000000a00 */
        /* <DEDUP_REMOVED lines=12> */
[----:B------:R-:W-:Y:S01]  /*26ac0*/  IMAD.IADD R3, R5, 0x1, R9 ;  /* 0x0000000105037824 */ /* 0x000fe200078e0209 */
[C---:B------:R-:W-:Y:S01]  /*26ad0*/  LEA R2, P0, R4.reuse, UR4, 0x1 ;  /* 0x0000000404027c11 */ /* 0x040fe2000f8008ff */
[C---:B------:R-:W-:Y:S01]  /*26ae0*/  VIADD R7, R31.reuse, 0x40 ;  /* 0x000000401f077836 */ /* 0x040fe20000000000 */
[----:B------:R-:W-:Y:S01]  /*26af0*/  UMOV UR4, 0xffffffff ;  /* 0xffffffff00047882 */ /* 0x000fe20000000000 */
[----:B------:R-:W-:Y:S01]  /*26b00*/  VIADD R5, R31, 0x80 ;  /* 0x000000801f057836 */ /* 0x000fe20000000000 */
[----:B------:R-:W-:Y:S02]  /*26b10*/  LEA.HI.X R3, R4, UR5, R3, 0x1, P0 ;  /* 0x0000000504037c11 */ /* 0x000fe400080f0c03 */
[----:B------:R-:W-:Y:S02]  /*26b20*/  SHF.R.S32.HI R9, RZ, 0x1f, R31 ;  /* 0x0000001fff097819 */ /* 0x000fe4000001141f */
[----:B------:R-:W-:Y:S02]  /*26b30*/  SHF.R.S32.HI R8, RZ, 0x1f, R7 ;  /* 0x0000001fff087819 */ /* 0x000fe40000011407 */
[----:B------:R-:W-:Y:S01]  /*26b40*/  SHF.R.S32.HI R10, RZ, 0x1f, R5 ;  /* 0x0000001fff0a7819 */ /* 0x000fe20000011405 */
[----:B------:R-:W-:Y:S06]  /*26b50*/  BRA.DIV UR4, `(.L_x_2866) ;  /* 0x000000b204447947 */ /* 0x000fec000b800000 */
[----:B------:R1:W2:Y:S04]  /*26b60*/  SHFL.IDX PT, R0, R3, RZ, 0x181f ;  /* 0x00181fff03007589 */ /* 0x0002a800000e0000 */
[----:B------:R1:W3:Y:S02]  /*26b70*/  SHFL.IDX PT, R14, R2, RZ, 0x181f ;  /* 0x00181fff020e7589 */ /* 0x0002e400000e0000 */
.L_x_3117:
[----:B------:R-:W-:Y:S01]  /*26b80*/  IMAD R27, R6, R27, RZ ;  /* 0x0000001b061b7224 */ /* 0x000fe200078e02ff */
[----:B------:R-:W-:Y:S01]  /*26b90*/  BSSY B1, `(.L_x_2867) ;  /* 0x0000011000017945 */ /* 0x000fe20003800000 */
[----:B------:R-:W-:-:S05]  /*26ba0*/  IMAD.IADD R6, R20, 0x1, R24 ;  /* 0x0000000114067824 */ /* 0x000fca00078e0218 */
[----:B------:R-:W-:-:S13]  /*26bb0*/  ISETP.GE.AND P0, PT, R6, R27, PT ;  /* 0x0000001b0600720c */ /* 0x000fda0003f06270 */
        /* <DEDUP_REMOVED lines=8> */
[-C--:B--2---:R-:W-:Y:S02]  /*26c40*/  @!P3 LEA.HI.X R13, R31, R0.reuse, R9, 0x1, P0 ;  /* 0x000000001f0db211 */ /* 0x084fe400000f0c09 */
[-C--:B------:R-:W-:Y:S02]  /*26c50*/  @!P4 LEA.HI.X R25, R7, R0.reuse, R8, 0x1, P1 ;  /* 0x000000000719c211 */ /* 0x080fe400008f0c08 */
[----:B------:R-:W-:Y:S01]  /*26c60*/  @!P5 LEA.HI.X R15, R5, R0, R10, 0x1, P2 ;  /* 0x00000000050fd211 */ /* 0x000fe200010f0c0a */
[----:B------:R4:W-:Y:S04]  /*26c70*/  @!P3 ST.E.128 desc[UR50][R12.64], RZ ;  /* 0x000000ff0c00b985 */ /* 0x0009e8000c101d32 */
[----:B------:R4:W-:Y:S04]  /*26c80*/  @!P4 ST.E.128 desc[UR50][R24.64], RZ ;  /* 0x000000ff1800c985 */ /* 0x0009e8000c101d32 */
[----:B------:R4:W-:Y:S02]  /*26c90*/  @!P5 ST.E.128 desc[UR50][R14.64], RZ ;  /* 0x000000ff0e00d985 */ /* 0x0009e4000c101d32 */
.L_x_2868:
[----:B------:R-:W-:Y:S05]  /*26ca0*/  BSYNC B1 ;  /* 0x0000000000017941 */ /* 0x000fea0003800000 */
.L_x_2867:
[----:B------:R-:W-:-:S03]  /*26cb0*/  UMOV UR4, 0xffffffff ;  /* 0xffffffff00047882 */ /* 0x000fc60000000000 */
[----:B------:R-:W-:Y:S05]  /*26cc0*/  BRA.DIV UR4, `(.L_x_2869) ;  /* 0x000000b2041c7947 */ /* 0x000fea000b800000 */
[----:B--2---:R2:W0:Y:S04]  /*26cd0*/  SHFL.IDX PT, R0, R3, 0x1, 0x181f ;  /* 0x00381f0003007f89 */ /* 0x00442800000e0000 */
[----:B---34-:R2:W3:Y:S02]  /*26ce0*/  SHFL.IDX PT, R14, R2, 0x1, 0x181f ;  /* 0x00381f00020e7f89 */ /* 0x0184e400000e0000 */
.L_x_3121:
        /* <DEDUP_REMOVED lines=17> */
.L_x_2871:
[----:B------:R-:W-:Y:S05]  /*26e00*/  BSYNC B1 ;  /* 0x0000000000017941 */ /* 0x000fea0003800000 */
.L_x_2870:
[----:B------:R-:W-:-:S03]  /*26e10*/  UMOV UR4, 0xffffffff ;  /* 0xffffffff00047882 */ /* 0x000fc60000000000 */
[----:B------:R-:W-:Y:S05]  /*26e20*/  BRA.DIV UR4, `(.L_x_2872) ;  /* 0x000000b2040c7947 */ /* 0x000fea000b800000 */
[----:B0-----:R0:W0:Y:S04]  /*26e30*/  SHFL.IDX PT, R0, R3, 0x2, 0x181f ;  /* 0x00581f0003007f89 */ /* 0x00102800000e0000 */
[----:B---34-:R3:W4:Y:S02]  /*26e40*/  SHFL.IDX PT, R14, R2, 0x2, 0x181f ;  /* 0x00581f00020e7f89 */ /* 0x01872400000e0000 */
.L_x_3125:
[----:B------:R-:W-:Y:S01]  /*26e50*/  IADD3 R4, R6, 0x40, RZ ;  /* 0x0000004006047810 */ /* 0x000fe20007ffe0ff */
[----:B------:R-:W-:Y:S03]  /*26e60*/  BSSY B1, `(.L_x_2873) ;  /* 0x0000010000017945 */ /* 0x000fe60003800000 */
        /* <DEDUP_REMOVED lines=15> */
.L_x_2874:
[----:B------:R-:W-:Y:S05]  /*26f60*/  BSYNC B1 ;  /* 0x0000000000017941 */ /* 0x000fea0003800000 */
.L_x_2873:
[----:B------:R-:W-:-:S03]  /*26f70*/  UMOV UR4, 0xffffffff ;  /* 0xffffffff00047882 */ /* 0x000fc60000000000 */
[----:B------:R-:W-:Y:S05]  /*26f80*/  BRA.DIV UR4, `(.L_x_2875) ;  /* 0x000000ae04fc7947 */ /* 0x000fea000b800000 */
[----:B0-----:R0:W0:Y:S04]  /*26f90*/  SHFL.IDX PT, R0, R3, 0x3, 0x181f ;  /* 0x00781f0003007f89 */ /* 0x00102800000e0000 */
[----:B----4-:R4:W0:Y:S02]  /*26fa0*/  SHFL.IDX PT, R14, R2, 0x3, 0x181f ;  /* 0x00781f00020e7f89 */ /* 0x01082400000e0000 */
.L_x_3129:
[----:B-1234-:R-:W-:-:S05]  /*26fb0*/  VIADD R2, R6, 0x60 ;  /* 0x0000006006027836 */ /* 0x01efca0000000000 */
        /* <DEDUP_REMOVED lines=15> */
.L_x_2862:
[----:B------:R-:W-:Y:S05]  /*270b0*/  BSYNC B0 ;  /* 0x0000000000007941 */ /* 0x000fea0003800000 */
.L_x_2852:
[----:B------:R-:W-:Y:S02]  /*270c0*/  ULDC UR4, c[0x0][0xc3c] ;  /* 0x00030f0000047ab9 */ /* 0x000fe40000000800 */
[----:B------:R-:W-:-:S13]  /*270d0*/  ISETP.GE.AND P0, PT, R23, UR4, PT ;  /* 0x0000000417007c0c */ /* 0x000fda000bf06270 */
[----:B------:R-:W-:Y:S05]  /*270e0*/  @!P0 BRA `(.L_x_2876) ;  /* 0xfffffda000a88947 */ /* 0x000fea000383ffff */
[----:B------:R-:W-:Y:S05]  /*270f0*/  BRA `(.L_x_2664) ;  /* 0x00000084001c7947 */ /* 0x000fea0003800000 */
.L_x_2662:
        /* <DEDUP_REMOVED lines=58> */
.L_x_2882:
[----:B------:R-:W-:Y:S01]  /*274a0*/  UIADD3 UR4, UR4, 0x1f, URZ ;  /* 0x0000001f04047890 */ /* 0x000fe2000fffe03f */
[----:B------:R-:W-:-:S05]  /*274b0*/  IMAD.U32 R19, RZ, RZ, UR7 ;  /* 0x00000007ff137e24 */ /* 0x000fca000f8e00ff */
[----:B0-----:R-:W-:-:S13]  /*274c0*/  ISETP.LE.AND P6, PT, R10, UR4, PT ;  /* 0x000000040a007c0c */ /* 0x001fda000bfc3270 */
[----:B------:R-:W-:Y:S05]  /*274d0*/  @P6 BRA `(.L_x_2879) ;  /* 0x0000000400b06947 */ /* 0x000fea0003800000 */
[----:B------:R-:W-:Y:S01]  /*274e0*/  IADD3 R7, R5, UR4, RZ ;  /* 0x0000000405077c10 */ /* 0x000fe2000fffe0ff */
[----:B------:R-:W-:Y:S01]  /*274f0*/  BSSY B0, `(.L_x_2880) ;  /* 0x0000007000007945 */ /* 0x000fe20003800000 */
[----:B------:R-:W-:Y:S02]  /*27500*/  IMAD.MOV.U32 R0, RZ, RZ, RZ ;  /* 0x000000ffff007224 */ /* 0x000fe400078e00ff */
[----:B------:R-:W-:-:S13]  /*27510*/  ISETP.GE.OR P6, PT, R7, R10, !P0 ;  /* 0x0000000a0700720c */ /* 0x000fda00047c6670 */
[----:B------:R-:W-:Y:S05]  /*27520*/  @P6 BRA `(.L_x_2881) ;  /* 0x00000000000c6947 */ /* 0x000fea0003800000 */
[----:B------:R-:W0:Y:S02]  /*27530*/  LDC.64 R2, c[0x0][0xc80] ;  /* 0x00032000ff027b82 */ /* 0x000e240000000a00 */
[----:B0-----:R-:W-:-:S05]  /*27540*/  IMAD.WIDE R2, R7, 0x4, R2 ;  /* 0x0000000407027825 */ /* 0x001fca00078e0202 */
[----:B------:R0:W5:Y:S02]  /*27550*/  LDG.E R0, desc[UR50][R2.64] ;  /* 0x0000003202007981 */ /* 0x000164000c1e1900 */
.L_x_2881:
[----:B------:R-:W-:Y:S05]  /*27560*/  BSYNC B0 ;  /* 0x0000000000007941 */ /* 0x000fea0003800000 */
.L_x_2880:
        /* <DEDUP_REMOVED lines=15> */
[----:B------:R-:W0:Y:S02]  /*27660*/  SHFL.IDX PT, R3, R6, 0x1f, 0x1f ;  /* 0x03e01f0006037f89 */ /* 0x000e2400000e0000 */
[----:B0-----:R-:W-:-:S04]  /*27670*/  IMAD R3, R3, UR5, RZ ;  /* 0x0000000503037c24 */ /* 0x001fc8000f8e02ff */
[----:B------:R-:W-:-:S05]  /*27680*/  IMAD.IADD R4, R3, 0x1, R4 ;  /* 0x0000000103047824 */ /* 0x000fca00078e0204 */
[----:B------:R-:W-:-:S13]  /*27690*/  ISETP.GT.AND P6, PT, R4, UR6, PT ;  /* 0x0000000604007c0c */ /* 0x000fda000bfc4270 */
[----:B------:R-:W-:Y:S05]  /*276a0*/  @!P6 BRA `(.L_x_2882) ;  /* 0xfffffffc007ce947 */ /* 0x000fea000383ffff */
.L_x_2878:
        /* <DEDUP_REMOVED lines=20> */
.L_x_2883:
[----:B-1----:R-:W-:Y:S01]  /*277f0*/  IADD3 R2, RZ, -R3, RZ ;  /* 0x80000003ff027210 */ /* 0x002fe20007ffe0ff */
[----:B---3--:R-:W-:-:S04]  /*27800*/  IMAD R16, R16, UR5, R11 ;  /* 0x0000000510107c24 */ /* 0x008fc8000f8e020b */
        /* <DEDUP_REMOVED lines=13> */
[-C--:B------:R-:W-:Y:S01]  /*278e0*/  @!P1 IADD3 R3, R3, -R12.reuse, RZ ;  /* 0x8000000c03039210 */ /* 0x080fe20007ffe0ff */
        /* <DEDUP_REMOVED lines=8> */
[----:B------:R-:W-:Y:S01]  /*27970*/  IMAD R11, R7, R2, RZ ;  /* 0x00000002070b7224 */ /* 0x000fe200078e02ff */
[----:B------:R-:W-:-:S03]  /*27980*/  IADD3 R2, -R2, RZ, RZ ;  /* 0x000000ff02027210 */ /* 0x000fc60007ffe1ff */
[----:B------:R-:W-:Y:S02]  /*27990*/  IMAD.MOV R6, RZ, RZ, -R11 ;  /* 0x000000ffff067224 */ /* 0x000fe400078e0a0b */
[----:B------:R-:W-:Y:S02]  /*279a0*/  IMAD R4, R4, R2, R9 ;  /* 0x0000000204047224 */ /* 0x000fe400078e0209 */
[----:B------:R-:W-:Y:S01]  /*279b0*/  IMAD.MOV.U32 R2, RZ, RZ, RZ ;  /* 0x000000ffff027224 */ /* 0x000fe200078e00ff */
[----:B------:R-:W-:Y:S02]  /*279c0*/  VIADDMNMX R13, R6, UR5, R7, PT ;  /* 0x00000005060d7c46 */ /* 0x000fe4000b800107 */
[----:B------:R-:W-:Y:S02]  /*279d0*/  IABS R9, R4 ;  /* 0x0000000400097213 */ /* 0x000fe40000000000 */
[-C--:B------:R-:W-:Y:S01]  /*279e0*/  IABS R8, R13.reuse ;  /* 0x0000000d00087213 */ /* 0x080fe20000000000 */
[----:B------:R-:W-:Y:S01]  /*279f0*/  IMAD.MOV R18, RZ, RZ, -R13 ;  /* 0x000000ffff127224 */ /* 0x000fe200078e0a0d */
[----:B0-----:R-:W-:-:S02]  /*27a00*/  IABS R10, R13 ;  /* 0x0000000d000a7213 */ /* 0x001fc40000000000 */
        /* <DEDUP_REMOVED lines=18> */
[----:B------:R-:W-:-:S06]  /*27b30*/  @P0 IADD3 R2, R2, 0x1, RZ ;  /* 0x0000000102020810 */ /* 0x000fcc0007ffe0ff */
[----:B------:R-:W-:Y:S01]  /*27b40*/  @!P2 IMAD.MOV R2, RZ, RZ, -R2 ;  /* 0x000000ffff02a224 */ /* 0x000fe200078e0a02 */
[----:B------:R-:W-:-:S04]  /*27b50*/  @!P1 LOP3.LUT R2, RZ, R13, RZ, 0x33, !PT ;  /* 0x0000000dff029212 */ /* 0x000fc800078e33ff */
[----:B------:R-:W-:Y:S01]  /*27b60*/  LOP3.LUT R17, RZ, R2, RZ, 0x33, !PT ;  /* 0x00000002ff117212 */ /* 0x000fe200078e33ff */
[----:B------:R-:W-:-:S04]  /*27b70*/  IMAD R18, R2, R18, R3 ;  /* 0x0000001202127224 */ /* 0x000fc800078e0203 */
[----:B------:R-:W-:Y:S01]  /*27b80*/  IMAD.IADD R17, R0, 0x1, R17 ;  /* 0x0000000100117824 */ /* 0x000fe200078e0211 */
[----:B------:R-:W-:Y:S06]  /*27b90*/  BRA `(.L_x_2884) ;  /* 0x00000000000c7947 */ /* 0x000fec0003800000 */
.L_x_2879:
[----:B------:R-:W-:Y:S01]  /*27ba0*/  IMAD.MOV.U32 R17, RZ, RZ, RZ ;  /* 0x000000ffff117224 */ /* 0x000fe200078e00ff */
[----:B------:R-:W-:Y:S01]  /*27bb0*/  MOV R16, UR6 ;  /* 0x0000000600107c02 */ /* 0x000fe20008000f00 */
[----:B------:R-:W-:-:S07]  /*27bc0*/  IMAD.MOV.U32 R18, RZ, RZ, RZ ;  /* 0x000000ffff127224 */ /* 0x000fce00078e00ff */
.L_x_2884:
[----:B------:R-:W-:-:S13]  /*27bd0*/  ISETP.NE.AND P0, PT, R5, RZ, PT ;  /* 0x000000ff0500720c */ /* 0x000fda0003f05270 */
[----:B------:R-:W0:Y:S01]  /*27be0*/  @!P0 S2R R3, SR_CgaCtaId ;  /* 0x0000000000038919 */ /* 0x000e220000008800 */
[----:B------:R-:W-:-:S04]  /*27bf0*/  @!P0 MOV R0, 0x400 ;  /* 0x0000040000008802 */ /* 0x000fc80000000f00 */
[----:B0-----:R-:W-:-:S05]  /*27c00*/  @!P0 LEA R0, R3, R0, 0x18 ;  /* 0x0000000003008211 */ /* 0x001fca00078ec0ff */
[----:B------:R2:W-:Y:S01]  /*27c10*/  @!P0 STS.128 [R0+0x334d0], R16 ;  /* 0x0334d01000008388 */ /* 0x0005e20000000c00 */
[----:B------:R-:W-:Y:S06]  /*27c20*/  BAR.ARV 0x5, 0x180 ;  /* 0x0146000000007b1d */ /* 0x000fec0000002000 */
.L_x_2877:
        /* <DEDUP_REMOVED lines=18> */
[C---:B0-----:R-:W-:Y:S01]  /*27d50*/  IMAD.SHL.U32 R2, R9.reuse, 0x40, RZ ;  /* 0x0000004009027824 */ /* 0x041fe200078e00ff */
[----:B------:R-:W-:Y:S01]  /*27d60*/  SHF.R.U32.HI R3, RZ, 0x1, R9 ;  /* 0x00000001ff037819 */ /* 0x000fe20000011609 */
[C---:B------:R-:W-:Y:S01]  /*27d70*/  IMAD.SHL.U32 R36, R9.reuse, 0x10, RZ ;  /* 0x0000001009247824 */ /* 0x040fe200078e00ff */
[C---:B------:R-:W-:Y:S01]  /*27d80*/  LOP3.LUT R11, R9.reuse, 0x7f, RZ, 0xc0, !PT ;  /* 0x0000007f090b7812 */ /* 0x040fe200078ec0ff */
[----:B------:R-:W-:Y:S01]  /*27d90*/  IMAD.SHL.U32 R8, R9, 0x4, RZ ;  /* 0x0000000409087824 */ /* 0x000fe200078e00ff */
[----:B--2---:R-:W-:-:S02]  /*27da0*/  LOP3.LUT R0, R2, 0x180, RZ, 0xc0, !PT ;  /* 0x0000018002007812 */ /* 0x004fc400078ec0ff */
[----:B------:R-:W-:Y:S01]  /*27db0*/  SHF.L.U32 R6, R9, 0x1, RZ ;  /* 0x0000000109067819 */ /* 0x000fe200000006ff */
[----:B------:R-:W-:Y:S01]  /*27dc0*/  IMAD.SHL.U32 R4, R11, 0x10, RZ ;  /* 0x000000100b047824 */ /* 0x000fe200078e00ff */
[----:B------:R-:W-:Y:S01]  /*27dd0*/  LOP3.LUT R3, R0, 0x30, R3, 0xf8, !PT ;  /* 0x0000003000037812 */ /* 0x000fe200078ef803 */
[C---:B------:R-:W-:Y:S01]  /*27de0*/  IMAD.SHL.U32 R0, R9.reuse, 0x20, RZ ;  /* 0x0000002009007824 */ /* 0x040fe200078e00ff */
[----:B------:R-:W-:Y:S02]  /*27df0*/  LOP3.LUT R5, R36, 0x1b0, RZ, 0xc0, !PT ;  /* 0x000001b024057812 */ /* 0x000fe400078ec0ff */
[----:B------:R-:W-:Y:S01]  /*27e00*/  LOP3.LUT R7, R4, 0x600, RZ, 0xc0, !PT ;  /* 0x0000060004077812 */ /* 0x000fe200078ec0ff */
[----:B------:R-:W-:Y:S01]  /*27e10*/  IMAD.SHL.U32 R4, R9, 0x8, RZ ;  /* 0x0000000809047824 */ /* 0x000fe200078e00ff */
[----:B------:R-:W-:Y:S02]  /*27e20*/  LOP3.LUT R6, R5, 0x30, R6, 0x78, !PT ;  /* 0x0000003005067812 */ /* 0x000fe400078e7806 */
[----:B------:R-:W-:-:S02]  /*27e30*/  LOP3.LUT R5, R0, 0x80, RZ, 0xc0, !PT ;  /* 0x0000008000057812 */ /* 0x000fc400078ec0ff */
[----:B------:R-:W-:Y:S02]  /*27e40*/  LOP3.LUT R3, R3, 0x30, R4, 0x78, !PT ;  /* 0x0000003003037812 */ /* 0x000fe400078e7804 */
[----:B------:R-:W-:Y:S02]  /*27e50*/  LOP3.LUT R5, R5, 0x10, R9, 0xf8, !PT ;  /* 0x0000001005057812 */ /* 0x000fe400078ef809 */
[C---:B------:R-:W-:Y:S02]  /*27e60*/  LOP3.LUT R9, R7.reuse, 0x40, R36, 0xf8, !PT ;  /* 0x0000004007097812 */ /* 0x040fe400078ef824 */
[----:B------:R-:W-:Y:S02]  /*27e70*/  LOP3.LUT R7, R7, 0x60, R0, 0xf8, !PT ;  /* 0x0000006007077812 */ /* 0x000fe400078ef800 */
[----:B------:R-:W-:Y:S02]  /*27e80*/  LOP3.LUT R10, R9, R6, RZ, 0xfc, !PT ;  /* 0x00000006090a7212 */ /* 0x000fe400078efcff */
[----:B------:R-:W-:-:S02]  /*27e90*/  LOP3.LUT R2, R3, 0x640, R2, 0xf8, !PT ;  /* 0x0000064003027812 */ /* 0x000fc400078ef802 */
[----:B------:R-:W-:Y:S01]  /*27ea0*/  LOP3.LUT R5, R5, 0x10, R8, 0x78, !PT ;  /* 0x0000001005057812 */ /* 0x000fe200078e7808 */
[----:B------:R-:W-:Y:S01]  /*27eb0*/  STL [R1+0x10], R10 ;  /* 0x0000100a01007387 */ /* 0x000fe20000100800 */
[--C-:B------:R-:W-:Y:S02]  /*27ec0*/  LOP3.LUT R4, R7, 0x100, R0.reuse, 0xf8, !PT ;  /* 0x0000010007047812 */ /* 0x100fe400078ef800 */
[----:B------:R-:W-:Y:S01]  /*27ed0*/  SHF.R.U32.HI R3, RZ, 0x2, R11 ;  /* 0x00000002ff037819 */ /* 0x000fe2000001160b */
[----:B------:R0:W-:Y:S01]  /*27ee0*/  STL [R1+0x18], R2 ;  /* 0x0000180201007387 */ /* 0x0001e20000100800 */
[----:B------:R-:W-:Y:S02]  /*27ef0*/  LOP3.LUT R36, R36, 0x30, RZ, 0xc0, !PT ;  /* 0x0000003024247812 */ /* 0x000fe400078ec0ff */
[----:B------:R-:W-:Y:S02]  /*27f00*/  LOP3.LUT R0, R3, 0x60, R0, 0xf8, !PT ;  /* 0x0000006003007812 */ /* 0x000fe400078ef800 */
[----:B------:R-:W-:-:S02]  /*27f10*/  LOP3.LUT R3, R36, 0x80, RZ, 0xfc, !PT ;  /* 0x0000008024037812 */ /* 0x000fc400078efcff */
        /* <DEDUP_REMOVED lines=10> */
.L_x_3005:
[----:B012---:R-:W1:Y:S02]  /*27fc0*/  LDC.64 R2, c[0x0][0xc88] ;  /* 0x00032200ff027b82 */ /* 0x007e640000000a00 */
[----:B-1----:R-:W-:-:S05]  /*27fd0*/  IMAD.WIDE R2, R19, 0x4, R2 ;  /* 0x0000000413027825 */ /* 0x002fca00078e0202 */
[----:B------:R-:W0:Y:S01]  /*27fe0*/  LDG.E R23, desc[UR50][R2.64] ;  /* 0x0000003202177981 */ /* 0x000e22000c1e1900 */
[----:B------:R-:W-:Y:S05]  /*27ff0*/  YIELD ;  /* 0x0000000000007946 */ /* 0x000fea0003800000 */
[----:B------:R-:W-:Y:S01]  /*28000*/  ULDC.64 UR4, c[0x0][0xa28] ;  /* 0x00028a0000047ab9 */ /* 0x000fe20000000a00 */
[----:B------:R-:W-:Y:S01]  /*28010*/  IMAD.MOV.U32 R8, RZ, RZ, RZ ;  /* 0x000000ffff087224 */ /* 0x000fe200078e00ff */
[----:B------:R-:W-:Y:S01]  /*28020*/  ISETP.NE.U32.AND P0, PT, RZ, UR4, PT ;  /* 0x00000004ff007c0c */ /* 0x000fe2000bf05070 */
[----:B------:R-:W-:Y:S01]  /*28030*/  ULDC.64 UR6, c[0x0][0xa10] ;  /* 0x0002840000067ab9 */ /* 0x000fe20000000a00 */
[----:B------:R-:W-:Y:S01]  /*28040*/  IMAD.MOV.U32 R27, RZ, RZ, RZ ;  /* 0x000000ffff1b7224 */ /* 0x000fe200078e00ff */
[----:B------:R-:W-:Y:S01]  /*28050*/  ULDC.64 UR8, c[0x0][0xa18] ;  /* 0x0002860000087ab9 */ /* 0x000fe20000000a00 */
[----:B------:R-:W-:-:S02]  /*28060*/  ISETP.NE.AND.EX P0, PT, RZ, UR5, PT, P0 ;  /* 0x00000005ff007c0c */ /* 0x000fc4000bf05300 */
[----:B0--3--:R-:W-:-:S11]  /*28070*/  SHF.R.S32.HI R0, RZ, 0x1f, R23 ;  /* 0x0000001fff007819 */ /* 0x009fd60000011417 */
[C---:B------:R-:W-:Y:S02]  /*28080*/  @P0 LEA R2, P1, R23.reuse, UR4, 0x2 ;  /* 0x0000000417020c11 */ /* 0x040fe4000f8210ff */
[C---:B------:R-:W-:Y:S01]  /*28090*/  SHF.L.U32 R24, R23.reuse, 0x2, RZ ;  /* 0x0000000217187819 */ /* 0x040fe200000006ff */
[----:B------:R0:W-:Y:S01]  /*280a0*/  STL [R1+0x2c], R0 ;  /* 0x00002c0001007387 */ /* 0x0001e20000100800 */
[----:B------:R-:W-:Y:S01]  /*280b0*/  @P0 LEA.HI.X R3, R23, UR5, R0, 0x2, P1 ;  /* 0x0000000517030c11 */ /* 0x000fe200088f1400 */
[----:B------:R-:W-:-:S04]  /*280c0*/  ULDC.64 UR4, c[0x0][0xa00] ;  /* 0x0002800000047ab9 */ /* 0x000fc80000000a00 */
[----:B------:R1:W2:Y:S01]  /*280d0*/  @P0 LDG.E R8, desc[UR50][R2.64] ;  /* 0x0000003202080981 */ /* 0x0002a2000c1e1900 */
[----:B------:R-:W-:Y:S02]  /*280e0*/  ISETP.NE.U32.AND P0, PT, RZ, UR4, PT ;  /* 0x00000004ff007c0c */ /* 0x000fe4000bf05070 */
[----:B------:R-:W-:Y:S02]  /*280f0*/  ISETP.NE.U32.AND P1, PT, RZ, UR6, PT ;  /* 0x00000006ff007c0c */ /* 0x000fe4000bf25070 */
[----:B------:R-:W-:Y:S02]  /*28100*/  ISETP.NE.AND.EX P0, PT, RZ, UR5, PT, P0 ;  /* 0x00000005ff007c0c */ /* 0x000fe4000bf05300 */
[----:B------:R-:W-:Y:S02]  /*28110*/  ISETP.NE.AND.EX P1, PT, RZ, UR7, PT, P1 ;  /* 0x00000007ff007c0c */ /* 0x000fe4000bf25310 */
[----:B------:R-:W-:Y:S01]  /*28120*/  SHF.L.U64.HI R25, R23, 0x2, R0 ;  /* 0x0000000217197819 */ /* 0x000fe20000010200 */
[----:B0-----:R-:W-:Y:S01]  /*28130*/  IMAD.MOV.U32 R0, RZ, RZ, RZ ;  /* 0x000000ffff007224 */ /* 0x001fe200078e00ff */
[----:B-1----:R-:W-:-:S02]  /*28140*/  IADD3 R2, P3, R24, UR4, RZ ;  /* 0x0000000418027c10 */ /* 0x002fc4000ff7e0ff */
[----:B------:R-:W-:Y:S02]  /*28150*/  IADD3 R4, P4, R24, UR6, RZ ;  /* 0x0000000618047c10 */ /* 0x000fe4000ff9e0ff */
[C---:B------:R-:W-:Y:S02]  /*28160*/  IADD3.X R3, R25.reuse, UR5, RZ, P3, !PT ;  /* 0x0000000519037c10 */ /* 0x040fe40009ffe4ff */
[----:B------:R-:W-:Y:S02]  /*28170*/  IADD3.X R5, R25, UR7, RZ, P4, !PT ;  /* 0x0000000719057c10 */ /* 0x000fe4000a7fe4ff */
[----:B------:R-:W-:Y:S01]  /*28180*/  ISETP.NE.U32.AND P2, PT, RZ, UR8, PT ;  /* 0x00000008ff007c0c */ /* 0x000fe2000bf45070 */
[----:B------:R-:W5:Y:S01]  /*28190*/  @P0 LDG.E R27, desc[UR50][R2.64] ;  /* 0x00000032021b0981 */ /* 0x000f62000c1e1900 */
[----:B------:R-:W-:Y:S02]  /*281a0*/  ULDC UR4, c[0x0][0x288] ;  /* 0x0000a20000047ab9 */ /* 0x000fe40000000800 */
[----:B------:R-:W-:Y:S01]  /*281b0*/  ISETP.NE.AND.EX P2, PT, RZ, UR9, PT, P2 ;  /* 0x00000009ff007c0c */ /* 0x000fe2000bf45320 */
[----:B------:R-:W5:Y:S01]  /*281c0*/  @P1 LDG.E R0, desc[UR50][R4.64] ;  /* 0x0000003204001981 */ /* 0x000f62000c1e1900 */
[----:B------:R-:W-:Y:S01]  /*281d0*/  IMAD.U32 R28, RZ, RZ, UR4 ;  /* 0x00000004ff1c7e24 */ /* 0x000fe2000f8e00ff */
[----:B------:R-:W-:-:S02]  /*281e0*/  ULDC.64 UR4, c[0x0][0x418] ;  /* 0x0001060000047ab9 */ /* 0x000fc40000000a00 */
[----:B------:R-:W-:-:S03]  /*281f0*/  UISETP.NE.U32.AND UP0, UPT, UR4, URZ, UPT ;  /* 0x0000003f0400728c */ /* 0x000fc6000bf05070 */
[----:B------:R-:W-:Y:S01]  /*28200*/  ULDC UR4, c[0x0][0x424] ;  /* 0x0001090000047ab9 */ /* 0x000fe20000000800 */
[----:B------:R-:W-:-:S03]  /*28210*/  UISETP.NE.AND.EX UP0, UPT, UR5, URZ, UPT, UP0 ;  /* 0x0000003f0500728c */ /* 0x000fc6000bf05300 */
[----:B------:R-:W-:Y:S01]  /*28220*/  ULDC UR5, c[0x0][0x2f0] ;  /* 0x0000bc0000057ab9 */ /* 0x000fe20000000800 */
[----:B------:R-:W-:Y:S01]  /*28230*/  @P2 IADD3 R6, P3, R24, UR8, RZ ;  /* 0x0000000818062c10 */ /* 0x000fe2000ff7e0ff */
[----:B------:R-:W-:-:S03]  /*28240*/  USEL UR4, UR4, 0x1, UP0 ;  /* 0x0000000104047887 */ /* 0x000fc60008000000 */
[----:B------:R-:W-:Y:S01]  /*28250*/  @P2 IADD3.X R7, R25, UR9, RZ, P3, !PT ;  /* 0x0000000919072c10 */ /* 0x000fe20009ffe4ff */
[----:B------:R-:W-:-:S03]  /*28260*/  UIMAD UR4, UR4, UR5, URZ ;  /* 0x00000005040472a4 */ /* 0x000fc6000f8e023f */
[----:B------:R-:W-:Y:S01]  /*28270*/  ULDC UR5, c[0x0][0x348] ;  /* 0x0000d20000057ab9 */ /* 0x000fe20000000800 */
[----:B------:R0:W5:Y:S02]  /*28280*/  @P2 LDG.E R28, desc[UR50][R6.64] ;  /* 0x00000032061c2981 */ /* 0x000164000c1e1900 */
[----:B0-----:R-:W-:Y:S02]  /*28290*/  IMAD.U32 R6, RZ, RZ, UR5 ;  /* 0x00000005ff067e24 */ /* 0x001fe4000f8e00ff */
[----:B------:R-:W-:Y:S01]  /*282a0*/  IMAD.U32 R7, RZ, RZ, UR4 ;  /* 0x00000004ff077e24 */ /* 0x000fe2000f8e00ff */
[----:B--2---:R0:W-:Y:S01]  /*282b0*/  STL [R1+0x4], R8 ;  /* 0x0000040801007387 */ /* 0x0041e20000100800 */
[----:B------:R-:W-:Y:S05]  /*282c0*/  @P2 BRA `(.L_x_2886) ;  /* 0x0000000000102947 */ /* 0x000fea0003800000 */
[----:B------:R-:W-:Y:S05]  /*282d0*/  @!P0 BRA `(.L_x_2886) ;  /* 0x00000000000c8947 */ /* 0x000fea0003800000 */
[----:B-----5:R-:W2:Y:S04]  /*282e0*/  LDG.E R28, desc[UR50][R2.64] ;  /* 0x00000032021c7981 */ /* 0x020ea8000c1e1900 */
[----:B------:R-:W2:Y:S02]  /*282f0*/  LDG.E R2, desc[UR50][R2.64+0x4] ;  /* 0x0000043202027981 */ /* 0x000ea4000c1e1900 */
[----:B--2---:R-:W-:-:S07]  /*28300*/  IADD3 R28, -R28, R2, RZ ;  /* 0x000000021c1c7210 */ /* 0x004fce0007ffe1ff */
.L_x_2886:
[----:B------:R-:W-:Y:S01]  /*28310*/  ULDC.64 UR4, c[0x0][0xa20] ;  /* 0x0002880000047ab9 */ /* 0x000fe20000000a00 */
[----:B------:R-:W-:Y:S01]  /*28320*/  IMAD.MOV.U32 R32, RZ, RZ, R23 ;  /* 0x000000ffff207224 */ /* 0x000fe200078e0017 */
[----:B------:R-:W-:-:S04]  /*28330*/  ISETP.NE.U32.AND P0, PT, RZ, UR4, PT ;  /* 0x00000004ff007c0c */ /* 0x000fc8000bf05070 */
[----:B------:R-:W-:-:S13]  /*28340*/  ISETP.NE.AND.EX P0, PT, RZ, UR5, PT, P0 ;  /* 0x00000005ff007c0c */ /* 0x000fda000bf05300 */
[----:B------:R-:W-:Y:S05]  /*28350*/  @!P0 BRA `(.L_x_2887) ;  /* 0x0000000000108947 */ /* 0x000fea0003800000 */
[----:B------:R-:W-:-:S04]  /*28360*/  IADD3 R2, P0, R24, UR4, RZ ;  /* 0x0000000418027c10 */ /* 0x000fc8000ff1e0ff */
[----:B------:R-:W-:-:S05]  /*28370*/  IADD3.X R3, R25, UR5, RZ, P0, !PT ;  /* 0x0000000519037c10 */ /* 0x000fca00087fe4ff */
[----:B------:R1:W5:Y:S01]  /*28380*/  LDG.E R7, desc[UR50][R2.64] ;  /* 0x0000003202077981 */ /* 0x000362000c1e1900 */
[----:B------:R-:W-:Y:S05]  /*28390*/  BRA `(.L_x_2888) ;  /* 0x0000000000247947 */ /* 0x000fea0003800000 */
.L_x_2887:
[----:B------:R-:W-:Y:S02]  /*283a0*/  ULDC.64 UR4, c[0x0][0xa08] ;  /* 0x0002820000047ab9 */ /* 0x000fe40000000a00 */
[----:B------:R-:W-:-:S04]  /*283b0*/  ISETP.NE.U32.AND P0, PT, RZ, UR4, PT ;  /* 0x00000004ff007c0c */ /* 0x000fc8000bf05070 */
[----:B------:R-:W-:-:S13]  /*283c0*/  ISETP.NE.AND.EX P0, PT, RZ, UR5, PT, P0 ;  /* 0x00000005ff007c0c */ /* 0x000fda000bf05300 */
[----:B------:R-:W-:Y:S05]  /*283d0*/  @!P0 BRA `(.L_x_2888) ;  /* 0x0000000000148947 */ /* 0x000fea0003800000 */
[----:B------:R-:W1:Y:S02]  /*283e0*/  LDC.64 R2, c[0x0][0xa08] ;  /* 0x00028200ff027b82 */ /* 0x000e640000000a00 */
[----:B-1----:R-:W-:-:S05]  /*283f0*/  IMAD.WIDE R2, R32, 0x4, R2 ;  /* 0x0000000420027825 */ /* 0x002fca00078e0202 */
[----:B------:R-:W2:Y:S04]  /*28400*/  LDG.E R7, desc[UR50][R2.64] ;  /* 0x0000003202077981 */ /* 0x000ea8000c1e1900 */
[----:B------:R-:W2:Y:S02]  /*28410*/  LDG.E R2, desc[UR50][R2.64+0x4] ;  /* 0x0000043202027981 */ /* 0x000ea4000c1e1900 */
[----:B--2---:R-:W-:-:S07]  /*28420*/  IMAD.IADD R7, R2, 0x1, -R7 ;  /* 0x0000000102077824 */ /* 0x004fce00078e0a07 */
.L_x_2888:
[----:B-1----:R-:W2:Y:S01]  /*28430*/  @P1 LDG.E R2, desc[UR50][R4.64] ;  /* 0x0000003204021981 */ /* 0x002ea2000c1e1900 */
[----:B------:R-:W1:Y:S03]  /*28440*/  LDC R3, c[0x0][0x448] ;  /* 0x00011200ff037b82 */ /* 0x000e660000000800 */
[----:B------:R3:W2:Y:S01]  /*28450*/  @P1 LDG.E R5, desc[UR50][R4.64+0x4] ;  /* 0x0000043204051981 */ /* 0x0006a2000c1e1900 */
[----:B-----5:R-:W-:Y:S01]  /*28460*/  IMAD.IADD R7, R7, 0x1, -R8 ;  /* 0x0000000107077824 */ /* 0x020fe200078e0a08 */
[----:B------:R-:W-:Y:S01]  /*28470*/  BSSY B0, `(.L_x_2889) ;  /* 0x0000164000007945 */ /* 0x000fe20003800000 */
[----:B-1----:R-:W-:-:S13]  /*28480*/  ISETP.NE.AND P0, PT, R3, 0x1, PT ;  /* 0x000000010300780c */ /* 0x002fda0003f05270 */
[----:B------:R-:W1:Y:S08]  /*28490*/  @P0 LDC R3, c[0x0][0x44c] ;  /* 0x00011300ff030b82 */ /* 0x000e700000000800 */
[----:B---3--:R-:W3:Y:S01]  /*284a0*/  @P0 LDC R4, c[0x0][0x450] ;  /* 0x00011400ff040b82 */ /* 0x008ee20000000800 */
[----:B--2---:R-:W-:Y:S02]  /*284b0*/  @P1 IMAD.IADD R6, R5, 0x1, -R2 ;  /* 0x0000000105061824 */ /* 0x004fe400078e0a02 */
[----:B------:R-:W-:-:S02]  /*284c0*/  IMAD.SHL.U32 R2, R17, 0x80, RZ ;  /* 0x0000008011027824 */ /* 0x000fc400078e00ff */
[----:B------:R-:W-:Y:S02]  /*284d0*/  IMAD.IADD R26, R7, 0x1, R6 ;  /* 0x00000001071a7824 */ /* 0x000fe400078e0206 */
[----:B------:R-:W-:Y:S02]  /*284e0*/  VIADD R2, R2, 0x7f ;  /* 0x0000007f02027836 */ /* 0x000fe40000000000 */
[----:B------:R-:W-:Y:S02]  /*284f0*/  VIADD R30, R26, 0x9f ;  /* 0x0000009f1a1e7836 */ /* 0x000fe40000000000 */
[----:B-1----:R-:W-:Y:S01]  /*28500*/  @P0 IMAD.HI.U32 R5, R2, R3, RZ ;  /* 0x0000000302050227 */ /* 0x002fe200078e00ff */
[----:B------:R-:W-:-:S03]  /*28510*/  MOV R3, R2 ;  /* 0x0000000200037202 */ /* 0x000fc60000000f00 */
[----:B------:R-:W-:Y:S01]  /*28520*/  IMAD.HI R30, R30, 0x66666667, RZ ;  /* 0x666666671e1e7827 */ /* 0x000fe200078e02ff */
[----:B---3--:R-:W-:-:S04]  /*28530*/  @P0 SHF.R.U32.HI R3, RZ, R4, R5 ;  /* 0x00000004ff030219 */ /* 0x008fc80000011605 */
[----:B------:R-:W-:-:S04]  /*28540*/  SHF.R.U32.HI R2, RZ, 0x1f, R30 ;  /* 0x0000001fff027819 */ /* 0x000fc8000001161e */
[----:B------:R-:W-:Y:S02]  /*28550*/  LEA.HI.SX32 R30, R30, R2, 0x1a ;  /* 0x000000021e1e7211 */ /* 0x000fe400078fd2ff */
[----:B------:R-:W-:-:S05]  /*28560*/  IADD3 R2, R26, 0xa0, -R28 ;  /* 0x000000a01a027810 */ /* 0x000fca0007ffe81c */
[----:B------:R-:W-:-:S04]  /*28570*/  IMAD.IADD R3, R2, 0x1, R3 ;  /* 0x0000000102037824 */ /* 0x000fc800078e0203 */
[----:B------:R-:W-:-:S05]  /*28580*/  IMAD.HI R3, R3, 0x66666667, RZ ;  /* 0x6666666703037827 */ /* 0x000fca00078e02ff */
[----:B------:R-:W-:-:S04]  /*28590*/  SHF.R.U32.HI R4, RZ, 0x1f, R3 ;  /* 0x0000001fff047819 */ /* 0x000fc80000011603 */
[----:B------:R-:W-:-:S04]  /*285a0*/  LEA.HI.SX32 R4, R3, R4, 0x1a ;  /* 0x0000000403047211 */ /* 0x000fc800078fd2ff */
[----:B------:R-:W-:-:S05]  /*285b0*/  VIMNMX R3, R30, R4, PT ;  /* 0x000000041e037248 */ /* 0x000fca0003fe0100 */
[--C-:B------:R-:W-:Y:S02]  /*285c0*/  IMAD R3, R3, 0xa0, -R7.reuse ;  /* 0x000000a003037824 */ /* 0x100fe400078e0a07 */
[----:B------:R-:W-:-:S03]  /*285d0*/  IMAD.MOV R7, RZ, RZ, -R7 ;  /* 0x000000ffff077224 */ /* 0x000fc600078e0a07 */
[----:B------:R-:W-:Y:S02]  /*285e0*/  VIMNMX R3, R3, R6, PT ;  /* 0x0000000603037248 */ /* 0x000fe40003fe0100 */
[----:B------:R-:W-:-:S04]  /*285f0*/  VIMNMX R7, RZ, R7, !PT ;  /* 0x00000007ff077248 */ /* 0x000fc80007fe0100 */
[----:B------:R-:W-:Y:S01]  /*28600*/  ISETP.GT.AND P0, PT, R3, R7, PT ;  /* 0x000000070300720c */ /* 0x000fe20003f04270 */
[----:B------:R-:W-:-:S05]  /*28610*/  IMAD.WIDE.U32 R4, R7, -0x33333333, RZ ;  /* 0xcccccccd07047825 */ /* 0x000fca00078e00ff */
[----:B------:R-:W-:-:S05]  /*28620*/  SHF.R.U32.HI R5, RZ, 0x7, R5 ;  /* 0x00000007ff057819 */ /* 0x000fca0000011605 */
[----:B------:R-:W-:Y:S02]  /*28630*/  IMAD.MOV.U32 R4, RZ, RZ, R5 ;  /* 0x000000ffff047224 */ /* 0x000fe400078e0005 */
[----:B------:R-:W-:-:S05]  /*28640*/  @P0 IADD3 R3, R3, 0x9f, RZ ;  /* 0x0000009f03030810 */ /* 0x000fca0007ffe0ff */
[----:B------:R-:W-:-:S05]  /*28650*/  @P0 IMAD.HI R3, R3, 0x66666667, RZ ;  /* 0x6666666703030827 */ /* 0x000fca00078e02ff */
[----:B------:R-:W-:-:S04]  /*28660*/  @P0 SHF.R.U32.HI R6, RZ, 0x1f, R3 ;  /* 0x0000001fff060819 */ /* 0x000fc80000011603 */
        /* <DEDUP_REMOVED lines=11> */
.L_x_3132:
[----:B--2---:R-:W-:Y:S02]  /*28720*/  ISETP.NE.AND P0, PT, R14, RZ, PT ;  /* 0x000000ff0e00720c */ /* 0x004fe40003f05270 */
[----:B------:R-:W-:-:S11]  /*28730*/  PLOP3.LUT P6, PT, PT, PT, PT, 0x8, 0x0 ;  /* 0x000000000000781c */ /* 0x000fd60003fce170 */
[----:B------:R-:W-:Y:S05]  /*28740*/  @P0 BRA `(.L_x_2892) ;  /* 0x00000000000c0947 */ /* 0x000fea0003800000 */
[----:B------:R-:W-:-:S03]  /*28750*/  UMOV UR4, 0xffffffff ;  /* 0xffffffff00047882 */ /* 0x000fc60000000000 */
[----:B------:R-:W-:Y:S05]  /*28760*/  BRA.DIV UR4, `(.L_x_2893) ;  /* 0x0000009a04807947 */ /* 0x000fea000b800000 */
[----:B------:R-:W-:-:S13]  /*28770*/  ELECT P6, URZ, PT ;  /* 0x00000000003f782f */ /* 0x000fda00038c0000 */
.L_x_2892:
[----:B-1----:R-:W2:Y:S01]  /*28780*/  LDL R6, [R1+0x30] ;  /* 0x0000300001067983 */ /* 0x002ea20000100800 */
[----:B------:R-:W-:Y:S01]  /*28790*/  BSSY B1, `(.L_x_2894) ;  /* 0x0000008000017945 */ /* 0x000fe20003800000 */
[----:B--2---:R-:W-:-:S05]  /*287a0*/  VIADD R6, R6, 0x1 ;  /* 0x0000000106067836 */ /* 0x004fca0000000000 */
[----:B------:R-:W-:-:S04]  /*287b0*/  LEA.HI R7, R6, R6, RZ, 0x1 ;  /* 0x0000000606077211 */ /* 0x000fc800078f08ff */
[----:B------:R-:W-:-:S05]  /*287c0*/  LOP3.LUT R7, R7, 0xfffffffe, RZ, 0xc0, !PT ;  /* 0xfffffffe07077812 */ /* 0x000fca00078ec0ff */
[----:B------:R-:W-:-:S05]  /*287d0*/  IMAD.IADD R6, R6, 0x1, -R7 ;  /* 0x0000000106067824 */ /* 0x000fca00078e0a07 */
[----:B------:R-:W-:-:S04]  /*287e0*/  SHF.L.U32 R6, R6, 0x1f, RZ ;  /* 0x0000001f06067819 */ /* 0x000fc800000006ff */
[----:B------:R-:W1:Y:S02]  /*287f0*/  SYNCS.PHASECHK.TRANS64.TRYWAIT P0, [R22+URZ+0x33420], R6 ;  /* 0x03342006160075a7 */ /* 0x000e64000800017f */
[----:B-1----:R-:W-:Y:S05]  /*28800*/  @!P0 BRA `(.L_x_2895) ;  /* 0x0000009800788947 */ /* 0x002fea0003800000 */
.L_x_3135:
[----:B------:R-:W-:Y:S05]  /*28810*/  BSYNC B1 ;  /* 0x0000000000017941 */ /* 0x000fea0003800000 */
.L_x_2894:
[----:B------:R-:W-:Y:S04]  /*28820*/  BSSY B1, `(.L_x_2896) ;  /* 0x000008b000017945 */ /* 0x000fe80003800000 */
[----:B------:R-:W-:Y:S05]  /*28830*/  @!P6 BRA `(.L_x_2897) ;  /* 0x000000080024e947 */ /* 0x000fea0003800000 */
[----:B------:R-:W-:Y:S01]  /*28840*/  IMAD R10, R31, 0x8, R22 ;  /* 0x000000081f0a7824 */ /* 0x000fe200078e0216 */
[----:B------:R-:W-:Y:S01]  /*28850*/  SHF.L.U32 R9, R35, 0x1f, RZ ;  /* 0x0000001f23097819 */ /* 0x000fe200000006ff */
[----:B------:R-:W2:Y:S01]  /*28860*/  S2R R7, SR_TID.X ;  /* 0x0000000000077919 */ /* 0x000ea20000002100 */
[----:B------:R-:W-:Y:S02]  /*28870*/  BSSY B2, `(.L_x_2898) ;  /* 0x0000005000027945 */ /* 0x000fe40003800000 */
[----:B------:R-:W3:Y:S01]  /*28880*/  SYNCS.PHASECHK.TRANS64.TRYWAIT P0, [R10+URZ+0x334a0], R9 ;  /* 0x0334a0090a0075a7 */ /* 0x000ee2000800017f */
[----:B--2---:R-:W-:-:S04]  /*28890*/  LOP3.LUT R7, R7, 0x7f, RZ, 0xc0, !PT ;  /* 0x0000007f07077812 */ /* 0x004fc800078ec0ff */
[----:B------:R-:W-:Y:S01]  /*288a0*/  ISETP.NE.AND P1, PT, R7, RZ, PT ;  /* 0x000000ff0700720c */ /* 0x000fe20003f25270 */
[----:B---3--:R-:W-:-:S12]  /*288b0*/  @!P0 BRA `(.L_x_2899) ;  /* 0x0000009800608947 */ /* 0x008fd80003800000 */
.L_x_3136:
[----:B------:R-:W-:Y:S05]  /*288c0*/  BSYNC B2 ;  /* 0x0000000000027941 */ /* 0x000fea0003800000 */
.L_x_2898:
[----:B------:R-:W-:Y:S04]  /*288d0*/  BSSY B2, `(.L_x_2900) ;  /* 0x0000009000027945 */ /* 0x000fe80003800000 */
[----:B------:R-:W-:Y:S05]  /*288e0*/  @P1 BRA `(.L_x_2901) ;  /* 0x00000000001c1947 */ /* 0x000fea0003800000 */
[----:B-1----:R-:W1:Y:S02]  /*288f0*/  S2R R6, SR_TID.X ;  /* 0x0000000000067919 */ /* 0x002e640000002100 */
[----:B-1----:R-:W-:Y:S01]  /*28900*/  LOP3.LUT R7, R6, 0x1f, RZ, 0xc0, !PT ;  /* 0x0000001f06077812 */ /* 0x002fe200078ec0ff */
[----:B------:R-:W-:-:S03]  /*28910*/  IMAD.MOV.U32 R6, RZ, RZ, 0x7800 ;  /* 0x00007800ff067424 */ /* 0x000fc600078e00ff */
[----:B------:R-:W-:Y:S01]  /*28920*/  ISETP.NE.AND P0, PT, R7, RZ, PT ;  /* 0x000000ff0700720c */ /* 0x000fe20003f05270 */
[----:B------:R3:W-:-:S12]  /*28930*/  SYNCS.ARRIVE.TRANS64 RZ, [R10+URZ+0x33490], R6 ;  /* 0x033490060aff79a7 */ /* 0x0007d8000800003f */
[----:B---3--:R-:W-:Y:S05]  /*28940*/  @!P0 BRA `(.L_x_2901) ;  /* 0x0000000000048947 */ /* 0x008fea0003800000 */
[----:B------:R-:W-:Y:S01]  /*28950*/  BPT.TRAP 0x1 ;  /* 0x000000040000795c */ /* 0x000fe20000300000 */
.L_x_2901:
[----:B------:R-:W-:Y:S05]  /*28960*/  BSYNC B2 ;  /* 0x0000000000027941 */ /* 0x000fea0003800000 */
.L_x_2900:
[----:B------:R-:W-:Y:S01]  /*28970*/  MOV R20, RZ ;  /* 0x000000ff00147202 */ /* 0x000fe20000000f00 */
[----:B------:R-:W-:Y:S01]  /*28980*/  IMAD R7, R4, 0xa0, R0 ;  /* 0x000000a004077824 */ /* 0x000fe200078e0200 */
[----:B------:R-:W-:Y:S01]  /*28990*/  UIADD3 UR4, UP0, UR40, 0x570, URZ ;  /* 0x0000057028047890 */ /* 0x000fe2000ff1e03f */
[----:B0-----:R-:W-:Y:S01]  /*289a0*/  IMAD R8, R31, 0x7800, R22 ;  /* 0x000078001f087824 */ /* 0x001fe200078e0216 */
[----:B------:R-:W-:Y:S01]  /*289b0*/  R2UR UR10, R20 ;  /* 0x00000000140a72ca */ /* 0x000fe200000e0000 */
[----:B------:R-:W-:Y:S01]  /*289c0*/  VIADD R7, R7, 0xffffff60 ;  /* 0xffffff6007077836 */ /* 0x000fe20000000000 */
[----:B------:R-:W-:Y:S01]  /*289d0*/  PLOP3.LUT P0, PT, PT, PT, PT, 0x80, 0x0 ;  /* 0x000000000000781c */ /* 0x000fe20003f0f070 */
[----:B-1----:R-:W-:Y:S01]  /*289e0*/  VIADD R6, R10, 0x33490 ;  /* 0x000334900a067836 */ /* 0x002fe20000000000 */
[----:B------:R-:W-:Y:S01]  /*289f0*/  UIADD3.X UR5, URZ, UR41, URZ, UP0, !UPT ;  /* 0x000000293f057290 */ /* 0x000fe200087fe43f */
[----:B------:R-:W-:Y:S01]  /*28a00*/  VIADD R11, R8, 0x24200 ;  /* 0x00024200080b7836 */ /* 0x000fe20000000000 */
[----:B------:R-:W-:Y:S01]  /*28a10*/  UMOV UR6, 0x0 ;  /* 0x0000000000067882 */ /* 0x000fe20000000000 */
[----:B------:R-:W-:-:S09]  /*28a20*/  UMOV UR7, 0x12f00000 ;  /* 0x12f0000000077882 */ /* 0x000fd20000000000 */
.L_x_2902:
        /* <DEDUP_REMOVED lines=16> */
.L_x_2903:
        /* <DEDUP_REMOVED lines=10> */
[----:B------:R-:W-:Y:S01]  /*28bd0*/  MOV R14, 0x80 ;  /* 0x00000080000e7802 */ /* 0x000fe20000000f00 */
[----:B------:R-:W-:Y:S01]  /*28be0*/  VIADD R11, R8, 0x29200 ;  /* 0x00029200080b7836 */ /* 0x000fe20000000000 */
[----:B------:R-:W-:Y:S01]  /*28bf0*/  PLOP3.LUT P0, PT, PT, PT, PT, 0x80, 0x0 ;  /* 0x000000000000781c */ /* 0x000fe20003f0f070 */
[----:B------:R-:W-:Y:S01]  /*28c00*/  UMOV UR6, 0x0 ;  /* 0x0000000000067882 */ /* 0x000fe20000000000 */
[----:B------:R-:W-:Y:S01]  /*28c10*/  R2UR UR10, R14 ;  /* 0x000000000e0a72ca */ /* 0x000fe200000e0000 */
[----:B------:R-:W-:-:S14]  /*28c20*/  UMOV UR7, 0x12f00000 ;  /* 0x12f0000000077882 */ /* 0x000fdc0000000000 */
.L_x_2904:
        /* <DEDUP_REMOVED lines=13> */
.L_x_3137:
[----:B------:R-:W-:Y:S05]  /*28d00*/  BSYNC B2 ;  /* 0x0000000000027941 */ /* 0x000fea0003800000 */
.L_x_2905:
[----:B------:R-:W-:Y:S01]  /*28d10*/  BSSY B2, `(.L_x_2907) ;  /* 0x000000b000027945 */ /* 0x000fe20003800000 */
[----:B------:R-:W-:Y:S02]  /*28d20*/  IMAD.MOV.U32 R12, RZ, RZ, 0x0 ;  /* 0x00000000ff0c7424 */ /* 0x000fe400078e00ff */
[----:B------:R-:W-:Y:S01]  /*28d30*/  IMAD.MOV.U32 R13, RZ, RZ, 0x12f00000 ;  /* 0x12f00000ff0d7424 */ /* 0x000fe200078e00ff */
[----:B------:R-:W-:Y:S06]  /*28d40*/  @P1 BRA `(.L_x_2908) ;  /* 0x00000000001c1947 */ /* 0x000fec0003800000 */
[----:B------:R-:W1:Y:S02]  /*28d50*/  S2R R6, SR_TID.X ;  /* 0x0000000000067919 */ /* 0x000e640000002100 */
[----:B-1----:R-:W-:Y:S01]  /*28d60*/  LOP3.LUT R11, R6, 0x1f, RZ, 0xc0, !PT ;  /* 0x0000001f060b7812 */ /* 0x002fe200078ec0ff */
[----:B------:R-:W-:-:S03]  /*28d70*/  IMAD.MOV.U32 R6, RZ, RZ, 0x7800 ;  /* 0x00007800ff067424 */ /* 0x000fc600078e00ff */
[----:B------:R-:W-:Y:S01]  /*28d80*/  ISETP.NE.AND P0, PT, R11, RZ, PT ;  /* 0x000000ff0b00720c */ /* 0x000fe20003f05270 */
[----:B------:R1:W-:-:S12]  /*28d90*/  SYNCS.ARRIVE.TRANS64 RZ, [R10+URZ+0x334b0], R6 ;  /* 0x0334b0060aff79a7 */ /* 0x0003d8000800003f */
[----:B-1----:R-:W-:Y:S05]  /*28da0*/  @!P0 BRA `(.L_x_2908) ;  /* 0x0000000000048947 */ /* 0x002fea0003800000 */
[----:B------:R-:W-:Y:S01]  /*28db0*/  BPT.TRAP 0x1 ;  /* 0x000000040000795c */ /* 0x000fe20000300000 */
.L_x_2908:
[----:B------:R-:W-:Y:S05]  /*28dc0*/  BSYNC B2 ;  /* 0x0000000000027941 */ /* 0x000fea0003800000 */
.L_x_2907:
[----:B------:R-:W-:Y:S01]  /*28dd0*/  R2UR UR10, R20 ;  /* 0x00000000140a72ca */ /* 0x000fe200000e0000 */
[----:B------:R-:W-:Y:S01]  /*28de0*/  UIADD3 UR4, UP0, UR40, 0x670, URZ ;  /* 0x0000067028047890 */ /* 0x000fe2000ff1e03f */
[----:B------:R-:W-:Y:S01]  /*28df0*/  R2UR UR6, R12 ;  /* 0x000000000c0672ca */ /* 0x000fe200000e0000 */
[----:B0-2---:R-:W-:Y:S01]  /*28e00*/  VIADD R10, R10, 0x334b0 ;  /* 0x000334b00a0a7836 */ /* 0x005fe20000000000 */
[----:B------:R-:W-:Y:S01]  /*28e10*/  R2UR UR7, R13 ;  /* 0x000000000d0772ca */ /* 0x000fe200000e0000 */
[----:B------:R-:W-:Y:S01]  /*28e20*/  UIADD3.X UR5, URZ, UR41, URZ, UP0, !UPT ;  /* 0x000000293f057290 */ /* 0x000fe200087fe43f */
[----:B------:R-:W-:Y:S02]  /*28e30*/  PLOP3.LUT P0, PT, PT, PT, PT, 0x80, 0x0 ;  /* 0x000000000000781c */ /* 0x000fe40003f0f070 */
[----:B------:R-:W-:-:S11]  /*28e40*/  IADD3 R6, R8, 0xf200, RZ ;  /* 0x0000f20008067810 */ /* 0x000fd60007ffe0ff */
.L_x_2909:
        /* <DEDUP_REMOVED lines=15> */
.L_x_2910:
        /* <DEDUP_REMOVED lines=15> */
.L_x_2911:
        /* <DEDUP_REMOVED lines=10> */
.L_x_2897:
[----:B------:R-:W-:Y:S05]  /*290d0*/  BSYNC B1 ;  /* 0x0000000000017941 */ /* 0x000fea0003800000 */
.L_x_2896:
        /* <DEDUP_REMOVED lines=9> */
.L_x_2928:
[----:B------:R-:W-:Y:S05]  /*29170*/  YIELD ;  /* 0x0000000000007946 */ /* 0x000fea0003800000 */
[----:B------:R-:W-:Y:S04]  /*29180*/  BSSY B1, `(.L_x_2912) ;  /* 0x000008a000017945 */ /* 0x000fe80003800000 */
[----:B------:R-:W-:Y:S05]  /*29190*/  @!P6 BRA `(.L_x_2913) ;  /* 0x000000080020e947 */ /* 0x000fea0003800000 */
[----:B------:R-:W-:Y:S01]  /*291a0*/  IMAD R9, R31, 0x8, R22 ;  /* 0x000000081f097824 */ /* 0x000fe200078e0216 */
[----:B0-----:R-:W-:Y:S01]  /*291b0*/  SHF.L.U32 R8, R35, 0x1f, RZ ;  /* 0x0000001f23087819 */ /* 0x001fe200000006ff */
[----:B------:R-:W0:Y:S01]  /*291c0*/  S2R R4, SR_TID.X ;  /* 0x0000000000047919 */ /* 0x000e220000002100 */
[----:B------:R-:W-:Y:S02]  /*291d0*/  BSSY B2, `(.L_x_2914) ;  /* 0x0000005000027945 */ /* 0x000fe40003800000 */
[----:B------:R-:W2:Y:S01]  /*291e0*/  SYNCS.PHASECHK.TRANS64.TRYWAIT P1, [R9+URZ+0x334a0], R8 ;  /* 0x0334a008090075a7 */ /* 0x000ea2000802017f */
[----:B0-----:R-:W-:-:S04]  /*291f0*/  LOP3.LUT R4, R4, 0x7f, RZ, 0xc0, !PT ;  /* 0x0000007f04047812 */ /* 0x001fc800078ec0ff */
[----:B------:R-:W-:Y:S01]  /*29200*/  ISETP.NE.AND P2, PT, R4, RZ, PT ;  /* 0x000000ff0400720c */ /* 0x000fe20003f45270 */
[----:B--2---:R-:W-:-:S12]  /*29210*/  @!P1 BRA `(.L_x_2915) ;  /* 0x0000009000309947 */ /* 0x004fd80003800000 */
.L_x_3138:
[----:B------:R-:W-:Y:S05]  /*29220*/  BSYNC B2 ;  /* 0x0000000000027941 */ /* 0x000fea0003800000 */
.L_x_2914:
[----:B------:R-:W-:Y:S04]  /*29230*/  BSSY B2, `(.L_x_2916) ;  /* 0x0000009000027945 */ /* 0x000fe80003800000 */
[----:B------:R-:W-:Y:S05]  /*29240*/  @P2 BRA `(.L_x_2917) ;  /* 0x00000000001c2947 */ /* 0x000fea0003800000 */
[----:B------:R-:W1:Y:S02]  /*29250*/  S2R R4, SR_TID.X ;  /* 0x0000000000047919 */ /* 0x000e640000002100 */
[----:B-1----:R-:W-:Y:S02]  /*29260*/  LOP3.LUT R6, R4, 0x1f, RZ, 0xc0, !PT ;  /* 0x0000001f04067812 */ /* 0x002fe400078ec0ff */
[----:B------:R-:W-:Y:S02]  /*29270*/  MOV R4, 0x7800 ;  /* 0x0000780000047802 */ /* 0x000fe40000000f00 */
[----:B------:R-:W-:Y:S02]  /*29280*/  ISETP.NE.AND P1, PT, R6, RZ, PT ;  /* 0x000000ff0600720c */ /* 0x000fe40003f25270 */
[----:B------:R2:W-:Y:S11]  /*29290*/  SYNCS.ARRIVE.TRANS64 RZ, [R9+URZ+0x33490], R4 ;  /* 0x0334900409ff79a7 */ /* 0x0005f6000800003f */
[----:B--2---:R-:W-:Y:S05]  /*292a0*/  @!P1 BRA `(.L_x_2917) ;  /* 0x0000000000049947 */ /* 0x004fea0003800000 */
[----:B------:R-:W-:Y:S01]  /*292b0*/  BPT.TRAP 0x1 ;  /* 0x000000040000795c */ /* 0x000fe20000300000 */
.L_x_2917:
[----:B------:R-:W-:Y:S05]  /*292c0*/  BSYNC B2 ;  /* 0x0000000000027941 */ /* 0x000fea0003800000 */
.L_x_2916:
[----:B------:R-:W-:Y:S01]  /*292d0*/  IMAD.MOV.U32 R14, RZ, RZ, RZ ;  /* 0x000000ffff0e7224 */ /* 0x000fe200078e00ff */
[----:B------:R-:W-:Y:S01]  /*292e0*/  UIADD3 UR4, UP0, UR40, 0x570, URZ ;  /* 0x0000057028047890 */ /* 0x000fe2000ff1e03f */
[----:B------:R-:W-:Y:S01]  /*292f0*/  IMAD R7, R31, 0x7800, R22 ;  /* 0x000078001f077824 */ /* 0x000fe200078e0216 */
[----:B------:R-:W-:Y:S01]  /*29300*/  PLOP3.LUT P1, PT, PT, PT, PT, 0x80, 0x0 ;  /* 0x000000000000781c */ /* 0x000fe20003f2f070 */
[----:B-1----:R-:W-:Y:S01]  /*29310*/  IMAD R6, R10, 0xa0, R0 ;  /* 0x000000a00a067824 */ /* 0x002fe200078e0200 */
[----:B------:R-:W-:Y:S01]  /*29320*/  R2UR UR10, R14 ;  /* 0x000000000e0a72ca */ /* 0x000fe200000e0000 */
[----:B------:R-:W-:Y:S01]  /*29330*/  VIADD R4, R9, 0x33490 ;  /* 0x0003349009047836 */ /* 0x000fe20000000000 */
[----:B------:R-:W-:Y:S01]  /*29340*/  UIADD3.X UR5, URZ, UR41, URZ, UP0, !UPT ;  /* 0x000000293f057290 */ /* 0x000fe200087fe43f */
[----:B------:R-:W-:Y:S01]  /*29350*/  VIADD R11, R7, 0x24200 ;  /* 0x00024200070b7836 */ /* 0x000fe20000000000 */
[----:B------:R-:W-:Y:S01]  /*29360*/  UMOV UR6, 0x0 ;  /* 0x0000000000067882 */ /* 0x000fe20000000000 */
[----:B------:R-:W-:-:S10]  /*29370*/  UMOV UR7, 0x12f00000 ;  /* 0x12f0000000077882 */ /* 0x000fd40000000000 */
.L_x_2918:
        /* <DEDUP_REMOVED lines=16> */
.L_x_2919:
        /* <DEDUP_REMOVED lines=16> */
.L_x_2920:
        /* <DEDUP_REMOVED lines=13> */
.L_x_3139:
[----:B------:R-:W-:Y:S05]  /*29650*/  BSYNC B2 ;  /* 0x0000000000027941 */ /* 0x000fea0003800000 */
.L_x_2921:
        /* <DEDUP_REMOVED lines=11> */
.L_x_2924:
[----:B------:R-:W-:Y:S05]  /*29710*/  BSYNC B2 ;  /* 0x0000000000027941 */ /* 0x000fea0003800000 */
.L_x_2923:
[----:B------:R-:W-:Y:S01]  /*29720*/  R2UR UR10, R14 ;  /* 0x000000000e0a72ca */ /* 0x000fe200000e0000 */
[----:B------:R-:W-:Y:S01]  /*29730*/  UIADD3 UR4, UP0, UR40, 0x670, URZ ;  /* 0x0000067028047890 */ /* 0x000fe2000ff1e03f */
[----:B------:R-:W-:Y:S01]  /*29740*/  R2UR UR6, R12 ;  /* 0x000000000c0672ca */ /* 0x000fe200000e0000 */
[----:B01----:R-:W-:Y:S01]  /*29750*/  VIADD R9, R9, 0x334b0 ;  /* 0x000334b009097836 */ /* 0x003fe20000000000 */
[----:B------:R-:W-:Y:S01]  /*29760*/  R2UR UR7, R13 ;  /* 0x000000000d0772ca */ /* 0x000fe200000e0000 */
[----:B------:R-:W-:Y:S01]  /*29770*/  UIADD3.X UR5, URZ, UR41, URZ, UP0, !UPT ;  /* 0x000000293f057290 */ /* 0x000fe200087fe43f */
[----:B------:R-:W-:Y:S02]  /*29780*/  PLOP3.LUT P1, PT, PT, PT, PT, 0x80, 0x0 ;  /* 0x000000000000781c */ /* 0x000fe40003f2f070 */
[----:B------:R-:W-:-:S11]  /*29790*/  IADD3 R4, R7, 0xf200, RZ ;  /* 0x0000f20007047810 */ /* 0x000fd60007ffe0ff */
.L_x_2925:
        /* <DEDUP_REMOVED lines=15> */
.L_x_2926:
        /* <DEDUP_REMOVED lines=15> */
.L_x_2927:
        /* <DEDUP_REMOVED lines=10> */
.L_x_2913:
[----:B------:R-:W-:Y:S05]  /*29a20*/  BSYNC B1 ;  /* 0x0000000000017941 */ /* 0x000fea0003800000 */
.L_x_2912:
        /* <DEDUP_REMOVED lines=8> */
.L_x_2890:
[----:B------:R-:W-:Y:S05]  /*29ab0*/  BSYNC B0 ;  /* 0x0000000000007941 */ /* 0x000fea0003800000 */
.L_x_2889:
[----:B------:R-:W2:Y:S01]  /*29ac0*/  LDC R0, c[0x0][0x448] ;  /* 0x00011200ff007b82 */ /* 0x000ea20000000800 */
[----:B------:R-:W-:Y:S01]  /*29ad0*/  LEA R3, R17, 0x7f, 0x7 ;  /* 0x0000007f11037811 */ /* 0x000fe200078e38ff */
[----:B------:R-:W-:Y:S06]  /*29ae0*/  @!P0 WARPSYNC.ALL ;  /* 0x0000000000008948 */ /* 0x000fec0003800000 */
[----:B------:R-:W-:Y:S01]  /*29af0*/  @!P0 BAR.SYNC.DEFER_BLOCKING 0xc, 0x180 ;  /* 0x0306000000008b1d */ /* 0x000fe20000010000 */
[----:B--2---:R-:W-:-:S13]  /*29b00*/  ISETP.NE.AND P1, PT, R0, 0x1, PT ;  /* 0x000000010000780c */ /* 0x004fda0003f25270 */
[----:B------:R-:W2:Y:S08]  /*29b10*/  @P1 LDC R4, c[0x0][0x44c] ;  /* 0x00011300ff041b82 */ /* 0x000eb00000000800 */
[----:B------:R-:W3:Y:S01]  /*29b20*/  @P1 LDC R0, c[0x0][0x450] ;  /* 0x00011400ff001b82 */ /* 0x000ee20000000800 */
[----:B--2---:R-:W-:-:S05]  /*29b30*/  @P1 IMAD.HI.U32 R4, R3, R4, RZ ;  /* 0x0000000403041227 */ /* 0x004fca00078e00ff */
[----:B---3--:R-:W-:-:S05]  /*29b40*/  @P1 SHF.R.U32.HI R3, RZ, R0, R4 ;  /* 0x00000000ff031219 */ /* 0x008fca0000011604 */
[----:B------:R-:W-:-:S04]  /*29b50*/  IMAD.IADD R3, R2, 0x1, R3 ;  /* 0x0000000102037824 */ /* 0x000fc800078e0203 */
[----:B------:R-:W-:-:S05]  /*29b60*/  IMAD.HI R3, R3, 0x66666667, RZ ;  /* 0x6666666703037827 */ /* 0x000fca00078e02ff */
[----:B------:R-:W-:-:S04]  /*29b70*/  SHF.R.U32.HI R0, RZ, 0x1f, R3 ;  /* 0x0000001fff007819 */ /* 0x000fc80000011603 */
[----:B------:R-:W-:-:S04]  /*29b80*/  LEA.HI.SX32 R3, R3, R0, 0x1a ;  /* 0x0000000003037211 */ /* 0x000fc800078fd2ff */
[----:B------:R-:W-:-:S04]  /*29b90*/  VIMNMX R30, R30, R3, PT ;  /* 0x000000031e1e7248 */ /* 0x000fc80003fe0100 */
[----:B------:R-:W-:-:S13]  /*29ba0*/  ISETP.GT.AND P0, PT, R30, RZ, PT ;  /* 0x000000ff1e00720c */ /* 0x000fda0003f04270 */
[----:B------:R-:W-:Y:S05]  /*29bb0*/  @P0 BRA `(.L_x_2929) ;  /* 0x0000000000440947 */ /* 0x000fea0003800000 */
[----:B-1----:R-:W1:Y:S02]  /*29bc0*/  S2R R6, SR_TID.X ;  /* 0x0000000000067919 */ /* 0x002e640000002100 */
[----:B-1----:R-:W-:-:S04]  /*29bd0*/  LOP3.LUT R6, R6, 0x7f, RZ, 0xc0, !PT ;  /* 0x0000007f06067812 */ /* 0x002fc800078ec0ff */
[----:B------:R-:W-:-:S13]  /*29be0*/  ISETP.NE.AND P0, PT, R6, RZ, PT ;  /* 0x000000ff0600720c */ /* 0x000fda0003f05270 */
[----:B------:R-:W-:Y:S05]  /*29bf0*/  @P0 BRA `(.L_x_2930) ;  /* 0x0000004800480947 */ /* 0x000fea0003800000 */
[----:B------:R-:W1:Y:S01]  /*29c00*/  S2R R5, SR_LANEID ;  /* 0x0000000000057919 */ /* 0x000e620000000000 */
[----:B------:R-:W-:Y:S01]  /*29c10*/  VOTEU.ANY UR4, UPT, PT ;  /* 0x0000000000047886 */ /* 0x000fe200038e0100 */
[----:B------:R-:W2:Y:S01]  /*29c20*/  LDC.64 R2, c[0x0][0xc60] ;  /* 0x00031800ff027b82 */ /* 0x000ea20000000a00 */
[----:B------:R-:W1:Y:S02]  /*29c30*/  FLO.U32 R0, UR4 ;  /* 0x0000000400007d00 */ /* 0x000e6400080e0000 */
[----:B-1----:R-:W-:-:S06]  /*29c40*/  ISETP.EQ.U32.AND P0, PT, R0, R5, PT ;  /* 0x000000050000720c */ /* 0x002fcc0003f02070 */
[----:B------:R-:W2:Y:S07]  /*29c50*/  POPC R5, UR4 ;  /* 0x0000000400057d09 */ /* 0x000eae0008000000 */
[----:B--2---:R-:W2:Y:S01]  /*29c60*/  @P0 ATOMG.E.ADD.STRONG.GPU PT, R3, desc[UR50][R2.64], R5 ;  /* 0x00000005020309a8 */ /* 0x004ea200081ee1f2 */
[----:B------:R-:W1:Y:S02]  /*29c70*/  S2R R4, SR_LTMASK ;  /* 0x0000000000047919 */ /* 0x000e640000003900 */
[----:B-1----:R-:W-:-:S04]  /*29c80*/  LOP3.LUT R4, R4, UR4, RZ, 0xc0, !PT ;  /* 0x0000000404047c12 */ /* 0x002fc8000f8ec0ff */
[----:B------:R-:W1:Y:S01]  /*29c90*/  POPC R7, R4 ;  /* 0x0000000400077309 */ /* 0x000e620000000000 */
[----:B--2---:R-:W1:Y:S02]  /*29ca0*/  SHFL.IDX PT, R0, R3, R0, 0x1f ;  /* 0x00001f0003007589 */ /* 0x004e6400000e0000 */
[----:B-1----:R-:W-:Y:S01]  /*29cb0*/  IADD3 R16, R0, UR38, R7 ;  /* 0x0000002600107c10 */ /* 0x002fe2000fffe007 */
[----:B------:R-:W-:Y:S06]  /*29cc0*/  BRA `(.L_x_2930) ;  /* 0x0000004800147947 */ /* 0x000fec0003800000 */
.L_x_2929:
[----:B------:R-:W-:Y:S01]  /*29cd0*/  IADD3 R0, R22, 0x24200, RZ ;  /* 0x0002420016007810 */ /* 0x000fe20007ffe0ff */
[----:B------:R-:W-:Y:S03]  /*29ce0*/  BSSY B6, `(.L_x_2931) ;  /* 0x0000013000067945 */ /* 0x000fe60003800000 */
[----:B------:R-:W-:-:S13]  /*29cf0*/  LOP3.LUT P0, RZ, R0, 0x1bf, RZ, 0xc0, !PT ;  /* 0x000001bf00ff7812 */ /* 0x000fda000780c0ff */
[----:B------:R-:W-:Y:S05]  /*29d00*/  @!P0 BRA `(.L_x_2932) ;  /* 0x0000000000408947 */ /* 0x000fea0003800000 */
[----:B------:R-:W-:Y:S01]  /*29d10*/  MOV R2, 0x0 ;  /* 0x0000000000027802 */ /* 0x000fe20000000f00 */
[----:B------:R-:W-:Y:S01]  /*29d20*/  ULDC.64 UR6, c[0x4][0xc0] ;  /* 0x0100300000067ab9 */ /* 0x000fe20000000a00 */
[----:B------:R-:W-:Y:S01]  /*29d30*/  ULDC.64 UR8, c[0x4][0xc8] ;  /* 0x0100320000087ab9 */ /* 0x000fe20000000a00 */
[----:B------:R-:W-:Y:S01]  /*29d40*/  ULDC.64 UR4, c[0x4][0x8] ;  /* 0x0100020000047ab9 */ /* 0x000fe20000000a00 */
[----:B------:R-:W-:Y:S01]  /*29d50*/  IMAD.U32 R4, RZ, RZ, UR6 ;  /* 0x00000006ff047e24 */ /* 0x000fe2000f8e00ff */
[----:B------:R-:W-:Y:S01]  /*29d60*/  MOV R11, UR5 ;  /* 0x00000005000b7c02 */ /* 0x000fe20008000f00 */
[----:B------:R-:W2:Y:S01]  /*29d70*/  LDC.64 R2, c[0x4][R2] ;  /* 0x0100000002027b82 */ /* 0x000ea20000000a00 */
[----:B------:R-:W-:Y:S02]  /*29d80*/  IMAD.U32 R5, RZ, RZ, UR7 ;  /* 0x00000007ff057e24 */ /* 0x000fe4000f8e00ff */
[----:B-1----:R-:W-:Y:S02]  /*29d90*/  IMAD.U32 R6, RZ, RZ, UR8 ;  /* 0x00000008ff067e24 */ /* 0x002fe4000f8e00ff */
[----:B------:R-:W-:-:S02]  /*29da0*/  IMAD.U32 R7, RZ, RZ, UR9 ;  /* 0x00000009ff077e24 */ /* 0x000fc4000f8e00ff */
[----:B------:R-:W-:Y:S02]  /*29db0*/  IMAD.U32 R10, RZ, RZ, UR4 ;  /* 0x00000004ff0a7e24 */ /* 0x000fe4000f8e00ff */
[----:B0-----:R-:W-:Y:S02]  /*29dc0*/  IMAD.MOV.U32 R8, RZ, RZ, 0x70 ;  /* 0x00000070ff087424 */ /* 0x001fe400078e00ff */
[----:B------:R-:W-:Y:S02]  /*29dd0*/  IMAD.MOV.U32 R12, RZ, RZ, 0x1 ;  /* 0x00000001ff0c7424 */ /* 0x000fe400078e00ff */
[----:B------:R-:W-:-:S07]  /*29de0*/  IMAD.MOV.U32 R13, RZ, RZ, RZ ;  /* 0x000000ffff0d7224 */ /* 0x000fce00078e00ff */
[----:B------:R-:W-:-:S07]  /*29df0*/  LEPC R20, `(.L_x_2932) ;  /* 0x000000001014794e */ /* 0x000fce0000000000 */
[----:B--2---:R-:W-:Y:S05]  /*29e00*/  CALL.ABS.NOINC R2 ;  /* 0x0000000002007343 */ /* 0x004fea0003c00000 */
.L_x_2932:
[----:B------:R-:W-:Y:S05]  /*29e10*/  BSYNC B6 ;  /* 0x0000000000067941 */ /* 0x000fea0003800000 */
.L_x_2931:
        /* <DEDUP_REMOVED lines=12> */
[----:B------:R-:W-:Y:S01]  /*29ee0*/  IMAD.U32 R4, RZ, RZ, UR6 ;  /* 0x00000006ff047e24 */ /* 0x000fe2000f8e00ff */
[----:B------:R-:W-:Y:S01]  /*29ef0*/  MOV R5, UR7 ;  /* 0x0000000700057c02 */ /* 0x000fe20008000f00 */
[----:B------:R-:W3:Y:S01]  /*29f00*/  LDC.64 R2, c[0x4][R2] ;  /* 0x0100000002027b82 */ /* 0x000ee20000000a00 */
[----:B-1----:R-:W-:Y:S01]  /*29f10*/  IMAD.U32 R6, RZ, RZ, UR8 ;  /* 0x00000008ff067e24 */ /* 0x002fe2000f8e00ff */
[----:B------:R-:W-:Y:S01]  /*29f20*/  MOV R12, 0x1 ;  /* 0x00000001000c7802 */ /* 0x000fe20000000f00 */
[----:B------:R-:W-:Y:S02]  /*29f30*/  IMAD.U32 R7, RZ, RZ, UR9 ;  /* 0x00000009ff077e24 */ /* 0x000fe4000f8e00ff */
[----:B------:R-:W-:-:S02]  /*29f40*/  IMAD.U32 R10, RZ, RZ, UR4 ;  /* 0x00000004ff0a7e24 */ /* 0x000fc4000f8e00ff */
[----:B------:R-:W-:Y:S02]  /*29f50*/  IMAD.U32 R11, RZ, RZ, UR5 ;  /* 0x00000005ff0b7e24 */ /* 0x000fe4000f8e00ff */
[----:B0-----:R-:W-:Y:S02]  /*29f60*/  IMAD.MOV.U32 R8, RZ, RZ, 0x70 ;  /* 0x00000070ff087424 */ /* 0x001fe400078e00ff */
[----:B------:R-:W-:-:S07]  /*29f70*/  IMAD.MOV.U32 R13, RZ, RZ, RZ ;  /* 0x000000ffff0d7224 */ /* 0x000fce00078e00ff */
[----:B------:R-:W-:-:S07]  /*29f80*/  LEPC R20, `(.L_x_2934) ;  /* 0x000000001014794e */ /* 0x000fce0000000000 */
[----:B--23--:R-:W-:Y:S05]  /*29f90*/  CALL.ABS.NOINC R2 ;  /* 0x0000000002007343 */ /* 0x00cfea0003c00000 */
.L_x_2934:
[----:B------:R-:W-:Y:S05]  /*29fa0*/  BSYNC B6 ;  /* 0x0000000000067941 */ /* 0x000fea0003800000 */
.L_x_2933:
        /* <DEDUP_REMOVED lines=19> */
[----:B--23--:R-:W-:Y:S05]  /*2a0e0*/  CALL.ABS.NOINC R2 ;  /* 0x0000000002007343 */ /* 0x00cfea0003c00000 */
.L_x_2936:
[----:B------:R-:W-:Y:S05]  /*2a0f0*/  BSYNC B6 ;  /* 0x0000000000067941 */ /* 0x000fea0003800000 */
.L_x_2935:
[----:B------:R-:W-:Y:S01]  /*2a100*/  LOP3.LUT P6, RZ, R34, 0x1, RZ, 0xc0, !PT ;  /* 0x0000000122ff7812 */ /* 0x000fe200078cc0ff */
[----:B------:R-:W-:-:S12]  /*2a110*/  BSSY B6, `(.L_x_2937) ;  /* 0x0000012000067945 */ /* 0x000fd80003800000 */
[----:B------:R-:W-:Y:S05]  /*2a120*/  @!P6 BRA `(.L_x_2938) ;  /* 0x000000000040e947 */ /* 0x000fea0003800000 */
[----:B------:R-:W-:Y:S01]  /*2a130*/  MOV R2, 0x0 ;  /* 0x0000000000027802 */ /* 0x000fe20000000f00 */
[----:B------:R-:W-:Y:S01]  /*2a140*/  ULDC.64 UR4, c[0x4][0xc0] ;  /* 0x0100300000047ab9 */ /* 0x000fe20000000a00 */
[----:B------:R-:W-:Y:S01]  /*2a150*/  ULDC.64 UR6, c[0x4][0xc8] ;  /* 0x0100320000067ab9 */ /* 0x000fe20000000a00 */
[----:B------:R-:W-:Y:S01]  /*2a160*/  ULDC.64 UR8, c[0x4][0x20] ;  /* 0x0100080000087ab9 */ /* 0x000fe20000000a00 */
[----:B------:R-:W-:Y:S01]  /*2a170*/  MOV R4, UR4 ;  /* 0x0000000400047c02 */ /* 0x000fe20008000f00 */
[----:B------:R-:W-:Y:S01]  /*2a180*/  IMAD.U32 R5, RZ, RZ, UR5 ;  /* 0x00000005ff057e24 */ /* 0x000fe2000f8e00ff */
[----:B------:R-:W3:Y:S01]  /*2a190*/  LDC.64 R2, c[0x4][R2] ;  /* 0x0100000002027b82 */ /* 0x000ee20000000a00 */
[----:B-1----:R-:W-:Y:S01]  /*2a1a0*/  IMAD.U32 R6, RZ, RZ, UR6 ;  /* 0x00000006ff067e24 */ /* 0x002fe2000f8e00ff */
[----:B0-----:R-:W-:Y:S01]  /*2a1b0*/  MOV R8, 0x70 ;  /* 0x0000007000087802 */ /* 0x001fe20000000f00 */
[----:B------:R-:W-:Y:S02]  /*2a1c0*/  IMAD.U32 R7, RZ, RZ, UR7 ;  /* 0x00000007ff077e24 */ /* 0x000fe4000f8e00ff */
[----:B------:R-:W-:-:S02]  /*2a1d0*/  IMAD.U32 R10, RZ, RZ, UR8 ;  /* 0x00000008ff0a7e24 */ /* 0x000fc4000f8e00ff */
[----:B------:R-:W-:Y:S02]  /*2a1e0*/  IMAD.U32 R11, RZ, RZ, UR9 ;  /* 0x00000009ff0b7e24 */ /* 0x000fe4000f8e00ff */
[----:B------:R-:W-:Y:S02]  /*2a1f0*/  IMAD.MOV.U32 R12, RZ, RZ, 0x1 ;  /* 0x00000001ff0c7424 */ /* 0x000fe400078e00ff */
[----:B------:R-:W-:-:S07]  /*2a200*/  IMAD.MOV.U32 R13, RZ, RZ, RZ ;  /* 0x000000ffff0d7224 */ /* 0x000fce00078e00ff */
[----:B------:R-:W-:-:S07]  /*2a210*/  LEPC R20, `(.L_x_2938) ;  /* 0x000000001014794e */ /* 0x000fce0000000000 */
[----:B--23--:R-:W-:Y:S05]  /*2a220*/  CALL.ABS.NOINC R2 ;  /* 0x0000000002007343 */ /* 0x00cfea0003c00000 */
.L_x_2938:
[----:B------:R-:W-:Y:S05]  /*2a230*/  BSYNC B6 ;  /* 0x0000000000067941 */ /* 0x000fea0003800000 */
.L_x_2937:
[----:B------:R-:W3:Y:S01]  /*2a240*/  LDL R21, [R1+0x4] ;  /* 0x0000040001157983 */ /* 0x000ee20000100800 */
[----:B------:R-:W-:Y:S01]  /*2a250*/  ULDC.64 UR4, c[0x0][0x9f8] ;  /* 0x00027e0000047ab9 */ /* 0x000fe20000000a00 */
[----:B------:R-:W4:Y:S01]  /*2a260*/  LDC R11, c[0x0][0x430] ;  /* 0x00010c00ff0b7b82 */ /* 0x000f220000000800 */
[----:B------:R-:W-:Y:S01]  /*2a270*/  ISETP.NE.U32.AND P0, PT, RZ, UR4, PT ;  /* 0x00000004ff007c0c */ /* 0x000fe2000bf05070 */
[----:B------:R-:W0:Y:S03]  /*2a280*/  S2R R2, SR_TID.X ;  /* 0x0000000000027919 */ /* 0x000e260000002100 */
[----:B------:R-:W-:-:S13]  /*2a290*/  ISETP.NE.AND.EX P0, PT, RZ, UR5, PT, P0 ;  /* 0x00000005ff007c0c */ /* 0x000fda000bf05300 */
[----:B------:R-:W-:-:S04]  /*2a2a0*/  @P0 IADD3 R24, P1, R24, UR4, RZ ;  /* 0x0000000418180c10 */ /* 0x000fc8000ff3e0ff */
[----:B------:R-:W-:-:S05]  /*2a2b0*/  @P0 IADD3.X R25, R25, UR5, RZ, P1, !PT ;  /* 0x0000000519190c10 */ /* 0x000fca0008ffe4ff */
[----:B------:R-:W3:Y:S01]  /*2a2c0*/  @P0 LDG.E R32, desc[UR50][R24.64] ;  /* 0x0000003218200981 */ /* 0x000ee2000c1e1900 */
[----:B------:R-:W-:Y:S01]  /*2a2d0*/  IMAD.MOV.U32 R7, RZ, RZ, 0xa0 ;  /* 0x000000a0ff077424 */ /* 0x000fe200078e00ff */
[----:B----4-:R-:W-:Y:S01]  /*2a2e0*/  ISETP.NE.AND P0, PT, R11, 0x1, PT ;  /* 0x000000010b00780c */ /* 0x010fe20003f05270 */
[----:B------:R-:W4:Y:S02]  /*2a2f0*/  S2R R20, SR_TID.X ;  /* 0x0000000000147919 */ /* 0x000f240000002100 */
[----:B-1----:R-:W-:Y:S01]  /*2a300*/  IMAD R6, R30, R7, -0xa0 ;  /* 0xffffff601e067424 */ /* 0x002fe200078e0207 */
[----:B0-----:R-:W-:-:S04]  /*2a310*/  LOP3.LUT R2, R2, 0x7f, RZ, 0xc0, !PT ;  /* 0x0000007f02027812 */ /* 0x001fc800078ec0ff */
[----:B------:R-:W-:-:S05]  /*2a320*/  SHF.R.U32.HI R2, RZ, 0x2, R2 ;  /* 0x00000002ff027819 */ /* 0x000fca0000011602 */
[----:B------:R-:W0:Y:S08]  /*2a330*/  @P0 LDC R5, c[0x0][0x434] ;  /* 0x00010d00ff050b82 */ /* 0x000e300000000800 */
[----:B------:R-:W1:Y:S08]  /*2a340*/  @P0 LDC R3, c[0x0][0x438] ;  /* 0x00010e00ff030b82 */ /* 0x000e700000000800 */
[----:B------:R-:W1:Y:S01]  /*2a350*/  @P0 LDC R0, c[0x0][0x434] ;  /* 0x00010d00ff000b82 */ /* 0x000e620000000800 */
[----:B----4-:R-:W-:-:S05]  /*2a360*/  IMAD.SHL.U32 R20, R20, 0x20, RZ ;  /* 0x0000002014147824 */ /* 0x010fca00078e00ff */
[----:B------:R-:W-:Y:S02]  /*2a370*/  LOP3.LUT R20, R2, 0x60, R20, 0xf8, !PT ;  /* 0x0000006002147812 */ /* 0x000fe400078ef814 */
[----:B------:R-:W4:Y:S03]  /*2a380*/  S2R R2, SR_TID.X ;  /* 0x0000000000027919 */ /* 0x000f260000002100 */
[----:B------:R-:W-:Y:S02]  /*2a390*/  IMAD.IADD R4, R20, 0x1, R6 ;  /* 0x0000000114047824 */ /* 0x000fe400078e0206 */
[----:B------:R-:W2:Y:S03]  /*2a3a0*/  S2R R20, SR_TID.X ;  /* 0x0000000000147919 */ /* 0x000ea60000002100 */
[----:B------:R-:W-:-:S02]  /*2a3b0*/  ISETP.GE.AND P1, PT, R4, R26, PT ;  /* 0x0000001a0400720c */ /* 0x000fc40003f26270 */
[----:B----4-:R-:W-:-:S04]  /*2a3c0*/  LOP3.LUT R2, R2, 0x7f, RZ, 0xc0, !PT ;  /* 0x0000007f02027812 */ /* 0x010fc800078ec0ff */
[----:B------:R-:W-:Y:S01]  /*2a3d0*/  SHF.R.U32.HI R8, RZ, 0x2, R2 ;  /* 0x00000002ff087819 */ /* 0x000fe20000011602 */
[----:B--2---:R-:W-:Y:S01]  /*2a3e0*/  IMAD.SHL.U32 R20, R20, 0x20, RZ ;  /* 0x0000002014147824 */ /* 0x004fe200078e00ff */
[----:B------:R-:W2:Y:S04]  /*2a3f0*/  @P0 LDC R2, c[0x0][0x438] ;  /* 0x00010e00ff020b82 */ /* 0x000ea80000000800 */
[----:B------:R-:W-:-:S04]  /*2a400*/  LOP3.LUT R20, R8, 0x60, R20, 0xf8, !PT ;  /* 0x0000006008147812 */ /* 0x000fc800078ef814 */
[----:B------:R-:W-:-:S05]  /*2a410*/  LOP3.LUT R20, R20, 0x80, RZ, 0xfc, !PT ;  /* 0x0000008014147812 */ /* 0x000fca00078efcff */
[----:B------:R-:W-:Y:S01]  /*2a420*/  IMAD.IADD R6, R20, 0x1, R6 ;  /* 0x0000000114067824 */ /* 0x000fe200078e0206 */
[----:B------:R-:W-:Y:S02]  /*2a430*/  LOP3.LUT R34, R34, 0xfffffff7, RZ, 0xc0, !PT ;  /* 0xfffffff722227812 */ /* 0x000fe400078ec0ff */
[----:B---3--:R-:W-:Y:S01]  /*2a440*/  IADD3 R10, R4, R21, RZ ;  /* 0x00000015040a7210 */ /* 0x008fe20007ffe0ff */
[----:B------:R-:W-:-:S04]  /*2a450*/  IMAD.IADD R8, R6, 0x1, R21 ;  /* 0x0000000106087824 */ /* 0x000fc800078e0215 */
[----:B0-----:R-:W-:-:S04]  /*2a460*/  @P0 IMAD.HI.U32 R5, R10, R5, RZ ;  /* 0x000000050a050227 */ /* 0x001fc800078e00ff */
[----:B------:R-:W-:Y:S01]  /*2a470*/  IMAD.MOV.U32 R9, RZ, RZ, R10 ;  /* 0x000000ffff097224 */ /* 0x000fe200078e000a */
[----:B-1----:R-:W-:Y:S01]  /*2a480*/  @P0 SHF.R.U32.HI R9, RZ, R3, R5 ;  /* 0x00000003ff090219 */ /* 0x002fe20000011605 */
[----:B------:R-:W-:Y:S01]  /*2a490*/  @P0 IMAD.HI.U32 R3, R8, R0, RZ ;  /* 0x0000000008030227 */ /* 0x000fe200078e00ff */
[----:B------:R-:W0:Y:S02]  /*2a4a0*/  @!P1 LDC.64 R4, c[0x0][0x418] ;  /* 0x00010600ff049b82 */ /* 0x000e240000000a00 */
[----:B------:R-:W-:Y:S01]  /*2a4b0*/  @!P1 SHF.R.S32.HI R7, RZ, 0x1f, R9 ;  /* 0x0000001fff079819 */ /* 0x000fe20000011409 */
[----:B------:R-:W-:Y:S01]  /*2a4c0*/  IMAD.MOV.U32 R0, RZ, RZ, R8 ;  /* 0x000000ffff007224 */ /* 0x000fe200078e0008 */
[----:B--2---:R-:W-:Y:S02]  /*2a4d0*/  @P0 SHF.R.U32.HI R0, RZ, R2, R3 ;  /* 0x00000002ff000219 */ /* 0x004fe40000011603 */
[----:B------:R-:W-:Y:S02]  /*2a4e0*/  ISETP.GE.AND P0, PT, R6, R26, PT ;  /* 0x0000001a0600720c */ /* 0x000fe40003f06270 */
[----:B------:R-:W1:Y:S01]  /*2a4f0*/  @!P1 LDC.64 R2, c[0x0][0x428] ;  /* 0x00010a00ff029b82 */ /* 0x000e620000000a00 */
[----:B------:R-:W-:-:S02]  /*2a500*/  @!P1 MOV R6, R9 ;  /* 0x0000000900069202 */ /* 0x000fc40000000f00 */
[----:B------:R-:W-:Y:S02]  /*2a510*/  ISETP.GT.U32.OR P0, PT, R20, 0x9f, P0 ;  /* 0x0000009f1400780c */ /* 0x000fe40000704470 */
        /* <DEDUP_REMOVED lines=9> */
[----:B------:R-:W-:Y:S01]  /*2a5b0*/  @!P0 IMAD.MOV.U32 R6, RZ, RZ, R0 ;  /* 0x000000ffff068224 */ /* 0x000fe200078e0000 */
[----:B------:R-:W0:Y:S01]  /*2a5c0*/  @!P0 LDC.64 R2, c[0x0][0x428] ;  /* 0x00010a00ff028b82 */ /* 0x000e220000000a00 */
[----:B------:R-:W-:-:S04]  /*2a5d0*/  IMAD.MOV R5, RZ, RZ, -R9 ;  /* 0x000000ffff057224 */ /* 0x000fc800078e0a09 */
[----:B------:R-:W-:-:S03]  /*2a5e0*/  IMAD R5, R11, R5, R10 ;  /* 0x000000050b057224 */ /* 0x000fc600078e020a */
[----:B------:R-:W1:Y:S01]  /*2a5f0*/  LDC R9, c[0x0][0x2f4] ;  /* 0x0000bd00ff097b82 */ /* 0x000e620000000800 */
[-C--:B0-----:R-:W-:Y:S02]  /*2a600*/  @!P0 IMAD R4, R14, R2.reuse, RZ ;  /* 0x000000020e048224 */ /* 0x081fe400078e02ff */
[----:B------:R-:W-:-:S04]  /*2a610*/  @!P0 IMAD.WIDE.U32 R6, R32, R2, R6 ;  /* 0x0000000220068225 */ /* 0x000fc800078e0006 */
[----:B------:R-:W-:Y:S02]  /*2a620*/  @!P0 IMAD R4, R32, R3, R4 ;  /* 0x0000000320048224 */ /* 0x000fe400078e0204 */
[----:B------:R-:W0:Y:S02]  /*2a630*/  @!P0 LDC.64 R2, c[0x0][0x418] ;  /* 0x00010600ff028b82 */ /* 0x000e240000000a00 */
[----:B------:R-:W-:Y:S01]  /*2a640*/  @!P0 IMAD.IADD R4, R4, 0x1, R7 ;  /* 0x0000000104048824 */ /* 0x000fe200078e0207 */
[----:B------:R-:W-:Y:S02]  /*2a650*/  MOV R10, UR39 ;  /* 0x00000027000a7c02 */ /* 0x000fe40008000f00 */
[----:B0-----:R-:W-:-:S04]  /*2a660*/  @!P0 LEA R2, P2, R6, R2, 0x2 ;  /* 0x0000000206028211 */ /* 0x001fc800078410ff */
[----:B------:R-:W-:Y:S02]  /*2a670*/  @!P0 LEA.HI.X R3, R6, R3, R4, 0x2, P2 ;  /* 0x0000000306038211 */ /* 0x000fe400010f1404 */
[----:B------:R-:W-:Y:S02]  /*2a680*/  CS2R R6, SRZ ;  /* 0x0000000000067805 */ /* 0x000fe4000001ff00 */
[----:B------:R-:W-:-:S04]  /*2a690*/  ISETP.GT.U32.AND P2, PT, R20, 0x9f, PT ;  /* 0x0000009f1400780c */ /* 0x000fc80003f44070 */
[----:B------:R0:W5:Y:S01]  /*2a6a0*/  @!P1 LDG.E R6, desc[UR50][R12.64] ;  /* 0x000000320c069981 */ /* 0x000162000c1e1900 */
[-C--:B-1----:R-:W-:Y:S02]  /*2a6b0*/  ISETP.GE.AND P1, PT, R36, R9.reuse, PT ;  /* 0x000000092400720c */ /* 0x082fe40003f26270 */
[----:B------:R-:W-:Y:S01]  /*2a6c0*/  ISETP.NE.AND P3, PT, R10, 0x3, PT ;  /* 0x000000030a00780c */ /* 0x000fe20003f65270 */
[----:B------:R0:W5:Y:S01]  /*2a6d0*/  @!P0 LDG.E R7, desc[UR50][R2.64] ;  /* 0x0000003202078981 */ /* 0x000162000c1e1900 */
[----:B--2---:R-:W-:Y:S01]  /*2a6e0*/  LOP3.LUT R14, R36, 0x40, RZ, 0xfc, !PT ;  /* 0x00000040240e7812 */ /* 0x004fe200078efcff */
[----:B------:R-:W-:Y:S01]  /*2a6f0*/  UMOV UR4, 0xffffffff ;  /* 0xffffffff00047882 */ /* 0x000fe20000000000 */
[----:B------:R-:W-:Y:S02]  /*2a700*/  IMAD.MOV R0, RZ, RZ, -R0 ;  /* 0x000000ffff007224 */ /* 0x000fe400078e0a00 */
[----:B------:R-:W-:Y:S02]  /*2a710*/  @P2 LOP3.LUT R34, R34, 0x8, RZ, 0xfc, !PT ;  /* 0x0000000822222812 */ /* 0x000fe400078efcff */
[----:B------:R-:W-:Y:S01]  /*2a720*/  ISETP.GE.AND P0, PT, R14, R9, PT ;  /* 0x000000090e00720c */ /* 0x000fe20003f06270 */
[----:B------:R-:W-:Y:S01]  /*2a730*/  IMAD R8, R11, R0, R8 ;  /* 0x000000000b087224 */ /* 0x000fe200078e0208 */
[----:B------:R-:W-:-:S02]  /*2a740*/  LOP3.LUT R34, R34, 0xffffffef, RZ, 0xc0, !PT ;  /* 0xffffffef22227812 */ /* 0x000fc400078ec0ff */
        /* <DEDUP_REMOVED lines=8> */
[----:B------:R-:W-:-:S05]  /*2a7d0*/  @P0 LOP3.LUT R34, R34, 0x1, RZ, 0xfc, !PT ;  /* 0x0000000122220812 */ /* 0x000fca00078efcff */
[----:B------:R0:W-:Y:S01]  /*2a7e0*/  STL [R1], R34 ;  /* 0x0000002201007387 */ /* 0x0001e20000100800 */
[----:B------:R-:W-:Y:S05]  /*2a7f0*/  BRA.DIV UR4, `(.L_x_2939) ;  /* 0x0000007a04e07947 */ /* 0x000fea000b800000 */
.L_x_3142:
[----:B------:R-:W-:Y:S01]  /*2a800*/  SHF.R.S32.HI R37, RZ, 0x1f, R18 ;  /* 0x0000001fff257819 */ /* 0x000fe20000011412 */
[----:B------:R-:W-:Y:S01]  /*2a810*/  VIADD R9, R30, 0xffffffff ;  /* 0xffffffff1e097836 */ /* 0x000fe20000000000 */
[----:B------:R-:W-:Y:S06]  /*2a820*/  @!P3 BRA `(.L_x_2940) ;  /* 0x000000000004b947 */ /* 0x000fec0003800000 */
[----:B------:R-:W-:Y:S01]  /*2a830*/  BPT.TRAP 0x1 ;  /* 0x000000040000795c */ /* 0x000fe20000300000 */
.L_x_2940:
[----:B------:R-:W-:Y:S01]  /*2a840*/  IMAD R0, R29, 0x8, R22 ;  /* 0x000000081d007824 */ /* 0x000fe200078e0216 */
[----:B0-----:R-:W-:Y:S01]  /*2a850*/  SHF.L.U32 R2, R33, 0x1f, RZ ;  /* 0x0000001f21027819 */ /* 0x001fe200000006ff */
[----:B------:R-:W-:Y:S01]  /*2a860*/  BSSY B0, `(.L_x_2941) ;  /* 0x0000005000007945 */ /* 0x000fe20003800000 */
[----:B------:R-:W-:Y:S02]  /*2a870*/  SHF.R.S32.HI R34, RZ, 0x1f, R5 ;  /* 0x0000001fff227819 */ /* 0x000fe40000011405 */
[----:B------:R-:W0:Y:S01]  /*2a880*/  SYNCS.PHASECHK.TRANS64.TRYWAIT P0, [R0+URZ+0x33480], R2 ;  /* 0x03348002000075a7 */ /* 0x000e22000800017f */
[----:B------:R1:W-:Y:S02]  /*2a890*/  STL [R1+0x28], R2 ;  /* 0x0000280201007387 */ /* 0x0003e40000100800 */
[----:B01----:R-:W-:Y:S05]  /*2a8a0*/  @!P0 BRA `(.L_x_2942) ;  /* 0x0000007800e88947 */ /* 0x003fea0003800000 */
.L_x_3143:
[----:B------:R-:W-:Y:S05]  /*2a8b0*/  BSYNC B0 ;  /* 0x0000000000007941 */ /* 0x000fea0003800000 */
.L_x_2941:
[----:B-----5:R-:W-:Y:S01]  /*2a8c0*/  SHF.R.S32.HI R10, RZ, 0x1f, R6 ;  /* 0x0000001fff0a7819 */ /* 0x020fe20000011406 */
[----:B------:R-:W-:Y:S01]  /*2a8d0*/  ULDC.64 UR4, c[0x0][0x328] ;  /* 0x0000ca0000047ab9 */ /* 0x000fe20000000a00 */
[----:B------:R-:W-:Y:S01]  /*2a8e0*/  ULDC.64 UR6, c[0x0][0x338] ;  /* 0x0000ce0000067ab9 */ /* 0x000fe20000000a00 */
[----:B------:R-:W-:Y:S01]  /*2a8f0*/  IMAD R4, R34, UR4, RZ ;  /* 0x0000000422047c24 */ /* 0x000fe2000f8e02ff */
[----:B------:R-:W-:Y:S01]  /*2a900*/  ULDC.64 UR8, c[0x0][0x330] ;  /* 0x0000cc0000087ab9 */ /* 0x000fe20000000a00 */
[----:B------:R1:W-:Y:S01]  /*2a910*/  STL [R1+0x24], R10 ;  /* 0x0000240a01007387 */ /* 0x0003e20000100800 */
[C---:B0-----:R-:W-:Y:S01]  /*2a920*/  IMAD.WIDE.U32 R2, R5.reuse, UR4, RZ ;  /* 0x0000000405027c25 */ /* 0x041fe2000f8e00ff */
[----:B------:R-:W-:Y:S02]  /*2a930*/  ULDC.64 UR10, c[0x0][0x318] ;  /* 0x0000c600000a7ab9 */ /* 0x000fe40000000a00 */
[----:B------:R-:W2:Y:S01]  /*2a940*/  LDL R13, [R1+0x10] ;  /* 0x00001000010d7983 */ /* 0x000ea20000100800 */
[----:B------:R-:W-:-:S03]  /*2a950*/  IMAD R4, R5, UR5, R4 ;  /* 0x0000000505047c24 */ /* 0x000fc6000f8e0204 */
[----:B------:R-:W3:Y:S01]  /*2a960*/  LDL.LU R12, [R1] ;  /* 0x00000000010c7983 */ /* 0x000ee20000300800 */
[----:B------:R-:W-:Y:S02]  /*2a970*/  IMAD.IADD R3, R3, 0x1, R4 ;  /* 0x0000000103037824 */ /* 0x000fe400078e0204 */
[----:B------:R-:W-:Y:S02]  /*2a980*/  IMAD R4, R10, UR6, RZ ;  /* 0x000000060a047c24 */ /* 0x000fe4000f8e02ff */
[C---:B------:R-:W-:Y:S01]  /*2a990*/  IMAD.WIDE.U32 R2, R6.reuse, UR6, R2 ;  /* 0x0000000606027c25 */ /* 0x040fe2000f8e0002 */
[----:B------:R-:W0:Y:S03]  /*2a9a0*/  S2R R14, SR_TID.X ;  /* 0x00000000000e7919 */ /* 0x000e260000002100 */
[----:B------:R-:W-:-:S04]  /*2a9b0*/  IMAD R4, R6, UR7, R4 ;  /* 0x0000000706047c24 */ /* 0x000fc8000f8e0204 */
[----:B------:R-:W-:Y:S02]  /*2a9c0*/  IMAD.IADD R3, R3, 0x1, R4 ;  /* 0x0000000103037824 */ /* 0x000fe400078e0204 */
[----:B------:R-:W-:Y:S01]  /*2a9d0*/  IMAD R11, R9, -0xa0, R26 ;  /* 0xffffff60090b7824 */ /* 0x000fe200078e021a */
[----:B------:R-:W-:Y:S01]  /*2a9e0*/  SHF.R.S32.HI R26, RZ, 0x1f, R8 ;  /* 0x0000001fff1a7819 */ /* 0x000fe20000011408 */
[----:B------:R-:W-:-:S04]  /*2a9f0*/  IMAD.WIDE.U32 R2, R18, UR8, R2 ;  /* 0x0000000812027c25 */ /* 0x000fc8000f8e0002 */
[----:B------:R-:W-:Y:S01]  /*2aa00*/  IMAD R4, R37, UR8, RZ ;  /* 0x0000000825047c24 */ /* 0x000fe2000f8e02ff */
[----:B-1----:R-:W-:Y:S01]  /*2aa10*/  IADD3 R10, P0, R2, UR10, RZ ;  /* 0x0000000a020a7c10 */ /* 0x002fe2000ff1e0ff */
[----:B------:R-:W-:Y:S02]  /*2aa20*/  IMAD R2, R26, UR4, RZ ;  /* 0x000000041a027c24 */ /* 0x000fe4000f8e02ff */
[----:B------:R-:W-:Y:S01]  /*2aa30*/  IMAD R4, R18, UR9, R4 ;  /* 0x0000000912047c24 */ /* 0x000fe2000f8e0204 */
[----:B------:R-:W-:Y:S01]  /*2aa40*/  SHF.R.S32.HI R25, RZ, 0x1f, R7 ;  /* 0x0000001fff197819 */ /* 0x000fe20000011407 */
[----:B------:R-:W-:-:S03]  /*2aa50*/  IMAD R9, R8, UR5, R2 ;  /* 0x0000000508097c24 */ /* 0x000fc6000f8e0202 */
[----:B------:R-:W-:Y:S01]  /*2aa60*/  IADD3.X R20, R3, UR11, R4, P0, !PT ;  /* 0x0000000b03147c10 */ /* 0x000fe200087fe404 */
[----:B------:R-:W-:-:S04]  /*2aa70*/  IMAD.WIDE.U32 R2, R8, UR4, RZ ;  /* 0x0000000408027c25 */ /* 0x000fc8000f8e00ff */
[----:B------:R-:W-:Y:S02]  /*2aa80*/  IMAD.IADD R3, R3, 0x1, R9 ;  /* 0x0000000103037824 */ /* 0x000fe400078e0209 */
[----:B------:R-:W-:Y:S02]  /*2aa90*/  IMAD R9, R25, UR6, RZ ;  /* 0x0000000619097c24 */ /* 0x000fe4000f8e02ff */
[----:B------:R-:W-:-:S04]  /*2aaa0*/  IMAD.WIDE.U32 R2, R7, UR6, R2 ;  /* 0x0000000607027c25 */ /* 0x000fc8000f8e0002 */
[----:B------:R-:W-:Y:S01]  /*2aab0*/  IMAD R9, R7, UR7, R9 ;  /* 0x0000000707097c24 */ /* 0x000fe2000f8e0209 */
[----:B0-----:R-:W-:-:S04]  /*2aac0*/  LOP3.LUT R14, R14, 0x7f, RZ, 0xc0, !PT ;  /* 0x0000007f0e0e7812 */ /* 0x001fc800078ec0ff */
[----:B------:R-:W-:Y:S02]  /*2aad0*/  IADD3 R3, R3, R9, RZ ;  /* 0x0000000903037210 */ /* 0x000fe40007ffe0ff */
[----:B------:R-:W-:Y:S01]  /*2aae0*/  SHF.R.U32.HI R14, RZ, 0x2, R14 ;  /* 0x00000002ff0e7819 */ /* 0x000fe2000001160e */
[----:B------:R-:W-:-:S04]  /*2aaf0*/  IMAD.WIDE.U32 R2, R18, UR8, R2 ;  /* 0x0000000812027c25 */ /* 0x000fc8000f8e0002 */
[----:B------:R-:W-:Y:S01]  /*2ab00*/  IMAD.IADD R9, R11, 0x1, -R14 ;  /* 0x000000010b097824 */ /* 0x000fe200078e0a0e */
[----:B------:R-:W-:-:S04]  /*2ab10*/  IADD3 R24, P0, R2, UR10, RZ ;  /* 0x0000000a02187c10 */ /* 0x000fc8000ff1e0ff */
[----:B------:R-:W-:Y:S02]  /*2ab20*/  IADD3.X R21, R4, UR11, R3, P0, !PT ;  /* 0x0000000b04157c10 */ /* 0x000fe400087fe403 */
[----:B------:R-:W-:Y:S01]  /*2ab30*/  ISETP.GE.AND P0, PT, R9, 0x1, PT ;  /* 0x000000010900780c */ /* 0x000fe20003f06270 */
[----:B------:R-:W-:Y:S01]  /*2ab40*/  UMOV UR4, 0xffffffff ;  /* 0xffffffff00047882 */ /* 0x000fe20000000000 */
[----:B---3--:R-:W-:-:S11]  /*2ab50*/  LOP3.LUT R12, R12, 0xffffffdf, RZ, 0xc0, !PT ;  /* 0xffffffdf0c0c7812 */ /* 0x008fd600078ec0ff */
[----:B------:R-:W-:-:S05]  /*2ab60*/  @P0 LOP3.LUT R12, R12, 0x20, RZ, 0xfc, !PT ;  /* 0x000000200c0c0812 */ /* 0x000fca00078efcff */
[----:B------:R0:W-:Y:S01]  /*2ab70*/  STL [R1], R12 ;  /* 0x0000000c01007387 */ /* 0x0001e20000100800 */
[----:B--2---:R-:W-:Y:S01]  /*2ab80*/  IMAD R4, R29, 0x7800, R13 ;  /* 0x000078001d047824 */ /* 0x004fe200078e020d */
[----:B------:R-:W-:Y:S06]  /*2ab90*/  BRA.DIV UR4, `(.L_x_2943) ;  /* 0x0000007a04447947 */ /* 0x000fec000b800000 */
[----:B------:R-:W1:Y:S01]  /*2aba0*/  SHFL.IDX PT, R2, R10, RZ, 0x1c1f ;  /* 0x001c1fff0a027589 */ /* 0x000e6200000e0000 */
[----:B0-----:R-:W0:Y:S01]  /*2abb0*/  LDC R12, c[0x0][0x2f4] ;  /* 0x0000bd00ff0c7b82 */ /* 0x001e220000000800 */
[----:B------:R-:W-:Y:S01]  /*2abc0*/  IMAD.IADD R4, R22, 0x1, R4 ;  /* 0x0000000116047824 */ /* 0x000fe200078e0204 */
[C---:B------:R-:W-:Y:S01]  /*2abd0*/  LOP3.LUT R11, R36.reuse, 0x80, RZ, 0xfc, !PT ;  /* 0x00000080240b7812 */ /* 0x040fe200078efcff */
[----:B------:R-:W2:Y:S01]  /*2abe0*/  SHFL.IDX PT, R3, R20, RZ, 0x1c1f ;  /* 0x001c1fff14037589 */ /* 0x000ea200000e0000 */
[C---:B------:R-:W-:Y:S02]  /*2abf0*/  LOP3.LUT R13, R36.reuse, 0x40, RZ, 0xfc, !PT ;  /* 0x00000040240d7812 */ /* 0x040fe400078efcff */
[C---:B-1----:R-:W-:Y:S02]  /*2ac00*/  IADD3 R2, P0, R36.reuse, R2, RZ ;  /* 0x0000000224027210 */ /* 0x042fe40007f1e0ff */
[-C--:B0-----:R-:W-:Y:S02]  /*2ac10*/  ISETP.GE.AND P3, PT, R36, R12.reuse, PT ;  /* 0x0000000c2400720c */ /* 0x081fe40003f66270 */
[----:B------:R-:W-:Y:S01]  /*2ac20*/  ISETP.GE.AND P2, PT, R13, R12, PT ;  /* 0x0000000c0d00720c */ /* 0x000fe20003f46270 */
[----:B--2---:R-:W-:Y:S01]  /*2ac30*/  IMAD.X R3, RZ, RZ, R3, P0 ;  /* 0x000000ffff037224 */ /* 0x004fe200000e0603 */
[----:B------:R-:W-:-:S13]  /*2ac40*/  ISETP.LT.OR P0, PT, R9, 0x1, P3 ;  /* 0x000000010900780c */ /* 0x000fda0001f01670 */
[----:B------:R-:W-:Y:S01]  /*2ac50*/  @!PT LDS RZ, [RZ] ;  /* 0x00000000fffff984 */ /* 0x000fe20000000800 */
[----:B------:R-:W-:Y:S01]  /*2ac60*/  LDGSTS.E.BYPASS.LTC128B.128 [R4+0xf200], desc[UR50][R2.64], !P0 ;  /* 0x0f20000002047fae */ /* 0x000fe2000c101d72 */
[----:B------:R-:W-:-:S03]  /*2ac70*/  ISETP.GE.AND P0, PT, R11, R12, PT ;  /* 0x0000000c0b00720c */ /* 0x000fc60003f06270 */
[----:B------:R-:W2:Y:S01]  /*2ac80*/  LDL.LU R11, [R1] ;  /* 0x00000000010b7983 */ /* 0x000ea20000300800 */
[C---:B------:R-:W-:Y:S02]  /*2ac90*/  ISETP.LT.OR P1, PT, R9.reuse, 0x1, P2 ;  /* 0x000000010900780c */ /* 0x040fe40001721670 */
[C---:B------:R-:W-:Y:S02]  /*2aca0*/  ISETP.GE.AND P6, PT, R9.reuse, 0x81, PT ;  /* 0x000000810900780c */ /* 0x040fe40003fc6270 */
[C---:B------:R-:W-:Y:S02]  /*2acb0*/  ISETP.GE.AND P5, PT, R9.reuse, 0x21, PT ;  /* 0x000000210900780c */ /* 0x040fe40003fa6270 */
[----:B------:R-:W-:-:S07]  /*2acc0*/  ISETP.GE.AND P4, PT, R9, 0x41, PT ;  /* 0x000000410900780c */ /* 0x000fce0003f86270 */
        /* <DEDUP_REMOVED lines=35> */
[----:B------:R0:W3:Y:S01]  /*2af00*/  SHFL.IDX PT, R2, R24, RZ, 0x1c1f ;  /* 0x001c1fff18027589 */ /* 0x0000e200000e0000 */
[----:B--2---:R-:W-:-:S04]  /*2af10*/  LOP3.LUT R11, R11, 0xffffffbf, RZ, 0xc0, !PT ;  /* 0xffffffbf0b0b7812 */ /* 0x004fc800078ec0ff */
[----:B------:R-:W-:-:S05]  /*2af20*/  @P6 LOP3.LUT R11, R11, 0x40, RZ, 0xfc, !PT ;  /* 0x000000400b0b6812 */ /* 0x000fca00078efcff */
[----:B------:R0:W-:Y:S02]  /*2af30*/  STL [R1], R11 ;  /* 0x0000000b01007387 */ /* 0x0001e40000100800 */
.L_x_3155:
[C---:B------:R-:W-:Y:S02]  /*2af40*/  ISETP.LT.OR P3, PT, R9.reuse, 0x81, P3 ;  /* 0x000000810900780c */ /* 0x040fe40001f61670 */
[C---:B------:R-:W-:Y:S02]  /*2af50*/  ISETP.LT.OR P2, PT, R9.reuse, 0x81, P2 ;  /* 0x000000810900780c */ /* 0x040fe40001741670 */
[----:B------:R-:W-:Y:S02]  /*2af60*/  ISETP.LT.OR P0, PT, R9, 0x81, P0 ;  /* 0x000000810900780c */ /* 0x000fe40000701670 */
[----:B---3--:R-:W-:-:S05]  /*2af70*/  IADD3 R2, P6, R36, R2, RZ ;  /* 0x0000000224027210 */ /* 0x008fca0007fde0ff */
        /* <DEDUP_REMOVED lines=9> */
.L_x_2944:
        /* <DEDUP_REMOVED lines=11> */
.L_x_2945:
[----:B------:R1:W-:Y:S01]  /*2b0c0*/  SYNCS.ARRIVE.TRANS64.A1T0 RZ, [R0+URZ+0x33470], RZ ;  /* 0x033470ff00ff79a7 */ /* 0x0003e2000810003f */
[----:B------:R-:W-:Y:S05]  /*2b0d0*/  @!P3 BRA `(.L_x_2946) ;  /* 0x000000000004b947 */ /* 0x000fea0003800000 */
[----:B------:R-:W-:Y:S01]  /*2b0e0*/  BPT.TRAP 0x1 ;  /* 0x000000040000795c */ /* 0x000fe20000300000 */
.L_x_2946:
[----:B------:R-:W3:Y:S01]  /*2b0f0*/  LDL R2, [R1+0x28] ;  /* 0x0000280001027983 */ /* 0x000ee20000100800 */
[----:B------:R-:W-:Y:S01]  /*2b100*/  BSSY B0, `(.L_x_2947) ;  /* 0x0000003000007945 */ /* 0x000fe20003800000 */
[----:B---3--:R-:W3:Y:S03]  /*2b110*/  SYNCS.PHASECHK.TRANS64.TRYWAIT P0, [R0+URZ+0x33440], R2 ;  /* 0x03344002000075a7 */ /* 0x008ee6000800017f */
[----:B---3--:R-:W-:Y:S05]  /*2b120*/  @!P0 BRA `(.L_x_2948) ;  /* 0x0000007800e88947 */ /* 0x008fea0003800000 */
.L_x_3156:
[----:B------:R-:W-:Y:S05]  /*2b130*/  BSYNC B0 ;  /* 0x0000000000007941 */ /* 0x000fea0003800000 */
.L_x_2947:
[----:B0-----:R-:W4:Y:S01]  /*2b140*/  LDL.LU R11, [R1+0x24] ;  /* 0x00002400010b7983 */ /* 0x001f220000300800 */
[----:B------:R-:W-:Y:S01]  /*2b150*/  ULDC.64 UR4, c[0x0][0x300] ;  /* 0x0000c00000047ab9 */ /* 0x000fe20000000a00 */
[----:B------:R-:W-:Y:S01]  /*2b160*/  ULDC.64 UR6, c[0x0][0x310] ;  /* 0x0000c40000067ab9 */ /* 0x000fe20000000a00 */
[----:B------:R-:W-:Y:S01]  /*2b170*/  IMAD R9, R34, UR4, RZ ;  /* 0x0000000422097c24 */ /* 0x000fe2000f8e02ff */
[----:B------:R0:W5:Y:S01]  /*2b180*/  LDL R20, [R1] ;  /* 0x0000000001147983 */ /* 0x0001620000100800 */
[----:B---3--:R-:W-:-:S04]  /*2b190*/  IMAD.WIDE.U32 R2, R5, UR4, RZ ;  /* 0x0000000405027c25 */ /* 0x008fc8000f8e00ff */
[----:B------:R-:W-:-:S04]  /*2b1a0*/  IMAD R9, R5, UR5, R9 ;  /* 0x0000000505097c24 */ /* 0x000fc8000f8e0209 */
[----:B------:R-:W-:Y:S02]  /*2b1b0*/  IMAD.IADD R3, R3, 0x1, R9 ;  /* 0x0000000103037824 */ /* 0x000fe400078e0209 */
[----:B------:R-:W-:-:S04]  /*2b1c0*/  IMAD.WIDE.U32 R2, R6, UR6, R2 ;  /* 0x0000000606027c25 */ /* 0x000fc8000f8e0002 */
[----:B--2---:R-:W-:Y:S02]  /*2b1d0*/  IMAD.MOV.U32 R10, RZ, RZ, R2 ;  /* 0x000000ffff0a7224 */ /* 0x004fe400078e0002 */
[----:B------:R-:W-:-:S04]  /*2b1e0*/  IMAD R9, R25, UR6, RZ ;  /* 0x0000000619097c24 */ /* 0x000fc8000f8e02ff */
[----:B------:R-:W-:Y:S02]  /*2b1f0*/  IMAD R9, R7, UR7, R9 ;  /* 0x0000000707097c24 */ /* 0x000fe4000f8e0209 */
[----:B----4-:R-:W-:-:S04]  /*2b200*/  IMAD R5, R11, UR6, RZ ;  /* 0x000000060b057c24 */ /* 0x010fc8000f8e02ff */
[----:B------:R-:W-:-:S04]  /*2b210*/  IMAD R5, R6, UR7, R5 ;  /* 0x0000000706057c24 */ /* 0x000fc8000f8e0205 */
[----:B------:R-:W-:Y:S02]  /*2b220*/  IMAD.IADD R11, R3, 0x1, R5 ;  /* 0x00000001030b7824 */ /* 0x000fe400078e0205 */
[----:B------:R-:W-:Y:S02]  /*2b230*/  IMAD R5, R26, UR4, RZ ;  /* 0x000000041a057c24 */ /* 0x000fe4000f8e02ff */
[----:B------:R-:W-:-:S04]  /*2b240*/  IMAD.WIDE.U32 R2, R8, UR4, RZ ;  /* 0x0000000408027c25 */ /* 0x000fc8000f8e00ff */
[----:B------:R-:W-:Y:S01]  /*2b250*/  IMAD R5, R8, UR5, R5 ;  /* 0x0000000508057c24 */ /* 0x000fe2000f8e0205 */
[----:B------:R-:W-:-:S04]  /*2b260*/  ULDC.64 UR4, c[0x0][0x308] ;  /* 0x0000c20000047ab9 */ /* 0x000fc80000000a00 */
[----:B------:R-:W-:Y:S01]  /*2b270*/  IADD3 R3, R3, R5, RZ ;  /* 0x0000000503037210 */ /* 0x000fe20007ffe0ff */
[----:B------:R-:W-:Y:S02]  /*2b280*/  IMAD R8, R37, UR4, RZ ;  /* 0x0000000425087c24 */ /* 0x000fe4000f8e02ff */
[----:B------:R-:W-:Y:S01]  /*2b290*/  IMAD.WIDE.U32 R2, R7, UR6, R2 ;  /* 0x0000000607027c25 */ /* 0x000fe2000f8e0002 */
[----:B------:R-:W-:-:S03]  /*2b2a0*/  ULDC.64 UR6, c[0x0][0x2e8] ;  /* 0x0000ba0000067ab9 */ /* 0x000fc60000000a00 */
[----:B------:R-:W-:-:S04]  /*2b2b0*/  IMAD.WIDE.U32 R6, R18, UR4, R10 ;  /* 0x0000000412067c25 */ /* 0x000fc8000f8e000a */
[----:B------:R-:W-:Y:S01]  /*2b2c0*/  IMAD.IADD R3, R3, 0x1, R9 ;  /* 0x0000000103037824 */ /* 0x000fe200078e0209 */
[----:B------:R-:W-:Y:S01]  /*2b2d0*/  IADD3 R5, P0, R6, UR6, RZ ;  /* 0x0000000606057c10 */ /* 0x000fe2000ff1e0ff */
[C---:B------:R-:W-:Y:S02]  /*2b2e0*/  IMAD R8, R18.reuse, UR5, R8 ;  /* 0x0000000512087c24 */ /* 0x040fe4000f8e0208 */
[----:B------:R-:W-:-:S03]  /*2b2f0*/  IMAD.WIDE.U32 R2, R18, UR4, R2 ;  /* 0x0000000412027c25 */ /* 0x000fc6000f8e0002 */
[----:B------:R-:W-:Y:S02]  /*2b300*/  IADD3.X R6, R7, UR7, R8, P0, !PT ;  /* 0x0000000707067c10 */ /* 0x000fe400087fe408 */
[----:B------:R-:W-:Y:S01]  /*2b310*/  IADD3 R7, P0, R2, UR6, RZ ;  /* 0x0000000602077c10 */ /* 0x000fe2000ff1e0ff */
[----:B------:R-:W-:-:S03]  /*2b320*/  UMOV UR4, 0xffffffff ;  /* 0xffffffff00047882 */ /* 0x000fc60000000000 */
[----:B------:R-:W-:Y:S01]  /*2b330*/  IADD3.X R8, R8, UR7, R3, P0, !PT ;  /* 0x0000000708087c10 */ /* 0x000fe200087fe403 */
[----:B0-----:R-:W-:Y:S08]  /*2b340*/  BRA.DIV UR4, `(.L_x_2949) ;  /* 0x0000007a04787947 */ /* 0x001ff0000b800000 */
[----:B------:R-:W0:Y:S01]  /*2b350*/  SHFL.IDX PT, R3, R5, RZ, 0x1c1f ;  /* 0x001c1fff05037589 */ /* 0x000e2200000e0000 */
[----:B-----5:R-:W-:Y:S01]  /*2b360*/  LOP3.LUT R20, R20, 0xfffffeff, RZ, 0xc0, !PT ;  /* 0xfffffeff14147812 */ /* 0x020fe200078ec0ff */
[----:B------:R-:W2:Y:S01]  /*2b370*/  LDC R10, c[0x0][0x2f4] ;  /* 0x0000bd00ff0a7b82 */ /* 0x000ea20000000800 */
[----:B------:R-:W-:Y:S01]  /*2b380*/  LOP3.LUT R11, R36, 0x40, RZ, 0xfc, !PT ;  /* 0x00000040240b7812 */ /* 0x000fe200078efcff */
[----:B------:R-:W3:Y:S01]  /*2b390*/  SHFL.IDX PT, R2, R6, RZ, 0x1c1f ;  /* 0x001c1fff06027589 */ /* 0x000ee200000e0000 */
[----:B------:R-:W-:Y:S02]  /*2b3a0*/  @P1 LOP3.LUT R20, R20, 0x100, RZ, 0xfc, !PT ;  /* 0x0000010014141812 */ /* 0x000fe400078efcff */
[----:B------:R-:W-:Y:S01]  /*2b3b0*/  LOP3.LUT R9, R36, 0x80, RZ, 0xfc, !PT ;  /* 0x0000008024097812 */ /* 0x000fe200078efcff */
[----:B------:R-:W-:Y:S01]  /*2b3c0*/  SHFL.IDX PT, R8, R8, RZ, 0x1c1f ;  /* 0x001c1fff08087589 */ /* 0x000fe200000e0000 */
[----:B------:R-:W-:-:S03]  /*2b3d0*/  LOP3.LUT P1, RZ, R20, 0x20, RZ, 0xc0, !PT ;  /* 0x0000002014ff7812 */ /* 0x000fc6000782c0ff */
[----:B------:R-:W-:Y:S10]  /*2b3e0*/  STL [R1], R20 ;  /* 0x0000001401007387 */ /* 0x000ff40000100800 */
[----:B0-----:R-:W-:-:S02]  /*2b3f0*/  @P1 IADD3 R3, P0, R36, R3, RZ ;  /* 0x0000000324031210 */ /* 0x001fc40007f1e0ff */
[-C--:B--2---:R-:W-:Y:S02]  /*2b400*/  ISETP.GE.AND P6, PT, R36, R10.reuse, PT ;  /* 0x0000000a2400720c */ /* 0x084fe40003fc6270 */
[-C--:B------:R-:W-:Y:S01]  /*2b410*/  ISETP.GE.AND P3, PT, R11, R10.reuse, PT ;  /* 0x0000000a0b00720c */ /* 0x080fe20003f66270 */
[----:B---3--:R-:W-:Y:S01]  /*2b420*/  @P1 IMAD.X R2, RZ, RZ, R2, P0 ;  /* 0x000000ffff021224 */ /* 0x008fe200000e0602 */
        /* <DEDUP_REMOVED lines=8> */
[----:B0-----:R-:W0:Y:S04]  /*2b4b0*/  SHFL.IDX PT, R3, R5, 0x1, 0x1c1f ;  /* 0x003c1f0005037f89 */ /* 0x001e2800000e0000 */
[----:B------:R-:W2:Y:S01]  /*2b4c0*/  SHFL.IDX PT, R2, R6, 0x1, 0x1c1f ;  /* 0x003c1f0006027f89 */ /* 0x000ea200000e0000 */
[----:B0-----:R-:W-:-:S05]  /*2b4d0*/  @P5 IADD3 R3, P0, R36, R3, RZ ;  /* 0x0000000324035210 */ /* 0x001fca0007f1e0ff */
[----:B--2---:R-:W-:-:S05]  /*2b4e0*/  @P5 IMAD.X R2, RZ, RZ, R2, P0 ;  /* 0x000000ffff025224 */ /* 0x004fca00000e0602 */
[----:B------:R-:W-:-:S04]  /*2b4f0*/  @P5 LOP3.LUT R3, R3, R2, RZ, 0x3c, !PT ;  /* 0x0000000203035212 */ /* 0x000fc800078e3cff */
[----:B------:R-:W-:-:S04]  /*2b500*/  @P5 LOP3.LUT R2, R3, R2, RZ, 0x3c, !PT ;  /* 0x0000000203025212 */ /* 0x000fc800078e3cff */
[----:B------:R-:W-:-:S05]  /*2b510*/  @P5 LOP3.LUT R3, R3, R2, RZ, 0x3c, !PT ;  /* 0x0000000203035212 */ /* 0x000fca00078e3cff */
[----:B------:R-:W-:Y:S04]  /*2b520*/  @P5 LDGSTS.E.BYPASS.LTC128B.128 [R4+0x24a00], desc[UR50][R2.64], !P6 ;  /* 0x24a0000002045fae */ /* 0x000fe8000f101d72 */
[----:B------:R-:W-:Y:S04]  /*2b530*/  @P5 LDGSTS.E.BYPASS.LTC128B.128 [R4+0x27200], desc[UR50][R2.64+0x40], !P3 ;  /* 0x2720004002045fae */ /* 0x000fe8000d901d72 */
[----:B------:R0:W-:Y:S04]  /*2b540*/  @P5 LDGSTS.E.BYPASS.LTC128B.128 [R4+0x29a00], desc[UR50][R2.64+0x80], !P2 ;  /* 0x29a0008002045fae */ /* 0x0001e8000d101d72 */
[----:B0-----:R-:W0:Y:S04]  /*2b550*/  SHFL.IDX PT, R3, R5, 0x2, 0x1c1f ;  /* 0x005c1f0005037f89 */ /* 0x001e2800000e0000 */
[----:B------:R-:W2:Y:S04]  /*2b560*/  SHFL.IDX PT, R2, R6, 0x2, 0x1c1f ;  /* 0x005c1f0006027f89 */ /* 0x000ea800000e0000 */
[----:B------:R-:W3:Y:S04]  /*2b570*/  SHFL.IDX PT, R5, R5, 0x3, 0x1c1f ;  /* 0x007c1f0005057f89 */ /* 0x000ee800000e0000 */
[----:B------:R-:W4:Y:S01]  /*2b580*/  SHFL.IDX PT, R6, R6, 0x3, 0x1c1f ;  /* 0x007c1f0006067f89 */ /* 0x000f2200000e0000 */
[----:B0-----:R-:W-:-:S05]  /*2b590*/  @P4 IADD3 R3, P0, R36, R3, RZ ;  /* 0x0000000324034210 */ /* 0x001fca0007f1e0ff */
[----:B--2---:R-:W-:-:S05]  /*2b5a0*/  @P4 IMAD.X R2, RZ, RZ, R2, P0 ;  /* 0x000000ffff024224 */ /* 0x004fca00000e0602 */
[----:B------:R-:W-:-:S04]  /*2b5b0*/  @P4 LOP3.LUT R3, R3, R2, RZ, 0x3c, !PT ;  /* 0x0000000203034212 */ /* 0x000fc800078e3cff */
[----:B------:R-:W-:-:S04]  /*2b5c0*/  @P4 LOP3.LUT R2, R3, R2, RZ, 0x3c, !PT ;  /* 0x0000000203024212 */ /* 0x000fc800078e3cff */
[----:B------:R-:W-:-:S05]  /*2b5d0*/  @P4 LOP3.LUT R3, R3, R2, RZ, 0x3c, !PT ;  /* 0x0000000203034212 */ /* 0x000fca00078e3cff */
[----:B------:R-:W-:Y:S04]  /*2b5e0*/  @P4 LDGSTS.E.BYPASS.LTC128B.128 [R4+0x25200], desc[UR50][R2.64], !P6 ;  /* 0x2520000002044fae */ /* 0x000fe8000f101d72 */
[----:B------:R-:W-:Y:S04]  /*2b5f0*/  @P4 LDGSTS.E.BYPASS.LTC128B.128 [R4+0x27a00], desc[UR50][R2.64+0x40], !P3 ;  /* 0x27a0004002044fae */ /* 0x000fe8000d901d72 */
[----:B------:R3:W-:Y:S02]  /*2b600*/  @P4 LDGSTS.E.BYPASS.LTC128B.128 [R4+0x2a200], desc[UR50][R2.64+0x80], !P2 ;  /* 0x2a20008002044fae */ /* 0x0007e4000d101d72 */
[----:B---3--:R-:W-:-:S05]  /*2b610*/  @P1 IADD3 R2, P0, R36, R5, RZ ;  /* 0x0000000524021210 */ /* 0x008fca0007f1e0ff */
[----:B----4-:R-:W-:-:S05]  /*2b620*/  @P1 IMAD.X R3, RZ, RZ, R6, P0 ;  /* 0x000000ffff031224 */ /* 0x010fca00000e0606 */
[----:B------:R-:W-:Y:S04]  /*2b630*/  @P1 LDGSTS.E.BYPASS.LTC128B.128 [R4+0x25a00], desc[UR50][R2.64], !P6 ;  /* 0x25a0000002041fae */ /* 0x000fe8000f101d72 */
[----:B------:R-:W-:Y:S04]  /*2b640*/  @P1 LDGSTS.E.BYPASS.LTC128B.128 [R4+0x28200], desc[UR50][R2.64+0x40], !P3 ;  /* 0x2820004002041fae */ /* 0x000fe8000d901d72 */
[----:B------:R0:W-:Y:S04]  /*2b650*/  @P1 LDGSTS.E.BYPASS.LTC128B.128 [R4+0x2aa00], desc[UR50][R2.64+0x80], !P2 ;  /* 0x2aa0008002041fae */ /* 0x0001e8000d101d72 */
[----:B0-----:R0:W2:Y:S02]  /*2b660*/  SHFL.IDX PT, R2, R7, RZ, 0x1c1f ;  /* 0x001c1fff07027589 */ /* 0x0010a400000e0000 */
.L_x_3168:
[----:B------:R-:W-:Y:S01]  /*2b670*/  LOP3.LUT P0, RZ, R20, 0x40, RZ, 0xc0, !PT ;  /* 0x0000004014ff7812 */ /* 0x000fe2000780c0ff */
[----:B------:R-:W-:-:S12]  /*2b680*/  BSSY B0, `(.L_x_2950) ;  /* 0x0000010000007945 */ /* 0x000fd80003800000 */
[----:B------:R-:W-:Y:S05]  /*2b690*/  @!P0 BRA `(.L_x_2951) ;  /* 0x0000000000388947 */ /* 0x000fea0003800000 */
[----:B------:R-:W3:Y:S01]  /*2b6a0*/  LDC R6, c[0x0][0x2f4] ;  /* 0x0000bd00ff067b82 */ /* 0x000ee20000000800 */
[C---:B0-----:R-:W-:Y:S02]  /*2b6b0*/  LOP3.LUT R7, R36.reuse, 0x40, RZ, 0xfc, !PT ;  /* 0x0000004024077812 */ /* 0x041fe400078efcff */
[C---:B------:R-:W-:Y:S02]  /*2b6c0*/  LOP3.LUT R5, R36.reuse, 0x80, RZ, 0xfc, !PT ;  /* 0x0000008024057812 */ /* 0x040fe400078efcff */
[----:B--2---:R-:W-:-:S04]  /*2b6d0*/  IADD3 R2, P0, R36, R2, RZ ;  /* 0x0000000224027210 */ /* 0x004fc80007f1e0ff */
[----:B------:R-:W-:Y:S02]  /*2b6e0*/  IADD3.X R3, RZ, R8, RZ, P0, !PT ;  /* 0x00000008ff037210 */ /* 0x000fe400007fe4ff */
[-C--:B---3--:R-:W-:Y:S02]  /*2b6f0*/  ISETP.GE.AND P3, PT, R36, R6.reuse, PT ;  /* 0x000000062400720c */ /* 0x088fe40003f66270 */
        /* <DEDUP_REMOVED lines=8> */
.L_x_2951:
[----:B------:R-:W-:Y:S05]  /*2b780*/  BSYNC B0 ;  /* 0x0000000000007941 */ /* 0x000fea0003800000 */
.L_x_2950:
[----:B------:R-:W-:Y:S01]  /*2b790*/  NOP ;  /* 0x0000000000007918 */ /* 0x000fe20000000000 */
[----:B------:R-:W-:-:S13]  /*2b7a0*/  PLOP3.LUT P0, PT, PT, PT, PT, 0x80, 0x0 ;  /* 0x000000000000781c */ /* 0x000fda0003f0f070 */
.L_x_2952:
[----:B------:R-:W-:Y:S02]  /*2b7b0*/  PLOP3.LUT P1, PT, P1, P0, PT, 0xa2, 0x0 ;  /* 0x000000000000781c */ /* 0x000fe40000f21472 */
[----:B------:R-:W-:-:S08]  /*2b7c0*/  @P0 R2UR P1, UR4, R0 ;  /* 0x00000000000402ca */ /* 0x000fd00000020000 */
[----:B------:R-:W-:-:S05]  /*2b7d0*/  @P0 PLOP3.LUT P0, PT, P1, PT, PT, 0x80, 0x0 ;  /* 0x000000000000081c */ /* 0x000fca0000f0f070 */
[----:B------:R-:W-:Y:S01]  /*2b7e0*/  @!P1 SYNCS.ARRIVE.TRANS64.RED.A0T1 RZ, [UR4+0x33430], RZ ;  /* 0x033430ffffff99a7 */ /* 0x000fe20008200404 */
[----:B------:R-:W-:Y:S07]  /*2b7f0*/  @!P1 ARRIVES.LDGSTSBAR.64.TRANSCNT [UR4+0x33430] ;  /* 0x03343000ff0099b0 */ /* 0x000fee0008000a84 */
[----:B------:R-:W-:Y:S05]  /*2b800*/  @P0 BRA.U.ANY `(.L_x_2952) ;  /* 0xfffffffd00e80947 */ /* 0x000fea000393ffff */
[----:B------:R-:W-:Y:S01]  /*2b810*/  NOP ;  /* 0x0000000000007918 */ /* 0x000fe20000000000 */
[----:B--23--:R-:W-:-:S05]  /*2b820*/  IMAD.U32 R2, RZ, RZ, UR39 ;  /* 0x00000027ff027e24 */ /* 0x00cfca000f8e00ff */
[----:B------:R-:W-:-:S13]  /*2b830*/  ISETP.NE.AND P2, PT, R2, 0x3, PT ;  /* 0x000000030200780c */ /* 0x000fda0003f45270 */
[----:B------:R-:W-:Y:S05]  /*2b840*/  @!P2 BRA `(.L_x_2953) ;  /* 0x000000000004a947 */ /* 0x000fea0003800000 */
[----:B------:R-:W-:Y:S01]  /*2b850*/  BPT.TRAP 0x1 ;  /* 0x000000040000795c */ /* 0x000fe20000300000 */
.L_x_2953:
[----:B------:R2:W5:Y:S01]  /*2b860*/  LDL.LU R3, [R1+0x2c] ;  /* 0x00002c0001037983 */ /* 0x0005620000300800 */
[----:B------:R2:W-:Y:S02]  /*2b870*/  SYNCS.ARRIVE.TRANS64.A1T0 RZ, [R0+URZ+0x33430], RZ ;  /* 0x033430ff00ff79a7 */ /* 0x0005e4000810003f */
[----:B------:R-:W-:Y:S05]  /*2b880*/  WARPSYNC.ALL ;  /* 0x0000000000007948 */ /* 0x000fea0003800000 */
[----:B------:R-:W-:Y:S01]  /*2b890*/  ULDC.64 UR6, c[0x0][0xa00] ;  /* 0x0002800000067ab9 */ /* 0x000fe20000000a00 */
[----:B------:R-:W-:Y:S01]  /*2b8a0*/  VIADD R2, R22, 0x1e200 ;  /* 0x0001e20016027836 */ /* 0x000fe20000000000 */
[----:B------:R-:W-:Y:S01]  /*2b8b0*/  BAR.SYNC.DEFER_BLOCKING 0x8, 0x180 ;  /* 0x0206000000007b1d */ /* 0x000fe20000010000 */
[----:B------:R-:W-:Y:S02]  /*2b8c0*/  ISETP.NE.U32.AND P0, PT, RZ, UR6, PT ;  /* 0x00000006ff007c0c */ /* 0x000fe4000bf05070 */
[----:B-12---:R-:W-:-:S02]  /*2b8d0*/  SHF.R.S32.HI R0, RZ, 0x1f, R27 ;  /* 0x0000001fff007819 */ /* 0x006fc4000001141b */
[----:B------:R-:W-:Y:S01]  /*2b8e0*/  ISETP.NE.AND.EX P0, PT, RZ, UR7, PT, P0 ;  /* 0x00000007ff007c0c */ /* 0x000fe2000bf05300 */
[----:B------:R-:W-:Y:S01]  /*2b8f0*/  ULDC.64 UR4, c[0x0][0x298] ;  /* 0x0000a60000047ab9 */ /* 0x000fe20000000a00 */
[----:B------:R-:W-:Y:S01]  /*2b900*/  BSSY B6, `(.L_x_2954) ;  /* 0x0000019000067945 */ /* 0x000fe20003800000 */
[----:B------:R-:W-:Y:S01]  /*2b910*/  IMAD R0, R0, UR4, RZ ;  /* 0x0000000400007c24 */ /* 0x000fe2000f8e02ff */
[----:B------:R-:W-:Y:S01]  /*2b920*/  SEL R23, R23, RZ, !P0 ;  /* 0x000000ff17177207 */ /* 0x000fe20004000000 */
[----:B------:R-:W-:-:S04]  /*2b930*/  IMAD.WIDE.U32 R24, R27, UR4, RZ ;  /* 0x000000041b187c25 */ /* 0x000fc8000f8e00ff */
[----:B------:R-:W-:-:S04]  /*2b940*/  IMAD R0, R27, UR5, R0 ;  /* 0x000000051b007c24 */ /* 0x000fc8000f8e0200 */
[----:B------:R-:W-:Y:S01]  /*2b950*/  IMAD.IADD R26, R25, 0x1, R0 ;  /* 0x00000001191a7824 */ /* 0x000fe200078e0200 */
[----:B-----5:R-:W-:Y:S02]  /*2b960*/  SEL R34, R3, RZ, !P0 ;  /* 0x000000ff03227207 */ /* 0x020fe40004000000 */
        /* <DEDUP_REMOVED lines=8> */
[----:B------:R-:W1:Y:S01]  /*2b9f0*/  LDC.64 R2, c[0x4][R2] ;  /* 0x0100000002027b82 */ /* 0x000e620000000a00 */
[----:B------:R-:W-:Y:S01]  /*2ba00*/  IMAD.U32 R5, RZ, RZ, UR5 ;  /* 0x00000005ff057e24 */ /* 0x000fe2000f8e00ff */
[----:B------:R-:W-:Y:S01]  /*2ba10*/  MOV R13, RZ ;  /* 0x000000ff000d7202 */ /* 0x000fe20000000f00 */
[----:B0-----:R-:W-:Y:S02]  /*2ba20*/  IMAD.U32 R7, RZ, RZ, UR7 ;  /* 0x00000007ff077e24 */ /* 0x001fe4000f8e00ff */
[----:B------:R-:W-:-:S02]  /*2ba30*/  IMAD.U32 R10, RZ, RZ, UR8 ;  /* 0x00000008ff0a7e24 */ /* 0x000fc4000f8e00ff */
[----:B------:R-:W-:Y:S02]  /*2ba40*/  IMAD.U32 R11, RZ, RZ, UR9 ;  /* 0x00000009ff0b7e24 */ /* 0x000fe4000f8e00ff */
[----:B------:R-:W-:Y:S02]  /*2ba50*/  IMAD.MOV.U32 R8, RZ, RZ, 0x70 ;  /* 0x00000070ff087424 */ /* 0x000fe400078e00ff */
[----:B------:R-:W-:-:S07]  /*2ba60*/  IMAD.MOV.U32 R12, RZ, RZ, 0x1 ;  /* 0x00000001ff0c7424 */ /* 0x000fce00078e00ff */
[----:B------:R-:W-:-:S07]  /*2ba70*/  LEPC R20, `(.L_x_2955) ;  /* 0x000000001014794e */ /* 0x000fce0000000000 */
[----:B-1----:R-:W-:Y:S05]  /*2ba80*/  CALL.ABS.NOINC R2 ;  /* 0x0000000002007343 */ /* 0x002fea0003c00000 */
.L_x_2955:
[----:B------:R-:W-:Y:S05]  /*2ba90*/  BSYNC B6 ;  /* 0x0000000000067941 */ /* 0x000fea0003800000 */
.L_x_2954:
[----:B------:R1:W5:Y:S01]  /*2baa0*/  LDL R8, [R1+0x1c] ;  /* 0x00001c0001087983 */ /* 0x0003620000100800 */
[----:B0-----:R-:W0:Y:S01]  /*2bab0*/  LDC R7, c[0x0][0x448] ;  /* 0x00011200ff077b82 */ /* 0x001e220000000800 */
[----:B------:R-:W-:Y:S01]  /*2bac0*/  ULDC.64 UR4, c[0x0][0x2d8] ;  /* 0x0000b60000047ab9 */ /* 0x000fe20000000a00 */
[----:B------:R-:W-:Y:S01]  /*2bad0*/  IMAD.MOV.U32 R2, RZ, RZ, R24 ;  /* 0x000000ffff027224 */ /* 0x000fe200078e0018 */
[----:B------:R-:W2:Y:S01]  /*2bae0*/  S2R R20, SR_TID.X ;  /* 0x0000000000147919 */ /* 0x000ea20000002100 */
[----:B------:R-:W-:Y:S02]  /*2baf0*/  IMAD.MOV.U32 R3, RZ, RZ, R26 ;  /* 0x000000ffff037224 */ /* 0x000fe400078e001a */
[----:B------:R-:W-:Y:S02]  /*2bb00*/  IMAD R0, R37, UR4, RZ ;  /* 0x0000000425007c24 */ /* 0x000fe4000f8e02ff */
[----:B------:R-:W-:-:S04]  /*2bb10*/  IMAD.WIDE.U32 R2, R18, UR4, R2 ;  /* 0x0000000412027c25 */ /* 0x000fc8000f8e0002 */
[----:B------:R-:W-:Y:S01]  /*2bb20*/  IMAD R0, R18, UR5, R0 ;  /* 0x0000000512007c24 */ /* 0x000fe2000f8e0200 */
[----:B------:R-:W-:-:S03]  /*2bb30*/  ULDC.64 UR4, c[0x0][0x2e0] ;  /* 0x0000b80000047ab9 */ /* 0x000fc60000000a00 */
[----:B------:R-:W-:Y:S02]  /*2bb40*/  IMAD.IADD R3, R3, 0x1, R0 ;  /* 0x0000000103037824 */ /* 0x000fe400078e0200 */
[----:B------:R-:W-:Y:S02]  /*2bb50*/  IMAD R0, R34, UR4, RZ ;  /* 0x0000000422007c24 */ /* 0x000fe4000f8e02ff */
[----:B------:R-:W-:Y:S01]  /*2bb60*/  IMAD.WIDE.U32 R2, R23, UR4, R2 ;  /* 0x0000000417027c25 */ /* 0x000fe2000f8e0002 */
[----:B0-----:R-:W-:-:S03]  /*2bb70*/  ISETP.NE.AND P0, PT, R7, 0x1, PT ;  /* 0x000000010700780c */ /* 0x001fc60003f05270 */
[----:B------:R-:W-:Y:S01]  /*2bb80*/  IMAD R0, R23, UR5, R0 ;  /* 0x0000000517007c24 */ /* 0x000fe2000f8e0200 */
[----:B------:R-:W-:-:S03]  /*2bb90*/  ULDC.64 UR4, c[0x0][0x2d0] ;  /* 0x0000b40000047ab9 */ /* 0x000fc60000000a00 */
[----:B------:R-:W-:Y:S01]  /*2bba0*/  IMAD.IADD R3, R3, 0x1, R0 ;  /* 0x0000000103037824 */ /* 0x000fe200078e0200 */
[C---:B--2---:R-:W-:Y:S01]  /*2bbb0*/  LOP3.LUT R21, R20.reuse, 0x7f, RZ, 0xc0, !PT ;  /* 0x0000007f14157812 */ /* 0x044fe200078ec0ff */
[----:B------:R-:W-:-:S04]  /*2bbc0*/  IMAD.SHL.U32 R20, R20, 0x20, RZ ;  /* 0x0000002014147824 */ /* 0x000fc800078e00ff */
[----:B------:R-:W0:Y:S01]  /*2bbd0*/  @P0 LDC R6, c[0x0][0x44c] ;  /* 0x00011300ff060b82 */ /* 0x000e220000000800 */
[----:B------:R-:W-:-:S04]  /*2bbe0*/  SHF.R.U32.HI R21, RZ, 0x2, R21 ;  /* 0x00000002ff157819 */ /* 0x000fc80000011615 */
[----:B------:R-:W-:-:S03]  /*2bbf0*/  LOP3.LUT R20, R21, 0x60, R20, 0xf8, !PT ;  /* 0x0000006015147812 */ /* 0x000fc600078ef814 */
[----:B------:R-:W2:Y:S01]  /*2bc00*/  @P0 LDC R0, c[0x0][0x450] ;  /* 0x00011400ff000b82 */ /* 0x000ea20000000800 */
[----:B------:R-:W-:Y:S02]  /*2bc10*/  LEA R5, R17, R20, 0x7 ;  /* 0x0000001411057211 */ /* 0x000fe400078e38ff */
[----:B------:R-:W3:Y:S03]  /*2bc20*/  S2R R20, SR_TID.X ;  /* 0x0000000000147919 */ /* 0x000ee60000002100 */
[----:B------:R-:W-:Y:S02]  /*2bc30*/  IMAD.MOV.U32 R4, RZ, RZ, R5 ;  /* 0x000000ffff047224 */ /* 0x000fe400078e0005 */
[----:B0-----:R-:W-:-:S05]  /*2bc40*/  @P0 IMAD.HI.U32 R6, R5, R6, RZ ;  /* 0x0000000605060227 */ /* 0x001fca00078e00ff */
[----:B--2---:R-:W-:-:S05]  /*2bc50*/  @P0 SHF.R.U32.HI R4, RZ, R0, R6 ;  /* 0x00000000ff040219 */ /* 0x004fca0000011606 */
        /* <DEDUP_REMOVED lines=15> */
[----:B---3--:R-:W-:Y:S02]  /*2bd50*/  LOP3.LUT R21, R20, 0x7f, RZ, 0xc0, !PT ;  /* 0x0000007f14157812 */ /* 0x008fe400078ec0ff */
[C---:B------:R-:W-:Y:S02]  /*2bd60*/  LOP3.LUT R27, R36.reuse, 0x40, RZ, 0xfc, !PT ;  /* 0x00000040241b7812 */ /* 0x040fe400078efcff */
[C---:B------:R-:W-:Y:S02]  /*2bd70*/  LOP3.LUT R20, R36.reuse, 0x80, RZ, 0xfc, !PT ;  /* 0x0000008024147812 */ /* 0x040fe400078efcff */
[----:B------:R-:W-:Y:S01]  /*2bd80*/  IADD3.X R4, R3, UR5, R4, P0, !PT ;  /* 0x0000000503047c10 */ /* 0x000fe200087fe404 */
[----:B------:R-:W-:Y:S01]  /*2bd90*/  UMOV UR5, 0xffffffff ;  /* 0xffffffff00057882 */ /* 0x000fe20000000000 */
[----:B------:R-:W-:-:S02]  /*2bda0*/  ISETP.GE.AND P3, PT, R36, UR4, PT ;  /* 0x0000000424007c0c */ /* 0x000fc4000bf66270 */
[----:B------:R-:W-:Y:S02]  /*2bdb0*/  ISETP.GE.AND P2, PT, R27, UR4, PT ;  /* 0x000000041b007c0c */ /* 0x000fe4000bf46270 */
[----:B------:R-:W-:Y:S02]  /*2bdc0*/  ISETP.GE.AND P0, PT, R20, UR4, PT ;  /* 0x0000000414007c0c */ /* 0x000fe4000bf06270 */
[----:B------:R-:W-:Y:S01]  /*2bdd0*/  SHF.R.U32.HI R9, RZ, 0x2, R21 ;  /* 0x00000002ff097819 */ /* 0x000fe20000011615 */
[----:B-1----:R-:W-:Y:S10]  /*2bde0*/  BRA.DIV UR5, `(.L_x_2956) ;  /* 0x0000007605a07947 */ /* 0x002ff4000b800000 */
[----:B------:R-:W0:Y:S01]  /*2bdf0*/  SHFL.IDX PT, R3, R0, RZ, 0x1c1f ;  /* 0x001c1fff00037589 */ /* 0x000e2200000e0000 */
[----:B------:R-:W-:Y:S02]  /*2be00*/  IMAD R28, R28, R7, RZ ;  /* 0x000000071c1c7224 */ /* 0x000fe400078e02ff */
[----:B------:R-:W-:Y:S01]  /*2be10*/  IMAD R17, R17, 0x80, R9 ;  /* 0x0000008011117824 */ /* 0x000fe200078e0209 */
[----:B------:R-:W1:Y:S04]  /*2be20*/  SHFL.IDX PT, R2, R4, RZ, 0x1c1f ;  /* 0x001c1fff04027589 */ /* 0x000e6800000e0000 */
[----:B------:R-:W-:Y:S01]  /*2be30*/  ISETP.GE.AND P1, PT, R17, R28, PT ;  /* 0x0000001c1100720c */ /* 0x000fe20003f26270 */
[----:B------:R-:W2:-:S12]  /*2be40*/  SHFL.IDX PT, R14, R0, 0x1, 0x1c1f ;  /* 0x003c1f00000e7f89 */ /* 0x000e9800000e0000 */
[----:B0-----:R-:W-:-:S05]  /*2be50*/  @!P1 IADD3 R5, P4, R36, R3, RZ ;  /* 0x0000000324059210 */ /* 0x001fca0007f9e0ff */
[----:B-1----:R-:W-:Y:S01]  /*2be60*/  @!P1 IMAD.X R3, RZ, RZ, R2, P4 ;  /* 0x000000ffff039224 */ /* 0x002fe200020e0602 */
[----:B------:R-:W-:Y:S01]  /*2be70*/  @!P1 MOV R2, R5 ;  /* 0x0000000500029202 */ /* 0x000fe20000000f00 */
[----:B------:R-:W-:-:S04]  /*2be80*/  VIADD R5, R17, 0x20 ;  /* 0x0000002011057836 */ /* 0x000fc80000000000 */
[----:B-----5:R-:W-:Y:S04]  /*2be90*/  @!P1 LDGSTS.E.BYPASS.LTC128B.128 [R8+0x1e200], desc[UR50][R2.64], !P3 ;  /* 0x1e20000002089fae */ /* 0x020fe8000d901d72 */
[----:B------:R-:W-:Y:S04]  /*2bea0*/  @!P1 LDGSTS.E.BYPASS.LTC128B.128 [R8+0x20200], desc[UR50][R2.64+0x40], !P2 ;  /* 0x2020004002089fae */ /* 0x000fe8000d101d72 */
[----:B------:R0:W-:Y:S01]  /*2beb0*/  @!P1 LDGSTS.E.BYPASS.LTC128B.128 [R8+0x22200], desc[UR50][R2.64+0x80], !P0 ;  /* 0x2220008002089fae */ /* 0x0001e2000c101d72 */
[----:B------:R-:W-:-:S03]  /*2bec0*/  ISETP.GE.AND P1, PT, R5, R28, PT ;  /* 0x0000001c0500720c */ /* 0x000fc60003f26270 */
[----:B0-----:R-:W0:Y:S10]  /*2bed0*/  SHFL.IDX PT, R2, R4, 0x1, 0x1c1f ;  /* 0x003c1f0004027f89 */ /* 0x001e3400000e0000 */
[----:B--2---:R-:W-:-:S02]  /*2bee0*/  @!P1 IADD3 R5, P4, R36, R14, RZ ;  /* 0x0000000e24059210 */ /* 0x004fc40007f9e0ff */
[----:B------:R-:W1:Y:S03]  /*2bef0*/  SHFL.IDX PT, R14, R0, 0x2, 0x1c1f ;  /* 0x005c1f00000e7f89 */ /* 0x000e6600000e0000 */
[----:B0-----:R-:W-:Y:S02]  /*2bf00*/  @!P1 IMAD.X R6, RZ, RZ, R2, P4 ;  /* 0x000000ffff069224 */ /* 0x001fe400020e0602 */
[----:B------:R-:W-:Y:S02]  /*2bf10*/  @!P1 IMAD.MOV.U32 R2, RZ, RZ, R5 ;  /* 0x000000ffff029224 */ /* 0x000fe400078e0005 */
[----:B------:R-:W-:Y:S02]  /*2bf20*/  @!P1 IMAD.MOV.U32 R3, RZ, RZ, R6 ;  /* 0x000000ffff039224 */ /* 0x000fe400078e0006 */
[----:B------:R-:W-:-:S03]  /*2bf30*/  VIADD R5, R17, 0x40 ;  /* 0x0000004011057836 */ /* 0x000fc60000000000 */
[----:B------:R-:W-:Y:S04]  /*2bf40*/  @!P1 LDGSTS.E.BYPASS.LTC128B.128 [R8+0x1ea00], desc[UR50][R2.64], !P3 ;  /* 0x1ea0000002089fae */ /* 0x000fe8000d901d72 */
[----:B------:R-:W-:Y:S04]  /*2bf50*/  @!P1 LDGSTS.E.BYPASS.LTC128B.128 [R8+0x20a00], desc[UR50][R2.64+0x40], !P2 ;  /* 0x20a0004002089fae */ /* 0x000fe8000d101d72 */
[----:B------:R0:W-:Y:S01]  /*2bf60*/  @!P1 LDGSTS.E.BYPASS.LTC128B.128 [R8+0x22a00], desc[UR50][R2.64+0x80], !P0 ;  /* 0x22a0008002089fae */ /* 0x0001e2000c101d72 */
[----:B------:R-:W-:-:S03]  /*2bf70*/  ISETP.GE.AND P1, PT, R5, R28, PT ;  /* 0x0000001c0500720c */ /* 0x000fc60003f26270 */
[----:B0-----:R-:W0:Y:S10]  /*2bf80*/  SHFL.IDX PT, R2, R4, 0x2, 0x1c1f ;  /* 0x005c1f0004027f89 */ /* 0x001e3400000e0000 */
[----:B-1----:R-:W-:Y:S01]  /*2bf90*/  @!P1 IADD3 R5, P4, R36, R14, RZ ;  /* 0x0000000e24059210 */ /* 0x002fe20007f9e0ff */
[----:B------:R-:W1:Y:S04]  /*2bfa0*/  SHFL.IDX PT, R4, R4, 0x3, 0x1c1f ;  /* 0x007c1f0004047f89 */ /* 0x000e6800000e0000 */
[----:B------:R2:W3:Y:S01]  /*2bfb0*/  SHFL.IDX PT, R14, R0, 0x3, 0x1c1f ;  /* 0x007c1f00000e7f89 */ /* 0x0004e200000e0000 */
[----:B0-----:R-:W-:Y:S01]  /*2bfc0*/  @!P1 IADD3.X R6, RZ, R2, RZ, P4, !PT ;  /* 0x00000002ff069210 */ /* 0x001fe200027fe4ff */
[----:B------:R-:W-:-:S04]  /*2bfd0*/  @!P1 IMAD.MOV.U32 R2, RZ, RZ, R5 ;  /* 0x000000ffff029224 */ /* 0x000fc800078e0005 */
[----:B------:R-:W-:-:S05]  /*2bfe0*/  @!P1 IMAD.MOV.U32 R3, RZ, RZ, R6 ;  /* 0x000000ffff039224 */ /* 0x000fca00078e0006 */
[----:B------:R2:W-:Y:S04]  /*2bff0*/  @!P1 LDGSTS.E.BYPASS.LTC128B.128 [R8+0x1f200], desc[UR50][R2.64], !P3 ;  /* 0x1f20000002089fae */ /* 0x0005e8000d901d72 */
[----:B------:R2:W-:Y:S04]  /*2c000*/  @!P1 LDGSTS.E.BYPASS.LTC128B.128 [R8+0x21200], desc[UR50][R2.64+0x40], !P2 ;  /* 0x2120004002089fae */ /* 0x0005e8000d101d72 */
[----:B-1-3--:R2:W-:Y:S02]  /*2c010*/  @!P1 LDGSTS.E.BYPASS.LTC128B.128 [R8+0x23200], desc[UR50][R2.64+0x80], !P0 ;  /* 0x2320008002089fae */ /* 0x00a5e4000c101d72 */
.L_x_3177:
[----:B------:R-:W-:Y:S01]  /*2c020*/  VIADD R17, R17, 0x60 ;  /* 0x0000006011117836 */ /* 0x000fe20000000000 */
[----:B------:R-:W-:Y:S04]  /*2c030*/  BSSY B0, `(.L_x_2957) ;  /* 0x000000b000007945 */ /* 0x000fe80003800000 */
[----:B------:R-:W-:-:S13]  /*2c040*/  ISETP.GE.AND P1, PT, R17, R28, PT ;  /* 0x0000001c1100720c */ /* 0x000fda0003f26270 */
[----:B------:R-:W-:Y:S05]  /*2c050*/  @P1 BRA `(.L_x_2958) ;  /* 0x0000000000201947 */ /* 0x000fea0003800000 */
[----:B--2---:R-:W-:-:S05]  /*2c060*/  IADD3 R2, P1, R36, R14, RZ ;  /* 0x0000000e24027210 */ /* 0x004fca0007f3e0ff */
[----:B------:R-:W-:-:S05]  /*2c070*/  IMAD.X R3, RZ, RZ, R4, P1 ;  /* 0x000000ffff037224 */ /* 0x000fca00008e0604 */
[----:B------:R-:W-:Y:S01]  /*2c080*/  @!PT LDS RZ, [RZ] ;  /* 0x00000000fffff984 */ /* 0x000fe20000000800 */
[----:B------:R-:W-:Y:S01]  /*2c090*/  @!PT LDS RZ, [RZ] ;  /* 0x00000000fffff984 */ /* 0x000fe20000000800 */
[----:B------:R-:W-:Y:S01]  /*2c0a0*/  @!PT LDS RZ, [RZ] ;  /* 0x00000000fffff984 */ /* 0x000fe20000000800 */
[----:B------:R0:W-:Y:S04]  /*2c0b0*/  LDGSTS.E.BYPASS.LTC128B.128 [R8+0x1fa00], desc[UR50][R2.64], !P3 ;  /* 0x1fa0000002087fae */ /* 0x0001e8000d901d72 */
[----:B------:R0:W-:Y:S04]  /*2c0c0*/  LDGSTS.E.BYPASS.LTC128B.128 [R8+0x21a00], desc[UR50][R2.64+0x40], !P2 ;  /* 0x21a0004002087fae */ /* 0x0001e8000d101d72 */
[----:B------:R0:W-:Y:S02]  /*2c0d0*/  LDGSTS.E.BYPASS.LTC128B.128 [R8+0x23a00], desc[UR50][R2.64+0x80], !P0 ;  /* 0x23a0008002087fae */ /* 0x0001e4000c101d72 */
.L_x_2958:
[----:B------:R-:W-:Y:S05]  /*2c0e0*/  BSYNC B0 ;  /* 0x0000000000007941 */ /* 0x000fea0003800000 */
.L_x_2957:
[----:B------:R-:W-:Y:S01]  /*2c0f0*/  NOP ;  /* 0x0000000000007918 */ /* 0x000fe20000000000 */
[----:B------:R-:W-:-:S13]  /*2c100*/  PLOP3.LUT P0, PT, PT, PT, PT, 0x80, 0x0 ;  /* 0x000000000000781c */ /* 0x000fda0003f0f070 */
.L_x_2959:
        /* <DEDUP_REMOVED lines=10> */
[----:B------:R-:W-:-:S04]  /*2c1b0*/  LOP3.LUT R0, R0, 0xfffffffe, RZ, 0xc0, !PT ;  /* 0xfffffffe00007812 */ /* 0x000fc800078ec0ff */
[----:B------:R-:W-:-:S04]  /*2c1c0*/  IADD3 R0, R2, -R0, RZ ;  /* 0x8000000002007210 */ /* 0x000fc80007ffe0ff */
[----:B------:R-:W-:Y:S01]  /*2c1d0*/  SHF.L.U32 R3, R0, 0x1f, RZ ;  /* 0x0000001f00037819 */ /* 0x000fe200000006ff */
[----:B------:R-:W-:Y:S01]  /*2c1e0*/  NOP ;  /* 0x0000000000007918 */ /* 0x000fe20000000000 */
[----:B------:R0:W-:Y:S01]  /*2c1f0*/  SYNCS.ARRIVE.TRANS64.A1T0 RZ, [R22+URZ+0x33400], RZ ;  /* 0x033400ff16ff79a7 */ /* 0x0001e2000810003f */
[----:B------:R-:W-:Y:S01]  /*2c200*/  BSSY B0, `(.L_x_2960) ;  /* 0x0000003000007945 */ /* 0x000fe20003800000 */
[----:B------:R-:W1:Y:S03]  /*2c210*/  SYNCS.PHASECHK.TRANS64.TRYWAIT P0, [R22+URZ+0x33420], R3 ;  /* 0x03342003160075a7 */ /* 0x000e66000800017f */
[----:B01----:R-:W-:Y:S05]  /*2c220*/  @!P0 BRA `(.L_x_2961) ;  /* 0x0000007400d08947 */ /* 0x003fea0003800000 */
.L_x_3178:
[----:B------:R-:W-:Y:S05]  /*2c230*/  BSYNC B0 ;  /* 0x0000000000007941 */ /* 0x000fea0003800000 */
.L_x_2960:
[----:B------:R-:W-:-:S13]  /*2c240*/  ISETP.GE.AND P0, PT, R30, 0x2, PT ;  /* 0x000000021e00780c */ /* 0x000fda0003f06270 */
[----:B------:R-:W-:Y:S05]  /*2c250*/  @!P0 BRA `(.L_x_2962) ;  /* 0x00000018003c8947 */ /* 0x000fea0003800000 */
[----:B------:R-:W-:Y:S02]  /*2c260*/  VIADD R30, R30, 0xfffffffe ;  /* 0xfffffffe1e1e7836 */ /* 0x000fe40000000000 */
[----:B------:R-:W-:Y:S02]  /*2c270*/  IMAD.MOV.U32 R17, RZ, RZ, R29 ;  /* 0x000000ffff117224 */ /* 0x000fe400078e001d */
[----:B------:R-:W-:-:S07]  /*2c280*/  IMAD.MOV.U32 R20, RZ, RZ, R33 ;  /* 0x000000ffff147224 */ /* 0x000fce00078e0021 */
.L_x_2982:
[----:B--2---:R-:W2:Y:S01]  /*2c290*/  LDL R0, [R1+0x4] ;  /* 0x0000040001007983 */ /* 0x004ea20000100800 */
[----:B-1----:R-:W1:Y:S03]  /*2c2a0*/  LDC R6, c[0x0][0x430] ;  /* 0x00010c00ff067b82 */ /* 0x002e660000000800 */
[----:B------:R-:W3:Y:S01]  /*2c2b0*/  LDL R9, [R1+0x8] ;  /* 0x0000080001097983 */ /* 0x000ee20000100800 */
[----:B0-----:R-:W0:Y:S01]  /*2c2c0*/  S2R R2, SR_TID.X ;  /* 0x0000000000027919 */ /* 0x001e220000002100 */
[----:B------:R-:W4:Y:S01]  /*2c2d0*/  S2R R8, SR_TID.X ;  /* 0x0000000000087919 */ /* 0x000f220000002100 */
[----:B-1----:R-:W-:-:S13]  /*2c2e0*/  ISETP.NE.AND P0, PT, R6, 0x1, PT ;  /* 0x000000010600780c */ /* 0x002fda0003f05270 */
[----:B------:R-:W1:Y:S01]  /*2c2f0*/  @P0 LDC R4, c[0x0][0x434] ;  /* 0x00010d00ff040b82 */ /* 0x000e620000000800 */
[C---:B0-----:R-:W-:Y:S01]  /*2c300*/  LOP3.LUT R3, R2.reuse, 0x7f, RZ, 0xc0, !PT ;  /* 0x0000007f02037812 */ /* 0x041fe200078ec0ff */
[----:B------:R-:W-:-:S03]  /*2c310*/  IMAD.SHL.U32 R5, R2, 0x20, RZ ;  /* 0x0000002002057824 */ /* 0x000fc600078e00ff */
[----:B------:R-:W-:-:S04]  /*2c320*/  SHF.R.U32.HI R3, RZ, 0x2, R3 ;  /* 0x00000002ff037819 */ /* 0x000fc80000011603 */
[----:B------:R-:W-:Y:S02]  /*2c330*/  LOP3.LUT R5, R3, 0x60, R5, 0xf8, !PT ;  /* 0x0000006003057812 */ /* 0x000fe400078ef805 */
[----:B------:R-:W0:Y:S01]  /*2c340*/  @P0 LDC R3, c[0x0][0x438] ;  /* 0x00010e00ff030b82 */ /* 0x000e220000000800 */
[----:B------:R-:W-:Y:S01]  /*2c350*/  LOP3.LUT R2, R2, 0x7f, RZ, 0xc0, !PT ;  /* 0x0000007f02027812 */ /* 0x000fe200078ec0ff */
[----:B----4-:R-:W-:-:S03]  /*2c360*/  IMAD.SHL.U32 R8, R8, 0x20, RZ ;  /* 0x0000002008087824 */ /* 0x010fc600078e00ff */
[----:B------:R-:W-:-:S04]  /*2c370*/  SHF.R.U32.HI R7, RZ, 0x2, R2 ;  /* 0x00000002ff077819 */ /* 0x000fc80000011602 */
[----:B------:R-:W-:Y:S02]  /*2c380*/  LOP3.LUT R8, R7, 0x60, R8, 0xf8, !PT ;  /* 0x0000006007087812 */ /* 0x000fe400078ef808 */
[----:B------:R-:W4:Y:S02]  /*2c390*/  @P0 LDC R7, c[0x0][0x434] ;  /* 0x00010d00ff070b82 */ /* 0x000f240000000800 */
[----:B------:R-:W-:Y:S01]  /*2c3a0*/  LOP3.LUT R8, R8, 0x80, RZ, 0xfc, !PT ;  /* 0x0000008008087812 */ /* 0x000fe200078efcff */
[----:B------:R-:W-:Y:S05]  /*2c3b0*/  YIELD ;  /* 0x0000000000007946 */ /* 0x000fea0003800000 */
[----:B------:R-:W-:Y:S01]  /*2c3c0*/  ULDC.64 UR4, c[0x0][0x428] ;  /* 0x00010a0000047ab9 */ /* 0x000fe20000000a00 */
[----:B------:R-:W-:Y:S01]  /*2c3d0*/  ULDC.64 UR6, c[0x0][0x418] ;  /* 0x0001060000067ab9 */ /* 0x000fe20000000a00 */
[----:B------:R-:W-:Y:S01]  /*2c3e0*/  ISETP.GT.U32.AND P1, PT, R8, 0x9f, PT ;  /* 0x0000009f0800780c */ /* 0x000fe20003f24070 */
[----:B--2---:R-:W-:-:S04]  /*2c3f0*/  IMAD R0, R30, 0xa0, R0 ;  /* 0x000000a01e007824 */ /* 0x004fc800078e0200 */
[----:B------:R-:W-:-:S04]  /*2c400*/  IMAD.IADD R5, R5, 0x1, R0 ;  /* 0x0000000105057824 */ /* 0x000fc800078e0200 */
[----:B-1----:R-:W-:Y:S01]  /*2c410*/  @P0 IMAD.HI.U32 R4, R5, R4, RZ ;  /* 0x0000000405040227 */ /* 0x002fe200078e00ff */
[----:B------:R-:W-:-:S04]  /*2c420*/  MOV R2, R5 ;  /* 0x0000000500027202 */ /* 0x000fc80000000f00 */
[----:B0-----:R-:W-:Y:S02]  /*2c430*/  @P0 SHF.R.U32.HI R2, RZ, R3, R4 ;  /* 0x00000003ff020219 */ /* 0x001fe40000011604 */
[----:B------:R-:W0:Y:S01]  /*2c440*/  @P0 LDC R3, c[0x0][0x438] ;  /* 0x00010e00ff030b82 */ /* 0x000e220000000800 */
[----:B------:R-:W-:-:S04]  /*2c450*/  IMAD.IADD R0, R8, 0x1, R0 ;  /* 0x0000000108007824 */ /* 0x000fc800078e0200 */
[----:B----4-:R-:W-:-:S04]  /*2c460*/  @P0 IMAD.HI.U32 R7, R0, R7, RZ ;  /* 0x0000000700070227 */ /* 0x010fc800078e00ff */
[----:B------:R-:W-:Y:S01]  /*2c470*/  IMAD.MOV.U32 R4, RZ, RZ, R0 ;  /* 0x000000ffff047224 */ /* 0x000fe200078e0000 */
[----:B0-----:R-:W-:Y:S01]  /*2c480*/  @P0 SHF.R.U32.HI R4, RZ, R3, R7 ;  /* 0x00000003ff040219 */ /* 0x001fe20000011607 */
[----:B------:R-:W-:-:S04]  /*2c490*/  IMAD.MOV R7, RZ, RZ, -R2 ;  /* 0x000000ffff077224 */ /* 0x000fc800078e0a02 */
[----:B------:R-:W-:Y:S02]  /*2c4a0*/  IMAD.MOV R3, RZ, RZ, -R4 ;  /* 0x000000ffff037224 */ /* 0x000fe400078e0a04 */
[C---:B------:R-:W-:Y:S02]  /*2c4b0*/  IMAD R5, R6.reuse, R7, R5 ;  /* 0x0000000706057224 */ /* 0x040fe400078e0205 */
[----:B------:R-:W-:Y:S01]  /*2c4c0*/  IMAD R6, R6, R3, R0 ;  /* 0x0000000306067224 */ /* 0x000fe200078e0200 */
[----:B------:R-:W-:Y:S01]  /*2c4d0*/  SHF.R.S32.HI R3, RZ, 0x1f, R2 ;  /* 0x0000001fff037819 */ /* 0x000fe20000011402 */
[----:B---3--:R-:W-:-:S04]  /*2c4e0*/  IMAD R0, R9, UR4, RZ ;  /* 0x0000000409007c24 */ /* 0x008fc8000f8e02ff */
[C---:B------:R-:W-:Y:S02]  /*2c4f0*/  IMAD R0, R32.reuse, UR5, R0 ;  /* 0x0000000520007c24 */ /* 0x040fe4000f8e0200 */
[----:B------:R-:W-:-:S05]  /*2c500*/  IMAD.WIDE.U32 R2, R32, UR4, R2 ;  /* 0x0000000420027c25 */ /* 0x000fca000f8e0002 */
[----:B------:R-:W-:Y:S02]  /*2c510*/  IADD3 R3, R0, R3, RZ ;  /* 0x0000000300037210 */ /* 0x000fe40007ffe0ff */
[----:B------:R-:W-:-:S04]  /*2c520*/  LEA R8, P0, R2, UR6, 0x2 ;  /* 0x0000000602087c11 */ /* 0x000fc8000f8010ff */
[----:B------:R-:W-:-:S05]  /*2c530*/  LEA.HI.X R9, R2, UR7, R3, 0x2, P0 ;  /* 0x0000000702097c11 */ /* 0x000fca00080f1403 */
[----:B------:R-:W2:Y:S01]  /*2c540*/  LDG.E R8, desc[UR50][R8.64] ;  /* 0x0000003208087981 */ /* 0x000ea2000c1e1900 */
[--C-:B------:R-:W-:Y:S01]  /*2c550*/  @!P1 SHF.R.S32.HI R3, RZ, 0x1f, R4.reuse ;  /* 0x0000001fff039819 */ /* 0x100fe20000011404 */
[----:B------:R-:W-:Y:S02]  /*2c560*/  @!P1 IMAD.MOV.U32 R2, RZ, RZ, R4 ;  /* 0x000000ffff029224 */ /* 0x000fe400078e0004 */
[----:B------:R-:W-:Y:S02]  /*2c570*/  IMAD.U32 R12, RZ, RZ, UR39 ;  /* 0x00000027ff0c7e24 */ /* 0x000fe4000f8e00ff */
[----:B------:R-:W-:-:S03]  /*2c580*/  @!P1 IMAD.WIDE.U32 R2, R32, UR4, R2 ;  /* 0x0000000420029c25 */ /* 0x000fc6000f8e0002 */
[----:B------:R-:W-:Y:S01]  /*2c590*/  ISETP.NE.AND P2, PT, R12, 0x3, PT ;  /* 0x000000030c00780c */ /* 0x000fe20003f45270 */
        /* <DEDUP_REMOVED lines=8> */
[C---:B------:R-:W-:Y:S02]  /*2c620*/  ISETP.GT.AND P1, PT, R30.reuse, RZ, PT ;  /* 0x000000ff1e00720c */ /* 0x040fe40003f24270 */
[----:B------:R-:W-:Y:S02]  /*2c630*/  SEL R29, R29, RZ, P0 ;  /* 0x000000ff1d1d7207 */ /* 0x000fe40000000000 */
[----:B------:R-:W-:Y:S02]  /*2c640*/  IADD3 R30, R30, -0x1, RZ ;  /* 0xffffffff1e1e7810 */ /* 0x000fe40007ffe0ff */
[----:B------:R-:W-:Y:S02]  /*2c650*/  LOP3.LUT R33, R20, R33, RZ, 0x3c, !PT ;  /* 0x0000002114217212 */ /* 0x000fe400078e3cff */
[----:B--2---:R-:W-:Y:S01]  /*2c660*/  SHF.R.S32.HI R27, RZ, 0x1f, R8 ;  /* 0x0000001fff1b7819 */ /* 0x004fe20000011408 */
[----:B0-----:R-:W-:Y:S06]  /*2c670*/  @!P2 BRA `(.L_x_2963) ;  /* 0x000000000004a947 */ /* 0x001fec0003800000 */
[----:B------:R-:W-:Y:S01]  /*2c680*/  BPT.TRAP 0x1 ;  /* 0x000000040000795c */ /* 0x000fe20000300000 */
.L_x_2963:
[----:B------:R-:W-:Y:S01]  /*2c690*/  IMAD R4, R29, 0x8, R22 ;  /* 0x000000081d047824 */ /* 0x000fe200078e0216 */
[----:B------:R-:W-:Y:S01]  /*2c6a0*/  SHF.L.U32 R28, R33, 0x1f, RZ ;  /* 0x0000001f211c7819 */ /* 0x000fe200000006ff */
[----:B------:R-:W-:Y:S01]  /*2c6b0*/  BSSY B0, `(.L_x_2964) ;  /* 0x0000004000007945 */ /* 0x000fe20003800000 */
[----:B------:R-:W-:Y:S02]  /*2c6c0*/  SHF.R.S32.HI R26, RZ, 0x1f, R5 ;  /* 0x0000001fff1a7819 */ /* 0x000fe40000011405 */
[----:B------:R-:W0:Y:S02]  /*2c6d0*/  SYNCS.PHASECHK.TRANS64.TRYWAIT P0, [R4+URZ+0x33480], R28 ;  /* 0x0334801c040075a7 */ /* 0x000e24000800017f */
[----:B0-----:R-:W-:Y:S05]  /*2c6e0*/  @!P0 BRA `(.L_x_2965) ;  /* 0x0000007000b48947 */ /* 0x001fea0003800000 */
.L_x_3179:
[----:B------:R-:W-:Y:S05]  /*2c6f0*/  BSYNC B0 ;  /* 0x0000000000007941 */ /* 0x000fea0003800000 */
.L_x_2964:
[----:B------:R-:W2:Y:S01]  /*2c700*/  LDL R14, [R1+0x10] ;  /* 0x00001000010e7983 */ /* 0x000ea20000100800 */
        /* <DEDUP_REMOVED lines=11> */
[C---:B------:R-:W-:Y:S01]  /*2c7c0*/  LOP3.LUT R13, R36.reuse, 0x80, RZ, 0xfc, !PT ;  /* 0x00000080240d7812 */ /* 0x040fe200078efcff */
        /* <DEDUP_REMOVED lines=30> */
[----:B-1----:R-:W-:-:S04]  /*2c9b0*/  IADD3 R2, P0, R36, R2, RZ ;  /* 0x0000000224027210 */ /* 0x002fc80007f1e0ff */
[----:B--2---:R-:W-:Y:S01]  /*2c9c0*/  IADD3.X R3, RZ, R0, RZ, P0, !PT ;  /* 0x00000000ff037210 */ /* 0x004fe200007fe4ff */
        /* <DEDUP_REMOVED lines=26> */
.L_x_3191:
        /* <DEDUP_REMOVED lines=10> */
.L_x_2967:
[----:B------:R-:W-:Y:S02]  /*2cc10*/  PLOP3.LUT P2, PT, P2, P0, PT, 0xa2, 0x0 ;  /* 0x000000000000781c */ /* 0x000fe40001741472 */
[----:B------:R-:W-:-:S08]  /*2cc20*/  @P0 R2UR P2, UR4, R4 ;  /* 0x00000000040402ca */ /* 0x000fd00000040000 */
[----:B------:R-:W-:-:S05]  /*2cc30*/  @P0 PLOP3.LUT P0, PT, P2, PT, PT, 0x80, 0x0 ;  /* 0x000000000000081c */ /* 0x000fca000170f070 */
[----:B------:R-:W-:Y:S01]  /*2cc40*/  @!P2 SYNCS.ARRIVE.TRANS64.RED.A0T1 RZ, [UR4+0x33470], RZ ;  /* 0x033470ffffffa9a7 */ /* 0x000fe20008200404 */
[----:B------:R-:W-:Y:S07]  /*2cc50*/  @!P2 ARRIVES.LDGSTSBAR.64.TRANSCNT [UR4+0x33470] ;  /* 0x03347000ff00a9b0 */ /* 0x000fee0008000a84 */
[----:B------:R-:W-:Y:S05]  /*2cc60*/  @P0 BRA.U.ANY `(.L_x_2967) ;  /* 0xfffffffd00e80947 */ /* 0x000fea000393ffff */
[----:B------:R-:W-:Y:S01]  /*2cc70*/  NOP ;  /* 0x0000000000007918 */ /* 0x000fe20000000000 */
[----:B--2---:R-:W-:-:S04]  /*2cc80*/  MOV R2, UR39 ;  /* 0x0000002700027c02 */ /* 0x004fc80008000f00 */
[----:B------:R-:W-:-:S13]  /*2cc90*/  ISETP.NE.AND P3, PT, R2, 0x3, PT ;  /* 0x000000030200780c */ /* 0x000fda0003f65270 */
[----:B------:R-:W-:Y:S05]  /*2cca0*/  @!P3 BRA `(.L_x_2968) ;  /* 0x000000000004b947 */ /* 0x000fea0003800000 */
[----:B------:R-:W-:Y:S01]  /*2ccb0*/  BPT.TRAP 0x1 ;  /* 0x000000040000795c */ /* 0x000fe20000300000 */
.L_x_2968:
[----:B------:R2:W-:Y:S01]  /*2ccc0*/  SYNCS.ARRIVE.TRANS64.A1T0 RZ, [R4+URZ+0x33470], RZ ;  /* 0x033470ff04ff79a7 */ /* 0x0005e2000810003f */
[----:B------:R-:W-:Y:S05]  /*2ccd0*/  @!P3 BRA `(.L_x_2969) ;  /* 0x000000000004b947 */ /* 0x000fea0003800000 */
[----:B------:R-:W-:Y:S01]  /*2cce0*/  BPT.TRAP 0x1 ;  /* 0x000000040000795c */ /* 0x000fe20000300000 */
.L_x_2969:
[----:B------:R-:W3:Y:S01]  /*2ccf0*/  SYNCS.PHASECHK.TRANS64.TRYWAIT P0, [R4+URZ+0x33440], R28 ;  /* 0x0334401c040075a7 */ /* 0x000ee2000800017f */
[----:B------:R-:W-:Y:S04]  /*2cd00*/  BSSY B0, `(.L_x_2970) ;  /* 0x0000002000007945 */ /* 0x000fe80003800000 */
[----:B---3--:R-:W-:Y:S05]  /*2cd10*/  @!P0 BRA `(.L_x_2971) ;  /* 0x0000007000bc8947 */ /* 0x008fea0003800000 */
.L_x_3192:
[----:B------:R-:W-:Y:S05]  /*2cd20*/  BSYNC B0 ;  /* 0x0000000000007941 */ /* 0x000fea0003800000 */
.L_x_2970:
        /* <DEDUP_REMOVED lines=10> */
[----:B------:R-:W-:Y:S02]  /*2cdd0*/  IMAD R5, R24, UR4, RZ ;  /* 0x0000000418057c24 */ /* 0x000fe4000f8e02ff */
[----:B------:R-:W-:-:S04]  /*2cde0*/  IMAD.WIDE.U32 R2, R8, UR6, R2 ;  /* 0x0000000608027c25 */ /* 0x000fc8000f8e0002 */
[----:B------:R-:W-:Y:S02]  /*2cdf0*/  IMAD R8, R8, UR7, R27 ;  /* 0x0000000708087c24 */ /* 0x000fe4000f8e021b */
[----:B------:R-:W-:Y:S02]  /*2ce00*/  IMAD R5, R6, UR5, R5 ;  /* 0x0000000506057c24 */ /* 0x000fe4000f8e0205 */
[----:B------:R-:W-:Y:S02]  /*2ce10*/  IMAD.IADD R9, R3, 0x1, R8 ;  /* 0x0000000103097824 */ /* 0x000fe400078e0208 */
[----:B------:R-:W-:Y:S01]  /*2ce20*/  IMAD.MOV.U32 R8, RZ, RZ, R2 ;  /* 0x000000ffff087224 */ /* 0x000fe200078e0002 */
        /* <DEDUP_REMOVED lines=26> */
[----:B----4-:R-:W-:-:S04]  /*2cfd0*/  IADD3 R2, P0, R36, R2, RZ ;  /* 0x0000000224027210 */ /* 0x010fc80007f1e0ff */
[----:B-----5:R-:W-:-:S05]  /*2cfe0*/  IADD3.X R3, RZ, R3, RZ, P0, !PT ;  /* 0x00000003ff037210 */ /* 0x020fca00007fe4ff */
        /* <DEDUP_REMOVED lines=23> */
.L_x_3204:
        /* <DEDUP_REMOVED lines=10> */
.L_x_2973:
        /* <DEDUP_REMOVED lines=11> */
.L_x_2974:
[----:B------:R-:W-:Y:S01]  /*2d2b0*/  MOV R0, UR37 ;  /* 0x0000002500007c02 */ /* 0x000fe20008000f00 */
[----:B------:R4:W-:Y:S03]  /*2d2c0*/  SYNCS.ARRIVE.TRANS64.A1T0 RZ, [R4+URZ+0x33430], RZ ;  /* 0x033430ff04ff79a7 */ /* 0x0009e6000810003f */
[----:B------:R-:W-:-:S13]  /*2d2d0*/  ISETP.NE.AND P0, PT, R0, 0x3, PT ;  /* 0x000000030000780c */ /* 0x000fda0003f05270 */
[----:B----4-:R-:W-:Y:S05]  /*2d2e0*/  @!P0 BRA `(.L_x_2975) ;  /* 0x0000000000048947 */ /* 0x010fea0003800000 */
[----:B------:R-:W-:Y:S01]  /*2d2f0*/  BPT.TRAP 0x1 ;  /* 0x000000040000795c */ /* 0x000fe20000300000 */
.L_x_2975:
[----:B------:R-:W-:Y:S01]  /*2d300*/  LOP3.LUT R3, R20, 0x1, RZ, 0x3c, !PT ;  /* 0x0000000114037812 */ /* 0x000fe200078e3cff */
[----:B------:R-:W-:Y:S01]  /*2d310*/  IMAD R0, R17, 0x8, R22 ;  /* 0x0000000811007824 */ /* 0x000fe200078e0216 */
[----:B------:R-:W-:Y:S02]  /*2d320*/  BSSY B0, `(.L_x_2976) ;  /* 0x0000004000007945 */ /* 0x000fe40003800000 */
[----:B------:R-:W-:-:S04]  /*2d330*/  SHF.L.U32 R3, R3, 0x1f, RZ ;  /* 0x0000001f03037819 */ /* 0x000fc800000006ff */
[----:B------:R-:W4:Y:S02]  /*2d340*/  SYNCS.PHASECHK.TRANS64.TRYWAIT P2, [R0+URZ+0x33470], R3 ;  /* 0x03347003000075a7 */ /* 0x000f24000804017f */
[----:B----4-:R-:W-:Y:S05]  /*2d350*/  @!P2 BRA `(.L_x_2977) ;  /* 0x0000007000b8a947 */ /* 0x010fea0003800000 */
.L_x_3205:
[----:B------:R-:W-:Y:S05]  /*2d360*/  BSYNC B0 ;  /* 0x0000000000007941 */ /* 0x000fea0003800000 */
.L_x_2976:
[----:B------:R-:W-:-:S05]  /*2d370*/  IMAD.U32 R2, RZ, RZ, UR39 ;  /* 0x00000027ff027e24 */ /* 0x000fca000f8e00ff */
[----:B------:R-:W-:-:S13]  /*2d380*/  ISETP.NE.AND P2, PT, R2, 0x3, PT ;  /* 0x000000030200780c */ /* 0x000fda0003f45270 */
[----:B------:R-:W-:Y:S05]  /*2d390*/  @!P2 BRA `(.L_x_2978) ;  /* 0x000000000004a947 */ /* 0x000fea0003800000 */
[----:B------:R-:W-:Y:S01]  /*2d3a0*/  BPT.TRAP 0x1 ;  /* 0x000000040000795c */ /* 0x000fe20000300000 */
.L_x_2978:
[----:B------:R-:W-:Y:S01]  /*2d3b0*/  SHF.L.U32 R5, R20, 0x1f, RZ ;  /* 0x0000001f14057819 */ /* 0x000fe200000006ff */
[----:B----4-:R-:W-:-:S03]  /*2d3c0*/  IMAD R3, R17, 0x7800, RZ ;  /* 0x0000780011037824 */ /* 0x010fc600078e02ff */
[----:B------:R-:W4:Y:S02]  /*2d3d0*/  SYNCS.PHASECHK.TRANS64.TRYWAIT P2, [R0+URZ+0x33460], R5 ;  /* 0x03346005000075a7 */ /* 0x000f24000804017f */
[----:B----4-:R-:W-:Y:S05]  /*2d3e0*/  @!P2 BRA `(.L_x_2979) ;  /* 0x0000007000a8a947 */ /* 0x010fea0003800000 */
.L_x_3206:
[----:B------:R-:W4:Y:S04]  /*2d3f0*/  LDL R2, [R1+0x18] ;  /* 0x0000180001027983 */ /* 0x000f280000100800 */
[----:B------:R-:W5:Y:S01]  /*2d400*/  LDL R8, [R1+0x14] ;  /* 0x0000140001087983 */ /* 0x000f620000100800 */
[----:B------:R-:W-:Y:S05]  /*2d410*/  WARPSYNC.ALL ;  /* 0x0000000000007948 */ /* 0x000fea0003800000 */
[----:B------:R-:W-:-:S05]  /*2d420*/  IMAD.U32 R17, RZ, RZ, UR39 ;  /* 0x00000027ff117e24 */ /* 0x000fca000f8e00ff */
[----:B------:R-:W-:Y:S02]  /*2d430*/  ISETP.NE.AND P2, PT, R17, 0x3, PT ;  /* 0x000000031100780c */ /* 0x000fe40003f45270 */
[C---:B----4-:R-:W-:Y:S02]  /*2d440*/  LOP3.LUT R5, R3.reuse, R2, RZ, 0xfc, !PT ;  /* 0x0000000203057212 */ /* 0x050fe400078efcff */
[----:B-----5:R-:W-:-:S03]  /*2d450*/  LOP3.LUT R3, R3, R8, RZ, 0xfc, !PT ;  /* 0x0000000803037212 */ /* 0x020fc600078efcff */
[C---:B------:R-:W-:Y:S02]  /*2d460*/  IMAD.IADD R2, R22.reuse, 0x1, R5 ;  /* 0x0000000116027824 */ /* 0x040fe400078e0205 */
[----:B------:R-:W-:-:S03]  /*2d470*/  IMAD.IADD R3, R22, 0x1, R3 ;  /* 0x0000000116037824 */ /* 0x000fc600078e0203 */
[----:B0-23--:R-:W0:Y:S02]  /*2d480*/  LDSM.16.MT88.4 R4, [R2+0xf200] ;  /* 0x00f200000204783b */ /* 0x00de240000004200 */
        /* <DEDUP_REMOVED lines=97> */
.L_x_2980:
[----:B--2---:R2:W-:Y:S01]  /*2daa0*/  SYNCS.ARRIVE.TRANS64.A1T0 RZ, [R0+URZ+0x33450], RZ ;  /* 0x033450ff00ff79a7 */ /* 0x0045e2000810003f */
[----:B------:R-:W-:Y:S06]  /*2dab0*/  BAR.SYNC.DEFER_BLOCKING 0x2, 0x80 ;  /* 0x0082000000007b1d */ /* 0x000fec0000010000 */
[----:B------:R-:W-:Y:S05]  /*2dac0*/  @!P0 BRA `(.L_x_2981) ;  /* 0x0000000000048947 */ /* 0x000fea0003800000 */
[----:B------:R-:W-:Y:S01]  /*2dad0*/  BPT.TRAP 0x1 ;  /* 0x000000040000795c */ /* 0x000fe20000300000 */
.L_x_2981:
[----:B------:R-:W3:Y:S01]  /*2dae0*/  LDL R2, [R1+0xc] ;  /* 0x00000c0001027983 */ /* 0x000ee20000100800 */
[----:B--2---:R-:W-:Y:S01]  /*2daf0*/  IADD3 R0, R0, 0x33480, RZ ;  /* 0x0003348000007810 */ /* 0x004fe20007ffe0ff */
[----:B------:R-:W-:Y:S02]  /*2db00*/  IMAD.MOV.U32 R17, RZ, RZ, R29 ;  /* 0x000000ffff117224 */ /* 0x000fe400078e001d */
[----:B------:R-:W-:Y:S01]  /*2db10*/  IMAD.MOV.U32 R20, RZ, RZ, R33 ;  /* 0x000000ffff147224 */ /* 0x000fe200078e0021 */
[----:B---3--:R-:W-:-:S04]  /*2db20*/  PRMT R0, R2, 0x654, R0 ;  /* 0x0000065402007816 */ /* 0x008fc80000000000 */
[----:B------:R2:W-:Y:S01]  /*2db30*/  SYNCS.ARRIVE.TRANS64.RED.A1T0 RZ, [R0+URZ], RZ ;  /* 0x000000ff00ff79a7 */ /* 0x0005e2000810043f */
[----:B------:R-:W-:Y:S05]  /*2db40*/  @P1 BRA `(.L_x_2982) ;  /* 0xffffffe400d01947 */ /* 0x000fea000383ffff */
.L_x_2962:
        /* <DEDUP_REMOVED lines=19> */
.L_x_2984:
[----:B------:R-:W-:Y:S05]  /*2dc80*/  BSYNC B0 ;  /* 0x0000000000007941 */ /* 0x000fea0003800000 */
.L_x_2983:
[----:B------:R-:W-:Y:S05]  /*2dc90*/  @!P0 BRA `(.L_x_2985) ;  /* 0x0000000000048947 */ /* 0x000fea0003800000 */
[----:B------:R-:W-:Y:S01]  /*2dca0*/  BPT.TRAP 0x1 ;  /* 0x000000040000795c */ /* 0x000fe20000300000 */
.L_x_2985:
[----:B------:R-:W-:Y:S01]  /*2dcb0*/  LOP3.LUT R0, R33, 0x1, RZ, 0x3c, !PT ;  /* 0x0000000121007812 */ /* 0x000fe200078e3cff */
[----:B0-----:R-:W-:Y:S01]  /*2dcc0*/  IMAD R3, R29, 0x8, R22 ;  /* 0x000000081d037824 */ /* 0x001fe200078e0216 */
[----:B------:R-:W-:Y:S02]  /*2dcd0*/  BSSY B0, `(.L_x_2986) ;  /* 0x0000004000007945 */ /* 0x000fe40003800000 */
[----:B------:R-:W-:-:S04]  /*2dce0*/  SHF.L.U32 R0, R0, 0x1f, RZ ;  /* 0x0000001f00007819 */ /* 0x000fc800000006ff */
[----:B------:R-:W0:Y:S02]  /*2dcf0*/  SYNCS.PHASECHK.TRANS64.TRYWAIT P1, [R3+URZ+0x33470], R0 ;  /* 0x03347000030075a7 */ /* 0x000e24000802017f */
[----:B0-----:R-:W-:Y:S05]  /*2dd00*/  @!P1 BRA `(.L_x_2987) ;  /* 0x0000006800749947 */ /* 0x001fea0003800000 */
.L_x_3207:
[----:B------:R-:W-:Y:S05]  /*2dd10*/  BSYNC B0 ;  /* 0x0000000000007941 */ /* 0x000fea0003800000 */
.L_x_2986:
[----:B------:R-:W-:-:S05]  /*2dd20*/  IMAD.U32 R2, RZ, RZ, UR39 ;  /* 0x00000027ff027e24 */ /* 0x000fca000f8e00ff */
[----:B------:R-:W-:-:S13]  /*2dd30*/  ISETP.NE.AND P1, PT, R2, 0x3, PT ;  /* 0x000000030200780c */ /* 0x000fda0003f25270 */
[----:B------:R-:W-:Y:S05]  /*2dd40*/  @!P1 BRA `(.L_x_2988) ;  /* 0x0000000000049947 */ /* 0x000fea0003800000 */
[----:B------:R-:W-:Y:S01]  /*2dd50*/  BPT.TRAP 0x1 ;  /* 0x000000040000795c */ /* 0x000fe20000300000 */
.L_x_2988:
[----:B0-----:R-:W-:-:S04]  /*2dd60*/  SHF.L.U32 R0, R33, 0x1f, RZ ;  /* 0x0000001f21007819 */ /* 0x001fc800000006ff */
[----:B------:R-:W0:Y:S02]  /*2dd70*/  SYNCS.PHASECHK.TRANS64.TRYWAIT P1, [R3+URZ+0x33460], R0 ;  /* 0x03346000030075a7 */ /* 0x000e24000802017f */
[----:B0-----:R-:W-:Y:S05]  /*2dd80*/  @!P1 BRA `(.L_x_2989) ;  /* 0x0000006800689947 */ /* 0x001fea0003800000 */
.L_x_3208:
[----:B------:R-:W2:Y:S04]  /*2dd90*/  LDL R4, [R1+0x18] ;  /* 0x0000180001047983 */ /* 0x000ea80000100800 */
[----:B------:R-:W3:Y:S01]  /*2dda0*/  LDL R10, [R1+0x14] ;  /* 0x00001400010a7983 */ /* 0x000ee20000100800 */
[----:B------:R-:W-:Y:S01]  /*2ddb0*/  IMAD R2, R29, 0x7800, RZ ;  /* 0x000078001d027824 */ /* 0x000fe200078e02ff */
[----:B------:R-:W-:Y:S05]  /*2ddc0*/  WARPSYNC.ALL ;  /* 0x0000000000007948 */ /* 0x000fea0003800000 */
[----:B------:R-:W-:-:S05]  /*2ddd0*/  IMAD.U32 R12, RZ, RZ, UR39 ;  /* 0x00000027ff0c7e24 */ /* 0x000fca000f8e00ff */
[----:B------:R-:W-:Y:S02]  /*2dde0*/  ISETP.NE.AND P1, PT, R12, 0x3, PT ;  /* 0x000000030c00780c */ /* 0x000fe40003f25270 */
[----:B--2---:R-:W-:-:S04]  /*2ddf0*/  LOP3.LUT R5, R2, R4, RZ, 0xfc, !PT ;  /* 0x0000000402057212 */ /* 0x004fc800078efcff */
[----:B0-----:R-:W-:-:S05]  /*2de00*/  IADD3 R0, R22, R5, RZ ;  /* 0x0000000516007210 */ /* 0x001fca0007ffe0ff */
        /* <DEDUP_REMOVED lines=100> */
.L_x_2990:
[----:B--2---:R2:W-:Y:S01]  /*2e450*/  SYNCS.ARRIVE.TRANS64.A1T0 RZ, [R3+URZ+0x33450], RZ ;  /* 0x033450ff03ff79a7 */ /* 0x0045e2000810003f */
[----:B------:R-:W-:Y:S06]  /*2e460*/  BAR.SYNC.DEFER_BLOCKING 0x2, 0x80 ;  /* 0x0082000000007b1d */ /* 0x000fec0000010000 */
[----:B------:R-:W-:Y:S05]  /*2e470*/  @!P0 BRA `(.L_x_2991) ;  /* 0x0000000000048947 */ /* 0x000fea0003800000 */
[----:B------:R-:W-:Y:S01]  /*2e480*/  BPT.TRAP 0x1 ;  /* 0x000000040000795c */ /* 0x000fe20000300000 */
.L_x_2991:
[----:B------:R-:W3:Y:S01]  /*2e490*/  LDL R0, [R1+0xc] ;  /* 0x00000c0001007983 */ /* 0x000ee20000100800 */
[----:B--2---:R-:W-:Y:S02]  /*2e4a0*/  VIADD R3, R3, 0x33480 ;  /* 0x0003348003037836 */ /* 0x004fe40000000000 */
[----:B------:R-:W-:-:S05]  /*2e4b0*/  VIADD R29, R29, 0x1 ;  /* 0x000000011d1d7836 */ /* 0x000fca0000000000 */
[----:B------:R-:W-:-:S04]  /*2e4c0*/  ISETP.NE.AND P0, PT, R29, 0x2, PT ;  /* 0x000000021d00780c */ /* 0x000fc80003f05270 */
[----:B------:R-:W-:Y:S02]  /*2e4d0*/  SEL R29, R29, RZ, P0 ;  /* 0x000000ff1d1d7207 */ /* 0x000fe40000000000 */
[----:B---3--:R-:W-:Y:S02]  /*2e4e0*/  PRMT R3, R0, 0x654, R3 ;  /* 0x0000065400037816 */ /* 0x008fe40000000003 */
[----:B------:R-:W-:Y:S02]  /*2e4f0*/  SEL R0, RZ, 0x1, P0 ;  /* 0x00000001ff007807 */ /* 0x000fe40000000000 */
[----:B------:R2:W-:Y:S02]  /*2e500*/  SYNCS.ARRIVE.TRANS64.RED.A1T0 RZ, [R3+URZ], RZ ;  /* 0x000000ff03ff79a7 */ /* 0x0005e4000810043f */
[----:B------:R-:W-:-:S07]  /*2e510*/  LOP3.LUT R33, R33, R0, RZ, 0x3c, !PT ;  /* 0x0000000021217212 */ /* 0x000fce00078e3cff */
.L_x_2930:
[----:B------:R-:W3:Y:S02]  /*2e520*/  LDL R0, [R1] ;  /* 0x0000000001007983 */ /* 0x000ee40000100800 */
[----:B---3--:R-:W-:-:S13]  /*2e530*/  LOP3.LUT P0, RZ, R0, 0x80, RZ, 0xc0, !PT ;  /* 0x0000008000ff7812 */ /* 0x008fda000780c0ff */
[----:B------:R-:W-:Y:S05]  /*2e540*/  @!P0 BRA `(.L_x_2992) ;  /* 0x0000000000288947 */ /* 0x000fea0003800000 */
[----:B------:R-:W-:Y:S05]  /*2e550*/  WARPSYNC.ALL ;  /* 0x0000000000007948 */ /* 0x000fea0003800000 */
[----:B------:R-:W3:Y:S08]  /*2e560*/  S2UR UR4, SR_CgaCtaId ;  /* 0x00000000000479c3 */ /* 0x000ef00000008800 */
[----:B------:R-:W-:Y:S01]  /*2e570*/  BAR.SYNC.DEFER_BLOCKING 0x5, 0x180 ;  /* 0x0146000000007b1d */ /* 0x000fe20000010000 */
[----:B------:R-:W-:Y:S01]  /*2e580*/  MOV R22, 0x400 ;  /* 0x0000040000167802 */ /* 0x000fe20000000f00 */
[----:B---3--:R-:W-:-:S05]  /*2e590*/  IMAD.U32 R0, RZ, RZ, UR4 ;  /* 0x00000004ff007e24 */ /* 0x008fca000f8e00ff */
[----:B------:R-:W-:Y:S01]  /*2e5a0*/  LEA R22, R0, R22, 0x18 ;  /* 0x0000001600167211 */ /* 0x000fe200078ec0ff */
[----:B------:R3:W-:Y:S04]  /*2e5b0*/  STL [R1+0xc], R0 ;  /* 0x00000c0001007387 */ /* 0x0007e80000100800 */
[----:B------:R3:W4:Y:S01]  /*2e5c0*/  LDS.128 R16, [R22+0x334d0] ;  /* 0x0334d00016107984 */ /* 0x0007220000000c00 */
[----:B------:R-:W-:Y:S06]  /*2e5d0*/  BAR.ARV 0x4, 0x180 ;  /* 0x0106000000007b1d */ /* 0x000fec0000002000 */
[----:B------:R-:W-:Y:S05]  /*2e5e0*/  BRA `(.L_x_2993) ;  /* 0x0000000800d47947 */ /* 0x000fea0003800000 */
.L_x_2992:
[----:B------:R-:W0:Y:S01]  /*2e5f0*/  S2R R0, SR_TID.X ;  /* 0x0000000000007919 */ /* 0x000e220000002100 */
[----:B------:R-:W-:Y:S01]  /*2e600*/  UMOV UR4, 0xffffffff ;  /* 0xffffffff00047882 */ /* 0x000fe20000000000 */
[----:B0-----:R-:W-:-:S04]  /*2e610*/  LOP3.LUT R8, R0, 0x1f, RZ, 0xc0, !PT ;  /* 0x0000001f00087812 */ /* 0x001fc800078ec0ff */
[----:B------:R-:W-:Y:S01]  /*2e620*/  ISETP.NE.AND P0, PT, R8, 0x1f, PT ;  /* 0x0000001f0800780c */ /* 0x000fe20003f05270 */
[----:B------:R-:W-:-:S12]  /*2e630*/  BRA.DIV UR4, `(.L_x_2994) ;  /* 0x0000006204507947 */ /* 0x000fd8000b800000 */
[----:B------:R-:W-:Y:S01]  /*2e640*/  IADD3 R5, R19, R8, RZ ;  /* 0x0000000813057210 */ /* 0x000fe20007ffe0ff */
[----:B------:R-:W-:-:S03]  /*2e650*/  ULDC UR4, c[0x0][0xc3c] ;  /* 0x00030f0000047ab9 */ /* 0x000fc60000000800 */
[----:B------:R-:W-:-:S13]  /*2e660*/  ISETP.GE.OR P1, PT, R5, UR4, !P0 ;  /* 0x0000000405007c0c */ /* 0x000fda000c726670 */
[----:B--2---:R-:W0:Y:S02]  /*2e670*/  @!P1 LDC.64 R2, c[0x0][0xc80] ;  /* 0x00032000ff029b82 */ /* 0x004e240000000a00 */
[----:B0-----:R-:W-:-:S06]  /*2e680*/  @!P1 IMAD.WIDE R2, R5, 0x4, R2 ;  /* 0x0000000405029825 */ /* 0x001fcc00078e0202 */
[----:B------:R-:W2:Y:S01]  /*2e690*/  @!P1 LDG.E R2, desc[UR50][R2.64] ;  /* 0x0000003202029981 */ /* 0x000ea2000c1e1900 */
[----:B------:R-:W-:Y:S01]  /*2e6a0*/  IMAD.MOV.U32 R17, RZ, RZ, RZ ;  /* 0x000000ffff117224 */ /* 0x000fe200078e00ff */
[C---:B------:R-:W-:Y:S02]  /*2e6b0*/  ISETP.GE.U32.AND P2, PT, R8.reuse, 0x2, PT ;  /* 0x000000020800780c */ /* 0x040fe40003f46070 */
[C---:B------:R-:W-:Y:S01]  /*2e6c0*/  ISETP.GE.U32.AND P3, PT, R8.reuse, 0x4, PT ;  /* 0x000000040800780c */ /* 0x040fe20003f66070 */
[----:B------:R-:W-:Y:S01]  /*2e6d0*/  SHFL.IDX PT, R0, R16, RZ, 0x1f ;  /* 0x00001fff10007589 */ /* 0x000fe200000e0000 */
[C---:B------:R-:W-:Y:S02]  /*2e6e0*/  ISETP.GE.U32.AND P4, PT, R8.reuse, 0x8, PT ;  /* 0x000000080800780c */ /* 0x040fe40003f86070 */
[C---:B------:R-:W-:Y:S01]  /*2e6f0*/  ISETP.GE.U32.AND P5, PT, R8.reuse, 0x10, PT ;  /* 0x000000100800780c */ /* 0x040fe20003fa6070 */
[----:B--2---:R-:W-:Y:S01]  /*2e700*/  @!P1 IMAD.MOV.U32 R17, RZ, RZ, R2 ;  /* 0x000000ffff119224 */ /* 0x004fe200078e0002 */
        /* <DEDUP_REMOVED lines=17> */
[----:B------:R0:W2:Y:S02]  /*2e820*/  SHFL.IDX PT, R14, R2, 0x1f, 0x1f ;  /* 0x03e01f00020e7f89 */ /* 0x0000a400000e0000 */
.L_x_3218:
[----:B------:R-:W-:Y:S02]  /*2e830*/  ULDC UR4, c[0x0][0xc38] ;  /* 0x00030e0000047ab9 */ /* 0x000fe40000000800 */
[----:B------:R-:W-:-:S04]  /*2e840*/  IMAD.U32 R4, RZ, RZ, UR4 ;  /* 0x00000004ff047e24 */ /* 0x000fc8000f8e00ff */
[----:B--2---:R-:W-:-:S04]  /*2e850*/  IMAD R14, R14, R4, RZ ;  /* 0x000000040e0e7224 */ /* 0x004fc800078e02ff */
[----:B------:R-:W-:-:S05]  /*2e860*/  IMAD.IADD R5, R5, 0x1, R14 ;  /* 0x0000000105057824 */ /* 0x000fca00078e020e */
[----:B------:R-:W-:-:S13]  /*2e870*/  ISETP.GT.AND P6, PT, R5, R0, PT ;  /* 0x000000000500720c */ /* 0x000fda0003fc4270 */
[----:B------:R-:W-:Y:S05]  /*2e880*/  @P6 BRA `(.L_x_2995) ;  /* 0x00000000009c6947 */ /* 0x000fea0003800000 */
.L_x_3000:
        /* <DEDUP_REMOVED lines=14> */
.L_x_2998:
[----:B------:R-:W-:Y:S05]  /*2e970*/  BSYNC B0 ;  /* 0x0000000000007941 */ /* 0x000fea0003800000 */
.L_x_2997:
[----:B------:R-:W-:-:S03]  /*2e980*/  UMOV UR4, 0xffffffff ;  /* 0xffffffff00047882 */ /* 0x000fc60000000000 */
[----:B------:R-:W-:Y:S05]  /*2e990*/  BRA.DIV UR4, `(.L_x_2999) ;  /* 0x00000062049c7947 */ /* 0x000fea000b800000 */
[----:B-----5:R-:W2:Y:S02]  /*2e9a0*/  SHFL.UP PT, R14, R17, 0x1, RZ ;  /* 0x04200000110e7989 */ /* 0x020ea400000e00ff */
[----:B--2---:R-:W-:-:S05]  /*2e9b0*/  SEL R14, R14, RZ, P1 ;  /* 0x000000ff0e0e7207 */ /* 0x004fca0000800000 */
        /* <DEDUP_REMOVED lines=13> */
[----:B------:R0:W2:Y:S02]  /*2ea90*/  SHFL.IDX PT, R14, R2, 0x1f, 0x1f ;  /* 0x03e01f00020e7f89 */ /* 0x0000a400000e0000 */
.L_x_3226:
[----:B------:R-:W-:Y:S02]  /*2eaa0*/  ULDC UR4, c[0x0][0xc38] ;  /* 0x00030e0000047ab9 */ /* 0x000fe40000000800 */
[----:B------:R-:W-:-:S05]  /*2eab0*/  MOV R4, UR4 ;  /* 0x0000000400047c02 */ /* 0x000fca0008000f00 */
[----:B--2---:R-:W-:-:S04]  /*2eac0*/  IMAD R14, R14, R4, RZ ;  /* 0x000000040e0e7224 */ /* 0x004fc800078e02ff */
[----:B------:R-:W-:-:S05]  /*2ead0*/  IMAD.IADD R5, R14, 0x1, R5 ;  /* 0x000000010e057824 */ /* 0x000fca00078e0205 */
[----:B------:R-:W-:-:S13]  /*2eae0*/  ISETP.GT.AND P6, PT, R5, R0, PT ;  /* 0x000000000500720c */ /* 0x000fda0003fc4270 */
[----:B------:R-:W-:Y:S05]  /*2eaf0*/  @!P6 BRA `(.L_x_3000) ;  /* 0xfffffffc0064e947 */ /* 0x000fea000383ffff */
.L_x_2995:
[----:B------:R-:W-:Y:S01]  /*2eb00*/  IMAD.IADD R5, R5, 0x1, -R14 ;  /* 0x0000000105057824 */ /* 0x000fe200078e0a0e */
[----:B------:R-:W-:-:S03]  /*2eb10*/  UMOV UR4, 0xffffffff ;  /* 0xffffffff00047882 */ /* 0x000fc60000000000 */
[----:B------:R-:W-:-:S05]  /*2eb20*/  IMAD R3, R2, R4, R5 ;  /* 0x0000000402037224 */ /* 0x000fca00078e0205 */
[----:B------:R-:W-:Y:S01]  /*2eb30*/  ISETP.GT.AND P6, PT, R3, R0, PT ;  /* 0x000000000300720c */ /* 0x000fe20003fc4270 */
[----:B------:R-:W-:-:S12]  /*2eb40*/  BRA.DIV UR4, `(.L_x_3001) ;  /* 0x0000006204ec7947 */ /* 0x000fd8000b800000 */
[----:B------:R-:W-:-:S04]  /*2eb50*/  VOTE.ANY R3, PT, !P6 ;  /* 0x0000000000037806 */ /* 0x000fc800070e0100 */
[----:B------:R-:W2:Y:S02]  /*2eb60*/  POPC R6, R3 ;  /* 0x0000000300067309 */ /* 0x000ea40000000000 */
[----:B--2---:R2:W3:Y:S02]  /*2eb70*/  SHFL.IDX PT, R17, R17, R6, 0x1f ;  /* 0x00001f0611117589 */ /* 0x0044e400000e0000 */
.L_x_3230:
[----:B------:R-:W-:Y:S01]  /*2eb80*/  ISETP.NE.AND P0, PT, R3, RZ, PT ;  /* 0x000000ff0300720c */ /* 0x000fe20003f05270 */
[----:B------:R-:W-:-:S12]  /*2eb90*/  IMAD.MOV.U32 R14, RZ, RZ, RZ ;  /* 0x000000ffff0e7224 */ /* 0x000fd800078e00ff */
[----:B------:R-:W-:Y:S05]  /*2eba0*/  @!P0 BRA `(.L_x_3002) ;  /* 0x0000000000108947 */ /* 0x000fea0003800000 */
[----:B------:R-:W-:Y:S01]  /*2ebb0*/  UMOV UR4, 0xffffffff ;  /* 0xffffffff00047882 */ /* 0x000fe20000000000 */
[----:B------:R-:W-:Y:S02]  /*2ebc0*/  VIADD R12, R6, 0xffffffff ;  /* 0xffffffff060c7836 */ /* 0x000fe40000000000 */
[----:B------:R-:W-:Y:S05]  /*2ebd0*/  BRA.DIV UR4, `(.L_x_3003) ;  /* 0x0000006604107947 */ /* 0x000fea000b800000 */
[----:B------:R4:W0:Y:S02]  /*2ebe0*/  SHFL.IDX PT, R14, R2, R12, 0x1f ;  /* 0x00001f0c020e7589 */ /* 0x00082400000e0000 */
.L_x_3002:
[----:B0---4-:R-:W0:Y:S01]  /*2ebf0*/  LDC.64 R2, c[0x0][0xc90] ;  /* 0x00032400ff027b82 */ /* 0x011e220000000a00 */
[----:B------:R-:W-:-:S04]  /*2ec00*/  IMAD.IADD R19, R6, 0x1, R19 ;  /* 0x0000000106137824 */ /* 0x000fc800078e0213 */
[----:B0-----:R-:W-:-:S05]  /*2ec10*/  IMAD.WIDE R2, R19, 0x4, R2 ;  /* 0x0000000413027825 */ /* 0x001fca00078e0202 */
[----:B------:R0:W2:Y:S01]  /*2ec20*/  LDG.E R7, desc[UR50][R2.64] ;  /* 0x0000003202077981 */ /* 0x0000a2000c1e1900 */
[----:B------:R-:W-:Y:S02]  /*2ec30*/  IMAD R16, R14, R4, R5 ;  /* 0x000000040e107224 */ /* 0x000fe400078e0205 */
[----:B0-----:R-:W-:Y:S02]  /*2ec40*/  IMAD.MOV.U32 R2, RZ, RZ, RZ ;  /* 0x000000ffff027224 */ /* 0x001fe400078e00ff */
[----:B--23--:R-:W-:-:S05]  /*2ec50*/  IMAD R6, R17, R7, RZ ;  /* 0x0000000711067224 */ /* 0x00cfca00078e02ff */
[----:B------:R-:W-:-:S04]  /*2ec60*/  IABS R8, R6 ;  /* 0x0000000600087213 */ /* 0x000fc80000000000 */
[----:B------:R-:W0:Y:S08]  /*2ec70*/  I2F.RP R9, R8 ;  /* 0x0000000800097306 */ /* 0x000e300000209400 */
[----:B0-----:R-:W0:Y:S02]  /*2ec80*/  MUFU.RCP R9, R9 ;  /* 0x0000000900097308 */ /* 0x001e240000001000 */
[----:B0-----:R-:W-:-:S06]  /*2ec90*/  IADD3 R10, R9, 0xffffffe, RZ ;  /* 0x0ffffffe090a7810 */ /* 0x001fcc0007ffe0ff */
[----:B------:R-:W0:Y:S02]  /*2eca0*/  F2I.FTZ.U32.TRUNC.NTZ R3, R10 ;  /* 0x0000000a00037305 */ /* 0x000e24000021f000 */
[----:B0-----:R-:W-:-:S04]  /*2ecb0*/  IMAD.MOV R11, RZ, RZ, -R3 ;  /* 0x000000ffff0b7224 */ /* 0x001fc800078e0a03 */
[----:B------:R-:W-:-:S04]  /*2ecc0*/  IMAD R5, R11, R8, RZ ;  /* 0x000000080b057224 */ /* 0x000fc800078e02ff */
[----:B------:R-:W-:-:S04]  /*2ecd0*/  IMAD.HI.U32 R2, R3, R5, R2 ;  /* 0x0000000503027227 */ /* 0x000fc800078e0002 */
[----:B------:R-:W-:Y:S01]  /*2ece0*/  IMAD.IADD R5, R0, 0x1, -R16 ;  /* 0x0000000100057824 */ /* 0x000fe200078e0a10 */
[----:B------:R-:W-:-:S04]  /*2ecf0*/  IABS R0, R6 ;  /* 0x0000000600007213 */ /* 0x000fc80000000000 */
[----:B------:R-:W-:Y:S01]  /*2ed00*/  IABS R3, R5 ;  /* 0x0000000500037213 */ /* 0x000fe20000000000 */
[----:B------:R-:W-:-:S04]  /*2ed10*/  IMAD.MOV R0, RZ, RZ, -R0 ;  /* 0x000000ffff007224 */ /* 0x000fc800078e0a00 */
[----:B------:R-:W-:-:S04]  /*2ed20*/  IMAD.HI.U32 R2, R2, R3, RZ ;  /* 0x0000000302027227 */ /* 0x000fc800078e00ff */
[----:B------:R-:W-:Y:S01]  /*2ed30*/  IMAD R3, R2, R0, R3 ;  /* 0x0000000002037224 */ /* 0x000fe200078e0203 */
[----:B------:R-:W-:-:S04]  /*2ed40*/  LOP3.LUT R0, R5, R6, RZ, 0x3c, !PT ;  /* 0x0000000605007212 */ /* 0x000fc800078e3cff */
[----:B------:R-:W-:Y:S02]  /*2ed50*/  ISETP.GT.U32.AND P1, PT, R8, R3, PT ;  /* 0x000000030800720c */ /* 0x000fe40003f24070 */
[----:B------:R-:W-:-:S11]  /*2ed60*/  ISETP.GE.AND P2, PT, R0, RZ, PT ;  /* 0x000000ff0000720c */ /* 0x000fd60003f46270 */
[----:B------:R-:W-:Y:S01]  /*2ed70*/  @!P1 IMAD.IADD R3, R3, 0x1, -R8 ;  /* 0x0000000103039824 */ /* 0x000fe200078e0a08 */
[----:B------:R-:W-:Y:S02]  /*2ed80*/  @!P1 IADD3 R2, R2, 0x1, RZ ;  /* 0x0000000102029810 */ /* 0x000fe40007ffe0ff */
        /* <DEDUP_REMOVED lines=10> */
[-C--:B------:R-:W-:Y:S02]  /*2ee30*/  IABS R7, R4.reuse ;  /* 0x0000000400077213 */ /* 0x080fe40000000000 */
[----:B------:R-:W-:Y:S02]  /*2ee40*/  IABS R6, R4 ;  /* 0x0000000400067213 */ /* 0x000fe40000000000 */
[----:B------:R-:W0:Y:S03]  /*2ee50*/  I2F.RP R8, R7 ;  /* 0x0000000700087306 */ /* 0x000e260000209400 */
[----:B------:R-:W-:-:S05]  /*2ee60*/  IMAD.MOV R6, RZ, RZ, -R6 ;  /* 0x000000ffff067224 */ /* 0x000fca00078e0a06 */
[----:B0-----:R-:W0:Y:S02]  /*2ee70*/  MUFU.RCP R8, R8 ;  /* 0x0000000800087308 */ /* 0x001e240000001000 */
[----:B0-----:R-:W-:-:S06]  /*2ee80*/  VIADD R3, R8, 0xffffffe ;  /* 0x0ffffffe08037836 */ /* 0x001fcc0000000000 */
[----:B------:R-:W0:Y:S02]  /*2ee90*/  F2I.FTZ.U32.TRUNC.NTZ R3, R3 ;  /* 0x0000000300037305 */ /* 0x000e24000021f000 */
[----:B0-----:R-:W-:-:S05]  /*2eea0*/  IADD3 R2, RZ, -R3, RZ ;  /* 0x80000003ff027210 */ /* 0x001fca0007ffe0ff */
[----:B------:R-:W-:Y:S02]  /*2eeb0*/  IMAD R9, R2, R7, RZ ;  /* 0x0000000702097224 */ /* 0x000fe400078e02ff */
[----:B------:R-:W-:-:S04]  /*2eec0*/  IMAD.MOV.U32 R2, RZ, RZ, RZ ;  /* 0x000000ffff027224 */ /* 0x000fc800078e00ff */
[----:B------:R-:W-:Y:S01]  /*2eed0*/  IMAD.HI.U32 R2, R3, R9, R2 ;  /* 0x0000000903027227 */ /* 0x000fe200078e0002 */
[----:B------:R-:W-:Y:S02]  /*2eee0*/  IABS R9, R5 ;  /* 0x0000000500097213 */ /* 0x000fe40000000000 */
[C---:B------:R-:W-:Y:S01]  /*2eef0*/  LOP3.LUT R3, R5.reuse, R4, RZ, 0x3c, !PT ;  /* 0x0000000405037212 */ /* 0x040fe200078e3cff */
[----:B------:R-:W-:Y:S02]  /*2ef00*/  IMAD.IADD R5, R5, 0x1, R0 ;  /* 0x0000000105057824 */ /* 0x000fe400078e0200 */
[----:B------:R-:W-:Y:S01]  /*2ef10*/  IMAD.HI.U32 R2, R2, R9, RZ ;  /* 0x0000000902027227 */ /* 0x000fe200078e00ff */
[----:B------:R-:W-:-:S03]  /*2ef20*/  ISETP.GE.AND P2, PT, R3, RZ, PT ;  /* 0x000000ff0300720c */ /* 0x000fc60003f46270 */
[----:B------:R-:W-:-:S05]  /*2ef30*/  IMAD R6, R2, R6, R9 ;  /* 0x0000000602067224 */ /* 0x000fca00078e0209 */
[----:B------:R-:W-:-:S13]  /*2ef40*/  ISETP.GT.U32.AND P1, PT, R7, R6, PT ;  /* 0x000000060700720c */ /* 0x000fda0003f24070 */
[----:B------:R-:W-:Y:S02]  /*2ef50*/  @!P1 IMAD.IADD R6, R6, 0x1, -R7 ;  /* 0x0000000106069824 */ /* 0x000fe400078e0a07 */
[----:B------:R-:W-:Y:S01]  /*2ef60*/  @!P1 VIADD R2, R2, 0x1 ;  /* 0x0000000102029836 */ /* 0x000fe20000000000 */
[----:B------:R-:W-:Y:S02]  /*2ef70*/  ISETP.NE.AND P1, PT, R4, RZ, PT ;  /* 0x000000ff0400720c */ /* 0x000fe40003f25270 */
[----:B------:R-:W-:-:S13]  /*2ef80*/  ISETP.GE.U32.AND P0, PT, R6, R7, PT ;  /* 0x000000070600720c */ /* 0x000fda0003f06070 */
[----:B------:R-:W-:-:S05]  /*2ef90*/  @P0 VIADD R2, R2, 0x1 ;  /* 0x0000000102020836 */ /* 0x000fca0000000000 */
[----:B------:R-:W-:Y:S02]  /*2efa0*/  @!P2 IADD3 R2, -R2, RZ, RZ ;  /* 0x000000ff0202a210 */ /* 0x000fe40007ffe1ff */
[----:B------:R-:W-:Y:S01]  /*2efb0*/  @!P1 LOP3.LUT R2, RZ, R4, RZ, 0x33, !PT ;  /* 0x00000004ff029212 */ /* 0x000fe200078e33ff */
[----:B------:R-:W-:-:S04]  /*2efc0*/  IMAD.MOV R4, RZ, RZ, -R4 ;  /* 0x000000ffff047224 */ /* 0x000fc800078e0a04 */
[----:B------:R-:W-:Y:S01]  /*2efd0*/  IMAD R18, R2, R4, R5 ;  /* 0x0000000402127224 */ /* 0x000fe200078e0205 */
[----:B------:R-:W-:-:S05]  /*2efe0*/  LOP3.LUT R2, RZ, R2, RZ, 0x33, !PT ;  /* 0x00000002ff027212 */ /* 0x000fca00078e33ff */
[----:B------:R-:W-:Y:S01]  /*2eff0*/  IMAD.IADD R17, R17, 0x1, R2 ;  /* 0x0000000111117824 */ /* 0x000fe200078e0202 */
[----:B------:R-:W-:Y:S06]  /*2f000*/  BRA `(.L_x_3004) ;  /* 0x00000000001c7947 */ /* 0x000fec0003800000 */
.L_x_2996:
[----:B------:R-:W-:Y:S01]  /*2f010*/  UMOV UR4, URZ ;  /* 0x0000003f00047c82 */ /* 0x000fe20008000000 */
[----:B------:R-:W-:Y:S01]  /*2f020*/  UMOV UR5, URZ ;  /* 0x0000003f00057c82 */ /* 0x000fe20008000000 */
[----:B------:R-:W-:Y:S01]  /*2f030*/  ULDC UR6, c[0x0][0xc3c] ;  /* 0x00030f0000067ab9 */ /* 0x000fe20000000800 */
[----:B------:R-:W-:Y:S01]  /*2f040*/  IMAD.MOV.U32 R16, RZ, RZ, R0 ;  /* 0x000000ffff107224 */ /* 0x000fe200078e0000 */
[----:B------:R-:W-:Y:S01]  /*2f050*/  MOV R18, UR5 ;  /* 0x0000000500127c02 */ /* 0x000fe20008000f00 */
[----:B------:R-:W-:Y:S02]  /*2f060*/  IMAD.U32 R17, RZ, RZ, UR4 ;  /* 0x00000004ff117e24 */ /* 0x000fe4000f8e00ff */
[----:B------:R-:W-:-:S07]  /*2f070*/  IMAD.U32 R19, RZ, RZ, UR6 ;  /* 0x00000006ff137e24 */ /* 0x000fce000f8e00ff */
.L_x_3004:
[----:B------:R0:W2:Y:S01]  /*2f080*/  LDL R2, [R1+0xc] ;  /* 0x00000c0001027983 */ /* 0x0000a20000100800 */
[----:B------:R-:W3:Y:S01]  /*2f090*/  S2R R0, SR_TID.X ;  /* 0x0000000000007919 */ /* 0x000ee20000002100 */
[----:B------:R-:W-:Y:S05]  /*2f0a0*/  WARPSYNC.ALL ;  /* 0x0000000000007948 */ /* 0x000fea0003800000 */
[----:B---3--:R-:W-:Y:S01]  /*2f0b0*/  LOP3.LUT R0, R0, 0x1f, RZ, 0xc0, !PT ;  /* 0x0000001f00007812 */ /* 0x008fe200078ec0ff */
[----:B------:R-:W-:Y:S03]  /*2f0c0*/  BAR.SYNC.DEFER_BLOCKING 0x4, 0x180 ;  /* 0x0106000000007b1d */ /* 0x000fe60000010000 */
[----:B------:R-:W-:-:S13]  /*2f0d0*/  ISETP.NE.AND P0, PT, R0, RZ, PT ;  /* 0x000000ff0000720c */ /* 0x000fda0003f05270 */
[----:B------:R-:W-:Y:S01]  /*2f0e0*/  @!P0 MOV R0, 0x400 ;  /* 0x0000040000008802 */ /* 0x000fe20000000f00 */
[----:B--2---:R-:W2:Y:S03]  /*2f0f0*/  @!P0 S2R R2, SR_CgaCtaId ;  /* 0x0000000000028919 */ /* 0x004ea60000008800 */
[----:B--2---:R-:W-:Y:S01]  /*2f100*/  @!P0 LEA R22, R2, R0, 0x18 ;  /* 0x0000000002168211 */ /* 0x004fe200078ec0ff */
[----:B------:R0:W-:Y:S04]  /*2f110*/  @!P0 STL [R1+0xc], R2 ;  /* 0x00000c0201008387 */ /* 0x0001e80000100800 */
[----:B------:R0:W-:Y:S01]  /*2f120*/  @!P0 STS.128 [R22+0x334d0], R16 ;  /* 0x0334d01016008388 */ /* 0x0001e20000000c00 */
[----:B------:R-:W-:Y:S06]  /*2f130*/  BAR.ARV 0x5, 0x180 ;  /* 0x0146000000007b1d */ /* 0x000fec0000002000 */
.L_x_2993:
[----:B------:R-:W-:Y:S02]  /*2f140*/  ULDC UR4, c[0x0][0xc3c] ;  /* 0x00030f0000047ab9 */ /* 0x000fe40000000800 */
[----:B----4-:R-:W-:-:S13]  /*2f150*/  ISETP.GE.AND P0, PT, R19, UR4, PT ;  /* 0x0000000413007c0c */ /* 0x010fda000bf06270 */
[----:B------:R-:W-:Y:S05]  /*2f160*/  @!P0 BRA `(.L_x_3005) ;  /* 0xffffff8c00948947 */ /* 0x000fea000383ffff */
[----:B------:R-:W-:Y:S05]  /*2f170*/  BSYNC B7 ;  /* 0x0000000000077941 */ /* 0x000fea0003800000 */
.L_x_2885:
[----:B--23--:R-:W2:Y:S01]  /*2f180*/  LDL.LU R0, [R1+0x30] ;  /* 0x0000300001007983 */ /* 0x00cea20000300800 */
[----:B------:R-:W-:Y:S01]  /*2f190*/  BSSY B0, `(.L_x_3006) ;  /* 0x000000b000007945 */ /* 0x000fe20003800000 */
[----:B------:R-:W3:Y:S01]  /*2f1a0*/  S2R R5, SR_CgaCtaId ;  /* 0x0000000000057919 */ /* 0x000ee20000008800 */
[----:B--2---:R-:W-:-:S05]  /*2f1b0*/  VIADD R0, R0, 0x1 ;  /* 0x0000000100007836 */ /* 0x004fca0000000000 */
[----:B0-----:R-:W-:-:S04]  /*2f1c0*/  LEA.HI R2, R0, R0, RZ, 0x1 ;  /* 0x0000000000027211 */ /* 0x001fc800078f08ff */
[----:B------:R-:W-:Y:S02]  /*2f1d0*/  LOP3.LUT R3, R2, 0xfffffffe, RZ, 0xc0, !PT ;  /* 0xfffffffe02037812 */ /* 0x000fe400078ec0ff */
[----:B------:R-:W-:-:S03]  /*2f1e0*/  MOV R2, 0x400 ;  /* 0x0000040000027802 */ /* 0x000fc60000000f00 */
[----:B------:R-:W-:Y:S01]  /*2f1f0*/  IMAD.IADD R0, R0, 0x1, -R3 ;  /* 0x0000000100007824 */ /* 0x000fe200078e0a03 */
[----:B---3--:R-:W-:-:S04]  /*2f200*/  LEA R5, R5, R2, 0x18 ;  /* 0x0000000205057211 */ /* 0x008fc800078ec0ff */
[----:B------:R-:W-:-:S04]  /*2f210*/  SHF.L.U32 R0, R0, 0x1f, RZ ;  /* 0x0000001f00007819 */ /* 0x000fc800000006ff */
[----:B------:R-:W0:Y:S02]  /*2f220*/  SYNCS.PHASECHK.TRANS64.TRYWAIT P0, [R5+URZ+0x33420], R0 ;  /* 0x03342000050075a7 */ /* 0x000e24000800017f */
[----:B0-----:R-:W-:Y:S05]  /*2f230*/  @!P0 BRA `(.L_x_3007) ;  /* 0x0000005c009c8947 */ /* 0x001fea0003800000 */
.L_x_3233:
[----:B------:R-:W-:Y:S05]  /*2f240*/  BSYNC B0 ;  /* 0x0000000000007941 */ /* 0x000fea0003800000 */
.L_x_3006:
[----:B------:R-:W-:-:S03]  /*2f250*/  UMOV UR4, 0xffffffff ;  /* 0xffffffff00047882 */ /* 0x000fc60000000000 */
[----:B------:R-:W-:Y:S05]  /*2f260*/  BRA.DIV UR4, `(.L_x_3008) ;  /* 0x0000005e04a47947 */ /* 0x000fea000b800000 */
[----:B0-----:R-:W0:Y:S02]  /*2f270*/  S2R R0, SR_TID.X ;  /* 0x0000000000007919 */ /* 0x001e240000002100 */
[----:B0-----:R-:W-:-:S04]  /*2f280*/  SHF.R.U32.HI R0, RZ, 0x5, R0 ;  /* 0x00000005ff007819 */ /* 0x001fc80000011600 */
[----:B------:R-:W-:-:S05]  /*2f290*/  LOP3.LUT R0, R0, 0x3, RZ, 0xc0, !PT ;  /* 0x0000000300007812 */ /* 0x000fca00078ec0ff */
[----:B------:R0:W2:Y:S02]  /*2f2a0*/  SHFL.IDX PT, R14, R0, RZ, 0x1f ;  /* 0x00001fff000e7589 */ /* 0x0000a400000e0000 */
.L_x_3236:
[----:B--2---:R-:W-:-:S13]  /*2f2b0*/  ISETP.NE.AND P0, PT, R14, RZ, PT ;  /* 0x000000ff0e00720c */ /* 0x004fda0003f05270 */
[----:B------:R-:W-:Y:S05]  /*2f2c0*/  @P0 BRA `(.L_x_2664) ;  /* 0x0000000000a80947 */ /* 0x000fea0003800000 */
[----:B------:R-:W-:-:S03]  /*2f2d0*/  UMOV UR4, 0xffffffff ;  /* 0xffffffff00047882 */ /* 0x000fc60000000000 */
[----:B------:R-:W-:Y:S05]  /*2f2e0*/  BRA.DIV UR4, `(.L_x_3009) ;  /* 0x0000005e04b87947 */ /* 0x000fea000b800000 */
[----:B------:R-:W-:-:S13]  /*2f2f0*/  ELECT P6, URZ, PT ;  /* 0x00000000003f782f */ /* 0x000fda00038c0000 */
.L_x_3239:
[----:B------:R-:W-:Y:S05]  /*2f300*/  @!P6 BRA `(.L_x_2664) ;  /* 0x000000000098e947 */ /* 0x000fea0003800000 */
[----:B------:R-:W-:-:S06]  /*2f310*/  ULOP3.LUT UR4, UR36, 0x2, URZ, 0xfc, !UPT ;  /* 0x0000000224047892 */ /* 0x000fcc000f8efc3f */
[----:B0-----:R-:W-:-:S05]  /*2f320*/  IMAD.U32 R0, RZ, RZ, UR4 ;  /* 0x00000004ff007e24 */ /* 0x001fca000f8e00ff */
[----:B------:R-:W-:-:S13]  /*2f330*/  ISETP.NE.AND P0, PT, R0, 0x3, PT ;  /* 0x000000030000780c */ /* 0x000fda0003f05270 */
[----:B------:R-:W-:Y:S05]  /*2f340*/  @!P0 BRA `(.L_x_3010) ;  /* 0x0000000000048947 */ /* 0x000fea0003800000 */
[----:B------:R-:W-:Y:S01]  /*2f350*/  BPT.TRAP 0x1 ;  /* 0x000000040000795c */ /* 0x000fe20000300000 */
.L_x_3010:
[----:B------:R-:W-:Y:S01]  /*2f360*/  IMAD R3, R29, 0x8, R5 ;  /* 0x000000081d037824 */ /* 0x000fe200078e0205 */
[----:B------:R-:W-:Y:S02]  /*2f370*/  SHF.L.U32 R2, R33, 0x1f, RZ ;  /* 0x0000001f21027819 */ /* 0x000fe400000006ff */
[----:B------:R-:W-:Y:S02]  /*2f380*/  IADD3 R29, R29, 0x1, RZ ;  /* 0x000000011d1d7810 */ /* 0x000fe40007ffe0ff */
[----:B------:R-:W0:Y:S02]  /*2f390*/  SYNCS.PHASECHK.TRANS64.TRYWAIT P1, [R3+URZ+0x33440], R2 ;  /* 0x03344002030075a7 */ /* 0x000e24000802017f */
[----:B------:R-:W-:-:S04]  /*2f3a0*/  ISETP.NE.AND P2, PT, R29, 0x2, PT ;  /* 0x000000021d00780c */ /* 0x000fc80003f45270 */
[----:B------:R-:W-:Y:S01]  /*2f3b0*/  SEL R0, RZ, 0x1, P2 ;  /* 0x00000001ff007807 */ /* 0x000fe20001000000 */
[----:B0-----:R-:W-:Y:S08]  /*2f3c0*/  @!P1 BRA `(.L_x_3011) ;  /* 0x0000005c00a09947 */ /* 0x001ff00003800000 */
.L_x_3240:
[----:B------:R-:W-:Y:S02]  /*2f3d0*/  SEL R29, R29, RZ, P2 ;  /* 0x000000ff1d1d7207 */ /* 0x000fe40001000000 */
[----:B------:R-:W-:Y:S01]  /*2f3e0*/  LOP3.LUT R0, R33, R0, RZ, 0x3c, !PT ;  /* 0x0000000021007212 */ /* 0x000fe200078e3cff */
[----:B------:R-:W-:Y:S06]  /*2f3f0*/  @!P0 BRA `(.L_x_3012) ;  /* 0x0000000000048947 */ /* 0x000fec0003800000 */
[----:B------:R-:W-:Y:S01]  /*2f400*/  BPT.TRAP 0x1 ;  /* 0x000000040000795c */ /* 0x000fe20000300000 */
.L_x_3012:
[----:B------:R-:W-:Y:S01]  /*2f410*/  IMAD R29, R29, 0x8, R5 ;  /* 0x000000081d1d7824 */ /* 0x000fe200078e0205 */
[----:B------:R-:W-:-:S04]  /*2f420*/  SHF.L.U32 R0, R0, 0x1f, RZ ;  /* 0x0000001f00007819 */ /* 0x000fc800000006ff */
[----:B------:R-:W2:Y:S02]  /*2f430*/  SYNCS.PHASECHK.TRANS64.TRYWAIT P1, [R29+URZ+0x33440], R0 ;  /* 0x033440001d0075a7 */ /* 0x000ea4000802017f */
[----:B--2---:R-:W-:Y:S05]  /*2f440*/  @!P1 BRA `(.L_x_3013) ;  /* 0x0000005c00949947 */ /* 0x004fea0003800000 */
.L_x_3241:
[----:B------:R-:W-:Y:S05]  /*2f450*/  @!P0 BRA `(.L_x_3014) ;  /* 0x0000000000048947 */ /* 0x000fea0003800000 */
[----:B------:R-:W-:Y:S01]  /*2f460*/  BPT.TRAP 0x1 ;  /* 0x000000040000795c */ /* 0x000fe20000300000 */
.L_x_3014:
[----:B------:R-:W3:Y:S02]  /*2f470*/  SYNCS.PHASECHK.TRANS64.TRYWAIT P1, [R3+URZ+0x33460], R2 ;  /* 0x03346002030075a7 */ /* 0x000ee4000802017f */
[----:B---3--:R-:W-:Y:S05]  /*2f480*/  @!P1 BRA `(.L_x_3015) ;  /* 0x0000005c00989947 */ /* 0x008fea0003800000 */
.L_x_3242:
[----:B------:R-:W-:Y:S05]  /*2f490*/  @!P0 BRA `(.L_x_3016) ;  /* 0x0000000000048947 */ /* 0x000fea0003800000 */
[----:B------:R-:W-:Y:S01]  /*2f4a0*/  BPT.TRAP 0x1 ;  /* 0x000000040000795c */ /* 0x000fe20000300000 */
.L_x_3016:
[----:B------:R-:W4:Y:S02]  /*2f4b0*/  SYNCS.PHASECHK.TRANS64.TRYWAIT P1, [R29+URZ+0x33460], R0 ;  /* 0x033460001d0075a7 */ /* 0x000f24000802017f */
[----:B----4-:R-:W-:Y:S05]  /*2f4c0*/  @!P1 BRA `(.L_x_3017) ;  /* 0x0000005c009c9947 */ /* 0x010fea0003800000 */
.L_x_3243:
[----:B------:R-:W-:Y:S05]  /*2f4d0*/  @!P0 BRA `(.L_x_3018) ;  /* 0x0000000000048947 */ /* 0x000fea0003800000 */
[----:B------:R-:W-:Y:S01]  /*2f4e0*/  BPT.TRAP 0x1 ;  /* 0x000000040000795c */ /* 0x000fe20000300000 */
.L_x_3018:
[----:B------:R-:W5:Y:S02]  /*2f4f0*/  SYNCS.PHASECHK.TRANS64.TRYWAIT P1, [R3+URZ+0x33480], R2 ;  /* 0x03348002030075a7 */ /* 0x000f64000802017f */
[----:B-----5:R-:W-:Y:S05]  /*2f500*/  @!P1 BRA `(.L_x_3019) ;  /* 0x0000005c00a09947 */ /* 0x020fea0003800000 */
.L_x_3244:
[----:B------:R-:W-:Y:S05]  /*2f510*/  @!P0 BRA `(.L_x_3020) ;  /* 0x0000000000048947 */ /* 0x000fea0003800000 */
[----:B------:R-:W-:Y:S01]  /*2f520*/  BPT.TRAP 0x1 ;  /* 0x000000040000795c */ /* 0x000fe20000300000 */
.L_x_3020:
[----:B------:R0:W0:Y:S02]  /*2f530*/  SYNCS.PHASECHK.TRANS64.TRYWAIT P0, [R29+URZ+0x33480], R0 ;  /* 0x033480001d0075a7 */ /* 0x000024000800017f */
[----:B0-----:R-:W-:Y:S05]  /*2f540*/  @!P0 NANOSLEEP.SYNCS 0x989680 ;  /* 0x009896800000895d */ /* 0x001fea0003900000 */
[----:B------:R-:W0:Y:S02]  /*2f550*/  @!P0 SYNCS.PHASECHK.TRANS64 P0, [R29+URZ+0x33480], R0 ;  /* 0x033480001d0085a7 */ /* 0x000e24000800007f */
[----:B0-----:R-:W-:Y:S05]  /*2f560*/  @!P0 BRA `(.L_x_3020) ;  /* 0xfffffffc00f08947 */ /* 0x001fea000383ffff */
.L_x_2664:
[----:B------:R-:W-:Y:S05]  /*2f570*/  BSYNC B8 ;  /* 0x0000000000087941 */ /* 0x000fea0003800000 */
.L_x_2661:
[----:B------:R-:W-:Y:S05]  /*2f580*/  EXIT ;  /* 0x000000000000794d */ /* 0x000fea0003800000 */
.L_x_2682:
[----:B-1----:R1:W2:Y:S02]  /*2f590*/  SYNCS.PHASECHK.TRANS64.TRYWAIT P5, [R93+URZ+0x33490], R94 ;  /* 0x0334905e5d0075a7 */ /* 0x0022a400080a017f */
[----:B--2---:R-:W-:Y:S05]  /*2f5a0*/  @!P5 NANOSLEEP.SYNCS 0x989680 ;  /* 0x009896800000d95d */ /* 0x004fea0003900000 */
[----:B------:R-:W2:Y:S02]  /*2f5b0*/  @!P5 SYNCS.PHASECHK.TRANS64 P5, [R93+URZ+0x33490], R94 ;  /* 0x0334905e5d00d5a7 */ /* 0x000ea400080a007f */
[----:B--2---:R-:W-:Y:S05]  /*2f5c0*/  @!P5 BRA `(.L_x_2682) ;  /* 0xfffffffc00f0d947 */ /* 0x004fea000383ffff */
[----:B------:R-:W-:Y:S05]  /*2f5d0*/  BRA `(.L_x_3021) ;  /* 0xfffffd40001c7947 */ /* 0x000fea000383ffff */
.L_x_2683:
        /* <DEDUP_REMOVED lines=8> */
.L_x_3023:
[----:B------:R-:W-:Y:S05]  /*2f660*/  BSYNC B1 ;  /* 0x0000000000017941 */ /* 0x000fea0003800000 */
.L_x_3022:
[----:B------:R-:W-:Y:S01]  /*2f670*/  IMAD.MOV.U32 R13, RZ, RZ, R119 ;  /* 0x000000ffff0d7224 */ /* 0x000fe200078e0077 */
[----:B------:R-:W-:Y:S01]  /*2f680*/  MOV R141, R14 ;  /* 0x0000000e008d7202 */ /* 0x000fe20000000f00 */
[----:B------:R-:W-:Y:S02]  /*2f690*/  IMAD.MOV.U32 R12, RZ, RZ, RZ ;  /* 0x000000ffff0c7224 */ /* 0x000fe400078e00ff */
[----:B------:R-:W-:Y:S02]  /*2f6a0*/  IMAD.MOV.U32 R11, RZ, RZ, 0x1e1f ;  /* 0x00001e1fff0b7424 */ /* 0x000fe400078e00ff */
[----:B------:R-:W-:-:S07]  /*2f6b0*/  IMAD.MOV.U32 R15, RZ, RZ, -0x1 ;  /* 0xffffffffff0f7424 */ /* 0x000fce00078e00ff */
[----:B------:R-:W-:Y:S05]  /*2f6c0*/  WARPSYNC.COLLECTIVE R15, `(.L_x_3024) ;  /* 0x000000000f087348 */ /* 0x000fea0003c00000 */
[----:B------:R0:W1:Y:S02]  /*2f6d0*/  SHFL.IDX P6, R14, R13, R12, R11 ;  /* 0x0000000c0d0e7389 */ /* 0x00006400000c000b */
[----:B01----:R-:W-:Y:S01]  /*2f6e0*/  ENDCOLLECTIVE ;  /* 0x000000000000791b */ /* 0x003fe20003800000 */
.L_x_3024:
[----:B------:R-:W-:Y:S01]  /*2f6f0*/  IMAD.MOV.U32 R143, RZ, RZ, R14 ;  /* 0x000000ffff8f7224 */ /* 0x000fe200078e000e */
[----:B------:R-:W-:Y:S06]  /*2f700*/  BRA `(.L_x_3025) ;  /* 0xfffffd3c00e47947 */ /* 0x000fec000383ffff */
.L_x_2708:
[----:B------:R-:W-:Y:S01]  /*2f710*/  BSSY B1, `(.L_x_3026) ;  /* 0x0000008000017945 */ /* 0x000fe20003800000 */
[----:B0-----:R-:W-:Y:S01]  /*2f720*/  MOV R13, R118 ;  /* 0x00000076000d7202 */ /* 0x001fe20000000f00 */
[----:B------:R-:W-:Y:S02]  /*2f730*/  IMAD.MOV.U32 R12, RZ, RZ, 0x1 ;  /* 0x00000001ff0c7424 */ /* 0x000fe400078e00ff */
[----:B------:R-:W-:Y:S02]  /*2f740*/  IMAD.MOV.U32 R11, RZ, RZ, 0x1e1f ;  /* 0x00001e1fff0b7424 */ /* 0x000fe400078e00ff */
[----:B------:R-:W-:-:S07]  /*2f750*/  IMAD.MOV.U32 R15, RZ, RZ, -0x1 ;  /* 0xffffffffff0f7424 */ /* 0x000fce00078e00ff */
[----:B-1234-:R-:W-:Y:S05]  /*2f760*/  WARPSYNC.COLLECTIVE R15, `(.L_x_3027) ;  /* 0x000000000f087348 */ /* 0x01efea0003c00000 */
[----:B------:R0:W0:Y:S02]  /*2f770*/  SHFL.IDX P6, R14, R13, R12, R11 ;  /* 0x0000000c0d0e7389 */ /* 0x00002400000c000b */
[----:B01234-:R-:W-:Y:S01]  /*2f780*/  ENDCOLLECTIVE ;  /* 0x000000000000791b */ /* 0x01ffe20003800000 */
.L_x_3027:
[----:B------:R-:W-:Y:S05]  /*2f790*/  BSYNC B1 ;  /* 0x0000000000017941 */ /* 0x000fea0003800000 */
.L_x_3026:
        /* <DEDUP_REMOVED lines=8> */
.L_x_3028:
[----:B------:R-:W-:Y:S01]  /*2f820*/  IMAD.MOV.U32 R119, RZ, RZ, R14 ;  /* 0x000000ffff777224 */ /* 0x000fe200078e000e */
[----:B------:R-:W-:Y:S06]  /*2f830*/  BRA `(.L_x_3029) ;  /* 0xfffffd6800ac7947 */ /* 0x000fec000383ffff */
.L_x_2738:
[----:B-1----:R1:W2:Y:S02]  /*2f840*/  SYNCS.PHASECHK.TRANS64.TRYWAIT P5, [R93+URZ+0x33490], R94 ;  /* 0x0334905e5d0075a7 */ /* 0x0022a400080a017f */
[----:B--2---:R-:W-:Y:S05]  /*2f850*/  @!P5 NANOSLEEP.SYNCS 0x989680 ;  /* 0x009896800000d95d */ /* 0x004fea0003900000 */
[----:B------:R-:W2:Y:S02]  /*2f860*/  @!P5 SYNCS.PHASECHK.TRANS64 P5, [R93+URZ+0x33490], R94 ;  /* 0x0334905e5d00d5a7 */ /* 0x000ea400080a007f */
[----:B--2---:R-:W-:Y:S05]  /*2f870*/  @!P5 BRA `(.L_x_2738) ;  /* 0xfffffffc00f0d947 */ /* 0x004fea000383ffff */
[----:B------:R-:W-:Y:S05]  /*2f880*/  BRA `(.L_x_3030) ;  /* 0xfffffd9c00c87947 */ /* 0x000fea000383ffff */
.L_x_2739:
        /* <DEDUP_REMOVED lines=8> */
.L_x_3032:
[----:B------:R-:W-:Y:S05]  /*2f910*/  BSYNC B1 ;  /* 0x0000000000017941 */ /* 0x000fea0003800000 */
.L_x_3031:
        /* <DEDUP_REMOVED lines=8> */
.L_x_3033:
[----:B------:R-:W-:Y:S01]  /*2f9a0*/  IMAD.MOV.U32 R154, RZ, RZ, R14 ;  /* 0x000000ffff9a7224 */ /* 0x000fe200078e000e */
[----:B------:R-:W-:Y:S06]  /*2f9b0*/  BRA `(.L_x_3034) ;  /* 0xfffffd9c00947947 */ /* 0x000fec000383ffff */
.L_x_2752:
[----:B------:R-:W-:Y:S01]  /*2f9c0*/  BSSY B1, `(.L_x_3035) ;  /* 0x0000008000017945 */ /* 0x000fe20003800000 */
[----:B0-----:R-:W-:Y:S02]  /*2f9d0*/  IMAD.MOV.U32 R13, RZ, RZ, R118 ;  /* 0x000000ffff0d7224 */ /* 0x001fe400078e0076 */
[----:B------:R-:W-:Y:S02]  /*2f9e0*/  IMAD.MOV.U32 R12, RZ, RZ, 0x1 ;  /* 0x00000001ff0c7424 */ /* 0x000fe400078e00ff */
[----:B------:R-:W-:Y:S02]  /*2f9f0*/  IMAD.MOV.U32 R11, RZ, RZ, 0x1e1f ;  /* 0x00001e1fff0b7424 */ /* 0x000fe400078e00ff */
[----:B------:R-:W-:-:S07]  /*2fa00*/  IMAD.MOV.U32 R15, RZ, RZ, -0x1 ;  /* 0xffffffffff0f7424 */ /* 0x000fce00078e00ff */
[----:B-1234-:R-:W-:Y:S05]  /*2fa10*/  WARPSYNC.COLLECTIVE R15, `(.L_x_3036) ;  /* 0x000000000f087348 */ /* 0x01efea0003c00000 */
[----:B------:R0:W0:Y:S02]  /*2fa20*/  SHFL.IDX P6, R14, R13, R12, R11 ;  /* 0x0000000c0d0e7389 */ /* 0x00002400000c000b */
[----:B01234-:R-:W-:Y:S01]  /*2fa30*/  ENDCOLLECTIVE ;  /* 0x000000000000791b */ /* 0x01ffe20003800000 */
.L_x_3036:
[----:B------:R-:W-:Y:S05]  /*2fa40*/  BSYNC B1 ;  /* 0x0000000000017941 */ /* 0x000fea0003800000 */
.L_x_3035:
[----:B------:R-:W-:Y:S01]  /*2fa50*/  IMAD.MOV.U32 R13, RZ, RZ, R119 ;  /* 0x000000ffff0d7224 */ /* 0x000fe200078e0077 */
[----:B------:R-:W-:Y:S01]  /*2fa60*/  MOV R118, R14 ;  /* 0x0000000e00767202 */ /* 0x000fe20000000f00 */
[----:B------:R-:W-:Y:S02]  /*2fa70*/  IMAD.MOV.U32 R12, RZ, RZ, 0x1 ;  /* 0x00000001ff0c7424 */ /* 0x000fe400078e00ff */
[----:B------:R-:W-:Y:S02]  /*2fa80*/  IMAD.MOV.U32 R11, RZ, RZ, 0x1e1f ;  /* 0x00001e1fff0b7424 */ /* 0x000fe400078e00ff */
[----:B------:R-:W-:-:S07]  /*2fa90*/  IMAD.MOV.U32 R15, RZ, RZ, -0x1 ;  /* 0xffffffffff0f7424 */ /* 0x000fce00078e00ff */
[----:B------:R-:W-:Y:S05]  /*2faa0*/  WARPSYNC.COLLECTIVE R15, `(.L_x_3037) ;  /* 0x000000000f087348 */ /* 0x000fea0003c00000 */
[----:B------:R0:W1:Y:S02]  /*2fab0*/  SHFL.IDX P6, R14, R13, R12, R11 ;  /* 0x0000000c0d0e7389 */ /* 0x00006400000c000b */
[----:B01----:R-:W-:Y:S01]  /*2fac0*/  ENDCOLLECTIVE ;  /* 0x000000000000791b */ /* 0x003fe20003800000 */
.L_x_3037:
[----:B------:R-:W-:Y:S01]  /*2fad0*/  IMAD.MOV.U32 R44, RZ, RZ, R14 ;  /* 0x000000ffff2c7224 */ /* 0x000fe200078e000e */
[----:B------:R-:W-:Y:S06]  /*2fae0*/  BRA `(.L_x_3038) ;  /* 0xfffffdc800f07947 */ /* 0x000fec000383ffff */
.L_x_2765:
[----:B0-----:R0:W1:Y:S02]  /*2faf0*/  SYNCS.PHASECHK.TRANS64.TRYWAIT P3, [R93+URZ+0x33490], R94 ;  /* 0x0334905e5d0075a7 */ /* 0x001064000806017f */
[----:B-1----:R-:W-:Y:S05]  /*2fb00*/  @!P3 NANOSLEEP.SYNCS 0x989680 ;  /* 0x009896800000b95d */ /* 0x002fea0003900000 */
[----:B------:R-:W1:Y:S02]  /*2fb10*/  @!P3 SYNCS.PHASECHK.TRANS64 P3, [R93+URZ+0x33490], R94 ;  /* 0x0334905e5d00b5a7 */ /* 0x000e64000806007f */
[----:B-1----:R-:W-:Y:S05]  /*2fb20*/  @!P3 BRA `(.L_x_2765) ;  /* 0xfffffffc00f0b947 */ /* 0x002fea000383ffff */
[----:B------:R-:W-:Y:S05]  /*2fb30*/  BRA `(.L_x_3039) ;  /* 0xfffffdf800a07947 */ /* 0x000fea000383ffff */
.L_x_2766:
[----:B------:R-:W-:Y:S01]  /*2fb40*/  BSSY B1, `(.L_x_3040) ;  /* 0x0000008000017945 */ /* 0x000fe20003800000 */
[----:B------:R-:W-:Y:S01]  /*2fb50*/  MOV R13, R50 ;  /* 0x00000032000d7202 */ /* 0x000fe20000000f00 */
[----:B------:R-:W-:Y:S02]  /*2fb60*/  IMAD.MOV.U32 R12, RZ, RZ, RZ ;  /* 0x000000ffff0c7224 */ /* 0x000fe400078e00ff */
[----:B------:R-:W-:Y:S02]  /*2fb70*/  IMAD.MOV.U32 R11, RZ, RZ, 0x1e1f ;  /* 0x00001e1fff0b7424 */ /* 0x000fe400078e00ff */
[----:B------:R-:W-:-:S07]  /*2fb80*/  IMAD.MOV.U32 R15, RZ, RZ, -0x1 ;  /* 0xffffffffff0f7424 */ /* 0x000fce00078e00ff */
[----:B0-----:R-:W-:Y:S05]  /*2fb90*/  WARPSYNC.COLLECTIVE R15, `(.L_x_3041) ;  /* 0x000000000f087348 */ /* 0x001fea0003c00000 */
[----:B------:R1:W2:Y:S02]  /*2fba0*/  SHFL.IDX P6, R14, R13, R12, R11 ;  /* 0x0000000c0d0e7389 */ /* 0x0002a400000c000b */
[----:B012---:R-:W-:Y:S01]  /*2fbb0*/  ENDCOLLECTIVE ;  /* 0x000000000000791b */ /* 0x007fe20003800000 */
.L_x_3041:
[----:B------:R-:W-:Y:S05]  /*2fbc0*/  BSYNC B1 ;  /* 0x0000000000017941 */ /* 0x000fea0003800000 */
.L_x_3040:
        /* <DEDUP_REMOVED lines=8> */
.L_x_3042:
[----:B------:R-:W-:Y:S01]  /*2fc50*/  IMAD.MOV.U32 R49, RZ, RZ, R14 ;  /* 0x000000ffff317224 */ /* 0x000fe200078e000e */
[----:B------:R-:W-:Y:S06]  /*2fc60*/  BRA `(.L_x_3043) ;  /* 0xfffffdf800d47947 */ /* 0x000fec000383ffff */
.L_x_2769:
        /* <DEDUP_REMOVED lines=8> */
.L_x_3045:
[----:B------:R-:W-:Y:S05]  /*2fcf0*/  BSYNC B1 ;  /* 0x0000000000017941 */ /* 0x000fea0003800000 */
.L_x_3044:
[----:B------:R-:W-:Y:S01]  /*2fd00*/  IMAD.MOV.U32 R13, RZ, RZ, R48 ;  /* 0x000000ffff0d7224 */ /* 0x000fe200078e0030 */
[----:B------:R-:W-:Y:S01]  /*2fd10*/  MOV R15, 0xffffffff ;  /* 0xffffffff000f7802 */ /* 0x000fe20000000f00 */
[----:B------:R-:W-:Y:S02]  /*2fd20*/  IMAD.MOV.U32 R12, RZ, RZ, 0x1 ;  /* 0x00000001ff0c7424 */ /* 0x000fe400078e00ff */
[----:B------:R-:W-:Y:S02]  /*2fd30*/  IMAD.MOV.U32 R11, RZ, RZ, 0x1e1f ;  /* 0x00001e1fff0b7424 */ /* 0x000fe400078e00ff */
[----:B------:R-:W-:-:S07]  /*2fd40*/  IMAD.MOV.U32 R41, RZ, RZ, R14 ;  /* 0x000000ffff297224 */ /* 0x000fce00078e000e */
[----:B------:R-:W-:Y:S05]  /*2fd50*/  WARPSYNC.COLLECTIVE R15, `(.L_x_3046) ;  /* 0x000000000f087348 */ /* 0x000fea0003c00000 */
[----:B------:R0:W1:Y:S02]  /*2fd60*/  SHFL.IDX P6, R14, R13, R12, R11 ;  /* 0x0000000c0d0e7389 */ /* 0x00006400000c000b */
[----:B01----:R-:W-:Y:S01]  /*2fd70*/  ENDCOLLECTIVE ;  /* 0x000000000000791b */ /* 0x003fe20003800000 */
.L_x_3046:
[----:B------:R-:W-:Y:S01]  /*2fd80*/  IMAD.MOV.U32 R49, RZ, RZ, R14 ;  /* 0x000000ffff317224 */ /* 0x000fe200078e000e */
[----:B------:R-:W-:Y:S06]  /*2fd90*/  BRA `(.L_x_3047) ;  /* 0xfffffdfc00347947 */ /* 0x000fec000383ffff */
.L_x_2773:
[----:B------:R0:W0:Y:S02]  /*2fda0*/  SYNCS.PHASECHK.TRANS64.TRYWAIT P2, [R93+URZ+0x334b0], R94 ;  /* 0x0334b05e5d0075a7 */ /* 0x000024000804017f */
[----:B0-----:R-:W-:Y:S05]  /*2fdb0*/  @!P2 NANOSLEEP.SYNCS 0x989680 ;  /* 0x009896800000a95d */ /* 0x001fea0003900000 */
[----:B------:R-:W0:Y:S02]  /*2fdc0*/  @!P2 SYNCS.PHASECHK.TRANS64 P2, [R93+URZ+0x334b0], R94 ;  /* 0x0334b05e5d00a5a7 */ /* 0x000e24000804007f */
[----:B0-----:R-:W-:Y:S05]  /*2fdd0*/  @!P2 BRA `(.L_x_2773) ;  /* 0xfffffffc00f0a947 */ /* 0x001fea000383ffff */
[----:B------:R-:W-:Y:S05]  /*2fde0*/  BRA `(.L_x_3048) ;  /* 0xfffffe0000107947 */ /* 0x000fea000383ffff */
.L_x_2781:
[----:B------:R-:W-:Y:S01]  /*2fdf0*/  BSSY B0, `(.L_x_3049) ;  /* 0x0000007000007945 */ /* 0x000fe20003800000 */
[----:B------:R-:W-:Y:S02]  /*2fe00*/  IMAD.MOV.U32 R12, RZ, RZ, RZ ;  /* 0x000000ffff0c7224 */ /* 0x000fe400078e00ff */
[----:B------:R-:W-:Y:S02]  /*2fe10*/  IMAD.MOV.U32 R11, RZ, RZ, 0x1f ;  /* 0x0000001fff0b7424 */ /* 0x000fe400078e00ff */
[----:B------:R-:W-:-:S07]  /*2fe20*/  IMAD.MOV.U32 R15, RZ, RZ, -0x1 ;  /* 0xffffffffff0f7424 */ /* 0x000fce00078e00ff */
[----:B------:R-:W-:Y:S05]  /*2fe30*/  WARPSYNC.COLLECTIVE R15, `(.L_x_3050) ;  /* 0x000000000f087348 */ /* 0x000fea0003c00000 */
[----:B------:R0:W1:Y:S02]  /*2fe40*/  SHFL.IDX P6, R14, R13, R12, R11 ;  /* 0x0000000c0d0e7389 */ /* 0x00006400000c000b */
[----:B01----:R-:W-:Y:S01]  /*2fe50*/  ENDCOLLECTIVE ;  /* 0x000000000000791b */ /* 0x003fe20003800000 */
.L_x_3050:
[----:B------:R-:W-:Y:S05]  /*2fe60*/  BSYNC B0 ;  /* 0x0000000000007941 */ /* 0x000fea0003800000 */
.L_x_3049:
[----:B------:R-:W-:Y:S01]  /*2fe70*/  IMAD.MOV.U32 R23, RZ, RZ, R14 ;  /* 0x000000ffff177224 */ /* 0x000fe200078e000e */
[----:B------:R-:W-:Y:S06]  /*2fe80*/  BRA `(.L_x_3051) ;  /* 0xfffffe0c00d47947 */ /* 0x000fec000383ffff */
.L_x_2791:
[----:B------:R-:W-:Y:S01]  /*2fe90*/  BSSY B1, `(.L_x_3052) ;  /* 0x0000007000017945 */ /* 0x000fe20003800000 */
[----:B------:R-:W-:Y:S01]  /*2fea0*/  MOV R12, RZ ;  /* 0x000000ff000c7202 */ /* 0x000fe20000000f00 */
[----:B------:R-:W-:Y:S02]  /*2feb0*/  IMAD.MOV.U32 R11, RZ, RZ, 0x1e1f ;  /* 0x00001e1fff0b7424 */ /* 0x000fe400078e00ff */
[----:B------:R-:W-:-:S07]  /*2fec0*/  IMAD.MOV.U32 R15, RZ, RZ, -0x1 ;  /* 0xffffffffff0f7424 */ /* 0x000fce00078e00ff */
[----:B------:R-:W-:Y:S05]  /*2fed0*/  WARPSYNC.COLLECTIVE R15, `(.L_x_3053) ;  /* 0x000000000f087348 */ /* 0x000fea0003c00000 */
[----:B------:R0:W1:Y:S02]  /*2fee0*/  SHFL.IDX P6, R14, R13, R12, R11 ;  /* 0x0000000c0d0e7389 */ /* 0x00006400000c000b */
[----:B01----:R-:W-:Y:S01]  /*2fef0*/  ENDCOLLECTIVE ;  /* 0x000000000000791b */ /* 0x003fe20003800000 */
.L_x_3053:
[----:B------:R-:W-:Y:S05]  /*2ff00*/  BSYNC B1 ;  /* 0x0000000000017941 */ /* 0x000fea0003800000 */
.L_x_3052:
        /* <DEDUP_REMOVED lines=8> */
.L_x_3054:
[----:B------:R-:W-:Y:S02]  /*2ff90*/  IMAD.MOV.U32 R13, RZ, RZ, R4 ;  /* 0x000000ffff0d7224 */ /* 0x000fe400078e0004 */
[----:B------:R-:W-:-:S07]  /*2ffa0*/  IMAD.MOV.U32 R3, RZ, RZ, R14 ;  /* 0x000000ffff037224 */ /* 0x000fce00078e000e */
[----:B------:R-:W-:Y:S05]  /*2ffb0*/  WARPSYNC.COLLECTIVE R15, `(.L_x_3055) ;  /* 0x000000000f087348 */ /* 0x000fea0003c00000 */
[----:B------:R0:W1:Y:S02]  /*2ffc0*/  SHFL.IDX P6, R14, R13, R12, R11 ;  /* 0x0000000c0d0e7389 */ /* 0x00006400000c000b */
[----:B01----:R-:W-:Y:S01]  /*2ffd0*/  ENDCOLLECTIVE ;  /* 0x000000000000791b */ /* 0x003fe20003800000 */
.L_x_3055:
[----:B------:R-:W-:Y:S02]  /*2ffe0*/  IMAD.MOV.U32 R13, RZ, RZ, R5 ;  /* 0x000000ffff0d7224 */ /* 0x000fe400078e0005 */
[----:B------:R-:W-:-:S07]  /*2fff0*/  IMAD.MOV.U32 R4, RZ, RZ, R14 ;  /* 0x000000ffff047224 */ /* 0x000fce00078e000e */
[----:B------:R-:W-:Y:S05]  /*30000*/  WARPSYNC.COLLECTIVE R15, `(.L_x_3056) ;  /* 0x000000000f087348 */ /* 0x000fea0003c00000 */
[----:B------:R0:W1:Y:S02]  /*30010*/  SHFL.IDX P6, R14, R13, R12, R11 ;  /* 0x0000000c0d0e7389 */ /* 0x00006400000c000b */
[----:B01----:R-:W-:Y:S01]  /*30020*/  ENDCOLLECTIVE ;  /* 0x000000000000791b */ /* 0x003fe20003800000 */
.L_x_3056:
[----:B------:R-:W-:Y:S05]  /*30030*/  BRA `(.L_x_3057) ;  /* 0xfffffe14003c7947 */ /* 0x000fea000383ffff */
.L_x_2795:
[----:B-1----:R1:W2:Y:S02]  /*30040*/  SYNCS.PHASECHK.TRANS64.TRYWAIT P0, [R18+URZ+0x33400], R3 ;  /* 0x03340003120075a7 */ /* 0x0022a4000800017f */
[----:B--2---:R-:W-:Y:S05]  /*30050*/  @!P0 NANOSLEEP.SYNCS 0x989680 ;  /* 0x009896800000895d */ /* 0x004fea0003900000 */
[----:B------:R-:W2:Y:S02]  /*30060*/  @!P0 SYNCS.PHASECHK.TRANS64 P0, [R18+URZ+0x33400], R3 ;  /* 0x03340003120085a7 */ /* 0x000ea4000800007f */
[----:B--2---:R-:W-:Y:S05]  /*30070*/  @!P0 BRA `(.L_x_2795) ;  /* 0xfffffffc00f08947 */ /* 0x004fea000383ffff */
[----:B------:R-:W-:Y:S05]  /*30080*/  BRA `(.L_x_3058) ;  /* 0xfffffe1800a07947 */ /* 0x000fea000383ffff */
.L_x_2807:
[----:B------:R-:W-:Y:S01]  /*30090*/  BSSY B1, `(.L_x_3059) ;  /* 0x0000007000017945 */ /* 0x000fe20003800000 */
[----:B------:R-:W-:Y:S01]  /*300a0*/  MOV R12, RZ ;  /* 0x000000ff000c7202 */ /* 0x000fe20000000f00 */
[----:B------:R-:W-:Y:S02]  /*300b0*/  IMAD.MOV.U32 R11, RZ, RZ, 0x1e1f ;  /* 0x00001e1fff0b7424 */ /* 0x000fe400078e00ff */
[----:B------:R-:W-:-:S07]  /*300c0*/  IMAD.MOV.U32 R15, RZ, RZ, -0x1 ;  /* 0xffffffffff0f7424 */ /* 0x000fce00078e00ff */
[----:B------:R-:W-:Y:S05]  /*300d0*/  WARPSYNC.COLLECTIVE R15, `(.L_x_3060) ;  /* 0x000000000f087348 */ /* 0x000fea0003c00000 */
[----:B------:R0:W1:Y:S02]  /*300e0*/  SHFL.IDX P6, R14, R13, R12, R11 ;  /* 0x0000000c0d0e7389 */ /* 0x00006400000c000b */
[----:B01----:R-:W-:Y:S01]  /*300f0*/  ENDCOLLECTIVE ;  /* 0x000000000000791b */ /* 0x003fe20003800000 */
.L_x_3060:
[----:B------:R-:W-:Y:S05]  /*30100*/  BSYNC B1 ;  /* 0x0000000000017941 */ /* 0x000fea0003800000 */
.L_x_3059:
        /* <DEDUP_REMOVED lines=8> */
.L_x_3061:
[----:B------:R-:W-:Y:S02]  /*30190*/  IMAD.MOV.U32 R13, RZ, RZ, R7 ;  /* 0x000000ffff0d7224 */ /* 0x000fe400078e0007 */
[----:B------:R-:W-:-:S07]  /*301a0*/  IMAD.MOV.U32 R5, RZ, RZ, R14 ;  /* 0x000000ffff057224 */ /* 0x000fce00078e000e */
[----:B------:R-:W-:Y:S05]  /*301b0*/  WARPSYNC.COLLECTIVE R15, `(.L_x_3062) ;  /* 0x000000000f087348 */ /* 0x000fea0003c00000 */
[----:B------:R0:W1:Y:S02]  /*301c0*/  SHFL.IDX P6, R14, R13, R12, R11 ;  /* 0x0000000c0d0e7389 */ /* 0x00006400000c000b */
[----:B01----:R-:W-:Y:S01]  /*301d0*/  ENDCOLLECTIVE ;  /* 0x000000000000791b */ /* 0x003fe20003800000 */
.L_x_3062:
[----:B------:R-:W-:Y:S02]  /*301e0*/  IMAD.MOV.U32 R13, RZ, RZ, R21 ;  /* 0x000000ffff0d7224 */ /* 0x000fe400078e0015 */
[----:B------:R-:W-:-:S07]  /*301f0*/  IMAD.MOV.U32 R7, RZ, RZ, R14 ;  /* 0x000000ffff077224 */ /* 0x000fce00078e000e */
[----:B------:R-:W-:Y:S05]  /*30200*/  WARPSYNC.COLLECTIVE R15, `(.L_x_3063) ;  /* 0x000000000f087348 */ /* 0x000fea0003c00000 */
[----:B------:R0:W1:Y:S02]  /*30210*/  SHFL.IDX P6, R14, R13, R12, R11 ;  /* 0x0000000c0d0e7389 */ /* 0x00006400000c000b */
[----:B01----:R-:W-:Y:S01]  /*30220*/  ENDCOLLECTIVE ;  /* 0x000000000000791b */ /* 0x003fe20003800000 */
.L_x_3063:
[----:B------:R-:W-:Y:S01]  /*30230*/  MOV R21, R14 ;  /* 0x0000000e00157202 */ /* 0x000fe20000000f00 */
[----:B------:R-:W-:Y:S06]  /*30240*/  BRA `(.L_x_3064) ;  /* 0xfffffe4800ac7947 */ /* 0x000fec000383ffff */
.L_x_2811:
[----:B0-----:R0:W1:Y:S02]  /*30250*/  SYNCS.PHASECHK.TRANS64.TRYWAIT P0, [R18+URZ+0x33400], R3 ;  /* 0x03340003120075a7 */ /* 0x001064000800017f */
[----:B-1----:R-:W-:Y:S05]  /*30260*/  @!P0 NANOSLEEP.SYNCS 0x989680 ;  /* 0x009896800000895d */ /* 0x002fea0003900000 */
[----:B------:R-:W1:Y:S02]  /*30270*/  @!P0 SYNCS.PHASECHK.TRANS64 P0, [R18+URZ+0x33400], R3 ;  /* 0x03340003120085a7 */ /* 0x000e64000800007f */
[----:B-1----:R-:W-:Y:S05]  /*30280*/  @!P0 BRA `(.L_x_2811) ;  /* 0xfffffffc00f08947 */ /* 0x002fea000383ffff */
[----:B------:R-:W-:Y:S05]  /*30290*/  BRA `(.L_x_3065) ;  /* 0xfffffe4c00b87947 */ /* 0x000fea000383ffff */
.L_x_2819:
[----:B-1----:R1:W2:Y:S02]  /*302a0*/  SYNCS.PHASECHK.TRANS64.TRYWAIT P1, [R3+URZ+0x33430], R0 ;  /* 0x03343000030075a7 */ /* 0x0022a4000802017f */
[----:B--2---:R-:W-:Y:S05]  /*302b0*/  @!P1 NANOSLEEP.SYNCS 0x989680 ;  /* 0x009896800000995d */ /* 0x004fea0003900000 */
[----:B------:R-:W2:Y:S02]  /*302c0*/  @!P1 SYNCS.PHASECHK.TRANS64 P1, [R3+URZ+0x33430], R0 ;  /* 0x03343000030095a7 */ /* 0x000ea4000802007f */
[----:B--2---:R-:W-:Y:S05]  /*302d0*/  @!P1 BRA `(.L_x_2819) ;  /* 0xfffffffc00f09947 */ /* 0x004fea000383ffff */
[----:B------:R-:W-:Y:S05]  /*302e0*/  BRA `(.L_x_2818) ;  /* 0xfffffe7c00fc7947 */ /* 0x000fea000383ffff */
.L_x_2826:
[----:B---3--:R3:W4:Y:S02]  /*302f0*/  SYNCS.PHASECHK.TRANS64.TRYWAIT P2, [R5+URZ+0x33430], R0 ;  /* 0x03343000050075a7 */ /* 0x008724000804017f */
[----:B----4-:R-:W-:Y:S05]  /*30300*/  @!P2 NANOSLEEP.SYNCS 0x989680 ;  /* 0x009896800000a95d */ /* 0x010fea0003900000 */
[----:B------:R-:W4:Y:S02]  /*30310*/  @!P2 SYNCS.PHASECHK.TRANS64 P2, [R5+URZ+0x33430], R0 ;  /* 0x033430000500a5a7 */ /* 0x000f24000804007f */
[----:B----4-:R-:W-:Y:S05]  /*30320*/  @!P2 BRA `(.L_x_2826) ;  /* 0xfffffffc00f0a947 */ /* 0x010fea000383ffff */
[----:B------:R-:W-:Y:S05]  /*30330*/  BRA `(.L_x_2825) ;  /* 0xfffffeb800587947 */ /* 0x000fea000383ffff */
.L_x_2830:
[----:B--2---:R2:W3:Y:S02]  /*30340*/  SYNCS.PHASECHK.TRANS64.TRYWAIT P1, [R4+URZ+0x33450], R0 ;  /* 0x03345000040075a7 */ /* 0x0044e4000802017f */
[----:B---3--:R-:W-:Y:S05]  /*30350*/  @!P1 NANOSLEEP.SYNCS 0x989680 ;  /* 0x009896800000995d */ /* 0x008fea0003900000 */
[----:B------:R-:W3:Y:S02]  /*30360*/  @!P1 SYNCS.PHASECHK.TRANS64 P1, [R4+URZ+0x33450], R0 ;  /* 0x03345000040095a7 */ /* 0x000ee4000802007f */
[----:B---3--:R-:W-:Y:S05]  /*30370*/  @!P1 BRA `(.L_x_2830) ;  /* 0xfffffffc00f09947 */ /* 0x008fea000383ffff */
[----:B------:R-:W-:Y:S05]  /*30380*/  BRA `(.L_x_2827) ;  /* 0xfffffec800947947 */ /* 0x000fea000383ffff */
.L_x_2839:
[----:B----4-:R4:W0:Y:S02]  /*30390*/  SYNCS.PHASECHK.TRANS64.TRYWAIT P1, [R0+URZ+0x33430], R5 ;  /* 0x03343005000075a7 */ /* 0x010824000802017f */
[----:B0-----:R-:W-:Y:S05]  /*303a0*/  @!P1 NANOSLEEP.SYNCS 0x989680 ;  /* 0x009896800000995d */ /* 0x001fea0003900000 */
[----:B------:R-:W0:Y:S02]  /*303b0*/  @!P1 SYNCS.PHASECHK.TRANS64 P1, [R0+URZ+0x33430], R5 ;  /* 0x03343005000095a7 */ /* 0x000e24000802007f */
[----:B0-----:R-:W-:Y:S05]  /*303c0*/  @!P1 BRA `(.L_x_2839) ;  /* 0xfffffffc00f09947 */ /* 0x001fea000383ffff */
[----:B------:R-:W-:Y:S05]  /*303d0*/  BRA `(.L_x_2838) ;  /* 0xfffffef800547947 */ /* 0x000fea000383ffff */
.L_x_2843:
[----:B---3--:R3:W4:Y:S02]  /*303e0*/  SYNCS.PHASECHK.TRANS64.TRYWAIT P1, [R4+URZ+0x33450], R0 ;  /* 0x03345000040075a7 */ /* 0x008724000802017f */
[----:B----4-:R-:W-:Y:S05]  /*303f0*/  @!P1 NANOSLEEP.SYNCS 0x989680 ;  /* 0x009896800000995d */ /* 0x010fea0003900000 */
[----:B------:R-:W4:Y:S02]  /*30400*/  @!P1 SYNCS.PHASECHK.TRANS64 P1, [R4+URZ+0x33450], R0 ;  /* 0x03345000040095a7 */ /* 0x000f24000802007f */
[----:B----4-:R-:W-:Y:S05]  /*30410*/  @!P1 BRA `(.L_x_2843) ;  /* 0xfffffffc00f09947 */ /* 0x010fea000383ffff */
[----:B------:R-:W-:Y:S05]  /*30420*/  BRA `(.L_x_2840) ;  /* 0xffffff0800847947 */ /* 0x000fea000383ffff */
.L_x_2850:
[----:B---3--:R3:W4:Y:S02]  /*30430*/  SYNCS.PHASECHK.TRANS64.TRYWAIT P1, [R20+URZ+0x33450], R3 ;  /* 0x03345003140075a7 */ /* 0x008724000802017f */
[----:B----4-:R-:W-:Y:S05]  /*30440*/  @!P1 NANOSLEEP.SYNCS 0x989680 ;  /* 0x009896800000995d */ /* 0x010fea0003900000 */
[----:B------:R-:W4:Y:S02]  /*30450*/  @!P1 SYNCS.PHASECHK.TRANS64 P1, [R20+URZ+0x33450], R3 ;  /* 0x03345003140095a7 */ /* 0x000f24000802007f */
[----:B----4-:R-:W-:Y:S05]  /*30460*/  @!P1 BRA `(.L_x_2850) ;  /* 0xfffffffc00f09947 */ /* 0x010fea000383ffff */
[----:B------:R-:W-:Y:S05]  /*30470*/  BRA `(.L_x_2849) ;  /* 0xffffff2c00187947 */ /* 0x000fea000383ffff */
.L_x_2854:
[----:B------:R-:W-:Y:S01]  /*30480*/  SEL R35, R12, R101, P0 ;  /* 0x000000650c237207 */ /* 0x000fe20000000000 */
[----:B------:R-:W-:Y:S01]  /*30490*/  IMAD.MOV.U32 R11, RZ, RZ, 0x1c1f ;  /* 0x00001c1fff0b7424 */ /* 0x000fe200078e00ff */
[----:B------:R-:W-:Y:S01]  /*304a0*/  SEL R44, R101, R12, P0 ;  /* 0x0000000c652c7207 */ /* 0x000fe20000000000 */
[----:B------:R-:W-:Y:S01]  /*304b0*/  IMAD.MOV.U32 R12, RZ, RZ, R0 ;  /* 0x000000ffff0c7224 */ /* 0x000fe200078e0000 */
[----:B------:R-:W-:Y:S01]  /*304c0*/  SEL R7, R32, R33, P0 ;  /* 0x0000002120077207 */ /* 0x000fe20000000000 */
[----:B------:R-:W-:Y:S01]  /*304d0*/  IMAD.MOV.U32 R15, RZ, RZ, -0x1 ;  /* 0xffffffffff0f7424 */ /* 0x000fe200078e00ff */
[----:B------:R-:W-:Y:S02]  /*304e0*/  SEL R27, R56, R43, P0 ;  /* 0x0000002b381b7207 */ /* 0x000fe40000000000 */
[----:B------:R-:W-:-:S07]  /*304f0*/  SEL R28, R43, R56, P0 ;  /* 0x000000382b1c7207 */ /* 0x000fce0000000000 */
[----:B01----:R-:W-:Y:S05]  /*30500*/  WARPSYNC.COLLECTIVE R15, `(.L_x_3066) ;  /* 0x000000000f087348 */ /* 0x003fea0003c00000 */
[----:B------:R2:W3:Y:S02]  /*30510*/  SHFL.IDX P6, R14, R13, R12, R11 ;  /* 0x0000000c0d0e7389 */ /* 0x0004e400000c000b */
[----:B0123--:R-:W-:Y:S01]  /*30520*/  ENDCOLLECTIVE ;  /* 0x000000000000791b */ /* 0x00ffe20003800000 */
.L_x_3066:
        /* <DEDUP_REMOVED lines=18> */
.L_x_3067:
        /* <DEDUP_REMOVED lines=19> */
.L_x_3068:
        /* <DEDUP_REMOVED lines=18> */
.L_x_3069:
[----:B------:R-:W-:Y:S02]  /*308a0*/  SEL R59, R78, R65, P0 ;  /* 0x000000414e3b7207 */ /* 0x000fe40000000000 */
[----:B------:R-:W-:Y:S02]  /*308b0*/  SEL R78, R65, R78, P0 ;  /* 0x0000004e414e7207 */ /* 0x000fe40000000000 */
[----:B------:R-:W-:Y:S02]  /*308c0*/  SEL R65, R82, R93, P0 ;  /* 0x0000005d52417207 */ /* 0x000fe40000000000 */
[----:B------:R-:W-:Y:S02]  /*308d0*/  SEL R82, R93, R82, P0 ;  /* 0x000000525d527207 */ /* 0x000fe40000000000 */
[----:B------:R-:W-:Y:S02]  /*308e0*/  SEL R4, R6, R5, P0 ;  /* 0x0000000506047207 */ /* 0x000fe40000000000 */
[----:B------:R-:W-:Y:S01]  /*308f0*/  SEL R6, R5, R6, P0 ;  /* 0x0000000605067207 */ /* 0x000fe20000000000 */
[----:B------:R-:W-:-:S02]  /*30900*/  IMAD.MOV.U32 R13, RZ, RZ, R9 ;  /* 0x000000ffff0d7224 */ /* 0x000fc400078e0009 */
[----:B------:R-:W-:Y:S02]  /*30910*/  IMAD.MOV.U32 R12, RZ, RZ, R0 ;  /* 0x000000ffff0c7224 */ /* 0x000fe400078e0000 */
[----:B------:R-:W-:-:S07]  /*30920*/  IMAD.MOV.U32 R7, RZ, RZ, R14 ;  /* 0x000000ffff077224 */ /* 0x000fce00078e000e */
[----:B------:R-:W-:Y:S05]  /*30930*/  WARPSYNC.COLLECTIVE R15, `(.L_x_3070) ;  /* 0x000000000f087348 */ /* 0x000fea0003c00000 */
[----:B------:R0:W1:Y:S02]  /*30940*/  SHFL.IDX P6, R14, R13, R12, R11 ;  /* 0x0000000c0d0e7389 */ /* 0x00006400000c000b */
[----:B01----:R-:W-:Y:S01]  /*30950*/  ENDCOLLECTIVE ;  /* 0x000000000000791b */ /* 0x003fe20003800000 */
.L_x_3070:
        /* <DEDUP_REMOVED lines=8> */
.L_x_3071:
[----:B------:R-:W-:Y:S02]  /*309e0*/  IMAD.MOV.U32 R13, RZ, RZ, R25 ;  /* 0x000000ffff0d7224 */ /* 0x000fe400078e0019 */
[----:B------:R-:W-:Y:S02]  /*309f0*/  IMAD.MOV.U32 R12, RZ, RZ, R0 ;  /* 0x000000ffff0c7224 */ /* 0x000fe400078e0000 */
[----:B------:R-:W-:-:S07]  /*30a00*/  IMAD.MOV.U32 R9, RZ, RZ, R14 ;  /* 0x000000ffff097224 */ /* 0x000fce00078e000e */
[----:B------:R-:W-:Y:S05]  /*30a10*/  WARPSYNC.COLLECTIVE R15, `(.L_x_3072) ;  /* 0x000000000f087348 */ /* 0x000fea0003c00000 */
[----:B------:R0:W1:Y:S02]  /*30a20*/  SHFL.IDX P6, R14, R13, R12, R11 ;  /* 0x0000000c0d0e7389 */ /* 0x00006400000c000b */
[----:B01----:R-:W-:Y:S01]  /*30a30*/  ENDCOLLECTIVE ;  /* 0x000000000000791b */ /* 0x003fe20003800000 */
.L_x_3072:
[----:B------:R-:W-:Y:S01]  /*30a40*/  IMAD.MOV.U32 R13, RZ, RZ, R24 ;  /* 0x000000ffff0d7224 */ /* 0x000fe200078e0018 */
[----:B------:R-:W-:Y:S02]  /*30a50*/  MOV R12, R3 ;  /* 0x00000003000c7202 */ /* 0x000fe40000000f00 */
[----:B------:R-:W-:Y:S02]  /*30a60*/  SEL R24, R26, R9, P0 ;  /* 0x000000091a187207 */ /* 0x000fe40000000000 */
[----:B------:R-:W-:Y:S01]  /*30a70*/  SEL R26, R9, R26, P0 ;  /* 0x0000001a091a7207 */ /* 0x000fe20000000000 */
[----:B------:R-:W-:-:S07]  /*30a80*/  IMAD.MOV.U32 R30, RZ, RZ, R14 ;  /* 0x000000ffff1e7224 */ /* 0x000fce00078e000e */
[----:B------:R-:W-:Y:S05]  /*30a90*/  WARPSYNC.COLLECTIVE R15, `(.L_x_3073) ;  /* 0x000000000f087348 */ /* 0x000fea0003c00000 */
[----:B------:R0:W1:Y:S02]  /*30aa0*/  SHFL.IDX P6, R14, R13, R12, R11 ;  /* 0x0000000c0d0e7389 */ /* 0x00006400000c000b */
[----:B01----:R-:W-:Y:S01]  /*30ab0*/  ENDCOLLECTIVE ;  /* 0x000000000000791b */ /* 0x003fe20003800000 */
.L_x_3073:
[----:B------:R-:W-:Y:S02]  /*30ac0*/  IMAD.MOV.U32 R13, RZ, RZ, R27 ;  /* 0x000000ffff0d7224 */ /* 0x000fe400078e001b */
[----:B------:R-:W-:Y:S02]  /*30ad0*/  IMAD.MOV.U32 R12, RZ, RZ, R0 ;  /* 0x000000ffff0c7224 */ /* 0x000fe400078e0000 */
[----:B------:R-:W-:-:S07]  /*30ae0*/  IMAD.MOV.U32 R25, RZ, RZ, R14 ;  /* 0x000000ffff197224 */ /* 0x000fce00078e000e */
[----:B------:R-:W-:Y:S05]  /*30af0*/  WARPSYNC.COLLECTIVE R15, `(.L_x_3074) ;  /* 0x000000000f087348 */ /* 0x000fea0003c00000 */
[----:B------:R0:W1:Y:S02]  /*30b00*/  SHFL.IDX P6, R14, R13, R12, R11 ;  /* 0x0000000c0d0e7389 */ /* 0x00006400000c000b */
[----:B01----:R-:W-:Y:S01]  /*30b10*/  ENDCOLLECTIVE ;  /* 0x000000000000791b */ /* 0x003fe20003800000 */
.L_x_3074:
        /* <DEDUP_REMOVED lines=8> */
.L_x_3075:
[----:B------:R-:W-:Y:S02]  /*30ba0*/  IMAD.MOV.U32 R13, RZ, RZ, R29 ;  /* 0x000000ffff0d7224 */ /* 0x000fe400078e001d */
[----:B------:R-:W-:Y:S02]  /*30bb0*/  IMAD.MOV.U32 R12, RZ, RZ, R0 ;  /* 0x000000ffff0c7224 */ /* 0x000fe400078e0000 */
[----:B------:R-:W-:-:S07]  /*30bc0*/  IMAD.MOV.U32 R27, RZ, RZ, R14 ;  /* 0x000000ffff1b7224 */ /* 0x000fce00078e000e */
[----:B------:R-:W-:Y:S05]  /*30bd0*/  WARPSYNC.COLLECTIVE R15, `(.L_x_3076) ;  /* 0x000000000f087348 */ /* 0x000fea0003c00000 */
[----:B------:R0:W1:Y:S02]  /*30be0*/  SHFL.IDX P6, R14, R13, R12, R11 ;  /* 0x0000000c0d0e7389 */ /* 0x00006400000c000b */
[----:B01----:R-:W-:Y:S01]  /*30bf0*/  ENDCOLLECTIVE ;  /* 0x000000000000791b */ /* 0x003fe20003800000 */
.L_x_3076:
        /* <DEDUP_REMOVED lines=8> */
.L_x_3077:
[----:B------:R-:W-:Y:S02]  /*30c80*/  IMAD.MOV.U32 R13, RZ, RZ, R31 ;  /* 0x000000ffff0d7224 */ /* 0x000fe400078e001f */
[----:B------:R-:W-:Y:S02]  /*30c90*/  IMAD.MOV.U32 R12, RZ, RZ, R0 ;  /* 0x000000ffff0c7224 */ /* 0x000fe400078e0000 */
[----:B------:R-:W-:-:S07]  /*30ca0*/  IMAD.MOV.U32 R29, RZ, RZ, R14 ;  /* 0x000000ffff1d7224 */ /* 0x000fce00078e000e */
[----:B------:R-:W-:Y:S05]  /*30cb0*/  WARPSYNC.COLLECTIVE R15, `(.L_x_3078) ;  /* 0x000000000f087348 */ /* 0x000fea0003c00000 */
[----:B------:R0:W1:Y:S02]  /*30cc0*/  SHFL.IDX P6, R14, R13, R12, R11 ;  /* 0x0000000c0d0e7389 */ /* 0x00006400000c000b */
[----:B01----:R-:W-:Y:S01]  /*30cd0*/  ENDCOLLECTIVE ;  /* 0x000000000000791b */ /* 0x003fe20003800000 */
.L_x_3078:
        /* <DEDUP_REMOVED lines=8> */
.L_x_3079:
[----:B------:R-:W-:Y:S02]  /*30d60*/  IMAD.MOV.U32 R13, RZ, RZ, R33 ;  /* 0x000000ffff0d7224 */ /* 0x000fe400078e0021 */
[----:B------:R-:W-:Y:S02]  /*30d70*/  IMAD.MOV.U32 R12, RZ, RZ, R0 ;  /* 0x000000ffff0c7224 */ /* 0x000fe400078e0000 */
[----:B------:R-:W-:-:S07]  /*30d80*/  IMAD.MOV.U32 R40, RZ, RZ, R14 ;  /* 0x000000ffff287224 */ /* 0x000fce00078e000e */
[----:B------:R-:W-:Y:S05]  /*30d90*/  WARPSYNC.COLLECTIVE R15, `(.L_x_3080) ;  /* 0x000000000f087348 */ /* 0x000fea0003c00000 */
[----:B------:R0:W1:Y:S02]  /*30da0*/  SHFL.IDX P6, R14, R13, R12, R11 ;  /* 0x0000000c0d0e7389 */ /* 0x00006400000c000b */
[----:B01----:R-:W-:Y:S01]  /*30db0*/  ENDCOLLECTIVE ;  /* 0x000000000000791b */ /* 0x003fe20003800000 */
.L_x_3080:
[----:B------:R-:W-:Y:S01]  /*30dc0*/  IMAD.MOV.U32 R13, RZ, RZ, R42 ;  /* 0x000000ffff0d7224 */ /* 0x000fe200078e002a */
[----:B------:R-:W-:Y:S01]  /*30dd0*/  MOV R12, R3 ;  /* 0x00000003000c7202 */ /* 0x000fe20000000f00 */
[----:B------:R-:W-:-:S07]  /*30de0*/  IMAD.MOV.U32 R33, RZ, RZ, R14 ;  /* 0x000000ffff217224 */ /* 0x000fce00078e000e */
[----:B------:R-:W-:Y:S05]  /*30df0*/  WARPSYNC.COLLECTIVE R15, `(.L_x_3081) ;  /* 0x000000000f087348 */ /* 0x000fea0003c00000 */
[----:B------:R0:W1:Y:S02]  /*30e00*/  SHFL.IDX P6, R14, R13, R12, R11 ;  /* 0x0000000c0d0e7389 */ /* 0x00006400000c000b */
[----:B01----:R-:W-:Y:S01]  /*30e10*/  ENDCOLLECTIVE ;  /* 0x000000000000791b */ /* 0x003fe20003800000 */
.L_x_3081:
[----:B------:R-:W-:Y:S02]  /*30e20*/  IMAD.MOV.U32 R13, RZ, RZ, R35 ;  /* 0x000000ffff0d7224 */ /* 0x000fe400078e0023 */
[----:B------:R-:W-:Y:S02]  /*30e30*/  IMAD.MOV.U32 R12, RZ, RZ, R0 ;  /* 0x000000ffff0c7224 */ /* 0x000fe400078e0000 */
[----:B------:R-:W-:-:S07]  /*30e40*/  IMAD.MOV.U32 R42, RZ, RZ, R14 ;  /* 0x000000ffff2a7224 */ /* 0x000fce00078e000e */
[----:B------:R-:W-:Y:S05]  /*30e50*/  WARPSYNC.COLLECTIVE R15, `(.L_x_3082) ;  /* 0x000000000f087348 */ /* 0x000fea0003c00000 */
[----:B------:R0:W1:Y:S02]  /*30e60*/  SHFL.IDX P6, R14, R13, R12, R11 ;  /* 0x0000000c0d0e7389 */ /* 0x00006400000c000b */
[----:B01----:R-:W-:Y:S01]  /*30e70*/  ENDCOLLECTIVE ;  /* 0x000000000000791b */ /* 0x003fe20003800000 */
.L_x_3082:
[----:B------:R-:W-:Y:S01]  /*30e80*/  IMAD.MOV.U32 R13, RZ, RZ, R44 ;  /* 0x000000ffff0d7224 */ /* 0x000fe200078e002c */
[----:B------:R-:W-:Y:S01]  /*30e90*/  MOV R12, R3 ;  /* 0x00000003000c7202 */ /* 0x000fe20000000f00 */
[----:B------:R-:W-:-:S07]  /*30ea0*/  IMAD.MOV.U32 R46, RZ, RZ, R14 ;  /* 0x000000ffff2e7224 */ /* 0x000fce00078e000e */
[----:B------:R-:W-:Y:S05]  /*30eb0*/  WARPSYNC.COLLECTIVE R15, `(.L_x_3083) ;  /* 0x000000000f087348 */ /* 0x000fea0003c00000 */
[----:B------:R0:W1:Y:S02]  /*30ec0*/  SHFL.IDX P6, R14, R13, R12, R11 ;  /* 0x0000000c0d0e7389 */ /* 0x00006400000c000b */
[----:B01----:R-:W-:Y:S01]  /*30ed0*/  ENDCOLLECTIVE ;  /* 0x000000000000791b */ /* 0x003fe20003800000 */
.L_x_3083:
[----:B------:R-:W-:Y:S02]  /*30ee0*/  IMAD.MOV.U32 R13, RZ, RZ, R37 ;  /* 0x000000ffff0d7224 */ /* 0x000fe400078e0025 */
[----:B------:R-:W-:Y:S02]  /*30ef0*/  IMAD.MOV.U32 R12, RZ, RZ, R0 ;  /* 0x000000ffff0c7224 */ /* 0x000fe400078e0000 */
[----:B------:R-:W-:-:S07]  /*30f00*/  IMAD.MOV.U32 R35, RZ, RZ, R14 ;  /* 0x000000ffff237224 */ /* 0x000fce00078e000e */
[----:B------:R-:W-:Y:S05]  /*30f10*/  WARPSYNC.COLLECTIVE R15, `(.L_x_3084) ;  /* 0x000000000f087348 */ /* 0x000fea0003c00000 */
[----:B------:R0:W1:Y:S02]  /*30f20*/  SHFL.IDX P6, R14, R13, R12, R11 ;  /* 0x0000000c0d0e7389 */ /* 0x00006400000c000b */
[----:B01----:R-:W-:Y:S01]  /*30f30*/  ENDCOLLECTIVE ;  /* 0x000000000000791b */ /* 0x003fe20003800000 */
.L_x_3084:
        /* <DEDUP_REMOVED lines=8> */
.L_x_3085:
[----:B------:R-:W-:Y:S02]  /*30fc0*/  IMAD.MOV.U32 R13, RZ, RZ, R39 ;  /* 0x000000ffff0d7224 */ /* 0x000fe400078e0027 */
[----:B------:R-:W-:Y:S02]  /*30fd0*/  IMAD.MOV.U32 R12, RZ, RZ, R0 ;  /* 0x000000ffff0c7224 */ /* 0x000fe400078e0000 */
[----:B------:R-:W-:-:S07]  /*30fe0*/  IMAD.MOV.U32 R37, RZ, RZ, R14 ;  /* 0x000000ffff257224 */ /* 0x000fce00078e000e */
[----:B------:R-:W-:Y:S05]  /*30ff0*/  WARPSYNC.COLLECTIVE R15, `(.L_x_3086) ;  /* 0x000000000f087348 */ /* 0x000fea0003c00000 */
[----:B------:R0:W1:Y:S02]  /*31000*/  SHFL.IDX P6, R14, R13, R12, R11 ;  /* 0x0000000c0d0e7389 */ /* 0x00006400000c000b */
[----:B01----:R-:W-:Y:S01]  /*31010*/  ENDCOLLECTIVE ;  /* 0x000000000000791b */ /* 0x003fe20003800000 */
.L_x_3086:
        /* <DEDUP_REMOVED lines=8> */
.L_x_3087:
[----:B------:R-:W-:Y:S02]  /*310a0*/  IMAD.MOV.U32 R13, RZ, RZ, R41 ;  /* 0x000000ffff0d7224 */ /* 0x000fe400078e0029 */
[----:B------:R-:W-:Y:S02]  /*310b0*/  IMAD.MOV.U32 R12, RZ, RZ, R0 ;  /* 0x000000ffff0c7224 */ /* 0x000fe400078e0000 */
[----:B------:R-:W-:-:S07]  /*310c0*/  IMAD.MOV.U32 R39, RZ, RZ, R14 ;  /* 0x000000ffff277224 */ /* 0x000fce00078e000e */
[----:B------:R-:W-:Y:S05]  /*310d0*/  WARPSYNC.COLLECTIVE R15, `(.L_x_3088) ;  /* 0x000000000f087348 */ /* 0x000fea0003c00000 */
[----:B------:R0:W1:Y:S02]  /*310e0*/  SHFL.IDX P6, R14, R13, R12, R11 ;  /* 0x0000000c0d0e7389 */ /* 0x00006400000c000b */
[----:B01----:R-:W-:Y:S01]  /*310f0*/  ENDCOLLECTIVE ;  /* 0x000000000000791b */ /* 0x003fe20003800000 */
.L_x_3088:
        /* <DEDUP_REMOVED lines=8> */
.L_x_3089:
[----:B------:R-:W-:Y:S02]  /*31180*/  IMAD.MOV.U32 R13, RZ, RZ, R43 ;  /* 0x000000ffff0d7224 */ /* 0x000fe400078e002b */
[----:B------:R-:W-:Y:S02]  /*31190*/  IMAD.MOV.U32 R12, RZ, RZ, R0 ;  /* 0x000000ffff0c7224 */ /* 0x000fe400078e0000 */
[----:B------:R-:W-:-:S07]  /*311a0*/  IMAD.MOV.U32 R41, RZ, RZ, R14 ;  /* 0x000000ffff297224 */ /* 0x000fce00078e000e */
[----:B------:R-:W-:Y:S05]  /*311b0*/  WARPSYNC.COLLECTIVE R15, `(.L_x_3090) ;  /* 0x000000000f087348 */ /* 0x000fea0003c00000 */
[----:B------:R0:W1:Y:S02]  /*311c0*/  SHFL.IDX P6, R14, R13, R12, R11 ;  /* 0x0000000c0d0e7389 */ /* 0x00006400000c000b */
[----:B01----:R-:W-:Y:S01]  /*311d0*/  ENDCOLLECTIVE ;  /* 0x000000000000791b */ /* 0x003fe20003800000 */
.L_x_3090:
        /* <DEDUP_REMOVED lines=8> */
.L_x_3091:
[----:B------:R-:W-:Y:S02]  /*31260*/  IMAD.MOV.U32 R13, RZ, RZ, R45 ;  /* 0x000000ffff0d7224 */ /* 0x000fe400078e002d */
[----:B------:R-:W-:Y:S02]  /*31270*/  IMAD.MOV.U32 R12, RZ, RZ, R0 ;  /* 0x000000ffff0c7224 */ /* 0x000fe400078e0000 */
[----:B------:R-:W-:-:S07]  /*31280*/  IMAD.MOV.U32 R62, RZ, RZ, R14 ;  /* 0x000000ffff3e7224 */ /* 0x000fce00078e000e */
[----:B------:R-:W-:Y:S05]  /*31290*/  WARPSYNC.COLLECTIVE R15, `(.L_x_3092) ;  /* 0x000000000f087348 */ /* 0x000fea0003c00000 */
[----:B------:R0:W1:Y:S02]  /*312a0*/  SHFL.IDX P6, R14, R13, R12, R11 ;  /* 0x0000000c0d0e7389 */ /* 0x00006400000c000b */
[----:B01----:R-:W-:Y:S01]  /*312b0*/  ENDCOLLECTIVE ;  /* 0x000000000000791b */ /* 0x003fe20003800000 */
.L_x_3092:
        /* <DEDUP_REMOVED lines=8> */
.L_x_3093:
[----:B------:R-:W-:Y:S02]  /*31340*/  IMAD.MOV.U32 R13, RZ, RZ, R47 ;  /* 0x000000ffff0d7224 */ /* 0x000fe400078e002f */
[----:B------:R-:W-:Y:S02]  /*31350*/  IMAD.MOV.U32 R12, RZ, RZ, R0 ;  /* 0x000000ffff0c7224 */ /* 0x000fe400078e0000 */
[----:B------:R-:W-:-:S07]  /*31360*/  IMAD.MOV.U32 R64, RZ, RZ, R14 ;  /* 0x000000ffff407224 */ /* 0x000fce00078e000e */
[----:B------:R-:W-:Y:S05]  /*31370*/  WARPSYNC.COLLECTIVE R15, `(.L_x_3094) ;  /* 0x000000000f087348 */ /* 0x000fea0003c00000 */
[----:B------:R0:W1:Y:S02]  /*31380*/  SHFL.IDX P6, R14, R13, R12, R11 ;  /* 0x0000000c0d0e7389 */ /* 0x00006400000c000b */
[----:B01----:R-:W-:Y:S01]  /*31390*/  ENDCOLLECTIVE ;  /* 0x000000000000791b */ /* 0x003fe20003800000 */
.L_x_3094:
[----:B------:R-:W-:Y:S01]  /*313a0*/  SEL R9, R45, R64, P0 ;  /* 0x000000402d097207 */ /* 0x000fe20000000000 */
[----:B------:R-:W-:Y:S01]  /*313b0*/  IMAD.MOV.U32 R13, RZ, RZ, R66 ;  /* 0x000000ffff0d7224 */ /* 0x000fe200078e0042 */
[----:B------:R-:W-:Y:S01]  /*313c0*/  MOV R12, R3 ;  /* 0x00000003000c7202 */ /* 0x000fe20000000f00 */
[----:B------:R-:W-:-:S07]  /*313d0*/  IMAD.MOV.U32 R47, RZ, RZ, R14 ;  /* 0x000000ffff2f7224 */ /* 0x000fce00078e000e */
[----:B------:R-:W-:Y:S05]  /*313e0*/  WARPSYNC.COLLECTIVE R15, `(.L_x_3095) ;  /* 0x000000000f087348 */ /* 0x000fea0003c00000 */
[----:B------:R0:W1:Y:S02]  /*313f0*/  SHFL.IDX P6, R14, R13, R12, R11 ;  /* 0x0000000c0d0e7389 */ /* 0x00006400000c000b */
[----:B01----:R-:W-:Y:S01]  /*31400*/  ENDCOLLECTIVE ;  /* 0x000000000000791b */ /* 0x003fe20003800000 */
.L_x_3095:
[----:B------:R-:W-:Y:S02]  /*31410*/  IMAD.MOV.U32 R13, RZ, RZ, R49 ;  /* 0x000000ffff0d7224 */ /* 0x000fe400078e0031 */
[----:B------:R-:W-:Y:S02]  /*31420*/  IMAD.MOV.U32 R12, RZ, RZ, R0 ;  /* 0x000000ffff0c7224 */ /* 0x000fe400078e0000 */
[----:B------:R-:W-:-:S07]  /*31430*/  IMAD.MOV.U32 R66, RZ, RZ, R14 ;  /* 0x000000ffff427224 */ /* 0x000fce00078e000e */
[----:B------:R-:W-:Y:S05]  /*31440*/  WARPSYNC.COLLECTIVE R15, `(.L_x_3096) ;  /* 0x000000000f087348 */ /* 0x000fea0003c00000 */
[----:B------:R0:W1:Y:S02]  /*31450*/  SHFL.IDX P6, R14, R13, R12, R11 ;  /* 0x0000000c0d0e7389 */ /* 0x00006400000c000b */
[----:B01----:R-:W-:Y:S01]  /*31460*/  ENDCOLLECTIVE ;  /* 0x000000000000791b */ /* 0x003fe20003800000 */
.L_x_3096:
        /* <DEDUP_REMOVED lines=8> */
.L_x_3097:
[----:B------:R-:W-:Y:S02]  /*314f0*/  IMAD.MOV.U32 R13, RZ, RZ, R51 ;  /* 0x000000ffff0d7224 */ /* 0x000fe400078e0033 */
[----:B------:R-:W-:Y:S02]  /*31500*/  IMAD.MOV.U32 R12, RZ, RZ, R0 ;  /* 0x000000ffff0c7224 */ /* 0x000fe400078e0000 */
[----:B------:R-:W-:-:S07]  /*31510*/  IMAD.MOV.U32 R68, RZ, RZ, R14 ;  /* 0x000000ffff447224 */ /* 0x000fce00078e000e */
[----:B------:R-:W-:Y:S05]  /*31520*/  WARPSYNC.COLLECTIVE R15, `(.L_x_3098) ;  /* 0x000000000f087348 */ /* 0x000fea0003c00000 */
[----:B------:R0:W1:Y:S02]  /*31530*/  SHFL.IDX P6, R14, R13, R12, R11 ;  /* 0x0000000c0d0e7389 */ /* 0x00006400000c000b */
[----:B01----:R-:W-:Y:S01]  /*31540*/  ENDCOLLECTIVE ;  /* 0x000000000000791b */ /* 0x003fe20003800000 */
.L_x_3098:
[----:B------:R-:W-:Y:S01]  /*31550*/  SEL R29, R49, R68, P0 ;  /* 0x00000044311d7207 */ /* 0x000fe20000000000 */
[----:B------:R-:W-:Y:S01]  /*31560*/  IMAD.MOV.U32 R13, RZ, RZ, R70 ;  /* 0x000000ffff0d7224 */ /* 0x000fe200078e0046 */
[----:B------:R-:W-:Y:S01]  /*31570*/  MOV R12, R3 ;  /* 0x00000003000c7202 */ /* 0x000fe20000000f00 */
[----:B------:R-:W-:-:S07]  /*31580*/  IMAD.MOV.U32 R51, RZ, RZ, R14 ;  /* 0x000000ffff337224 */ /* 0x000fce00078e000e */
[----:B------:R-:W-:Y:S05]  /*31590*/  WARPSYNC.COLLECTIVE R15, `(.L_x_3099) ;  /* 0x000000000f087348 */ /* 0x000fea0003c00000 */
[----:B------:R0:W1:Y:S02]  /*315a0*/  SHFL.IDX P6, R14, R13, R12, R11 ;  /* 0x0000000c0d0e7389 */ /* 0x00006400000c000b */
[----:B01----:R-:W-:Y:S01]  /*315b0*/  ENDCOLLECTIVE ;  /* 0x000000000000791b */ /* 0x003fe20003800000 */
.L_x_3099:
[----:B------:R-:W-:Y:S02]  /*315c0*/  IMAD.MOV.U32 R13, RZ, RZ, R53 ;  /* 0x000000ffff0d7224 */ /* 0x000fe400078e0035 */
[----:B------:R-:W-:Y:S02]  /*315d0*/  IMAD.MOV.U32 R12, RZ, RZ, R0 ;  /* 0x000000ffff0c7224 */ /* 0x000fe400078e0000 */
[----:B------:R-:W-:-:S07]  /*315e0*/  IMAD.MOV.U32 R70, RZ, RZ, R14 ;  /* 0x000000ffff467224 */ /* 0x000fce00078e000e */
[----:B------:R-:W-:Y:S05]  /*315f0*/  WARPSYNC.COLLECTIVE R15, `(.L_x_3100) ;  /* 0x000000000f087348 */ /* 0x000fea0003c00000 */
[----:B------:R0:W1:Y:S02]  /*31600*/  SHFL.IDX P6, R14, R13, R12, R11 ;  /* 0x0000000c0d0e7389 */ /* 0x00006400000c000b */
[----:B01----:R-:W-:Y:S01]  /*31610*/  ENDCOLLECTIVE ;  /* 0x000000000000791b */ /* 0x003fe20003800000 */
.L_x_3100:
[----:B------:R-:W-:Y:S01]  /*31620*/  SEL R35, R70, R51, P0 ;  /* 0x0000003346237207 */ /* 0x000fe20000000000 */
[----:B------:R-:W-:Y:S01]  /*31630*/  IMAD.MOV.U32 R13, RZ, RZ, R72 ;  /* 0x000000ffff0d7224 */ /* 0x000fe200078e0048 */
[----:B------:R-:W-:Y:S01]  /*31640*/  MOV R12, R3 ;  /* 0x00000003000c7202 */ /* 0x000fe20000000f00 */
[----:B------:R-:W-:-:S07]  /*31650*/  IMAD.MOV.U32 R53, RZ, RZ, R14 ;  /* 0x000000ffff357224 */ /* 0x000fce00078e000e */
[----:B------:R-:W-:Y:S05]  /*31660*/  WARPSYNC.COLLECTIVE R15, `(.L_x_3101) ;  /* 0x000000000f087348 */ /* 0x000fea0003c00000 */
[----:B------:R0:W1:Y:S02]  /*31670*/  SHFL.IDX P6, R14, R13, R12, R11 ;  /* 0x0000000c0d0e7389 */ /* 0x00006400000c000b */
[----:B01----:R-:W-:Y:S01]  /*31680*/  ENDCOLLECTIVE ;  /* 0x000000000000791b */ /* 0x003fe20003800000 */
.L_x_3101:
[----:B------:R-:W-:Y:S02]  /*31690*/  IMAD.MOV.U32 R13, RZ, RZ, R55 ;  /* 0x000000ffff0d7224 */ /* 0x000fe400078e0037 */
[----:B------:R-:W-:Y:S02]  /*316a0*/  IMAD.MOV.U32 R12, RZ, RZ, R0 ;  /* 0x000000ffff0c7224 */ /* 0x000fe400078e0000 */
[----:B------:R-:W-:-:S07]  /*316b0*/  IMAD.MOV.U32 R72, RZ, RZ, R14 ;  /* 0x000000ffff487224 */ /* 0x000fce00078e000e */
[----:B------:R-:W-:Y:S05]  /*316c0*/  WARPSYNC.COLLECTIVE R15, `(.L_x_3102) ;  /* 0x000000000f087348 */ /* 0x000fea0003c00000 */
[----:B------:R0:W1:Y:S02]  /*316d0*/  SHFL.IDX P6, R14, R13, R12, R11 ;  /* 0x0000000c0d0e7389 */ /* 0x00006400000c000b */
[----:B01----:R-:W-:Y:S01]  /*316e0*/  ENDCOLLECTIVE ;  /* 0x000000000000791b */ /* 0x003fe20003800000 */
.L_x_3102:
        /* <DEDUP_REMOVED lines=8> */
.L_x_3103:
[----:B------:R-:W-:Y:S02]  /*31770*/  IMAD.MOV.U32 R13, RZ, RZ, R57 ;  /* 0x000000ffff0d7224 */ /* 0x000fe400078e0039 */
[----:B------:R-:W-:Y:S02]  /*31780*/  IMAD.MOV.U32 R12, RZ, RZ, R0 ;  /* 0x000000ffff0c7224 */ /* 0x000fe400078e0000 */
[----:B------:R-:W-:-:S07]  /*31790*/  IMAD.MOV.U32 R74, RZ, RZ, R14 ;  /* 0x000000ffff4a7224 */ /* 0x000fce00078e000e */
[----:B------:R-:W-:Y:S05]  /*317a0*/  WARPSYNC.COLLECTIVE R15, `(.L_x_3104) ;  /* 0x000000000f087348 */ /* 0x000fea0003c00000 */
[----:B------:R0:W1:Y:S02]  /*317b0*/  SHFL.IDX P6, R14, R13, R12, R11 ;  /* 0x0000000c0d0e7389 */ /* 0x00006400000c000b */
[----:B01----:R-:W-:Y:S01]  /*317c0*/  ENDCOLLECTIVE ;  /* 0x000000000000791b */ /* 0x003fe20003800000 */
.L_x_3104:
[----:B------:R-:W-:Y:S01]  /*317d0*/  IMAD.MOV.U32 R13, RZ, RZ, R76 ;  /* 0x000000ffff0d7224 */ /* 0x000fe200078e004c */
[----:B------:R-:W-:Y:S01]  /*317e0*/  MOV R12, R3 ;  /* 0x00000003000c7202 */ /* 0x000fe20000000f00 */
[----:B------:R-:W-:-:S07]  /*317f0*/  IMAD.MOV.U32 R57, RZ, RZ, R14 ;  /* 0x000000ffff397224 */ /* 0x000fce00078e000e */
[----:B------:R-:W-:Y:S05]  /*31800*/  WARPSYNC.COLLECTIVE R15, `(.L_x_3105) ;  /* 0x000000000f087348 */ /* 0x000fea0003c00000 */
[----:B------:R0:W1:Y:S02]  /*31810*/  SHFL.IDX P6, R14, R13, R12, R11 ;  /* 0x0000000c0d0e7389 */ /* 0x00006400000c000b */
[----:B01----:R-:W-:Y:S01]  /*31820*/  ENDCOLLECTIVE ;  /* 0x000000000000791b */ /* 0x003fe20003800000 */
.L_x_3105:
[----:B------:R-:W-:Y:S02]  /*31830*/  IMAD.MOV.U32 R13, RZ, RZ, R59 ;  /* 0x000000ffff0d7224 */ /* 0x000fe400078e003b */
[----:B------:R-:W-:Y:S02]  /*31840*/  IMAD.MOV.U32 R12, RZ, RZ, R0 ;  /* 0x000000ffff0c7224 */ /* 0x000fe400078e0000 */
[----:B------:R-:W-:-:S07]  /*31850*/  IMAD.MOV.U32 R76, RZ, RZ, R14 ;  /* 0x000000ffff4c7224 */ /* 0x000fce00078e000e */
[----:B------:R-:W-:Y:S05]  /*31860*/  WARPSYNC.COLLECTIVE R15, `(.L_x_3106) ;  /* 0x000000000f087348 */ /* 0x000fea0003c00000 */
[----:B------:R0:W1:Y:S02]  /*31870*/  SHFL.IDX P6, R14, R13, R12, R11 ;  /* 0x0000000c0d0e7389 */ /* 0x00006400000c000b */
[----:B01----:R-:W-:Y:S01]  /*31880*/  ENDCOLLECTIVE ;  /* 0x000000000000791b */ /* 0x003fe20003800000 */
.L_x_3106:
        /* <DEDUP_REMOVED lines=8> */
.L_x_3107:
[----:B------:R-:W-:Y:S02]  /*31910*/  IMAD.MOV.U32 R13, RZ, RZ, R63 ;  /* 0x000000ffff0d7224 */ /* 0x000fe400078e003f */
[----:B------:R-:W-:Y:S02]  /*31920*/  IMAD.MOV.U32 R12, RZ, RZ, R0 ;  /* 0x000000ffff0c7224 */ /* 0x000fe400078e0000 */
[----:B------:R-:W-:-:S07]  /*31930*/  IMAD.MOV.U32 R78, RZ, RZ, R14 ;  /* 0x000000ffff4e7224 */ /* 0x000fce00078e000e */
[----:B------:R-:W-:Y:S05]  /*31940*/  WARPSYNC.COLLECTIVE R15, `(.L_x_3108) ;  /* 0x000000000f087348 */ /* 0x000fea0003c00000 */
[----:B------:R0:W1:Y:S02]  /*31950*/  SHFL.IDX P6, R14, R13, R12, R11 ;  /* 0x0000000c0d0e7389 */ /* 0x00006400000c000b */
[----:B01----:R-:W-:Y:S01]  /*31960*/  ENDCOLLECTIVE ;  /* 0x000000000000791b */ /* 0x003fe20003800000 */
.L_x_3108:
[----:B------:R-:W-:Y:S01]  /*31970*/  SEL R47, R78, R59, P0 ;  /* 0x0000003b4e2f7207 */ /* 0x000fe20000000000 */
[----:B------:R-:W-:Y:S01]  /*31980*/  IMAD.MOV.U32 R13, RZ, RZ, R80 ;  /* 0x000000ffff0d7224 */ /* 0x000fe200078e0050 */
[----:B------:R-:W-:Y:S01]  /*31990*/  MOV R12, R3 ;  /* 0x00000003000c7202 */ /* 0x000fe20000000f00 */
[----:B------:R-:W-:-:S07]  /*319a0*/  IMAD.MOV.U32 R63, RZ, RZ, R14 ;  /* 0x000000ffff3f7224 */ /* 0x000fce00078e000e */
[----:B------:R-:W-:Y:S05]  /*319b0*/  WARPSYNC.COLLECTIVE R15, `(.L_x_3109) ;  /* 0x000000000f087348 */ /* 0x000fea0003c00000 */
[----:B------:R0:W1:Y:S02]  /*319c0*/  SHFL.IDX P6, R14, R13, R12, R11 ;  /* 0x0000000c0d0e7389 */ /* 0x00006400000c000b */
[----:B01----:R-:W-:Y:S01]  /*319d0*/  ENDCOLLECTIVE ;  /* 0x000000000000791b */ /* 0x003fe20003800000 */
.L_x_3109:
[----:B------:R-:W-:Y:S02]  /*319e0*/  IMAD.MOV.U32 R13, RZ, RZ, R65 ;  /* 0x000000ffff0d7224 */ /* 0x000fe400078e0041 */
[----:B------:R-:W-:Y:S02]  /*319f0*/  IMAD.MOV.U32 R12, RZ, RZ, R0 ;  /* 0x000000ffff0c7224 */ /* 0x000fe400078e0000 */
[----:B------:R-:W-:-:S07]  /*31a00*/  IMAD.MOV.U32 R80, RZ, RZ, R14 ;  /* 0x000000ffff507224 */ /* 0x000fce00078e000e */
[----:B------:R-:W-:Y:S05]  /*31a10*/  WARPSYNC.COLLECTIVE R15, `(.L_x_3110) ;  /* 0x000000000f087348 */ /* 0x000fea0003c00000 */
[----:B------:R0:W1:Y:S02]  /*31a20*/  SHFL.IDX P6, R14, R13, R12, R11 ;  /* 0x0000000c0d0e7389 */ /* 0x00006400000c000b */
[----:B01----:R-:W-:Y:S01]  /*31a30*/  ENDCOLLECTIVE ;  /* 0x000000000000791b */ /* 0x003fe20003800000 */
.L_x_3110:
[----:B------:R-:W-:Y:S01]  /*31a40*/  IMAD.MOV.U32 R13, RZ, RZ, R82 ;  /* 0x000000ffff0d7224 */ /* 0x000fe200078e0052 */
[----:B------:R-:W-:Y:S01]  /*31a50*/  MOV R12, R3 ;  /* 0x00000003000c7202 */ /* 0x000fe20000000f00 */
[----:B------:R-:W-:-:S07]  /*31a60*/  IMAD.MOV.U32 R65, RZ, RZ, R14 ;  /* 0x000000ffff417224 */ /* 0x000fce00078e000e */
[----:B------:R-:W-:Y:S05]  /*31a70*/  WARPSYNC.COLLECTIVE R15, `(.L_x_3111) ;  /* 0x000000000f087348 */ /* 0x000fea0003c00000 */
[----:B------:R0:W1:Y:S02]  /*31a80*/  SHFL.IDX P6, R14, R13, R12, R11 ;  /* 0x0000000c0d0e7389 */ /* 0x00006400000c000b */
[----:B01----:R-:W-:Y:S01]  /*31a90*/  ENDCOLLECTIVE ;  /* 0x000000000000791b */ /* 0x003fe20003800000 */
.L_x_3111:
[----:B------:R-:W-:Y:S02]  /*31aa0*/  IMAD.MOV.U32 R13, RZ, RZ, R67 ;  /* 0x000000ffff0d7224 */ /* 0x000fe400078e0043 */
[----:B------:R-:W-:Y:S02]  /*31ab0*/  IMAD.MOV.U32 R12, RZ, RZ, R0 ;  /* 0x000000ffff0c7224 */ /* 0x000fe400078e0000 */
[----:B------:R-:W-:Y:S02]  /*31ac0*/  IMAD.MOV.U32 R0, RZ, RZ, RZ ;  /* 0x000000ffff007224 */ /* 0x000fe400078e00ff */
[----:B------:R-:W-:-:S07]  /*31ad0*/  IMAD.MOV.U32 R82, RZ, RZ, R14 ;  /* 0x000000ffff527224 */ /* 0x000fce00078e000e */
[----:B------:R-:W-:Y:S05]  /*31ae0*/  WARPSYNC.COLLECTIVE R15, `(.L_x_3112) ;  /* 0x000000000f087348 */ /* 0x000fea0003c00000 */
[----:B------:R0:W1:Y:S02]  /*31af0*/  SHFL.IDX P6, R14, R13, R12, R11 ;  /* 0x0000000c0d0e7389 */ /* 0x00006400000c000b */
[----:B01----:R-:W-:Y:S01]  /*31b00*/  ENDCOLLECTIVE ;  /* 0x000000000000791b */ /* 0x003fe20003800000 */
.L_x_3112:
[----:B------:R-:W-:Y:S01]  /*31b10*/  SEL R53, R65, R82, P0 ;  /* 0x0000005241357207 */ /* 0x000fe20000000000 */
[----:B------:R-:W-:Y:S01]  /*31b20*/  IMAD.MOV.U32 R13, RZ, RZ, R84 ;  /* 0x000000ffff0d7224 */ /* 0x000fe200078e0054 */
[----:B------:R-:W-:Y:S01]  /*31b30*/  MOV R12, R3 ;  /* 0x00000003000c7202 */ /* 0x000fe20000000f00 */
[----:B------:R-:W-:-:S07]  /*31b40*/  IMAD.MOV.U32 R67, RZ, RZ, R14 ;  /* 0x000000ffff437224 */ /* 0x000fce00078e000e */
[----:B------:R-:W-:Y:S05]  /*31b50*/  WARPSYNC.COLLECTIVE R15, `(.L_x_3113) ;  /* 0x000000000f087348 */ /* 0x000fea0003c00000 */
[----:B------:R0:W1:Y:S02]  /*31b60*/  SHFL.IDX P6, R14, R13, R12, R11 ;  /* 0x0000000c0d0e7389 */ /* 0x00006400000c000b */
[----:B01----:R-:W-:Y:S01]  /*31b70*/  ENDCOLLECTIVE ;  /* 0x000000000000791b */ /* 0x003fe20003800000 */
.L_x_3113:
        /* <DEDUP_REMOVED lines=12> */
[----:B------:R-:W-:-:S02]  /*31c40*/  SEL R51, R80, R63, P0 ;  /* 0x0000003f50337207 */ /* 0x000fc40000000000 */
[----:B------:R-:W-:Y:S01]  /*31c50*/  SEL R55, R82, R65, P0 ;  /* 0x0000004152377207 */ /* 0x000fe20000000000 */
[----:B------:R-:W-:Y:S06]  /*31c60*/  BRA `(.L_x_3114) ;  /* 0xffffff3000c87947 */ /* 0x000fec000383ffff */
.L_x_2866:
[----:B------:R-:W-:Y:S01]  /*31c70*/  IMAD.MOV.U32 R13, RZ, RZ, R3 ;  /* 0x000000ffff0d7224 */ /* 0x000fe200078e0003 */
[----:B------:R-:W-:Y:S01]  /*31c80*/  MOV R15, 0xffffffff ;  /* 0xffffffff000f7802 */ /* 0x000fe20000000f00 */
[----:B------:R-:W-:Y:S02]  /*31c90*/  IMAD.MOV.U32 R12, RZ, RZ, RZ ;  /* 0x000000ffff0c7224 */ /* 0x000fe400078e00ff */
[----:B------:R-:W-:-:S07]  /*31ca0*/  IMAD.MOV.U32 R11, RZ, RZ, 0x181f ;  /* 0x0000181fff0b7424 */ /* 0x000fce00078e00ff */
[----:B0-----:R-:W-:Y:S05]  /*31cb0*/  WARPSYNC.COLLECTIVE R15, `(.L_x_3115) ;  /* 0x000000000f087348 */ /* 0x001fea0003c00000 */
[----:B------:R1:W2:Y:S02]  /*31cc0*/  SHFL.IDX P6, R14, R13, R12, R11 ;  /* 0x0000000c0d0e7389 */ /* 0x0002a400000c000b */
[----:B012---:R-:W-:Y:S01]  /*31cd0*/  ENDCOLLECTIVE ;  /* 0x000000000000791b */ /* 0x007fe20003800000 */
.L_x_3115:
[----:B------:R-:W-:Y:S02]  /*31ce0*/  IMAD.MOV.U32 R13, RZ, RZ, R2 ;  /* 0x000000ffff0d7224 */ /* 0x000fe400078e0002 */
[----:B------:R-:W-:-:S07]  /*31cf0*/  IMAD.MOV.U32 R0, RZ, RZ, R14 ;  /* 0x000000ffff007224 */ /* 0x000fce00078e000e */
[----:B------:R-:W-:Y:S05]  /*31d00*/  WARPSYNC.COLLECTIVE R15, `(.L_x_3116) ;  /* 0x000000000f087348 */ /* 0x000fea0003c00000 */
[----:B------:R0:W1:Y:S02]  /*31d10*/  SHFL.IDX P6, R14, R13, R12, R11 ;  /* 0x0000000c0d0e7389 */ /* 0x00006400000c000b */
[----:B01----:R-:W-:Y:S01]  /*31d20*/  ENDCOLLECTIVE ;  /* 0x000000000000791b */ /* 0x003fe20003800000 */
.L_x_3116:
[----:B------:R-:W-:Y:S05]  /*31d30*/  BRA `(.L_x_3117) ;  /* 0xffffff4c00907947 */ /* 0x000fea000383ffff */
.L_x_2869:
[----:B------:R-:W-:Y:S01]  /*31d40*/  BSSY B1, `(.L_x_3118) ;  /* 0x0000008000017945 */ /* 0x000fe20003800000 */
[----:B----4-:R-:W-:Y:S01]  /*31d50*/  IMAD.MOV.U32 R13, RZ, RZ, R3 ;  /* 0x000000ffff0d7224 */ /* 0x010fe200078e0003 */
[----:B------:R-:W-:Y:S01]  /*31d60*/  MOV R15, 0xffffffff ;  /* 0xffffffff000f7802 */ /* 0x000fe20000000f00 */
[----:B------:R-:W-:Y:S02]  /*31d70*/  IMAD.MOV.U32 R12, RZ, RZ, 0x1 ;  /* 0x00000001ff0c7424 */ /* 0x000fe400078e00ff */
[----:B------:R-:W-:-:S07]  /*31d80*/  IMAD.MOV.U32 R11, RZ, RZ, 0x181f ;  /* 0x0000181fff0b7424 */ /* 0x000fce00078e00ff */
[----:B0123--:R-:W-:Y:S05]  /*31d90*/  WARPSYNC.COLLECTIVE R15, `(.L_x_3119) ;  /* 0x000000000f087348 */ /* 0x00ffea0003c00000 */
[----:B---3--:R3:W4:Y:S02]  /*31da0*/  SHFL.IDX P6, R14, R13, R12, R11 ;  /* 0x0000000c0d0e7389 */ /* 0x00872400000c000b */
[----:B01234-:R-:W-:Y:S01]  /*31db0*/  ENDCOLLECTIVE ;  /* 0x000000000000791b */ /* 0x01ffe20003800000 */
.L_x_3119:
[----:B------:R-:W-:Y:S05]  /*31dc0*/  BSYNC B1 ;  /* 0x0000000000017941 */ /* 0x000fea0003800000 */
.L_x_3118:
        /* <DEDUP_REMOVED lines=8> */
.L_x_3120:
[----:B------:R-:W-:Y:S05]  /*31e50*/  BRA `(.L_x_3121) ;  /* 0xffffff4c00a47947 */ /* 0x000fea000383ffff */
.L_x_2872:
[----:B------:R-:W-:Y:S01]  /*31e60*/  BSSY B1, `(.L_x_3122) ;  /* 0x0000008000017945 */ /* 0x000fe20003800000 */
[----:B----4-:R-:W-:Y:S01]  /*31e70*/  MOV R13, R3 ;  /* 0x00000003000d7202 */ /* 0x010fe20000000f00 */
[----:B------:R-:W-:Y:S02]  /*31e80*/  IMAD.MOV.U32 R12, RZ, RZ, 0x2 ;  /* 0x00000002ff0c7424 */ /* 0x000fe400078e00ff */
[----:B------:R-:W-:Y:S02]  /*31e90*/  IMAD.MOV.U32 R11, RZ, RZ, 0x181f ;  /* 0x0000181fff0b7424 */ /* 0x000fe400078e00ff */
[----:B------:R-:W-:-:S07]  /*31ea0*/  IMAD.MOV.U32 R15, RZ, RZ, -0x1 ;  /* 0xffffffffff0f7424 */ /* 0x000fce00078e00ff */
[----:B0123--:R-:W-:Y:S05]  /*31eb0*/  WARPSYNC.COLLECTIVE R15, `(.L_x_3123) ;  /* 0x000000000f087348 */ /* 0x00ffea0003c00000 */
[----:B---3--:R3:W4:Y:S02]  /*31ec0*/  SHFL.IDX P6, R14, R13, R12, R11 ;  /* 0x0000000c0d0e7389 */ /* 0x00872400000c000b */
[----:B01234-:R-:W-:Y:S01]  /*31ed0*/  ENDCOLLECTIVE ;  /* 0x000000000000791b */ /* 0x01ffe20003800000 */
.L_x_3123:
[----:B------:R-:W-:Y:S05]  /*31ee0*/  BSYNC B1 ;  /* 0x0000000000017941 */ /* 0x000fea0003800000 */
.L_x_3122:
        /* <DEDUP_REMOVED lines=8> */
.L_x_3124:
[----:B------:R-:W-:Y:S05]  /*31f70*/  BRA `(.L_x_3125) ;  /* 0xffffff4c00b47947 */ /* 0x000fea000383ffff */
.L_x_2875:
[----:B------:R-:W-:Y:S01]  /*31f80*/  BSSY B1, `(.L_x_3126) ;  /* 0x0000008000017945 */ /* 0x000fe20003800000 */
[----:B0-----:R-:W-:Y:S01]  /*31f90*/  IMAD.MOV.U32 R13, RZ, RZ, R3 ;  /* 0x000000ffff0d7224 */ /* 0x001fe200078e0003 */
[----:B------:R-:W-:Y:S01]  /*31fa0*/  MOV R15, 0xffffffff ;  /* 0xffffffff000f7802 */ /* 0x000fe20000000f00 */
[----:B------:R-:W-:Y:S02]  /*31fb0*/  IMAD.MOV.U32 R12, RZ, RZ, 0x3 ;  /* 0x00000003ff0c7424 */ /* 0x000fe400078e00ff */
[----:B------:R-:W-:-:S07]  /*31fc0*/  IMAD.MOV.U32 R11, RZ, RZ, 0x181f ;  /* 0x0000181fff0b7424 */ /* 0x000fce00078e00ff */
[----:B-1234-:R-:W-:Y:S05]  /*31fd0*/  WARPSYNC.COLLECTIVE R15, `(.L_x_3127) ;  /* 0x000000000f087348 */ /* 0x01efea0003c00000 */
[----:B----4-:R0:W4:Y:S02]  /*31fe0*/  SHFL.IDX P6, R14, R13, R12, R11 ;  /* 0x0000000c0d0e7389 */ /* 0x01012400000c000b */
[----:B01234-:R-:W-:Y:S01]  /*31ff0*/  ENDCOLLECTIVE ;  /* 0x000000000000791b */ /* 0x01ffe20003800000 */
.L_x_3127:
[----:B------:R-:W-:Y:S05]  /*32000*/  BSYNC B1 ;  /* 0x0000000000017941 */ /* 0x000fea0003800000 */
.L_x_3126:
        /* <DEDUP_REMOVED lines=8> */
.L_x_3128:
[----:B------:R-:W-:Y:S05]  /*32090*/  BRA `(.L_x_3129) ;  /* 0xffffff4c00c47947 */ /* 0x000fea000383ffff */
.L_x_2891:
[----:B0-----:R-:W0:Y:S01]  /*320a0*/  S2R R8, SR_TID.X ;  /* 0x0000000000087919 */ /* 0x001e220000002100 */
[----:B------:R-:W-:Y:S01]  /*320b0*/  BSSY B1, `(.L_x_3130) ;  /* 0x000000a000017945 */ /* 0x000fe20003800000 */
[----:B------:R-:W-:Y:S02]  /*320c0*/  IMAD.MOV.U32 R12, RZ, RZ, RZ ;  /* 0x000000ffff0c7224 */ /* 0x000fe400078e00ff */
[----:B------:R-:W-:Y:S02]  /*320d0*/  IMAD.MOV.U32 R11, RZ, RZ, 0x1f ;  /* 0x0000001fff0b7424 */ /* 0x000fe400078e00ff */
[----:B------:R-:W-:Y:S01]  /*320e0*/  IMAD.MOV.U32 R15, RZ, RZ, -0x1 ;  /* 0xffffffffff0f7424 */ /* 0x000fe200078e00ff */
[----:B0-----:R-:W-:-:S04]  /*320f0*/  SHF.R.U32.HI R8, RZ, 0x5, R8 ;  /* 0x00000005ff087819 */ /* 0x001fc80000011608 */
[----:B------:R-:W-:-:S04]  /*32100*/  LOP3.LUT R8, R8, 0x3, RZ, 0xc0, !PT ;  /* 0x0000000308087812 */ /* 0x000fc800078ec0ff */
[----:B------:R-:W-:-:S07]  /*32110*/  MOV R13, R8 ;  /* 0x00000008000d7202 */ /* 0x000fce0000000f00 */
[----:B------:R-:W-:Y:S05]  /*32120*/  WARPSYNC.COLLECTIVE R15, `(.L_x_3131) ;  /* 0x000000000f087348 */ /* 0x000fea0003c00000 */
[----:B------:R0:W1:Y:S02]  /*32130*/  SHFL.IDX P6, R14, R13, R12, R11 ;  /* 0x0000000c0d0e7389 */ /* 0x00006400000c000b */
[----:B01----:R-:W-:Y:S01]  /*32140*/  ENDCOLLECTIVE ;  /* 0x000000000000791b */ /* 0x003fe20003800000 */
.L_x_3131:
[----:B------:R-:W-:Y:S05]  /*32150*/  BSYNC B1 ;  /* 0x0000000000017941 */ /* 0x000fea0003800000 */
.L_x_3130:
[----:B------:R-:W-:Y:S05]  /*32160*/  BRA `(.L_x_3132) ;  /* 0xffffff64006c7947 */ /* 0x000fea000383ffff */
.L_x_2893:
[----:B------:R-:W-:Y:S01]  /*32170*/  BSSY B1, `(.L_x_3133) ;  /* 0x0000006000017945 */ /* 0x000fe20003800000 */
[----:B------:R-:W-:-:S07]  /*32180*/  IMAD.MOV.U32 R15, RZ, RZ, -0x1 ;  /* 0xffffffffff0f7424 */ /* 0x000fce00078e00ff */
[----:B01----:R-:W-:Y:S05]  /*32190*/  WARPSYNC.COLLECTIVE R15, `(.L_x_3134) ;  /* 0x000000000f0c7348 */ /* 0x003fea0003c00000 */
[----:B------:R-:W-:Y:S02]  /*321a0*/  ELECT P6, UR62, PT ;  /* 0x00000000003e782f */ /* 0x000fe400038c0000 */
[----:B------:R-:W-:Y:S01]  /*321b0*/  MOV R14, UR62 ;  /* 0x0000003e000e7c02 */ /* 0x000fe20008000f00 */
[----:B01----:R-:W-:Y:S10]  /*321c0*/  ENDCOLLECTIVE ;  /* 0x000000000000791b */ /* 0x003ff40003800000 */
.L_x_3134:
[----:B------:R-:W-:Y:S05]  /*321d0*/  BSYNC B1 ;  /* 0x0000000000017941 */ /* 0x000fea0003800000 */
.L_x_3133:
[----:B------:R-:W-:Y:S05]  /*321e0*/  BRA `(.L_x_2892) ;  /* 0xffffff6400647947 */ /* 0x000fea000383ffff */
.L_x_2895:
[----:B-1----:R1:W2:Y:S02]  /*321f0*/  SYNCS.PHASECHK.TRANS64.TRYWAIT P0, [R22+URZ+0x33420], R6 ;  /* 0x03342006160075a7 */ /* 0x0022a4000800017f */
[----:B--2---:R-:W-:Y:S05]  /*32200*/  @!P0 NANOSLEEP.SYNCS 0x989680 ;  /* 0x009896800000895d */ /* 0x004fea0003900000 */
[----:B------:R-:W2:Y:S02]  /*32210*/  @!P0 SYNCS.PHASECHK.TRANS64 P0, [R22+URZ+0x33420], R6 ;  /* 0x03342006160085a7 */ /* 0x000ea4000800007f */
[----:B--2---:R-:W-:Y:S05]  /*32220*/  @!P0 BRA `(.L_x_2895) ;  /* 0xfffffffc00f08947 */ /* 0x004fea000383ffff */
[----:B------:R-:W-:Y:S05]  /*32230*/  BRA `(.L_x_3135) ;  /* 0xffffff6400747947 */ /* 0x000fea000383ffff */
.L_x_2899:
[----:B--2---:R2:W3:Y:S02]  /*32240*/  SYNCS.PHASECHK.TRANS64.TRYWAIT P0, [R10+URZ+0x334a0], R9 ;  /* 0x0334a0090a0075a7 */ /* 0x0044e4000800017f */
[----:B---3--:R-:W-:Y:S05]  /*32250*/  @!P0 NANOSLEEP.SYNCS 0x989680 ;  /* 0x009896800000895d */ /* 0x008fea0003900000 */
[----:B------:R-:W3:Y:S02]  /*32260*/  @!P0 SYNCS.PHASECHK.TRANS64 P0, [R10+URZ+0x334a0], R9 ;  /* 0x0334a0090a0085a7 */ /* 0x000ee4000800007f */
[----:B---3--:R-:W-:Y:S05]  /*32270*/  @!P0 BRA `(.L_x_2899) ;  /* 0xfffffffc00f08947 */ /* 0x008fea000383ffff */
[----:B------:R-:W-:Y:S05]  /*32280*/  BRA `(.L_x_3136) ;  /* 0xffffff64008c7947 */ /* 0x000fea000383ffff */
.L_x_2906:
[----:B0-----:R0:W1:Y:S02]  /*32290*/  SYNCS.PHASECHK.TRANS64.TRYWAIT P0, [R10+URZ+0x334c0], R9 ;  /* 0x0334c0090a0075a7 */ /* 0x001064000800017f */
[----:B-1----:R-:W-:Y:S05]  /*322a0*/  @!P0 NANOSLEEP.SYNCS 0x989680 ;  /* 0x009896800000895d */ /* 0x002fea0003900000 */
[----:B------:R-:W1:Y:S02]  /*322b0*/  @!P0 SYNCS.PHASECHK.TRANS64 P0, [R10+URZ+0x334c0], R9 ;  /* 0x0334c0090a0085a7 */ /* 0x000e64000800007f */
[----:B-1----:R-:W-:Y:S05]  /*322c0*/  @!P0 BRA `(.L_x_2906) ;  /* 0xfffffffc00f08947 */ /* 0x002fea000383ffff */
[----:B------:R-:W-:Y:S05]  /*322d0*/  BRA `(.L_x_3137) ;  /* 0xffffff6800887947 */ /* 0x000fea000383ffff */
.L_x_2915:
[----:B0-----:R0:W2:Y:S02]  /*322e0*/  SYNCS.PHASECHK.TRANS64.TRYWAIT P1, [R9+URZ+0x334a0], R8 ;  /* 0x0334a008090075a7 */ /* 0x0010a4000802017f */
[----:B--2---:R-:W-:Y:S05]  /*322f0*/  @!P1 NANOSLEEP.SYNCS 0x989680 ;  /* 0x009896800000995d */ /* 0x004fea0003900000 */
[----:B------:R-:W2:Y:S02]  /*32300*/  @!P1 SYNCS.PHASECHK.TRANS64 P1, [R9+URZ+0x334a0], R8 ;  /* 0x0334a008090095a7 */ /* 0x000ea4000802007f */
[----:B--2---:R-:W-:Y:S05]  /*32310*/  @!P1 BRA `(.L_x_2915) ;  /* 0xfffffffc00f09947 */ /* 0x004fea000383ffff */
[----:B------:R-:W-:Y:S05]  /*32320*/  BRA `(.L_x_3138) ;  /* 0xffffff6c00bc7947 */ /* 0x000fea000383ffff */
.L_x_2922:
[----:B-1----:R1:W2:Y:S02]  /*32330*/  SYNCS.PHASECHK.TRANS64.TRYWAIT P1, [R9+URZ+0x334c0], R8 ;  /* 0x0334c008090075a7 */ /* 0x0022a4000802017f */
[----:B--2---:R-:W-:Y:S05]  /*32340*/  @!P1 NANOSLEEP.SYNCS 0x989680 ;  /* 0x009896800000995d */ /* 0x004fea0003900000 */
[----:B------:R-:W2:Y:S02]  /*32350*/  @!P1 SYNCS.PHASECHK.TRANS64 P1, [R9+URZ+0x334c0], R8 ;  /* 0x0334c008090095a7 */ /* 0x000ea4000802007f */
[----:B--2---:R-:W-:Y:S05]  /*32360*/  @!P1 BRA `(.L_x_2922) ;  /* 0xfffffffc00f09947 */ /* 0x004fea000383ffff */
[----:B------:R-:W-:Y:S05]  /*32370*/  BRA `(.L_x_3139) ;  /* 0xffffff7000b47947 */ /* 0x000fea000383ffff */
.L_x_2939:
[----:B------:R-:W1:Y:S01]  /*32380*/  S2R R20, SR_TID.X ;  /* 0x0000000000147919 */ /* 0x000e620000002100 */
[----:B------:R-:W-:Y:S01]  /*32390*/  BSSY B0, `(.L_x_3140) ;  /* 0x000000a000007945 */ /* 0x000fe20003800000 */
[----:B0-----:R-:W-:Y:S01]  /*323a0*/  MOV R12, RZ ;  /* 0x000000ff000c7202 */ /* 0x001fe20000000f00 */
[----:B------:R-:W-:Y:S02]  /*323b0*/  IMAD.MOV.U32 R11, RZ, RZ, 0x1f ;  /* 0x0000001fff0b7424 */ /* 0x000fe400078e00ff */
[----:B------:R-:W-:Y:S01]  /*323c0*/  IMAD.MOV.U32 R15, RZ, RZ, -0x1 ;  /* 0xffffffffff0f7424 */ /* 0x000fe200078e00ff */
[----:B-1----:R-:W-:-:S04]  /*323d0*/  SHF.R.U32.HI R9, RZ, 0x5, R20 ;  /* 0x00000005ff097819 */ /* 0x002fc80000011614 */
[----:B------:R-:W-:-:S05]  /*323e0*/  LOP3.LUT R9, R9, 0x3, RZ, 0xc0, !PT ;  /* 0x0000000309097812 */ /* 0x000fca00078ec0ff */
[----:B------:R-:W-:-:S07]  /*323f0*/  IMAD.MOV.U32 R13, RZ, RZ, R9 ;  /* 0x000000ffff0d7224 */ /* 0x000fce00078e0009 */
[----:B-----5:R-:W-:Y:S05]  /*32400*/  WARPSYNC.COLLECTIVE R15, `(.L_x_3141) ;  /* 0x000000000f087348 */ /* 0x020fea0003c00000 */
[----:B------:R0:W1:Y:S02]  /*32410*/  SHFL.IDX P6, R14, R13, R12, R11 ;  /* 0x0000000c0d0e7389 */ /* 0x00006400000c000b */
[----:B01---5:R-:W-:Y:S01]  /*32420*/  ENDCOLLECTIVE ;  /* 0x000000000000791b */ /* 0x023fe20003800000 */
.L_x_3141:
[----:B------:R-:W-:Y:S05]  /*32430*/  BSYNC B0 ;  /* 0x0000000000007941 */ /* 0x000fea0003800000 */
.L_x_3140:
[----:B------:R-:W-:Y:S05]  /*32440*/  BRA `(.L_x_3142) ;  /* 0xffffff8000ec7947 */ /* 0x000fea000383ffff */
.L_x_2942:
[----:B0-----:R-:W2:Y:S02]  /*32450*/  LDL R2, [R1+0x28] ;  /* 0x0000280001027983 */ /* 0x001ea40000100800 */
[----:B--2---:R0:W1:Y:S02]  /*32460*/  SYNCS.PHASECHK.TRANS64.TRYWAIT P0, [R0+URZ+0x33480], R2 ;  /* 0x03348002000075a7 */ /* 0x004064000800017f */
[----:B-1----:R-:W-:Y:S05]  /*32470*/  @!P0 NANOSLEEP.SYNCS 0x989680 ;  /* 0x009896800000895d */ /* 0x002fea0003900000 */
[----:B------:R-:W1:Y:S02]  /*32480*/  @!P0 SYNCS.PHASECHK.TRANS64 P0, [R0+URZ+0x33480], R2 ;  /* 0x03348002000085a7 */ /* 0x000e64000800007f */
[----:B-1----:R-:W-:Y:S05]  /*32490*/  @!P0 BRA `(.L_x_2942) ;  /* 0xfffffffc00ec8947 */ /* 0x002fea000383ffff */
[----:B------:R-:W-:Y:S05]  /*324a0*/  BRA `(.L_x_3143) ;  /* 0xffffff8400007947 */ /* 0x000fea000383ffff */
.L_x_2943:
[----:B------:R-:W-:Y:S01]  /*324b0*/  BSSY B0, `(.L_x_3144) ;  /* 0x0000008000007945 */ /* 0x000fe20003800000 */
[----:B------:R-:W-:Y:S01]  /*324c0*/  IMAD.MOV.U32 R13, RZ, RZ, R20 ;  /* 0x000000ffff0d7224 */ /* 0x000fe200078e0014 */
[----:B------:R-:W-:Y:S01]  /*324d0*/  MOV R15, 0xffffffff ;  /* 0xffffffff000f7802 */ /* 0x000fe20000000f00 */
[----:B0-----:R-:W-:Y:S02]  /*324e0*/  IMAD.MOV.U32 R12, RZ, RZ, RZ ;  /* 0x000000ffff0c7224 */ /* 0x001fe400078e00ff */
[----:B------:R-:W-:-:S07]  /*324f0*/  IMAD.MOV.U32 R11, RZ, RZ, 0x1c1f ;  /* 0x00001c1fff0b7424 */ /* 0x000fce00078e00ff */
[----:B------:R-:W-:Y:S05]  /*32500*/  WARPSYNC.COLLECTIVE R15, `(.L_x_3145) ;  /* 0x000000000f087348 */ /* 0x000fea0003c00000 */
[----:B------:R0:W1:Y:S02]  /*32510*/  SHFL.IDX P6, R14, R13, R12, R11 ;  /* 0x0000000c0d0e7389 */ /* 0x00006400000c000b */
[----:B01----:R-:W-:Y:S01]  /*32520*/  ENDCOLLECTIVE ;  /* 0x000000000000791b */ /* 0x003fe20003800000 */
.L_x_3145:
[----:B------:R-:W-:Y:S05]  /*32530*/  BSYNC B0 ;  /* 0x0000000000007941 */ /* 0x000fea0003800000 */
.L_x_3144:
        /* <DEDUP_REMOVED lines=9> */
.L_x_3146:
[----:B------:R-:W0:Y:S01]  /*325d0*/  LDC R11, c[0x0][0x2f4] ;  /* 0x0000bd00ff0b7b82 */ /* 0x000e220000000800 */
[C---:B------:R-:W-:Y:S01]  /*325e0*/  LOP3.LUT R12, R36.reuse, 0x40, RZ, 0xfc, !PT ;  /* 0x00000040240c7812 */ /* 0x040fe200078efcff */
[----:B------:R-:W-:Y:S01]  /*325f0*/  IMAD.MOV.U32 R13, RZ, RZ, R20 ;  /* 0x000000ffff0d7224 */ /* 0x000fe200078e0014 */
[----:B------:R-:W-:Y:S02]  /*32600*/  LOP3.LUT R15, R36, 0x80, RZ, 0xfc, !PT ;  /* 0x00000080240f7812 */ /* 0x000fe400078efcff */
[----:B------:R-:W-:-:S04]  /*32610*/  MOV R2, R14 ;  /* 0x0000000e00027202 */ /* 0x000fc80000000f00 */
[----:B------:R-:W-:-:S05]  /*32620*/  IADD3 R2, P0, R36, R2, RZ ;  /* 0x0000000224027210 */ /* 0x000fca0007f1e0ff */
[----:B------:R-:W-:Y:S01]  /*32630*/  IMAD.X R3, RZ, RZ, R3, P0 ;  /* 0x000000ffff037224 */ /* 0x000fe200000e0603 */
        /* <DEDUP_REMOVED lines=10> */
[----:B------:R-:W-:Y:S01]  /*326e0*/  IMAD.MOV.U32 R11, RZ, RZ, 0x1c1f ;  /* 0x00001c1fff0b7424 */ /* 0x000fe200078e00ff */
[----:B------:R-:W-:Y:S01]  /*326f0*/  MOV R15, 0xffffffff ;  /* 0xffffffff000f7802 */ /* 0x000fe20000000f00 */
[----:B------:R0:W-:Y:S01]  /*32700*/  LDGSTS.E.BYPASS.LTC128B.128 [R4+0x11a00], desc[UR50][R2.64+0x40], !P1 ;  /* 0x11a0004002047fae */ /* 0x0001e2000c901d72 */
[----:B------:R-:W-:-:S13]  /*32710*/  ISETP.LT.OR P1, PT, R9, 0x1, P0 ;  /* 0x000000010900780c */ /* 0x000fda0000721670 */
[----:B0-----:R-:W-:Y:S05]  /*32720*/  WARPSYNC.COLLECTIVE R15, `(.L_x_3147) ;  /* 0x000000000f087348 */ /* 0x001fea0003c00000 */
[----:B------:R1:W2:Y:S02]  /*32730*/  SHFL.IDX P6, R14, R13, R12, R11 ;  /* 0x0000000c0d0e7389 */ /* 0x0002a400000c000b */
[----:B012---:R-:W-:Y:S01]  /*32740*/  ENDCOLLECTIVE ;  /* 0x000000000000791b */ /* 0x007fe20003800000 */
.L_x_3147:
        /* <DEDUP_REMOVED lines=9> */
.L_x_3148:
[----:B------:R-:W-:Y:S01]  /*327e0*/  IMAD.MOV.U32 R13, RZ, RZ, R20 ;  /* 0x000000ffff0d7224 */ /* 0x000fe200078e0014 */
[----:B------:R-:W-:Y:S01]  /*327f0*/  MOV R12, 0x2 ;  /* 0x00000002000c7802 */ /* 0x000fe20000000f00 */
[----:B------:R-:W-:-:S07]  /*32800*/  IMAD.MOV.U32 R2, RZ, RZ, R14 ;  /* 0x000000ffff027224 */ /* 0x000fce00078e000e */
[----:B------:R-:W-:Y:S05]  /*32810*/  WARPSYNC.COLLECTIVE R15, `(.L_x_3149) ;  /* 0x000000000f087348 */ /* 0x000fea0003c00000 */
[----:B------:R0:W1:Y:S02]  /*32820*/  SHFL.IDX P6, R14, R13, R12, R11 ;  /* 0x0000000c0d0e7389 */ /* 0x00006400000c000b */
[----:B01----:R-:W-:Y:S01]  /*32830*/  ENDCOLLECTIVE ;  /* 0x000000000000791b */ /* 0x003fe20003800000 */
.L_x_3149:
        /* <DEDUP_REMOVED lines=16> */
.L_x_3150:
[----:B------:R-:W-:Y:S01]  /*32940*/  IMAD.MOV.U32 R13, RZ, RZ, R20 ;  /* 0x000000ffff0d7224 */ /* 0x000fe200078e0014 */
[----:B------:R-:W-:Y:S01]  /*32950*/  MOV R12, 0x3 ;  /* 0x00000003000c7802 */ /* 0x000fe20000000f00 */
[----:B------:R-:W-:-:S07]  /*32960*/  IMAD.MOV.U32 R2, RZ, RZ, R14 ;  /* 0x000000ffff027224 */ /* 0x000fce00078e000e */
[----:B------:R-:W-:Y:S05]  /*32970*/  WARPSYNC.COLLECTIVE R15, `(.L_x_3151) ;  /* 0x000000000f087348 */ /* 0x000fea0003c00000 */
[----:B------:R0:W1:Y:S02]  /*32980*/  SHFL.IDX P6, R14, R13, R12, R11 ;  /* 0x0000000c0d0e7389 */ /* 0x00006400000c000b */
[----:B01----:R-:W-:Y:S01]  /*32990*/  ENDCOLLECTIVE ;  /* 0x000000000000791b */ /* 0x003fe20003800000 */
.L_x_3151:
[----:B------:R-:W-:-:S05]  /*329a0*/  IADD3 R2, P1, R36, R2, RZ ;  /* 0x0000000224027210 */ /* 0x000fca0007f3e0ff */
[----:B------:R-:W-:Y:S01]  /*329b0*/  IMAD.X R3, RZ, RZ, R3, P1 ;  /* 0x000000ffff037224 */ /* 0x000fe200008e0603 */
[C---:B------:R-:W-:Y:S01]  /*329c0*/  ISETP.LT.OR P1, PT, R9.reuse, 0x41, P3 ;  /* 0x000000410900780c */ /* 0x040fe20001f21670 */
[----:B------:R-:W-:Y:S02]  /*329d0*/  IMAD.MOV.U32 R13, RZ, RZ, R10 ;  /* 0x000000ffff0d7224 */ /* 0x000fe400078e000a */
[----:B------:R0:W5:Y:S10]  /*329e0*/  LDL.LU R10, [R1] ;  /* 0x00000000010a7983 */ /* 0x0001740000300800 */
[----:B------:R-:W-:Y:S01]  /*329f0*/  @!PT LDS RZ, [RZ] ;  /* 0x00000000fffff984 */ /* 0x000fe20000000800 */
[----:B------:R-:W-:Y:S01]  /*32a00*/  @!PT LDS RZ, [RZ] ;  /* 0x00000000fffff984 */ /* 0x000fe20000000800 */
[----:B------:R-:W-:Y:S01]  /*32a10*/  @!PT LDS RZ, [RZ] ;  /* 0x00000000fffff984 */ /* 0x000fe20000000800 */
[----:B------:R0:W-:Y:S01]  /*32a20*/  LDGSTS.E.BYPASS.LTC128B.128 [R4+0x10200], desc[UR50][R2.64], !P1 ;  /* 0x1020000002047fae */ /* 0x0001e2000c901d72 */
[----:B------:R-:W-:Y:S01]  /*32a30*/  ISETP.LT.OR P1, PT, R9, 0x41, P2 ;  /* 0x000000410900780c */ /* 0x000fe20001721670 */
[----:B------:R-:W-:-:S12]  /*32a40*/  IMAD.MOV.U32 R20, RZ, RZ, R14 ;  /* 0x000000ffff147224 */ /* 0x000fd800078e000e */
[----:B0----5:R-:W-:Y:S05]  /*32a50*/  WARPSYNC.COLLECTIVE R15, `(.L_x_3152) ;  /* 0x000000000f087348 */ /* 0x021fea0003c00000 */
[----:B------:R1:W2:Y:S02]  /*32a60*/  SHFL.IDX P6, R14, R13, R12, R11 ;  /* 0x0000000c0d0e7389 */ /* 0x0002a400000c000b */
[----:B012--5:R-:W-:Y:S01]  /*32a70*/  ENDCOLLECTIVE ;  /* 0x000000000000791b */ /* 0x027fe20003800000 */
.L_x_3152:
[----:B------:R-:W-:Y:S01]  /*32a80*/  @!PT LDS RZ, [RZ] ;  /* 0x00000000fffff984 */ /* 0x000fe20000000800 */
[----:B------:R-:W-:Y:S01]  /*32a90*/  @!PT LDS RZ, [RZ] ;  /* 0x00000000fffff984 */ /* 0x000fe20000000800 */
[----:B------:R-:W-:Y:S01]  /*32aa0*/  @!PT LDS RZ, [RZ] ;  /* 0x00000000fffff984 */ /* 0x000fe20000000800 */
[----:B------:R-:W-:Y:S01]  /*32ab0*/  LDGSTS.E.BYPASS.LTC128B.128 [R4+0x12a00], desc[UR50][R2.64+0x40], !P1 ;  /* 0x12a0004002047fae */ /* 0x000fe2000c901d72 */
[----:B------:R-:W-:-:S13]  /*32ac0*/  ISETP.LT.OR P1, PT, R9, 0x41, P0 ;  /* 0x000000410900780c */ /* 0x000fda0000721670 */
[----:B------:R0:W-:Y:S02]  /*32ad0*/  LDGSTS.E.BYPASS.LTC128B.128 [R4+0x15200], desc[UR50][R2.64+0x80], !P1 ;  /* 0x1520008002047fae */ /* 0x0001e4000c901d72 */
[----:B0-----:R-:W-:-:S05]  /*32ae0*/  IMAD.MOV.U32 R2, RZ, RZ, R14 ;  /* 0x000000ffff027224 */ /* 0x001fca00078e000e */
[----:B------:R-:W-:-:S05]  /*32af0*/  IADD3 R2, P1, R36, R2, RZ ;  /* 0x0000000224027210 */ /* 0x000fca0007f3e0ff */
[----:B------:R-:W-:Y:S01]  /*32b00*/  IMAD.X R3, RZ, RZ, R20, P1 ;  /* 0x000000ffff037224 */ /* 0x000fe200008e0614 */
[----:B------:R-:W-:Y:S01]  /*32b10*/  ISETP.LT.OR P1, PT, R9, 0x61, P3 ;  /* 0x000000610900780c */ /* 0x000fe20001f21670 */
[----:B------:R-:W-:Y:S01]  /*32b20*/  IMAD.MOV.U32 R13, RZ, RZ, R21 ;  /* 0x000000ffff0d7224 */ /* 0x000fe200078e0015 */
[----:B------:R-:W-:-:S11]  /*32b30*/  MOV R12, RZ ;  /* 0x000000ff000c7202 */ /* 0x000fd60000000f00 */
[----:B------:R-:W-:Y:S05]  /*32b40*/  WARPSYNC.COLLECTIVE R15, `(.L_x_3153) ;  /* 0x000000000f087348 */ /* 0x000fea0003c00000 */
[----:B------:R0:W1:Y:S02]  /*32b50*/  SHFL.IDX P6, R14, R13, R12, R11 ;  /* 0x0000000c0d0e7389 */ /* 0x00006400000c000b */
[----:B01----:R-:W-:Y:S01]  /*32b60*/  ENDCOLLECTIVE ;  /* 0x000000000000791b */ /* 0x003fe20003800000 */
.L_x_3153:
        /* <DEDUP_REMOVED lines=13> */
.L_x_3154:
[C---:B------:R-:W-:Y:S01]  /*32c40*/  ISETP.GE.AND P6, PT, R9.reuse, 0x81, PT ;  /* 0x000000810900780c */ /* 0x040fe20003fc6270 */
[----:B------:R-:W-:Y:S01]  /*32c50*/  IMAD.MOV.U32 R2, RZ, RZ, R14 ;  /* 0x000000ffff027224 */ /* 0x000fe200078e000e */
[C---:B------:R-:W-:Y:S02]  /*32c60*/  ISETP.GE.AND P5, PT, R9.reuse, 0x21, PT ;  /* 0x000000210900780c */ /* 0x040fe40003fa6270 */
[C---:B------:R-:W-:Y:S02]  /*32c70*/  ISETP.GE.AND P4, PT, R9.reuse, 0x41, PT ;  /* 0x000000410900780c */ /* 0x040fe40003f86270 */
[----:B------:R-:W-:Y:S02]  /*32c80*/  ISETP.GE.AND P1, PT, R9, 0x61, PT ;  /* 0x000000610900780c */ /* 0x000fe40003f26270 */
[----:B------:R-:W-:-:S05]  /*32c90*/  LOP3.LUT R10, R10, 0xffffffbf, RZ, 0xc0, !PT ;  /* 0xffffffbf0a0a7812 */ /* 0x000fca00078ec0ff */
[----:B------:R-:W-:-:S05]  /*32ca0*/  @P6 LOP3.LUT R10, R10, 0x40, RZ, 0xfc, !PT ;  /* 0x000000400a0a6812 */ /* 0x000fca00078efcff */
[----:B------:R2:W-:Y:S01]  /*32cb0*/  STL [R1], R10 ;  /* 0x0000000a01007387 */ /* 0x0005e20000100800 */
[----:B------:R-:W-:Y:S05]  /*32cc0*/  BRA `(.L_x_3155) ;  /* 0xffffff80009c7947 */ /* 0x000fea000383ffff */
.L_x_2948:
[----:B---3--:R-:W3:Y:S02]  /*32cd0*/  LDL R2, [R1+0x28] ;  /* 0x0000280001027983 */ /* 0x008ee40000100800 */
[----:B---3--:R3:W4:Y:S02]  /*32ce0*/  SYNCS.PHASECHK.TRANS64.TRYWAIT P0, [R0+URZ+0x33440], R2 ;  /* 0x03344002000075a7 */ /* 0x008724000800017f */
[----:B----4-:R-:W-:Y:S05]  /*32cf0*/  @!P0 NANOSLEEP.SYNCS 0x989680 ;  /* 0x009896800000895d */ /* 0x010fea0003900000 */
[----:B------:R-:W4:Y:S02]  /*32d00*/  @!P0 SYNCS.PHASECHK.TRANS64 P0, [R0+URZ+0x33440], R2 ;  /* 0x03344002000085a7 */ /* 0x000f24000800007f */
[----:B----4-:R-:W-:Y:S05]  /*32d10*/  @!P0 BRA `(.L_x_2948) ;  /* 0xfffffffc00ec8947 */ /* 0x010fea000383ffff */
[----:B------:R-:W-:Y:S05]  /*32d20*/  BRA `(.L_x_3156) ;  /* 0xffffff8400007947 */ /* 0x000fea000383ffff */
.L_x_2949:
[----:B------:R-:W-:Y:S01]  /*32d30*/  BSSY B0, `(.L_x_3157) ;  /* 0x0000008000007945 */ /* 0x000fe20003800000 */
[----:B------:R-:W-:Y:S01]  /*32d40*/  IMAD.MOV.U32 R13, RZ, RZ, R6 ;  /* 0x000000ffff0d7224 */ /* 0x000fe200078e0006 */
[----:B------:R-:W-:Y:S01]  /*32d50*/  MOV R11, 0x1c1f ;  /* 0x00001c1f000b7802 */ /* 0x000fe20000000f00 */
[----:B------:R-:W-:Y:S02]  /*32d60*/  IMAD.MOV.U32 R12, RZ, RZ, RZ ;  /* 0x000000ffff0c7224 */ /* 0x000fe400078e00ff */
[----:B------:R-:W-:-:S07]  /*32d70*/  IMAD.MOV.U32 R15, RZ, RZ, -0x1 ;  /* 0xffffffffff0f7424 */ /* 0x000fce00078e00ff */
[----:B-1---5:R-:W-:Y:S05]  /*32d80*/  WARPSYNC.COLLECTIVE R15, `(.L_x_3158) ;  /* 0x000000000f087348 */ /* 0x022fea0003c00000 */
[----:B------:R0:W2:Y:S02]  /*32d90*/  SHFL.IDX P6, R14, R13, R12, R11 ;  /* 0x0000000c0d0e7389 */ /* 0x0000a400000c000b */
[----:B012--5:R-:W-:Y:S01]  /*32da0*/  ENDCOLLECTIVE ;  /* 0x000000000000791b */ /* 0x027fe20003800000 */
.L_x_3158:
[----:B------:R-:W-:Y:S05]  /*32db0*/  BSYNC B0 ;  /* 0x0000000000007941 */ /* 0x000fea0003800000 */
.L_x_3157:
[----:B------:R-:W-:Y:S01]  /*32dc0*/  IMAD.MOV.U32 R13, RZ, RZ, R5 ;  /* 0x000000ffff0d7224 */ /* 0x000fe200078e0005 */
[----:B------:R-:W-:Y:S01]  /*32dd0*/  MOV R15, 0xffffffff ;  /* 0xffffffff000f7802 */ /* 0x000fe20000000f00 */
[----:B------:R-:W-:Y:S01]  /*32de0*/  IMAD.MOV.U32 R12, RZ, RZ, RZ ;  /* 0x000000ffff0c7224 */ /* 0x000fe200078e00ff */
[----:B------:R-:W0:Y:S01]  /*32df0*/  LDC R21, c[0x0][0x2f4] ;  /* 0x0000bd00ff157b82 */ /* 0x000e220000000800 */
[----:B------:R-:W-:Y:S01]  /*32e00*/  IMAD.MOV.U32 R11, RZ, RZ, 0x1c1f ;  /* 0x00001c1fff0b7424 */ /* 0x000fe200078e00ff */
[C---:B------:R-:W-:Y:S01]  /*32e10*/  LOP3.LUT R34, R36.reuse, 0x40, RZ, 0xfc, !PT ;  /* 0x0000004024227812 */ /* 0x040fe200078efcff */
[----:B------:R-:W-:Y:S01]  /*32e20*/  IMAD.MOV.U32 R2, RZ, RZ, R14 ;  /* 0x000000ffff027224 */ /* 0x000fe200078e000e */
[----:B------:R-:W-:-:S07]  /*32e30*/  LOP3.LUT R24, R36, 0x80, RZ, 0xfc, !PT ;  /* 0x0000008024187812 */ /* 0x000fce00078efcff */
[----:B0-----:R-:W-:Y:S05]  /*32e40*/  WARPSYNC.COLLECTIVE R15, `(.L_x_3159) ;  /* 0x000000000f087348 */ /* 0x001fea0003c00000 */
[----:B------:R1:W2:Y:S02]  /*32e50*/  SHFL.IDX P6, R14, R13, R12, R11 ;  /* 0x0000000c0d0e7389 */ /* 0x0002a400000c000b */
[----:B012---:R-:W-:Y:S01]  /*32e60*/  ENDCOLLECTIVE ;  /* 0x000000000000791b */ /* 0x007fe20003800000 */
.L_x_3159:
[----:B------:R-:W-:Y:S02]  /*32e70*/  IMAD.MOV.U32 R13, RZ, RZ, R6 ;  /* 0x000000ffff0d7224 */ /* 0x000fe400078e0006 */
[----:B------:R-:W-:Y:S01]  /*32e80*/  IMAD.MOV.U32 R12, RZ, RZ, 0x1 ;  /* 0x00000001ff0c7424 */ /* 0x000fe200078e00ff */
        /* <DEDUP_REMOVED lines=19> */
.L_x_3160:
[----:B------:R-:W-:Y:S01]  /*32fc0*/  MOV R13, R5 ;  /* 0x00000005000d7202 */ /* 0x000fe20000000f00 */
[----:B------:R-:W-:-:S07]  /*32fd0*/  IMAD.MOV.U32 R2, RZ, RZ, R14 ;  /* 0x000000ffff027224 */ /* 0x000fce00078e000e */
[----:B------:R-:W-:Y:S05]  /*32fe0*/  WARPSYNC.COLLECTIVE R15, `(.L_x_3161) ;  /* 0x000000000f087348 */ /* 0x000fea0003c00000 */
[----:B------:R0:W1:Y:S02]  /*32ff0*/  SHFL.IDX P6, R14, R13, R12, R11 ;  /* 0x0000000c0d0e7389 */ /* 0x00006400000c000b */
[----:B01----:R-:W-:Y:S01]  /*33000*/  ENDCOLLECTIVE ;  /* 0x000000000000791b */ /* 0x003fe20003800000 */
.L_x_3161:
        /* <DEDUP_REMOVED lines=16> */
.L_x_3162:
[----:B------:R-:W-:Y:S01]  /*33110*/  @!PT LDS RZ, [RZ] ;  /* 0x00000000fffff984 */ /* 0x000fe20000000800 */
[----:B------:R-:W-:Y:S01]  /*33120*/  @!PT LDS RZ, [RZ] ;  /* 0x00000000fffff984 */ /* 0x000fe20000000800 */
[----:B------:R-:W-:Y:S01]  /*33130*/  @!PT LDS RZ, [RZ] ;  /* 0x00000000fffff984 */ /* 0x000fe20000000800 */
[----:B------:R-:W-:Y:S04]  /*33140*/  @P5 LDGSTS.E.BYPASS.LTC128B.128 [R4+0x27200], desc[UR50][R2.64+0x40], !P3 ;  /* 0x2720004002045fae */ /* 0x000fe8000d901d72 */
[----:B------:R0:W-:Y:S01]  /*33150*/  @P5 LDGSTS.E.BYPASS.LTC128B.128 [R4+0x29a00], desc[UR50][R2.64+0x80], !P2 ;  /* 0x29a0008002045fae */ /* 0x0001e2000d101d72 */
[----:B------:R-:W-:Y:S02]  /*33160*/  ISETP.GE.AND P5, PT, R36, R21, PT ;  /* 0x000000152400720c */ /* 0x000fe40003fa6270 */
[----:B------:R-:W-:Y:S01]  /*33170*/  MOV R13, R5 ;  /* 0x00000005000d7202 */ /* 0x000fe20000000f00 */
[----:B0-----:R-:W-:-:S10]  /*33180*/  IMAD.MOV.U32 R2, RZ, RZ, R14 ;  /* 0x000000ffff027224 */ /* 0x001fd400078e000e */
[----:B------:R-:W-:Y:S05]  /*33190*/  WARPSYNC.COLLECTIVE R15, `(.L_x_3163) ;  /* 0x000000000f087348 */ /* 0x000fea0003c00000 */
[----:B------:R0:W1:Y:S02]  /*331a0*/  SHFL.IDX P6, R14, R13, R12, R11 ;  /* 0x0000000c0d0e7389 */ /* 0x00006400000c000b */
[----:B01----:R-:W-:Y:S01]  /*331b0*/  ENDCOLLECTIVE ;  /* 0x000000000000791b */ /* 0x003fe20003800000 */
.L_x_3163:
[----:B------:R-:W-:Y:S02]  /*331c0*/  IMAD.MOV.U32 R13, RZ, RZ, R6 ;  /* 0x000000ffff0d7224 */ /* 0x000fe400078e0006 */
[----:B------:R-:W-:Y:S02]  /*331d0*/  IMAD.MOV.U32 R12, RZ, RZ, 0x3 ;  /* 0x00000003ff0c7424 */ /* 0x000fe400078e00ff */
[----:B------:R-:W-:-:S07]  /*331e0*/  IMAD.MOV.U32 R3, RZ, RZ, R14 ;  /* 0x000000ffff037224 */ /* 0x000fce00078e000e */
[----:B------:R-:W-:Y:S05]  /*331f0*/  WARPSYNC.COLLECTIVE R15, `(.L_x_3164) ;  /* 0x000000000f087348 */ /* 0x000fea0003c00000 */
[----:B------:R0:W1:Y:S02]  /*33200*/  SHFL.IDX P6, R14, R13, R12, R11 ;  /* 0x0000000c0d0e7389 */ /* 0x00006400000c000b */
[----:B01----:R-:W-:Y:S01]  /*33210*/  ENDCOLLECTIVE ;  /* 0x000000000000791b */ /* 0x003fe20003800000 */
.L_x_3164:
[----:B------:R-:W-:-:S05]  /*33220*/  @P4 IADD3 R3, P0, R36, R3, RZ ;  /* 0x0000000324034210 */ /* 0x000fca0007f1e0ff */
[----:B------:R-:W-:-:S05]  /*33230*/  @P4 IMAD.X R2, RZ, RZ, R2, P0 ;  /* 0x000000ffff024224 */ /* 0x000fca00000e0602 */
[-C--:B------:R-:W-:Y:S02]  /*33240*/  @P4 LOP3.LUT R3, R3, R2.reuse, RZ, 0x3c, !PT ;  /* 0x0000000203034212 */ /* 0x080fe400078e3cff */
[----:B------:R-:W-:Y:S02]  /*33250*/  MOV R13, R5 ;  /* 0x00000005000d7202 */ /* 0x000fe40000000f00 */
[----:B------:R-:W-:-:S04]  /*33260*/  @P4 LOP3.LUT R2, R3, R2, RZ, 0x3c, !PT ;  /* 0x0000000203024212 */ /* 0x000fc800078e3cff */
[----:B------:R-:W-:Y:S01]  /*33270*/  @P4 LOP3.LUT R3, R3, R2, RZ, 0x3c, !PT ;  /* 0x0000000203034212 */ /* 0x000fe200078e3cff */
[----:B------:R-:W-:-:S07]  /*33280*/  IMAD.MOV.U32 R6, RZ, RZ, R14 ;  /* 0x000000ffff067224 */ /* 0x000fce00078e000e */
[----:B------:R-:W-:Y:S05]  /*33290*/  WARPSYNC.COLLECTIVE R15, `(.L_x_3165) ;  /* 0x000000000f087348 */ /* 0x000fea0003c00000 */
[----:B------:R0:W1:Y:S02]  /*332a0*/  SHFL.IDX P6, R14, R13, R12, R11 ;  /* 0x0000000c0d0e7389 */ /* 0x00006400000c000b */
[----:B01----:R-:W-:Y:S01]  /*332b0*/  ENDCOLLECTIVE ;  /* 0x000000000000791b */ /* 0x003fe20003800000 */
.L_x_3165:
[----:B------:R-:W-:Y:S01]  /*332c0*/  @!PT LDS RZ, [RZ] ;  /* 0x00000000fffff984 */ /* 0x000fe20000000800 */
[----:B------:R-:W-:Y:S01]  /*332d0*/  @!PT LDS RZ, [RZ] ;  /* 0x00000000fffff984 */ /* 0x000fe20000000800 */
[----:B------:R-:W-:Y:S01]  /*332e0*/  @!PT LDS RZ, [RZ] ;  /* 0x00000000fffff984 */ /* 0x000fe20000000800 */
[----:B------:R0:W-:Y:S04]  /*332f0*/  @P4 LDGSTS.E.BYPASS.LTC128B.128 [R4+0x25200], desc[UR50][R2.64], !P5 ;  /* 0x2520000002044fae */ /* 0x0001e8000e901d72 */
[----:B------:R0:W-:Y:S04]  /*33300*/  @P4 LDGSTS.E.BYPASS.LTC128B.128 [R4+0x27a00], desc[UR50][R2.64+0x40], !P3 ;  /* 0x27a0004002044fae */ /* 0x0001e8000d901d72 */
[----:B------:R0:W-:Y:S01]  /*33310*/  @P4 LDGSTS.E.BYPASS.LTC128B.128 [R4+0x2a200], desc[UR50][R2.64+0x80], !P2 ;  /* 0x2a20008002044fae */ /* 0x0001e2000d101d72 */
[----:B------:R-:W-:Y:S02]  /*33320*/  IMAD.MOV.U32 R13, RZ, RZ, R8 ;  /* 0x000000ffff0d7224 */ /* 0x000fe400078e0008 */
[----:B------:R-:W-:-:S02]  /*33330*/  IMAD.MOV.U32 R12, RZ, RZ, RZ ;  /* 0x000000ffff0c7224 */ /* 0x000fc400078e00ff */
[----:B------:R-:W-:-:S07]  /*33340*/  IMAD.MOV.U32 R5, RZ, RZ, R14 ;  /* 0x000000ffff057224 */ /* 0x000fce00078e000e */
[----:B0-----:R-:W-:Y:S05]  /*33350*/  WARPSYNC.COLLECTIVE R15, `(.L_x_3166) ;  /* 0x000000000f087348 */ /* 0x001fea0003c00000 */
[----:B------:R1:W2:Y:S02]  /*33360*/  SHFL.IDX P6, R14, R13, R12, R11 ;  /* 0x0000000c0d0e7389 */ /* 0x0002a400000c000b */
[----:B012---:R-:W-:Y:S01]  /*33370*/  ENDCOLLECTIVE ;  /* 0x000000000000791b */ /* 0x007fe20003800000 */
.L_x_3166:
        /* <DEDUP_REMOVED lines=13> */
.L_x_3167:
[----:B------:R-:W-:Y:S01]  /*33450*/  IMAD.MOV.U32 R2, RZ, RZ, R14 ;  /* 0x000000ffff027224 */ /* 0x000fe200078e000e */
[----:B------:R-:W-:Y:S06]  /*33460*/  BRA `(.L_x_3168) ;  /* 0xffffff8000807947 */ /* 0x000fec000383ffff */
.L_x_2956:
[----:B------:R-:W-:Y:S02]  /*33470*/  IMAD.MOV.U32 R13, RZ, RZ, R4 ;  /* 0x000000ffff0d7224 */ /* 0x000fe400078e0004 */
[----:B------:R-:W-:Y:S02]  /*33480*/  IMAD.MOV.U32 R12, RZ, RZ, RZ ;  /* 0x000000ffff0c7224 */ /* 0x000fe400078e00ff */
[----:B------:R-:W-:Y:S02]  /*33490*/  IMAD.MOV.U32 R11, RZ, RZ, 0x1c1f ;  /* 0x00001c1fff0b7424 */ /* 0x000fe400078e00ff */
[----:B------:R-:W-:Y:S02]  /*334a0*/  IMAD.MOV.U32 R15, RZ, RZ, -0x1 ;  /* 0xffffffffff0f7424 */ /* 0x000fe400078e00ff */
[----:B------:R-:W-:Y:S02]  /*334b0*/  IMAD R28, R28, R7, RZ ;  /* 0x000000071c1c7224 */ /* 0x000fe400078e02ff */
[----:B------:R-:W-:-:S07]  /*334c0*/  IMAD R17, R17, 0x80, R9 ;  /* 0x0000008011117824 */ /* 0x000fce00078e0209 */
[----:B-----5:R-:W-:Y:S05]  /*334d0*/  WARPSYNC.COLLECTIVE R15, `(.L_x_3169) ;  /* 0x000000000f087348 */ /* 0x020fea0003c00000 */
[----:B------:R0:W1:Y:S02]  /*334e0*/  SHFL.IDX P6, R14, R13, R12, R11 ;  /* 0x0000000c0d0e7389 */ /* 0x00006400000c000b */
[----:B01---5:R-:W-:Y:S01]  /*334f0*/  ENDCOLLECTIVE ;  /* 0x000000000000791b */ /* 0x023fe20003800000 */
.L_x_3169:
[----:B------:R-:W-:Y:S01]  /*33500*/  ISETP.GE.AND P1, PT, R17, R28, PT ;  /* 0x0000001c1100720c */ /* 0x000fe20003f26270 */
[----:B------:R-:W-:Y:S01]  /*33510*/  IMAD.MOV.U32 R13, RZ, RZ, R0 ;  /* 0x000000ffff0d7224 */ /* 0x000fe200078e0000 */
[----:B------:R-:W-:-:S11]  /*33520*/  MOV R2, R14 ;  /* 0x0000000e00027202 */ /* 0x000fd60000000f00 */
[----:B------:R-:W-:Y:S05]  /*33530*/  WARPSYNC.COLLECTIVE R15, `(.L_x_3170) ;  /* 0x000000000f087348 */ /* 0x000fea0003c00000 */
[----:B------:R0:W1:Y:S02]  /*33540*/  SHFL.IDX P6, R14, R13, R12, R11 ;  /* 0x0000000c0d0e7389 */ /* 0x00006400000c000b */
[----:B01----:R-:W-:Y:S01]  /*33550*/  ENDCOLLECTIVE ;  /* 0x000000000000791b */ /* 0x003fe20003800000 */
.L_x_3170:
[----:B------:R-:W-:Y:S02]  /*33560*/  IMAD.MOV.U32 R13, RZ, RZ, R4 ;  /* 0x000000ffff0d7224 */ /* 0x000fe400078e0004 */
[----:B------:R-:W-:Y:S02]  /*33570*/  IMAD.MOV.U32 R12, RZ, RZ, 0x1 ;  /* 0x00000001ff0c7424 */ /* 0x000fe400078e00ff */
[----:B------:R-:W-:-:S07]  /*33580*/  IMAD.MOV.U32 R3, RZ, RZ, R14 ;  /* 0x000000ffff037224 */ /* 0x000fce00078e000e */
[----:B------:R-:W-:Y:S05]  /*33590*/  WARPSYNC.COLLECTIVE R15, `(.L_x_3171) ;  /* 0x000000000f087348 */ /* 0x000fea0003c00000 */
[----:B------:R0:W1:Y:S02]  /*335a0*/  SHFL.IDX P6, R14, R13, R12, R11 ;  /* 0x0000000c0d0e7389 */ /* 0x00006400000c000b */
[----:B01----:R-:W-:Y:S01]  /*335b0*/  ENDCOLLECTIVE ;  /* 0x000000000000791b */ /* 0x003fe20003800000 */
.L_x_3171:
[----:B------:R-:W-:-:S05]  /*335c0*/  @!P1 IADD3 R5, P4, R36, R3, RZ ;  /* 0x0000000324059210 */ /* 0x000fca0007f9e0ff */
[----:B------:R-:W-:Y:S02]  /*335d0*/  @!P1 IMAD.X R3, RZ, RZ, R2, P4 ;  /* 0x000000ffff039224 */ /* 0x000fe400020e0602 */
[----:B------:R-:W-:Y:S01]  /*335e0*/  @!P1 IMAD.MOV.U32 R2, RZ, RZ, R5 ;  /* 0x000000ffff029224 */ /* 0x000fe200078e0005 */
[----:B------:R-:W-:Y:S01]  /*335f0*/  IADD3 R5, R17, 0x20, RZ ;  /* 0x0000002011057810 */ /* 0x000fe20007ffe0ff */
[----:B------:R-:W-:-:S03]  /*33600*/  IMAD.MOV.U32 R13, RZ, RZ, R0 ;  /* 0x000000ffff0d7224 */ /* 0x000fc600078e0000 */
        /* <DEDUP_REMOVED lines=11> */
.L_x_3172:
[----:B------:R-:W-:Y:S02]  /*336c0*/  IMAD.MOV.U32 R13, RZ, RZ, R4 ;  /* 0x000000ffff0d7224 */ /* 0x000fe400078e0004 */
[----:B------:R-:W-:Y:S01]  /*336d0*/  IMAD.MOV.U32 R12, RZ, RZ, 0x2 ;  /* 0x00000002ff0c7424 */ /* 0x000fe200078e00ff */
[----:B------:R-:W-:-:S13]  /*336e0*/  @!P1 IADD3 R5, P4, R36, R14, RZ ;  /* 0x0000000e24059210 */ /* 0x000fda0007f9e0ff */
[----:B------:R-:W-:Y:S05]  /*336f0*/  WARPSYNC.COLLECTIVE R15, `(.L_x_3173) ;  /* 0x000000000f087348 */ /* 0x000fea0003c00000 */
[----:B------:R0:W1:Y:S02]  /*33700*/  SHFL.IDX P6, R14, R13, R12, R11 ;  /* 0x0000000c0d0e7389 */ /* 0x00006400000c000b */
[----:B01----:R-:W-:Y:S01]  /*33710*/  ENDCOLLECTIVE ;  /* 0x000000000000791b */ /* 0x003fe20003800000 */
.L_x_3173:
[----:B------:R-:W-:Y:S01]  /*33720*/  @!P1 IMAD.X R6, RZ, RZ, R2, P4 ;  /* 0x000000ffff069224 */ /* 0x000fe200020e0602 */
[----:B------:R-:W-:Y:S01]  /*33730*/  @!P1 MOV R2, R5 ;  /* 0x0000000500029202 */ /* 0x000fe20000000f00 */
[----:B------:R-:W-:Y:S02]  /*33740*/  VIADD R5, R17, 0x40 ;  /* 0x0000004011057836 */ /* 0x000fe40000000000 */
[----:B------:R-:W-:-:S05]  /*33750*/  @!P1 IMAD.MOV.U32 R3, RZ, RZ, R6 ;  /* 0x000000ffff039224 */ /* 0x000fca00078e0006 */
[----:B------:R-:W-:Y:S01]  /*33760*/  @!PT LDS RZ, [RZ] ;  /* 0x00000000fffff984 */ /* 0x000fe20000000800 */
[----:B------:R-:W-:Y:S01]  /*33770*/  @!PT LDS RZ, [RZ] ;  /* 0x00000000fffff984 */ /* 0x000fe20000000800 */
[----:B------:R-:W-:Y:S01]  /*33780*/  @!PT LDS RZ, [RZ] ;  /* 0x00000000fffff984 */ /* 0x000fe20000000800 */
[----:B------:R-:W-:Y:S01]  /*33790*/  @!P1 LDGSTS.E.BYPASS.LTC128B.128 [R8+0x1ea00], desc[UR50][R2.64], !P3 ;  /* 0x1ea0000002089fae */ /* 0x000fe2000d901d72 */
[----:B------:R-:W-:-:S03]  /*337a0*/  MOV R13, R0 ;  /* 0x00000000000d7202 */ /* 0x000fc60000000f00 */
[----:B------:R-:W-:Y:S04]  /*337b0*/  @!P1 LDGSTS.E.BYPASS.LTC128B.128 [R8+0x20a00], desc[UR50][R2.64+0x40], !P2 ;  /* 0x20a0004002089fae */ /* 0x000fe8000d101d72 */
[----:B------:R0:W-:Y:S01]  /*337c0*/  @!P1 LDGSTS.E.BYPASS.LTC128B.128 [R8+0x22a00], desc[UR50][R2.64+0x80], !P0 ;  /* 0x22a0008002089fae */ /* 0x0001e2000c101d72 */
[----:B------:R-:W-:Y:S01]  /*337d0*/  ISETP.GE.AND P1, PT, R5, R28, PT ;  /* 0x0000001c0500720c */ /* 0x000fe20003f26270 */
[----:B0-----:R-:W-:-:S12]  /*337e0*/  IMAD.MOV.U32 R2, RZ, RZ, R14 ;  /* 0x000000ffff027224 */ /* 0x001fd800078e000e */
[----:B------:R-:W-:Y:S05]  /*337f0*/  WARPSYNC.COLLECTIVE R15, `(.L_x_3174) ;  /* 0x000000000f087348 */ /* 0x000fea0003c00000 */
[----:B------:R0:W1:Y:S02]  /*33800*/  SHFL.IDX P6, R14, R13, R12, R11 ;  /* 0x0000000c0d0e7389 */ /* 0x00006400000c000b */
[----:B01----:R-:W-:Y:S01]  /*33810*/  ENDCOLLECTIVE ;  /* 0x000000000000791b */ /* 0x003fe20003800000 */
.L_x_3174:
[----:B------:R-:W-:Y:S02]  /*33820*/  IMAD.MOV.U32 R13, RZ, RZ, R4 ;  /* 0x000000ffff0d7224 */ /* 0x000fe400078e0004 */
[----:B------:R-:W-:Y:S01]  /*33830*/  IMAD.MOV.U32 R12, RZ, RZ, 0x3 ;  /* 0x00000003ff0c7424 */ /* 0x000fe200078e00ff */
[----:B------:R-:W-:-:S13]  /*33840*/  @!P1 IADD3 R5, P4, R36, R14, RZ ;  /* 0x0000000e24059210 */ /* 0x000fda0007f9e0ff */
[----:B------:R-:W-:Y:S05]  /*33850*/  WARPSYNC.COLLECTIVE R15, `(.L_x_3175) ;  /* 0x000000000f087348 */ /* 0x000fea0003c00000 */
[----:B------:R0:W1:Y:S02]  /*33860*/  SHFL.IDX P6, R14, R13, R12, R11 ;  /* 0x0000000c0d0e7389 */ /* 0x00006400000c000b */
[----:B01----:R-:W-:Y:S01]  /*33870*/  ENDCOLLECTIVE ;  /* 0x000000000000791b */ /* 0x003fe20003800000 */
.L_x_3175:
[----:B------:R-:W-:Y:S02]  /*33880*/  @!P1 IMAD.X R6, RZ, RZ, R2, P4 ;  /* 0x000000ffff069224 */ /* 0x000fe400020e0602 */
[----:B------:R-:W-:Y:S02]  /*33890*/  @!P1 IMAD.MOV.U32 R2, RZ, RZ, R5 ;  /* 0x000000ffff029224 */ /* 0x000fe400078e0005 */
        /* <DEDUP_REMOVED lines=8> */
[----:B------:R-:W-:-:S07]  /*33920*/  MOV R4, R14 ;  /* 0x0000000e00047202 */ /* 0x000fce0000000f00 */
[----:B0-----:R-:W-:Y:S05]  /*33930*/  WARPSYNC.COLLECTIVE R15, `(.L_x_3176) ;  /* 0x000000000f087348 */ /* 0x001fea0003c00000 */
[----:B------:R1:W2:Y:S02]  /*33940*/  SHFL.IDX P6, R14, R13, R12, R11 ;  /* 0x0000000c0d0e7389 */ /* 0x0002a400000c000b */
[----:B012---:R-:W-:Y:S01]  /*33950*/  ENDCOLLECTIVE ;  /* 0x000000000000791b */ /* 0x007fe20003800000 */
.L_x_3176:
[----:B------:R-:W-:Y:S05]  /*33960*/  BRA `(.L_x_3177) ;  /* 0xffffff8400ac7947 */ /* 0x000fea000383ffff */
.L_x_2961:
[----:B0-----:R0:W1:Y:S02]  /*33970*/  SYNCS.PHASECHK.TRANS64.TRYWAIT P0, [R22+URZ+0x33420], R3 ;  /* 0x03342003160075a7 */ /* 0x001064000800017f */
[----:B-1----:R-:W-:Y:S05]  /*33980*/  @!P0 NANOSLEEP.SYNCS 0x989680 ;  /* 0x009896800000895d */ /* 0x002fea0003900000 */
[----:B------:R-:W1:Y:S02]  /*33990*/  @!P0 SYNCS.PHASECHK.TRANS64 P0, [R22+URZ+0x33420], R3 ;  /* 0x03342003160085a7 */ /* 0x000e64000800007f */
[----:B-1----:R-:W-:Y:S05]  /*339a0*/  @!P0 BRA `(.L_x_2961) ;  /* 0xfffffffc00f08947 */ /* 0x002fea000383ffff */
[----:B------:R-:W-:Y:S05]  /*339b0*/  BRA `(.L_x_3178) ;  /* 0xffffff88001c7947 */ /* 0x000fea000383ffff */
.L_x_2965:
[----:B0-----:R0:W1:Y:S02]  /*339c0*/  SYNCS.PHASECHK.TRANS64.TRYWAIT P0, [R4+URZ+0x33480], R28 ;  /* 0x0334801c040075a7 */ /* 0x001064000800017f */
[----:B-1----:R-:W-:Y:S05]  /*339d0*/  @!P0 NANOSLEEP.SYNCS 0x989680 ;  /* 0x009896800000895d */ /* 0x002fea0003900000 */
[----:B------:R-:W1:Y:S02]  /*339e0*/  @!P0 SYNCS.PHASECHK.TRANS64 P0, [R4+URZ+0x33480], R28 ;  /* 0x0334801c040085a7 */ /* 0x000e64000800007f */
[----:B-1----:R-:W-:Y:S05]  /*339f0*/  @!P0 BRA `(.L_x_2965) ;  /* 0xfffffffc00f08947 */ /* 0x002fea000383ffff */
[----:B------:R-:W-:Y:S05]  /*33a00*/  BRA `(.L_x_3179) ;  /* 0xffffff8c00387947 */ /* 0x000fea000383ffff */
.L_x_2966:
        /* <DEDUP_REMOVED lines=8> */
.L_x_3181:
[----:B------:R-:W-:Y:S05]  /*33a90*/  BSYNC B0 ;  /* 0x0000000000007941 */ /* 0x000fea0003800000 */
.L_x_3180:
        /* <DEDUP_REMOVED lines=8> */
.L_x_3182:
[----:B------:R-:W-:Y:S02]  /*33b20*/  IMAD.MOV.U32 R13, RZ, RZ, R10 ;  /* 0x000000ffff0d7224 */ /* 0x000fe400078e000a */
[----:B------:R-:W-:Y:S02]  /*33b30*/  IMAD.MOV.U32 R12, RZ, RZ, 0x1 ;  /* 0x00000001ff0c7424 */ /* 0x000fe400078e00ff */
[----:B------:R-:W-:-:S07]  /*33b40*/  IMAD.MOV.U32 R2, RZ, RZ, R14 ;  /* 0x000000ffff027224 */ /* 0x000fce00078e000e */
[----:B------:R-:W-:Y:S05]  /*33b50*/  WARPSYNC.COLLECTIVE R15, `(.L_x_3183) ;  /* 0x000000000f087348 */ /* 0x000fea0003c00000 */
[----:B------:R0:W1:Y:S02]  /*33b60*/  SHFL.IDX P6, R14, R13, R12, R11 ;  /* 0x0000000c0d0e7389 */ /* 0x00006400000c000b */
[----:B01----:R-:W-:Y:S01]  /*33b70*/  ENDCOLLECTIVE ;  /* 0x000000000000791b */ /* 0x003fe20003800000 */
.L_x_3183:
[----:B------:R-:W-:-:S04]  /*33b80*/  IADD3 R2, P0, R36, R2, RZ ;  /* 0x0000000224027210 */ /* 0x000fc80007f1e0ff */
[----:B------:R-:W-:Y:S01]  /*33b90*/  IADD3.X R3, RZ, R0, RZ, P0, !PT ;  /* 0x00000000ff037210 */ /* 0x000fe200007fe4ff */
[----:B------:R-:W-:-:S05]  /*33ba0*/  IMAD.IADD R0, R22, 0x1, R34 ;  /* 0x0000000116007824 */ /* 0x000fca00078e0222 */
        /* <DEDUP_REMOVED lines=11> */
.L_x_3184:
[----:B------:R-:W-:Y:S02]  /*33c60*/  IMAD.MOV.U32 R13, RZ, RZ, R10 ;  /* 0x000000ffff0d7224 */ /* 0x000fe400078e000a */
[----:B------:R-:W-:Y:S01]  /*33c70*/  IMAD.MOV.U32 R12, RZ, RZ, 0x2 ;  /* 0x00000002ff0c7424 */ /* 0x000fe200078e00ff */
[----:B------:R-:W-:-:S07]  /*33c80*/  MOV R2, R14 ;  /* 0x0000000e00027202 */ /* 0x000fce0000000f00 */
[----:B------:R-:W-:Y:S05]  /*33c90*/  WARPSYNC.COLLECTIVE R15, `(.L_x_3185) ;  /* 0x000000000f087348 */ /* 0x000fea0003c00000 */
[----:B------:R0:W1:Y:S02]  /*33ca0*/  SHFL.IDX P6, R14, R13, R12, R11 ;  /* 0x0000000c0d0e7389 */ /* 0x00006400000c000b */
[----:B01----:R-:W-:Y:S01]  /*33cb0*/  ENDCOLLECTIVE ;  /* 0x000000000000791b */ /* 0x003fe20003800000 */
.L_x_3185:
        /* <DEDUP_REMOVED lines=13> */
.L_x_3186:
[----:B------:R-:W-:Y:S02]  /*33d90*/  IMAD.MOV.U32 R13, RZ, RZ, R10 ;  /* 0x000000ffff0d7224 */ /* 0x000fe400078e000a */
[----:B------:R-:W-:Y:S01]  /*33da0*/  IMAD.MOV.U32 R12, RZ, RZ, 0x3 ;  /* 0x00000003ff0c7424 */ /* 0x000fe200078e00ff */
[----:B------:R-:W-:-:S07]  /*33db0*/  MOV R2, R14 ;  /* 0x0000000e00027202 */ /* 0x000fce0000000f00 */
[----:B------:R-:W-:Y:S05]  /*33dc0*/  WARPSYNC.COLLECTIVE R15, `(.L_x_3187) ;  /* 0x000000000f087348 */ /* 0x000fea0003c00000 */
[----:B------:R0:W1:Y:S02]  /*33dd0*/  SHFL.IDX P6, R14, R13, R12, R11 ;  /* 0x0000000c0d0e7389 */ /* 0x00006400000c000b */
[----:B01----:R-:W-:Y:S01]  /*33de0*/  ENDCOLLECTIVE ;  /* 0x000000000000791b */ /* 0x003fe20003800000 */
.L_x_3187:
        /* <DEDUP_REMOVED lines=13> */
.L_x_3188:
[----:B------:R-:W-:Y:S02]  /*33ec0*/  IMAD.MOV.U32 R13, RZ, RZ, R21 ;  /* 0x000000ffff0d7224 */ /* 0x000fe400078e0015 */
[----:B------:R-:W-:Y:S01]  /*33ed0*/  IMAD.MOV.U32 R12, RZ, RZ, RZ ;  /* 0x000000ffff0c7224 */ /* 0x000fe200078e00ff */
[----:B------:R-:W-:-:S07]  /*33ee0*/  MOV R2, R14 ;  /* 0x0000000e00027202 */ /* 0x000fce0000000f00 */
[----:B------:R-:W-:Y:S05]  /*33ef0*/  WARPSYNC.COLLECTIVE R15, `(.L_x_3189) ;  /* 0x000000000f087348 */ /* 0x000fea0003c00000 */
[----:B------:R0:W1:Y:S02]  /*33f00*/  SHFL.IDX P6, R14, R13, R12, R11 ;  /* 0x0000000c0d0e7389 */ /* 0x00006400000c000b */
[----:B01----:R-:W-:Y:S01]  /*33f10*/  ENDCOLLECTIVE ;  /* 0x000000000000791b */ /* 0x003fe20003800000 */
.L_x_3189:
        /* <DEDUP_REMOVED lines=13> */
.L_x_3190:
[----:B------:R-:W-:Y:S01]  /*33ff0*/  MOV R2, R14 ;  /* 0x0000000e00027202 */ /* 0x000fe20000000f00 */
[----:B------:R-:W-:Y:S06]  /*34000*/  BRA `(.L_x_3191) ;  /* 0xffffff8800d87947 */ /* 0x000fec000383ffff */
.L_x_2971:
[----:B---3--:R3:W4:Y:S02]  /*34010*/  SYNCS.PHASECHK.TRANS64.TRYWAIT P0, [R4+URZ+0x33440], R28 ;  /* 0x0334401c040075a7 */ /* 0x008724000800017f */
[----:B----4-:R-:W-:Y:S05]  /*34020*/  @!P0 NANOSLEEP.SYNCS 0x989680 ;  /* 0x009896800000895d */ /* 0x010fea0003900000 */
[----:B------:R-:W4:Y:S02]  /*34030*/  @!P0 SYNCS.PHASECHK.TRANS64 P0, [R4+URZ+0x33440], R28 ;  /* 0x0334401c040085a7 */ /* 0x000f24000800007f */
[----:B----4-:R-:W-:Y:S05]  /*34040*/  @!P0 BRA `(.L_x_2971) ;  /* 0xfffffffc00f08947 */ /* 0x010fea000383ffff */
[----:B------:R-:W-:Y:S05]  /*34050*/  BRA `(.L_x_3192) ;  /* 0xffffff8c00307947 */ /* 0x000fea000383ffff */
.L_x_2972:
        /* <DEDUP_REMOVED lines=8> */
.L_x_3194:
[----:B------:R-:W-:Y:S05]  /*340e0*/  BSYNC B0 ;  /* 0x0000000000007941 */ /* 0x000fea0003800000 */
.L_x_3193:
        /* <DEDUP_REMOVED lines=8> */
.L_x_3195:
[----:B------:R-:W-:Y:S01]  /*34170*/  MOV R13, R8 ;  /* 0x00000008000d7202 */ /* 0x000fe20000000f00 */
[----:B------:R-:W-:Y:S02]  /*34180*/  IMAD.MOV.U32 R12, RZ, RZ, 0x1 ;  /* 0x00000001ff0c7424 */ /* 0x000fe400078e00ff */
[----:B------:R-:W-:-:S07]  /*34190*/  IMAD.MOV.U32 R2, RZ, RZ, R14 ;  /* 0x000000ffff027224 */ /* 0x000fce00078e000e */
[----:B------:R-:W-:Y:S05]  /*341a0*/  WARPSYNC.COLLECTIVE R15, `(.L_x_3196) ;  /* 0x000000000f087348 */ /* 0x000fea0003c00000 */
[----:B------:R0:W1:Y:S02]  /*341b0*/  SHFL.IDX P6, R14, R13, R12, R11 ;  /* 0x0000000c0d0e7389 */ /* 0x00006400000c000b */
[----:B01----:R-:W-:Y:S01]  /*341c0*/  ENDCOLLECTIVE ;  /* 0x000000000000791b */ /* 0x003fe20003800000 */
.L_x_3196:
        /* <DEDUP_REMOVED lines=13> */
.L_x_3197:
[----:B------:R-:W-:Y:S01]  /*342a0*/  MOV R13, R8 ;  /* 0x00000008000d7202 */ /* 0x000fe20000000f00 */
[----:B------:R-:W-:Y:S02]  /*342b0*/  IMAD.MOV.U32 R12, RZ, RZ, 0x2 ;  /* 0x00000002ff0c7424 */ /* 0x000fe400078e00ff */
[----:B------:R-:W-:-:S07]  /*342c0*/  IMAD.MOV.U32 R2, RZ, RZ, R14 ;  /* 0x000000ffff027224 */ /* 0x000fce00078e000e */
[----:B------:R-:W-:Y:S05]  /*342d0*/  WARPSYNC.COLLECTIVE R15, `(.L_x_3198) ;  /* 0x000000000f087348 */ /* 0x000fea0003c00000 */
[----:B------:R0:W1:Y:S02]  /*342e0*/  SHFL.IDX P6, R14, R13, R12, R11 ;  /* 0x0000000c0d0e7389 */ /* 0x00006400000c000b */
[----:B01----:R-:W-:Y:S01]  /*342f0*/  ENDCOLLECTIVE ;  /* 0x000000000000791b */ /* 0x003fe20003800000 */
.L_x_3198:
        /* <DEDUP_REMOVED lines=13> */
.L_x_3199:
[----:B------:R-:W-:Y:S01]  /*343d0*/  MOV R13, R8 ;  /* 0x00000008000d7202 */ /* 0x000fe20000000f00 */
[----:B------:R-:W-:Y:S02]  /*343e0*/  IMAD.MOV.U32 R12, RZ, RZ, 0x3 ;  /* 0x00000003ff0c7424 */ /* 0x000fe400078e00ff */
[----:B------:R-:W-:-:S07]  /*343f0*/  IMAD.MOV.U32 R2, RZ, RZ, R14 ;  /* 0x000000ffff027224 */ /* 0x000fce00078e000e */
[----:B------:R-:W-:Y:S05]  /*34400*/  WARPSYNC.COLLECTIVE R15, `(.L_x_3200) ;  /* 0x000000000f087348 */ /* 0x000fea0003c00000 */
[----:B------:R0:W1:Y:S02]  /*34410*/  SHFL.IDX P6, R14, R13, R12, R11 ;  /* 0x0000000c0d0e7389 */ /* 0x00006400000c000b */
[----:B01----:R-:W-:Y:S01]  /*34420*/  ENDCOLLECTIVE ;  /* 0x000000000000791b */ /* 0x003fe20003800000 */
.L_x_3200:
        /* <DEDUP_REMOVED lines=13> */
.L_x_3201:
[----:B------:R-:W-:Y:S01]  /*34500*/  MOV R13, R7 ;  /* 0x00000007000d7202 */ /* 0x000fe20000000f00 */
[----:B------:R-:W-:Y:S02]  /*34510*/  IMAD.MOV.U32 R12, RZ, RZ, RZ ;  /* 0x000000ffff0c7224 */ /* 0x000fe400078e00ff */
[----:B------:R-:W-:-:S07]  /*34520*/  IMAD.MOV.U32 R2, RZ, RZ, R14 ;  /* 0x000000ffff027224 */ /* 0x000fce00078e000e */
[----:B------:R-:W-:Y:S05]  /*34530*/  WARPSYNC.COLLECTIVE R15, `(.L_x_3202) ;  /* 0x000000000f087348 */ /* 0x000fea0003c00000 */
[----:B------:R0:W1:Y:S02]  /*34540*/  SHFL.IDX P6, R14, R13, R12, R11 ;  /* 0x0000000c0d0e7389 */ /* 0x00006400000c000b */
[----:B01----:R-:W-:Y:S01]  /*34550*/  ENDCOLLECTIVE ;  /* 0x000000000000791b */ /* 0x003fe20003800000 */
.L_x_3202:
        /* <DEDUP_REMOVED lines=13> */
.L_x_3203:
[----:B------:R-:W-:Y:S05]  /*34630*/  BRA `(.L_x_3204) ;  /* 0xffffff8800c87947 */ /* 0x000fea000383ffff */
.L_x_2977:
[----:B----4-:R4:W0:Y:S02]  /*34640*/  SYNCS.PHASECHK.TRANS64.TRYWAIT P2, [R0+URZ+0x33470], R3 ;  /* 0x03347003000075a7 */ /* 0x010824000804017f */
[----:B0-----:R-:W-:Y:S05]  /*34650*/  @!P2 NANOSLEEP.SYNCS 0x989680 ;  /* 0x009896800000a95d */ /* 0x001fea0003900000 */
[----:B------:R-:W0:Y:S02]  /*34660*/  @!P2 SYNCS.PHASECHK.TRANS64 P2, [R0+URZ+0x33470], R3 ;  /* 0x033470030000a5a7 */ /* 0x000e24000804007f */
[----:B0-----:R-:W-:Y:S05]  /*34670*/  @!P2 BRA `(.L_x_2977) ;  /* 0xfffffffc00f0a947 */ /* 0x001fea000383ffff */
[----:B------:R-:W-:Y:S05]  /*34680*/  BRA `(.L_x_3205) ;  /* 0xffffff8c00347947 */ /* 0x000fea000383ffff */
.L_x_2979:
[----:B----4-:R4:W0:Y:S02]  /*34690*/  SYNCS.PHASECHK.TRANS64.TRYWAIT P2, [R0+URZ+0x33460], R5 ;  /* 0x03346005000075a7 */ /* 0x010824000804017f */
[----:B0-----:R-:W-:Y:S05]  /*346a0*/  @!P2 NANOSLEEP.SYNCS 0x989680 ;  /* 0x009896800000a95d */ /* 0x001fea0003900000 */
[----:B------:R-:W0:Y:S02]  /*346b0*/  @!P2 SYNCS.PHASECHK.TRANS64 P2, [R0+URZ+0x33460], R5 ;  /* 0x033460050000a5a7 */ /* 0x000e24000804007f */
[----:B0-----:R-:W-:Y:S05]  /*346c0*/  @!P2 BRA `(.L_x_2979) ;  /* 0xfffffffc00f0a947 */ /* 0x001fea000383ffff */
[----:B------:R-:W-:Y:S05]  /*346d0*/  BRA `(.L_x_3206) ;  /* 0xffffff8c00447947 */ /* 0x000fea000383ffff */
.L_x_2987:
[----:B0-----:R0:W2:Y:S02]  /*346e0*/  SYNCS.PHASECHK.TRANS64.TRYWAIT P1, [R3+URZ+0x33470], R0 ;  /* 0x03347000030075a7 */ /* 0x0010a4000802017f */
[----:B--2---:R-:W-:Y:S05]  /*346f0*/  @!P1 NANOSLEEP.SYNCS 0x989680 ;  /* 0x009896800000995d */ /* 0x004fea0003900000 */
[----:B------:R-:W2:Y:S02]  /*34700*/  @!P1 SYNCS.PHASECHK.TRANS64 P1, [R3+URZ+0x33470], R0 ;  /* 0x03347000030095a7 */ /* 0x000ea4000802007f */
[----:B--2---:R-:W-:Y:S05]  /*34710*/  @!P1 BRA `(.L_x_2987) ;  /* 0xfffffffc00f09947 */ /* 0x004fea000383ffff */
[----:B------:R-:W-:Y:S05]  /*34720*/  BRA `(.L_x_3207) ;  /* 0xffffff9400787947 */ /* 0x000fea000383ffff */
.L_x_2989:
[----:B0-----:R0:W2:Y:S02]  /*34730*/  SYNCS.PHASECHK.TRANS64.TRYWAIT P1, [R3+URZ+0x33460], R0 ;  /* 0x03346000030075a7 */ /* 0x0010a4000802017f */
[----:B--2---:R-:W-:Y:S05]  /*34740*/  @!P1 NANOSLEEP.SYNCS 0x989680 ;  /* 0x009896800000995d */ /* 0x004fea0003900000 */
[----:B------:R-:W2:Y:S02]  /*34750*/  @!P1 SYNCS.PHASECHK.TRANS64 P1, [R3+URZ+0x33460], R0 ;  /* 0x03346000030095a7 */ /* 0x000ea4000802007f */
[----:B--2---:R-:W-:Y:S05]  /*34760*/  @!P1 BRA `(.L_x_2989) ;  /* 0xfffffffc00f09947 */ /* 0x004fea000383ffff */
[----:B------:R-:W-:Y:S05]  /*34770*/  BRA `(.L_x_3208) ;  /* 0xffffff9400847947 */ /* 0x000fea000383ffff */
.L_x_2994:
[----:B------:R-:W-:Y:S01]  /*34780*/  BSSY B0, `(.L_x_3209) ;  /* 0x0000008000007945 */ /* 0x000fe20003800000 */
[----:B------:R-:W-:Y:S01]  /*34790*/  IMAD.MOV.U32 R13, RZ, RZ, R16 ;  /* 0x000000ffff0d7224 */ /* 0x000fe200078e0010 */
[----:B------:R-:W-:Y:S01]  /*347a0*/  MOV R11, 0x1f ;  /* 0x0000001f000b7802 */ /* 0x000fe20000000f00 */
[----:B------:R-:W-:Y:S02]  /*347b0*/  IMAD.MOV.U32 R12, RZ, RZ, RZ ;  /* 0x000000ffff0c7224 */ /* 0x000fe400078e00ff */
[----:B------:R-:W-:-:S07]  /*347c0*/  IMAD.MOV.U32 R15, RZ, RZ, -0x1 ;  /* 0xffffffffff0f7424 */ /* 0x000fce00078e00ff */
[----:B-12---:R-:W-:Y:S05]  /*347d0*/  WARPSYNC.COLLECTIVE R15, `(.L_x_3210) ;  /* 0x000000000f087348 */ /* 0x006fea0003c00000 */
[----:B------:R0:W3:Y:S02]  /*347e0*/  SHFL.IDX P6, R14, R13, R12, R11 ;  /* 0x0000000c0d0e7389 */ /* 0x0000e400000c000b */
[----:B0123--:R-:W-:Y:S01]  /*347f0*/  ENDCOLLECTIVE ;  /* 0x000000000000791b */ /* 0x00ffe20003800000 */
.L_x_3210:
[----:B------:R-:W-:Y:S05]  /*34800*/  BSYNC B0 ;  /* 0x0000000000007941 */ /* 0x000fea0003800000 */
.L_x_3209:
        /* <DEDUP_REMOVED lines=9> */
.L_x_3211:
[----:B------:R-:W-:Y:S02]  /*348a0*/  ULDC UR4, c[0x0][0xc3c] ;  /* 0x00030f0000047ab9 */ /* 0x000fe40000000800 */
[----:B------:R-:W-:-:S13]  /*348b0*/  ISETP.GE.OR P1, PT, R7, UR4, !P0 ;  /* 0x0000000407007c0c */ /* 0x000fda000c726670 */
[----:B------:R-:W0:Y:S01]  /*348c0*/  @!P1 LDC.64 R2, c[0x0][0xc80] ;  /* 0x00032000ff029b82 */ /* 0x000e220000000a00 */
[----:B------:R-:W-:Y:S01]  /*348d0*/  IMAD.MOV.U32 R17, RZ, RZ, RZ ;  /* 0x000000ffff117224 */ /* 0x000fe200078e00ff */
[----:B------:R-:W-:Y:S01]  /*348e0*/  MOV R11, RZ ;  /* 0x000000ff000b7202 */ /* 0x000fe20000000f00 */
        /* <DEDUP_REMOVED lines=13> */
.L_x_3212:
[----:B------:R-:W-:Y:S01]  /*349c0*/  IMAD.MOV.U32 R12, RZ, RZ, 0x2 ;  /* 0x00000002ff0c7424 */ /* 0x000fe200078e00ff */
[----:B------:R-:W-:-:S05]  /*349d0*/  SEL R4, R14, RZ, P1 ;  /* 0x000000ff0e047207 */ /* 0x000fca0000800000 */
[----:B------:R-:W-:-:S04]  /*349e0*/  IMAD.IADD R4, R17, 0x1, R4 ;  /* 0x0000000111047824 */ /* 0x000fc800078e0204 */
[----:B------:R-:W-:-:S07]  /*349f0*/  IMAD.MOV.U32 R13, RZ, RZ, R4 ;  /* 0x000000ffff0d7224 */ /* 0x000fce00078e0004 */
[----:B------:R-:W-:Y:S05]  /*34a00*/  WARPSYNC.COLLECTIVE R15, `(.L_x_3213) ;  /* 0x000000000f087348 */ /* 0x000fea0003c00000 */
[----:B------:R0:W1:Y:S02]  /*34a10*/  SHFL.UP P6, R14, R13, R12, R11 ;  /* 0x0400000c0d0e7389 */ /* 0x00006400000c000b */
[----:B01----:R-:W-:Y:S01]  /*34a20*/  ENDCOLLECTIVE ;  /* 0x000000000000791b */ /* 0x003fe20003800000 */
.L_x_3213:
[----:B------:R-:W-:Y:S02]  /*34a30*/  MOV R12, 0x4 ;  /* 0x00000004000c7802 */ /* 0x000fe40000000f00 */
[----:B------:R-:W-:-:S05]  /*34a40*/  SEL R3, R14, RZ, P2 ;  /* 0x000000ff0e037207 */ /* 0x000fca0001000000 */
[----:B------:R-:W-:-:S04]  /*34a50*/  IMAD.IADD R6, R4, 0x1, R3 ;  /* 0x0000000104067824 */ /* 0x000fc800078e0203 */
[----:B------:R-:W-:-:S07]  /*34a60*/  IMAD.MOV.U32 R13, RZ, RZ, R6 ;  /* 0x000000ffff0d7224 */ /* 0x000fce00078e0006 */
[----:B------:R-:W-:Y:S05]  /*34a70*/  WARPSYNC.COLLECTIVE R15, `(.L_x_3214) ;  /* 0x000000000f087348 */ /* 0x000fea0003c00000 */
[----:B------:R0:W1:Y:S02]  /*34a80*/  SHFL.UP P6, R14, R13, R12, R11 ;  /* 0x0400000c0d0e7389 */ /* 0x00006400000c000b */
[----:B01----:R-:W-:Y:S01]  /*34a90*/  ENDCOLLECTIVE ;  /* 0x000000000000791b */ /* 0x003fe20003800000 */
.L_x_3214:
[----:B------:R-:W-:Y:S01]  /*34aa0*/  IMAD.MOV.U32 R12, RZ, RZ, 0x8 ;  /* 0x00000008ff0c7424 */ /* 0x000fe200078e00ff */
[----:B------:R-:W-:-:S05]  /*34ab0*/  SEL R3, R14, RZ, P3 ;  /* 0x000000ff0e037207 */ /* 0x000fca0001800000 */
[----:B------:R-:W-:-:S04]  /*34ac0*/  IMAD.IADD R2, R6, 0x1, R3 ;  /* 0x0000000106027824 */ /* 0x000fc800078e0203 */
[----:B------:R-:W-:-:S07]  /*34ad0*/  IMAD.MOV.U32 R13, RZ, RZ, R2 ;  /* 0x000000ffff0d7224 */ /* 0x000fce00078e0002 */
[----:B------:R-:W-:Y:S05]  /*34ae0*/  WARPSYNC.COLLECTIVE R15, `(.L_x_3215) ;  /* 0x000000000f087348 */ /* 0x000fea0003c00000 */
[----:B------:R0:W1:Y:S02]  /*34af0*/  SHFL.UP P6, R14, R13, R12, R11 ;  /* 0x0400000c0d0e7389 */ /* 0x00006400000c000b */
[----:B01----:R-:W-:Y:S01]  /*34b00*/  ENDCOLLECTIVE ;  /* 0x000000000000791b */ /* 0x003fe20003800000 */
.L_x_3215:
[----:B------:R-:W-:Y:S02]  /*34b10*/  MOV R12, 0x10 ;  /* 0x00000010000c7802 */ /* 0x000fe40000000f00 */
[----:B------:R-:W-:-:S05]  /*34b20*/  SEL R3, R14, RZ, P4 ;  /* 0x000000ff0e037207 */ /* 0x000fca0002000000 */
[----:B------:R-:W-:-:S04]  /*34b30*/  IMAD.IADD R3, R2, 0x1, R3 ;  /* 0x0000000102037824 */ /* 0x000fc800078e0203 */
[----:B------:R-:W-:-:S07]  /*34b40*/  IMAD.MOV.U32 R13, RZ, RZ, R3 ;  /* 0x000000ffff0d7224 */ /* 0x000fce00078e0003 */
[----:B------:R-:W-:Y:S05]  /*34b50*/  WARPSYNC.COLLECTIVE R15, `(.L_x_3216) ;  /* 0x000000000f087348 */ /* 0x000fea0003c00000 */
[----:B------:R0:W1:Y:S02]  /*34b60*/  SHFL.UP P6, R14, R13, R12, R11 ;  /* 0x0400000c0d0e7389 */ /* 0x00006400000c000b */
[----:B01----:R-:W-:Y:S01]  /*34b70*/  ENDCOLLECTIVE ;  /* 0x000000000000791b */ /* 0x003fe20003800000 */
.L_x_3216:
        /* <DEDUP_REMOVED lines=8> */
.L_x_3217:
[----:B------:R-:W-:Y:S05]  /*34c00*/  BRA `(.L_x_3218) ;  /* 0xffffff9c00087947 */ /* 0x000fea000383ffff */
.L_x_2999:
[----:B------:R-:W-:Y:S01]  /*34c10*/  BSSY B0, `(.L_x_3219) ;  /* 0x0000008000007945 */ /* 0x000fe20003800000 */
[----:B-----5:R-:W-:Y:S01]  /*34c20*/  IMAD.MOV.U32 R13, RZ, RZ, R17 ;  /* 0x000000ffff0d7224 */ /* 0x020fe200078e0011 */
[----:B------:R-:W-:Y:S01]  /*34c30*/  MOV R12, 0x1 ;  /* 0x00000001000c7802 */ /* 0x000fe20000000f00 */
[----:B------:R-:W-:Y:S02]  /*34c40*/  IMAD.MOV.U32 R11, RZ, RZ, RZ ;  /* 0x000000ffff0b7224 */ /* 0x000fe400078e00ff */
[----:B------:R-:W-:-:S07]  /*34c50*/  IMAD.MOV.U32 R15, RZ, RZ, -0x1 ;  /* 0xffffffffff0f7424 */ /* 0x000fce00078e00ff */
[----:B01----:R-:W-:Y:S05]  /*34c60*/  WARPSYNC.COLLECTIVE R15, `(.L_x_3220) ;  /* 0x000000000f087348 */ /* 0x003fea0003c00000 */
[----:B------:R2:W3:Y:S02]  /*34c70*/  SHFL.UP P6, R14, R13, R12, R11 ;  /* 0x0400000c0d0e7389 */ /* 0x0004e400000c000b */
[----:B0123--:R-:W-:Y:S01]  /*34c80*/  ENDCOLLECTIVE ;  /* 0x000000000000791b */ /* 0x00ffe20003800000 */
.L_x_3220:
[----:B------:R-:W-:Y:S05]  /*34c90*/  BSYNC B0 ;  /* 0x0000000000007941 */ /* 0x000fea0003800000 */
.L_x_3219:
        /* <DEDUP_REMOVED lines=8> */
.L_x_3221:
[----:B------:R-:W-:Y:S01]  /*34d20*/  IMAD.MOV.U32 R12, RZ, RZ, 0x4 ;  /* 0x00000004ff0c7424 */ /* 0x000fe200078e00ff */
[----:B------:R-:W-:-:S05]  /*34d30*/  SEL R2, R14, RZ, P2 ;  /* 0x000000ff0e027207 */ /* 0x000fca0001000000 */
[----:B------:R-:W-:-:S04]  /*34d40*/  IMAD.IADD R2, R13, 0x1, R2 ;  /* 0x000000010d027824 */ /* 0x000fc800078e0202 */
[----:B------:R-:W-:-:S07]  /*34d50*/  IMAD.MOV.U32 R13, RZ, RZ, R2 ;  /* 0x000000ffff0d7224 */ /* 0x000fce00078e0002 */
[----:B------:R-:W-:Y:S05]  /*34d60*/  WARPSYNC.COLLECTIVE R15, `(.L_x_3222) ;  /* 0x000000000f087348 */ /* 0x000fea0003c00000 */
[----:B------:R0:W1:Y:S02]  /*34d70*/  SHFL.UP P6, R14, R13, R12, R11 ;  /* 0x0400000c0d0e7389 */ /* 0x00006400000c000b */
[----:B01----:R-:W-:Y:S01]  /*34d80*/  ENDCOLLECTIVE ;  /* 0x000000000000791b */ /* 0x003fe20003800000 */
.L_x_3222:
[----:B------:R-:W-:Y:S02]  /*34d90*/  MOV R12, 0x8 ;  /* 0x00000008000c7802 */ /* 0x000fe40000000f00 */
[----:B------:R-:W-:-:S05]  /*34da0*/  SEL R3, R14, RZ, P3 ;  /* 0x000000ff0e037207 */ /* 0x000fca0001800000 */
[----:B------:R-:W-:-:S04]  /*34db0*/  IMAD.IADD R3, R2, 0x1, R3 ;  /* 0x0000000102037824 */ /* 0x000fc800078e0203 */
[----:B------:R-:W-:-:S07]  /*34dc0*/  IMAD.MOV.U32 R13, RZ, RZ, R3 ;  /* 0x000000ffff0d7224 */ /* 0x000fce00078e0003 */
[----:B------:R-:W-:Y:S05]  /*34dd0*/  WARPSYNC.COLLECTIVE R15, `(.L_x_3223) ;  /* 0x000000000f087348 */ /* 0x000fea0003c00000 */
[----:B------:R0:W1:Y:S02]  /*34de0*/  SHFL.UP P6, R14, R13, R12, R11 ;  /* 0x0400000c0d0e7389 */ /* 0x00006400000c000b */
[----:B01----:R-:W-:Y:S01]  /*34df0*/  ENDCOLLECTIVE ;  /* 0x000000000000791b */ /* 0x003fe20003800000 */
.L_x_3223:
[----:B------:R-:W-:Y:S01]  /*34e00*/  IMAD.MOV.U32 R12, RZ, RZ, 0x10 ;  /* 0x00000010ff0c7424 */ /* 0x000fe200078e00ff */
[----:B------:R-:W-:-:S05]  /*34e10*/  SEL R4, R14, RZ, P4 ;  /* 0x000000ff0e047207 */ /* 0x000fca0002000000 */
[----:B------:R-:W-:-:S04]  /*34e20*/  IMAD.IADD R4, R3, 0x1, R4 ;  /* 0x0000000103047824 */ /* 0x000fc800078e0204 */
[----:B------:R-:W-:-:S07]  /*34e30*/  IMAD.MOV.U32 R13, RZ, RZ, R4 ;  /* 0x000000ffff0d7224 */ /* 0x000fce00078e0004 */
[----:B------:R-:W-:Y:S05]  /*34e40*/  WARPSYNC.COLLECTIVE R15, `(.L_x_3224) ;  /* 0x000000000f087348 */ /* 0x000fea0003c00000 */
[----:B------:R0:W1:Y:S02]  /*34e50*/  SHFL.UP P6, R14, R13, R12, R11 ;  /* 0x0400000c0d0e7389 */ /* 0x00006400000c000b */
[----:B01----:R-:W-:Y:S01]  /*34e60*/  ENDCOLLECTIVE ;  /* 0x000000000000791b */ /* 0x003fe20003800000 */
.L_x_3224:
[----:B------:R-:W-:Y:S01]  /*34e70*/  MOV R12, 0x1f ;  /* 0x0000001f000c7802 */ /* 0x000fe20000000f00 */
[----:B------:R-:W-:Y:S01]  /*34e80*/  IMAD.MOV.U32 R11, RZ, RZ, 0x1f ;  /* 0x0000001fff0b7424 */ /* 0x000fe200078e00ff */
[----:B------:R-:W-:-:S05]  /*34e90*/  SEL R3, R14, RZ, P5 ;  /* 0x000000ff0e037207 */ /* 0x000fca0002800000 */
[----:B------:R-:W-:-:S04]  /*34ea0*/  IMAD.IADD R2, R4, 0x1, R3 ;  /* 0x0000000104027824 */ /* 0x000fc800078e0203 */
[----:B------:R-:W-:-:S07]  /*34eb0*/  IMAD.MOV.U32 R13, RZ, RZ, R2 ;  /* 0x000000ffff0d7224 */ /* 0x000fce00078e0002 */
[----:B------:R-:W-:Y:S05]  /*34ec0*/  WARPSYNC.COLLECTIVE R15, `(.L_x_3225) ;  /* 0x000000000f087348 */ /* 0x000fea0003c00000 */
[----:B------:R0:W1:Y:S02]  /*34ed0*/  SHFL.IDX P6, R14, R13, R12, R11 ;  /* 0x0000000c0d0e7389 */ /* 0x00006400000c000b */
[----:B01----:R-:W-:Y:S01]  /*34ee0*/  ENDCOLLECTIVE ;  /* 0x000000000000791b */ /* 0x003fe20003800000 */
.L_x_3225:
[----:B------:R-:W-:Y:S05]  /*34ef0*/  BRA `(.L_x_3226) ;  /* 0xffffff9800e87947 */ /* 0x000fea000383ffff */
.L_x_3001:
[----:B------:R-:W-:Y:S01]  /*34f00*/  BSSY B0, `(.L_x_3227) ;  /* 0x0000006000007945 */ /* 0x000fe20003800000 */
[----:B------:R-:W-:Y:S01]  /*34f10*/  PLOP3.LUT P6, PT, P6, PT, PT, 0x8, 0x0 ;  /* 0x000000000000781c */ /* 0x000fe200037ce170 */
[----:B------:R-:W-:-:S12]  /*34f20*/  IMAD.MOV.U32 R15, RZ, RZ, -0x1 ;  /* 0xffffffffff0f7424 */ /* 0x000fd800078e00ff */
[----:B01----:R-:W-:Y:S05]  /*34f30*/  WARPSYNC.COLLECTIVE R15, `(.L_x_3228) ;  /* 0x000000000f087348 */ /* 0x003fea0003c00000 */
[----:B------:R-:W-:Y:S01]  /*34f40*/  VOTE.ANY R14, PT, P6 ;  /* 0x00000000000e7806 */ /* 0x000fe200030e0100 */
[----:B01----:R-:W-:Y:S06]  /*34f50*/  ENDCOLLECTIVE ;  /* 0x000000000000791b */ /* 0x003fec0003800000 */
.L_x_3228:
[----:B------:R-:W-:Y:S05]  /*34f60*/  BSYNC B0 ;  /* 0x0000000000007941 */ /* 0x000fea0003800000 */
.L_x_3227:
[----:B------:R-:W-:Y:S01]  /*34f70*/  IMAD.MOV.U32 R3, RZ, RZ, R14 ;  /* 0x000000ffff037224 */ /* 0x000fe200078e000e */
[----:B------:R-:W-:Y:S01]  /*34f80*/  MOV R11, 0x1f ;  /* 0x0000001f000b7802 */ /* 0x000fe20000000f00 */
[----:B------:R-:W-:Y:S02]  /*34f90*/  IMAD.MOV.U32 R13, RZ, RZ, R17 ;  /* 0x000000ffff0d7224 */ /* 0x000fe400078e0011 */
[----:B------:R-:W0:Y:S01]  /*34fa0*/  POPC R6, R3 ;  /* 0x0000000300067309 */ /* 0x000e220000000000 */
[----:B------:R-:W-:Y:S02]  /*34fb0*/  IMAD.MOV.U32 R15, RZ, RZ, -0x1 ;  /* 0xffffffffff0f7424 */ /* 0x000fe400078e00ff */
[----:B0-----:R-:W-:-:S07]  /*34fc0*/  IMAD.MOV.U32 R12, RZ, RZ, R6 ;  /* 0x000000ffff0c7224 */ /* 0x001fce00078e0006 */
[----:B------:R-:W-:Y:S05]  /*34fd0*/  WARPSYNC.COLLECTIVE R15, `(.L_x_3229) ;  /* 0x000000000f087348 */ /* 0x000fea0003c00000 */
[----:B------:R0:W1:Y:S02]  /*34fe0*/  SHFL.IDX P6, R14, R13, R12, R11 ;  /* 0x0000000c0d0e7389 */ /* 0x00006400000c000b */
[----:B01----:R-:W-:Y:S01]  /*34ff0*/  ENDCOLLECTIVE ;  /* 0x000000000000791b */ /* 0x003fe20003800000 */
.L_x_3229:
[----:B------:R-:W-:Y:S01]  /*35000*/  IMAD.MOV.U32 R17, RZ, RZ, R14 ;  /* 0x000000ffff117224 */ /* 0x000fe200078e000e */
[----:B------:R-:W-:Y:S06]  /*35010*/  BRA `(.L_x_3230) ;  /* 0xffffff9800d87947 */ /* 0x000fec000383ffff */
.L_x_3003:
[----:B------:R-:W-:Y:S01]  /*35020*/  BSSY B0, `(.L_x_3231) ;  /* 0x0000007000007945 */ /* 0x000fe20003800000 */
[----:B------:R-:W-:Y:S02]  /*35030*/  IMAD.MOV.U32 R13, RZ, RZ, R2 ;  /* 0x000000ffff0d7224 */ /* 0x000fe400078e0002 */
[----:B------:R-:W-:Y:S02]  /*35040*/  IMAD.MOV.U32 R11, RZ, RZ, 0x1f ;  /* 0x0000001fff0b7424 */ /* 0x000fe400078e00ff */
[----:B------:R-:W-:-:S07]  /*35050*/  IMAD.MOV.U32 R15, RZ, RZ, -0x1 ;  /* 0xffffffffff0f7424 */ /* 0x000fce00078e00ff */
[----:B0123--:R-:W-:Y:S05]  /*35060*/  WARPSYNC.COLLECTIVE R15, `(.L_x_3232) ;  /* 0x000000000f087348 */ /* 0x00ffea0003c00000 */
[----:B------:R4:W0:Y:S02]  /*35070*/  SHFL.IDX P6, R14, R13, R12, R11 ;  /* 0x0000000c0d0e7389 */ /* 0x00082400000c000b */
[----:B01234-:R-:W-:Y:S01]  /*35080*/  ENDCOLLECTIVE ;  /* 0x000000000000791b */ /* 0x01ffe20003800000 */
.L_x_3232:
[----:B------:R-:W-:Y:S05]  /*35090*/  BSYNC B0 ;  /* 0x0000000000007941 */ /* 0x000fea0003800000 */
.L_x_3231:
[----:B------:R-:W-:Y:S05]  /*350a0*/  BRA `(.L_x_3002) ;  /* 0xffffff9800d07947 */ /* 0x000fea000383ffff */
.L_x_3007:
[----:B0-----:R0:W2:Y:S02]  /*350b0*/  SYNCS.PHASECHK.TRANS64.TRYWAIT P0, [R5+URZ+0x33420], R0 ;  /* 0x03342000050075a7 */ /* 0x0010a4000800017f */
[----:B--2---:R-:W-:Y:S05]  /*350c0*/  @!P0 NANOSLEEP.SYNCS 0x989680 ;  /* 0x009896800000895d */ /* 0x004fea0003900000 */
[----:B------:R-:W2:Y:S02]  /*350d0*/  @!P0 SYNCS.PHASECHK.TRANS64 P0, [R5+URZ+0x33420], R0 ;  /* 0x03342000050085a7 */ /* 0x000ea4000800007f */
[----:B--2---:R-:W-:Y:S05]  /*350e0*/  @!P0 BRA `(.L_x_3007) ;  /* 0xfffffffc00f08947 */ /* 0x004fea000383ffff */
[----:B------:R-:W-:Y:S05]  /*350f0*/  BRA `(.L_x_3233) ;  /* 0xffffffa000507947 */ /* 0x000fea000383ffff */
.L_x_3008:
[----:B------:R-:W2:Y:S01]  /*35100*/  S2R R2, SR_TID.X ;  /* 0x0000000000027919 */ /* 0x000ea20000002100 */
[----:B------:R-:W-:Y:S01]  /*35110*/  BSSY B0, `(.L_x_3234) ;  /* 0x000000a000007945 */ /* 0x000fe20003800000 */
[----:B------:R-:W-:Y:S02]  /*35120*/  IMAD.MOV.U32 R12, RZ, RZ, RZ ;  /* 0x000000ffff0c7224 */ /* 0x000fe400078e00ff */
[----:B------:R-:W-:Y:S02]  /*35130*/  IMAD.MOV.U32 R11, RZ, RZ, 0x1f ;  /* 0x0000001fff0b7424 */ /* 0x000fe400078e00ff */
[----:B------:R-:W-:Y:S01]  /*35140*/  IMAD.MOV.U32 R15, RZ, RZ, -0x1 ;  /* 0xffffffffff0f7424 */ /* 0x000fe200078e00ff */
[----:B--2---:R-:W-:-:S04]  /*35150*/  SHF.R.U32.HI R2, RZ, 0x5, R2 ;  /* 0x00000005ff027819 */ /* 0x004fc80000011602 */
[----:B------:R-:W-:-:S04]  /*35160*/  LOP3.LUT R2, R2, 0x3, RZ, 0xc0, !PT ;  /* 0x0000000302027812 */ /* 0x000fc800078ec0ff */
[----:B------:R-:W-:-:S07]  /*35170*/  MOV R13, R2 ;  /* 0x00000002000d7202 */ /* 0x000fce0000000f00 */
[----:B01----:R-:W-:Y:S05]  /*35180*/  WARPSYNC.COLLECTIVE R15, `(.L_x_3235) ;  /* 0x000000000f087348 */ /* 0x003fea0003c00000 */
[----:B------:R2:W3:Y:S02]  /*35190*/  SHFL.IDX P6, R14, R13, R12, R11 ;  /* 0x0000000c0d0e7389 */ /* 0x0004e400000c000b */
[----:B0123--:R-:W-:Y:S01]  /*351a0*/  ENDCOLLECTIVE ;  /* 0x000000000000791b */ /* 0x00ffe20003800000 */
.L_x_3235:
[----:B------:R-:W-:Y:S05]  /*351b0*/  BSYNC B0 ;  /* 0x0000000000007941 */ /* 0x000fea0003800000 */
.L_x_3234:
[----:B------:R-:W-:Y:S05]  /*351c0*/  BRA `(.L_x_3236) ;  /* 0xffffffa000387947 */ /* 0x000fea000383ffff */
.L_x_3009:
[----:B------:R-:W-:Y:S01]  /*351d0*/  BSSY B0, `(.L_x_3237) ;  /* 0x0000006000007945 */ /* 0x000fe20003800000 */
[----:B------:R-:W-:-:S07]  /*351e0*/  IMAD.MOV.U32 R15, RZ, RZ, -0x1 ;  /* 0xffffffffff0f7424 */ /* 0x000fce00078e00ff */
[----:B01----:R-:W-:Y:S05]  /*351f0*/  WARPSYNC.COLLECTIVE R15, `(.L_x_3238) ;  /* 0x000000000f0c7348 */ /* 0x003fea0003c00000 */
[----:B------:R-:W-:Y:S02]  /*35200*/  ELECT P6, UR62, PT ;  /* 0x00000000003e782f */ /* 0x000fe400038c0000 */
[----:B------:R-:W-:Y:S01]  /*35210*/  MOV R14, UR62 ;  /* 0x0000003e000e7c02 */ /* 0x000fe20008000f00 */
[----:B01----:R-:W-:Y:S10]  /*35220*/  ENDCOLLECTIVE ;  /* 0x000000000000791b */ /* 0x003ff40003800000 */
.L_x_3238:
[----:B------:R-:W-:Y:S05]  /*35230*/  BSYNC B0 ;  /* 0x0000000000007941 */ /* 0x000fea0003800000 */
.L_x_3237:
[----:B------:R-:W-:Y:S05]  /*35240*/  BRA `(.L_x_3239) ;  /* 0xffffffa0002c7947 */ /* 0x000fea000383ffff */
.L_x_3011:
[----:B0-----:R0:W2:Y:S02]  /*35250*/  SYNCS.PHASECHK.TRANS64.TRYWAIT P1, [R3+URZ+0x33440], R2 ;  /* 0x03344002030075a7 */ /* 0x0010a4000802017f */
[----:B--2---:R-:W-:Y:S05]  /*35260*/  @!P1 NANOSLEEP.SYNCS 0x989680 ;  /* 0x009896800000995d */ /* 0x004fea0003900000 */
[----:B------:R-:W2:Y:S02]  /*35270*/  @!P1 SYNCS.PHASECHK.TRANS64 P1, [R3+URZ+0x33440], R2 ;  /* 0x03344002030095a7 */ /* 0x000ea4000802007f */
[----:B--2---:R-:W-:Y:S05]  /*35280*/  @!P1 BRA `(.L_x_3011) ;  /* 0xfffffffc00f09947 */ /* 0x004fea000383ffff */
[----:B------:R-:W-:Y:S05]  /*35290*/  BRA `(.L_x_3240) ;  /* 0xffffffa0004c7947 */ /* 0x000fea000383ffff */
.L_x_3013:
[----:B--2---:R2:W3:Y:S02]  /*352a0*/  SYNCS.PHASECHK.TRANS64.TRYWAIT P1, [R29+URZ+0x33440], R0 ;  /* 0x033440001d0075a7 */ /* 0x0044e4000802017f */
[----:B---3--:R-:W-:Y:S05]  /*352b0*/  @!P1 NANOSLEEP.SYNCS 0x989680 ;  /* 0x009896800000995d */ /* 0x008fea0003900000 */
[----:B------:R-:W3:Y:S02]  /*352c0*/  @!P1 SYNCS.PHASECHK.TRANS64 P1, [R29+URZ+0x33440], R0 ;  /* 0x033440001d0095a7 */ /* 0x000ee4000802007f */
[----:B---3--:R-:W-:Y:S05]  /*352d0*/  @!P1 BRA `(.L_x_3013) ;  /* 0xfffffffc00f09947 */ /* 0x008fea000383ffff */
[----:B------:R-:W-:Y:S05]  /*352e0*/  BRA `(.L_x_3241) ;  /* 0xffffffa000587947 */ /* 0x000fea000383ffff */
.L_x_3015:
[----:B---3--:R3:W4:Y:S02]  /*352f0*/  SYNCS.PHASECHK.TRANS64.TRYWAIT P1, [R3+URZ+0x33460], R2 ;  /* 0x03346002030075a7 */ /* 0x008724000802017f */
[----:B----4-:R-:W-:Y:S05]  /*35300*/  @!P1 NANOSLEEP.SYNCS 0x989680 ;  /* 0x009896800000995d */ /* 0x010fea0003900000 */
[----:B------:R-:W4:Y:S02]  /*35310*/  @!P1 SYNCS.PHASECHK.TRANS64 P1, [R3+URZ+0x33460], R2 ;  /* 0x03346002030095a7 */ /* 0x000f24000802007f */
[----:B----4-:R-:W-:Y:S05]  /*35320*/  @!P1 BRA `(.L_x_3015) ;  /* 0xfffffffc00f09947 */ /* 0x010fea000383ffff */
[----:B------:R-:W-:Y:S05]  /*35330*/  BRA `(.L_x_3242) ;  /* 0xffffffa000547947 */ /* 0x000fea000383ffff */
.L_x_3017:
[----:B----4-:R4:W0:Y:S02]  /*35340*/  SYNCS.PHASECHK.TRANS64.TRYWAIT P1, [R29+URZ+0x33460], R0 ;  /* 0x033460001d0075a7 */ /* 0x010824000802017f */
[----:B0-----:R-:W-:Y:S05]  /*35350*/  @!P1 NANOSLEEP.SYNCS 0x989680 ;  /* 0x009896800000995d */ /* 0x001fea0003900000 */
[----:B------:R-:W0:Y:S02]  /*35360*/  @!P1 SYNCS.PHASECHK.TRANS64 P1, [R29+URZ+0x33460], R0 ;  /* 0x033460001d0095a7 */ /* 0x000e24000802007f */
[----:B0-----:R-:W-:Y:S05]  /*35370*/  @!P1 BRA `(.L_x_3017) ;  /* 0xfffffffc00f09947 */ /* 0x001fea000383ffff */
[----:B------:R-:W-:Y:S05]  /*35380*/  BRA `(.L_x_3243) ;  /* 0xffffffa000507947 */ /* 0x000fea000383ffff */
.L_x_3019:
[----:B------:R0:W0:Y:S02]  /*35390*/  SYNCS.PHASECHK.TRANS64.TRYWAIT P1, [R3+URZ+0x33480], R2 ;  /* 0x03348002030075a7 */ /* 0x000024000802017f */
[----:B0-----:R-:W-:Y:S05]  /*353a0*/  @!P1 NANOSLEEP.SYNCS 0x989680 ;  /* 0x009896800000995d */ /* 0x001fea0003900000 */
[----:B------:R-:W0:Y:S02]  /*353b0*/  @!P1 SYNCS.PHASECHK.TRANS64 P1, [R3+URZ+0x33480], R2 ;  /* 0x03348002030095a7 */ /* 0x000e24000802007f */
[----:B0-----:R-:W-:Y:S05]  /*353c0*/  @!P1 BRA `(.L_x_3019) ;  /* 0xfffffffc00f09947 */ /* 0x001fea000383ffff */
[----:B------:R-:W-:Y:S05]  /*353d0*/  BRA `(.L_x_3244) ;  /* 0xffffffa0004c7947 */ /* 0x000fea000383ffff */
.L_x_3245:
        /* <DEDUP_REMOVED lines=10> */
.L_x_3254:


//--------------------- .nv.global.init           --------------------------
	.section	.nv.global.init,"aw",@progbits
	.align	4
.nv.global.init:
	.type		_ZZN5flash28permute_output_fp8_VcolmajorIN4cute6TensorINS1_11ArrayEngineIN7cutlass10bfloat16_tELm96EEENS1_6LayoutINS1_5tupleIJNS8_IJNS1_1CILi2EEESA_NS9_ILi24EEEEEENS9_ILi1EEESD_EEENS8_IJNS8_IJSD_SA_NS9_ILi4EEEEEENS9_ILi0EEESH_EEEEEEEEEvRT_E9upper_map,@object
	.size		_ZZN5flash28permute_output_fp8_VcolmajorIN4cute6TensorINS1_11ArrayEngineIN7cutlass10bfloat16_tELm96EEENS1_6LayoutINS1_5tupleIJNS8_IJNS1_1CILi2EEESA_NS9_ILi24EEEEEENS9_ILi1EEESD_EEENS8_IJNS8_IJSD_SA_NS9_ILi4EEEEEENS9_ILi0EEESH_EEEEEEEEEvRT_E9upper_map,($str$23 - _ZZN5flash28permute_output_fp8_VcolmajorIN4cute6TensorINS1_11ArrayEngineIN7cutlass10bfloat16_tELm96EEENS1_6LayoutINS1_5tupleIJNS8_IJNS1_1CILi2EEESA_NS9_ILi24EEEEEENS9_ILi1EEESD_EEENS8_IJNS8_IJSD_SA_NS9_ILi4EEEEEENS9_ILi0EEESH_EEEEEEEEEvRT_E9upper_map)
_ZZN5flash28permute_output_fp8_VcolmajorIN4cute6TensorINS1_11ArrayEngineIN7cutlass10bfloat16_tELm96EEENS1_6LayoutINS1_5tupleIJNS8_IJNS1_1CILi2EEESA_NS9_ILi24EEEEEENS9_ILi1EEESD_EEENS8_IJNS8_IJSD_SA_NS9_ILi4EEEEEENS9_ILi0EEESH_EEEEEEEEEvRT_E9upper_map:
        /*0000*/ 	.byte	0x00, 0x00, 0x00, 0x00, 0x02, 0x00, 0x00, 0x00, 0x03, 0x00, 0x00, 0x00, 0x01, 0x00, 0x00, 0x00
	.type		$str$23,@object
	.size		$str$23,($str$24 - $str$23)
$str$23:
        /*0010*/ 	.byte	0x28, 0x61, 0x64, 0x64, 0x72, 0x65, 0x73, 0x73, 0x20, 0x26, 0x20, 0x6d, 0x61, 0x73, 0x6b, 0x29
        /*0020*/ 	.byte	0x20, 0x3d, 0x3d, 0x20, 0x30, 0x00
	.type		$str$24,@object
	.size		$str$24,(__unnamed_5 - $str$24)
$str$24:
        /*0026*/ 	.byte	0x2f, 0x74, 0x6d, 0x70, 0x2f, 0x6f, 0x73, 0x73, 0x5f, 0x6b, 0x65, 0x72, 0x6e, 0x65, 0x6c, 0x73
        /*0036*/ 	.byte	0x5f, 0x73, 0x72, 0x63, 0x2f, 0x66, 0x6c, 0x61, 0x73, 0x68, 0x5f, 0x61, 0x74, 0x74, 0x65, 0x6e
        /*0046*/ 	.byte	0x74, 0x69, 0x6f, 0x6e, 0x2f, 0x63, 0x73, 0x72, 0x63, 0x2f, 0x63, 0x75, 0x74, 0x6c, 0x61, 0x73
        /*0056*/ 	.byte	0x73, 0x2f, 0x69, 0x6e, 0x63, 0x6c, 0x75, 0x64, 0x65, 0x2f, 0x63, 0x75, 0x74, 0x65, 0x2f, 0x70
        /*0066*/ 	.byte	0x6f, 0x69, 0x6e, 0x74, 0x65, 0x72, 0x5f, 0x66, 0x6c, 0x61, 0x67, 0x67, 0x65, 0x64, 0x2e, 0x68
        /*0076*/ 	.byte	0x70, 0x70, 0x00
	.type		__unnamed_5,@object
	.size		__unnamed_5,(__unnamed_6 - __unnamed_5)
__unnamed_5:
        /* <DEDUP_REMOVED lines=24> */
        /*01f9*/ 	.byte	0x3e, 0x3e, 0x20, 0x26, 0x5d, 0x00
	.type		__unnamed_6,@object
	.size		__unnamed_6,(__unnamed_11 - __unnamed_6)
__unnamed_6:
        /* <DEDUP_REMOVED lines=25> */
	.type		__unnamed_11,@object
	.size		__unnamed_11,(__unnamed_8 - __unnamed_11)
__unnamed_11:
        /* <DEDUP_REMOVED lines=25> */
	.type		__unnamed_8,@object
	.size		__unnamed_8,(__unnamed_10 - __unnamed_8)
__unnamed_8:
        /* <DEDUP_REMOVED lines=29> */
        /*06db*/ 	.byte	0x5d, 0x00
	.type		__unnamed_10,@object
	.size		__unnamed_10,(__unnamed_3 - __unnamed_10)
__unnamed_10:
        /* <DEDUP_REMOVED lines=30> */
	.type		__unnamed_3,@object
	.size		__unnamed_3,(__unnamed_9 - __unnamed_3)
__unnamed_3:
        /* <DEDUP_REMOVED lines=30> */
	.type		__unnamed_9,@object
	.size		__unnamed_9,(__unnamed_2 - __unnamed_9)
__unnamed_9:
        /* <DEDUP_REMOVED lines=30> */
	.type		__unnamed_2,@object
	.size		__unnamed_2,(__unnamed_4 - __unnamed_2)
__unnamed_2:
        /* <DEDUP_REMOVED lines=29> */
        /*0e23*/ 	.byte	0x3e, 0x5d, 0x00
	.type		__unnamed_4,@object
	.size		__unnamed_4,(__unnamed_7 - __unnamed_4)
__unnamed_4:
        /* <DEDUP_REMOVED lines=30> */
	.type		__unnamed_7,@object
	.size		__unnamed_7,(__unnamed_1 - __unnamed_7)
__unnamed_7:
        /* <DEDUP_REMOVED lines=30> */
	.type		__unnamed_1,@object
	.size		__unnamed_1,(.L_0 - __unnamed_1)
__unnamed_1:
        /* <DEDUP_REMOVED lines=29> */
        /*139d*/ 	.byte	0x3e, 0x20, 0x26, 0x5d, 0x00
.L_0:


//--------------------- .nv.shared._ZN7cutlass13device_kernelIN5flash11enable_sm90INS1_16FlashAttnFwdSm90INS1_25CollectiveMainloopFwdSm90ILi2EN4cute5tupleIJNS5_1CILi1EEES8_S8_EEENS6_IJNS7_ILi128EEENS7_ILi160EEENS7_ILi192EEEEEELi192ENS_12float_e4m3_tEfNS_4arch4Sm90ELb0ELb0ELb0ELb0ELb1ELb0ELb0ELb1ELb1ELb1ELb0ELb0EEENS1_21CollectiveEpilogueFwdINS6_IJSA_SC_SB_EEES9_NS_10bfloat16_tESG_Li256ELb0ELb1ELb0ELb1EEENS1_29StaticPersistentTileSchedulerILb0EEEEEEEEEvNT_6ParamsE --------------------------
	.section	.nv.shared._ZN7cutlass13device_kernelIN5flash11enable_sm90INS1_16FlashAttnFwdSm90INS1_25CollectiveMainloopFwdSm90ILi2EN4cute5tupleIJNS5_1CILi1EEES8_S8_EEENS6_IJNS7_ILi128EEENS7_ILi160EEENS7_ILi192EEEEEELi192ENS_12float_e4m3_tEfNS_4arch4Sm90ELb0ELb0ELb0ELb0ELb1ELb0ELb0ELb1ELb1ELb1ELb0ELb0EEENS1_21CollectiveEpilogueFwdINS6_IJSA_SC_SB_EEES9_NS_10bfloat16_tESG_Li256ELb0ELb1ELb0ELb1EEENS1_29StaticPersistentTileSchedulerILb0EEEEEEEEEvNT_6ParamsE,"aw",@nobits
	.sectionflags	@""
	.align	16
	.zero		1024


//--------------------- .nv.shared.reserved.0     --------------------------
	.section	.nv.shared.reserved.0,"aw",@nobits
	.weak		__nv_reservedSMEM_offset_0_alias
	.size		__nv_reservedSMEM_offset_0_alias, 0, 0
	.other		__nv_reservedSMEM_offset_0_alias,@"STO_CUDA_RESERVED_SHARED STV_DEFAULT"
__nv_reservedSMEM_offset_0_alias:
	.zero		0


//--------------------- .nv.global                --------------------------
	.section	.nv.global,"aw",@nobits
.nv.global:
	.type		_ZN72_INTERNAL_a4e7161b_36_flash_fwd_hdim192_e4m3_paged_sm90_cu_c784774a_33914cute1_E,@object
	.size		_ZN72_INTERNAL_a4e7161b_36_flash_fwd_hdim192_e4m3_paged_sm90_cu_c784774a_33914cute1_E,(_ZN72_INTERNAL_a4e7161b_36_flash_fwd_hdim192_e4m3_paged_sm90_cu_c784774a_33914cuda3std3__45__cpo6cbeginE - _ZN72_INTERNAL_a4e7161b_36_flash_fwd_hdim192_e4m3_paged_sm90_cu_c784774a_33914cute1_E)
_ZN72_INTERNAL_a4e7161b_36_flash_fwd_hdim192_e4m3_paged_sm90_cu_c784774a_33914cute1_E:
	.zero		1
	.type		_ZN72_INTERNAL_a4e7161b_36_flash_fwd_hdim192_e4m3_paged_sm90_cu_c784774a_33914cuda3std3__45__cpo6cbeginE,@object
	.size		_ZN72_INTERNAL_a4e7161b_36_flash_fwd_hdim192_e4m3_paged_sm90_cu_c784774a_33914cuda3std3__45__cpo6cbeginE,(_ZN72_INTERNAL_a4e7161b_36_flash_fwd_hdim192_e4m3_paged_sm90_cu_c784774a_33914cuda3std3__48in_placeE - _ZN72_INTERNAL_a4e7161b_36_flash_fwd_hdim192_e4m3_paged_sm90_cu_c784774a_33914cuda3std3__45__cpo6cbeginE)
_ZN72_INTERNAL_a4e7161b_36_flash_fwd_hdim192_e4m3_paged_sm90_cu_c784774a_33914cuda3std3__45__cpo6cbeginE:
	.zero		1
	.type		_ZN72_INTERNAL_a4e7161b_36_flash_fwd_hdim192_e4m3_paged_sm90_cu_c784774a_33914cuda3std3__48in_placeE,@object
	.size		_ZN72_INTERNAL_a4e7161b_36_flash_fwd_hdim192_e4m3_paged_sm90_cu_c784774a_33914cuda3std3__48in_placeE,(_ZN72_INTERNAL_a4e7161b_36_flash_fwd_hdim192_e4m3_paged_sm90_cu_c784774a_33914cuda3std6ranges3__45__cpo9iter_moveE - _ZN72_INTERNAL_a4e7161b_36_flash_fwd_hdim192_e4m3_paged_sm90_cu_c784774a_33914cuda3std3__48in_placeE)
_ZN72_INTERNAL_a4e7161b_36_flash_fwd_hdim192_e4m3_paged_sm90_cu_c784774a_33914cuda3std3__48in_placeE:
	.zero		1
	.type		_ZN72_INTERNAL_a4e7161b_36_flash_fwd_hdim192_e4m3_paged_sm90_cu_c784774a_33914cuda3std6ranges3__45__cpo9iter_moveE,@object
	.size		_ZN72_INTERNAL_a4e7161b_36_flash_fwd_hdim192_e4m3_paged_sm90_cu_c784774a_33914cuda3std6ranges3__45__cpo9iter_moveE,(_ZN72_INTERNAL_a4e7161b_36_flash_fwd_hdim192_e4m3_paged_sm90_cu_c784774a_33914cuda3std3__45__cpo5beginE - _ZN72_INTERNAL_a4e7161b_36_flash_fwd_hdim192_e4m3_paged_sm90_cu_c784774a_33914cuda3std6ranges3__45__cpo9iter_moveE)
_ZN72_INTERNAL_a4e7161b_36_flash_fwd_hdim192_e4m3_paged_sm90_cu_c784774a_33914cuda3std6ranges3__45__cpo9iter_moveE:
	.zero		1
	.type		_ZN72_INTERNAL_a4e7161b_36_flash_fwd_hdim192_e4m3_paged_sm90_cu_c784774a_33914cuda3std3__45__cpo5beginE,@object
	.size		_ZN72_INTERNAL_a4e7161b_36_flash_fwd_hdim192_e4m3_paged_sm90_cu_c784774a_33914cuda3std3__45__cpo5beginE,(_ZN72_INTERNAL_a4e7161b_36_flash_fwd_hdim192_e4m3_paged_sm90_cu_c784774a_33914cuda3std3__474_GLOBAL__N__a4e7161b_36_flash_fwd_hdim192_e4m3_paged_sm90_cu_c784774a_33916ignoreE - _ZN72_INTERNAL_a4e7161b_36_flash_fwd_hdim192_e4m3_paged_sm90_cu_c784774a_33914cuda3std3__45__cpo5beginE)
_ZN72_INTERNAL_a4e7161b_36_flash_fwd_hdim192_e4m3_paged_sm90_cu_c784774a_33914cuda3std3__45__cpo5beginE:
	.zero		1
	.type		_ZN72_INTERNAL_a4e7161b_36_flash_fwd_hdim192_e4m3_paged_sm90_cu_c784774a_33914cuda3std3__474_GLOBAL__N__a4e7161b_36_flash_fwd_hdim192_e4m3_paged_sm90_cu_c784774a_33916ignoreE,@object
	.size		_ZN72_INTERNAL_a4e7161b_36_flash_fwd_hdim192_e4m3_paged_sm90_cu_c784774a_33914cuda3std3__474_GLOBAL__N__a4e7161b_36_flash_fwd_hdim192_e4m3_paged_sm90_cu_c784774a_33916ignoreE,(_ZN72_INTERNAL_a4e7161b_36_flash_fwd_hdim192_e4m3_paged_sm90_cu_c784774a_33914cute7productE - _ZN72_INTERNAL_a4e7161b_36_flash_fwd_hdim192_e4m3_paged_sm90_cu_c784774a_33914cuda3std3__474_GLOBAL__N__a4e7161b_36_flash_fwd_hdim192_e4m3_paged_sm90_cu_c784774a_33916ignoreE)
_ZN72_INTERNAL_a4e7161b_36_flash_fwd_hdim192_e4m3_paged_sm90_cu_c784774a_33914cuda3std3__474_GLOBAL__N__a4e7161b_36_flash_fwd_hdim192_e4m3_paged_sm90_cu_c784774a_33916ignoreE:
	.zero		1
	.type		_ZN72_INTERNAL_a4e7161b_36_flash_fwd_hdim192_e4m3_paged_sm90_cu_c784774a_33914cute7productE,@object
	.size		_ZN72_INTERNAL_a4e7161b_36_flash_fwd_hdim192_e4m3_paged_sm90_cu_c784774a_33914cute7productE,(_ZN72_INTERNAL_a4e7161b_36_flash_fwd_hdim192_e4m3_paged_sm90_cu_c784774a_33914cuda3std3__45__cpo3endE - _ZN72_INTERNAL_a4e7161b_36_flash_fwd_hdim192_e4m3_paged_sm90_cu_c784774a_33914cute7productE)
_ZN72_INTERNAL_a4e7161b_36_flash_fwd_hdim192_e4m3_paged_sm90_cu_c784774a_33914cute7productE:
	.zero		1
	.type		_ZN72_INTERNAL_a4e7161b_36_flash_fwd_hdim192_e4m3_paged_sm90_cu_c784774a_33914cuda3std3__45__cpo3endE,@object
	.size		_ZN72_INTERNAL_a4e7161b_36_flash_fwd_hdim192_e4m3_paged_sm90_cu_c784774a_33914cuda3std3__45__cpo3endE,(_ZN72_INTERNAL_a4e7161b_36_flash_fwd_hdim192_e4m3_paged_sm90_cu_c784774a_33914cuda3std3__419piecewise_constructE - _ZN72_INTERNAL_a4e7161b_36_flash_fwd_hdim192_e4m3_paged_sm90_cu_c784774a_33914cuda3std3__45__cpo3endE)
_ZN72_INTERNAL_a4e7161b_36_flash_fwd_hdim192_e4m3_paged_sm90_cu_c784774a_33914cuda3std3__45__cpo3endE:
	.zero		1
	.type		_ZN72_INTERNAL_a4e7161b_36_flash_fwd_hdim192_e4m3_paged_sm90_cu_c784774a_33914cuda3std3__419piecewise_constructE,@object
	.size		_ZN72_INTERNAL_a4e7161b_36_flash_fwd_hdim192_e4m3_paged_sm90_cu_c784774a_33914cuda3std3__419piecewise_constructE,(_ZN72_INTERNAL_a4e7161b_36_flash_fwd_hdim192_e4m3_paged_sm90_cu_c784774a_33914cuda3std3__45__cpo4cendE - _ZN72_INTERNAL_a4e7161b_36_flash_fwd_hdim192_e4m3_paged_sm90_cu_c784774a_33914cuda3std3__419piecewise_constructE)
_ZN72_INTERNAL_a4e7161b_36_flash_fwd_hdim192_e4m3_paged_sm90_cu_c784774a_33914cuda3std3__419piecewise_constructE:
	.zero		1
	.type		_ZN72_INTERNAL_a4e7161b_36_flash_fwd_hdim192_e4m3_paged_sm90_cu_c784774a_33914cuda3std3__45__cpo4cendE,@object
	.size		_ZN72_INTERNAL_a4e7161b_36_flash_fwd_hdim192_e4m3_paged_sm90_cu_c784774a_33914cuda3std3__45__cpo4cendE,(_ZN72_INTERNAL_a4e7161b_36_flash_fwd_hdim192_e4m3_paged_sm90_cu_c784774a_33914cuda3std6ranges3__45__cpo4swapE - _ZN72_INTERNAL_a4e7161b_36_flash_fwd_hdim192_e4m3_paged_sm90_cu_c784774a_33914cuda3std3__45__cpo4cendE)
_ZN72_INTERNAL_a4e7161b_36_flash_fwd_hdim192_e4m3_paged_sm90_cu_c784774a_33914cuda3std3__45__cpo4cendE:
	.zero		1
	.type		_ZN72_INTERNAL_a4e7161b_36_flash_fwd_hdim192_e4m3_paged_sm90_cu_c784774a_33914cuda3std6ranges3__45__cpo4swapE,@object
	.size		_ZN72_INTERNAL_a4e7161b_36_flash_fwd_hdim192_e4m3_paged_sm90_cu_c784774a_33914cuda3std6ranges3__45__cpo4swapE,(.L_19 - _ZN72_INTERNAL_a4e7161b_36_flash_fwd_hdim192_e4m3_paged_sm90_cu_c784774a_33914cuda3std6ranges3__45__cpo4swapE)
_ZN72_INTERNAL_a4e7161b_36_flash_fwd_hdim192_e4m3_paged_sm90_cu_c784774a_33914cuda3std6ranges3__45__cpo4swapE:
	.zero		1
.L_19:


//--------------------- .nv.shared._ZN7cutlass13device_kernelIN5flash11enable_sm90INS1_16FlashAttnFwdSm90INS1_25CollectiveMainloopFwdSm90ILi2EN4cute5tupleIJNS5_1CILi1EEES8_S8_EEENS6_IJNS7_ILi128EEENS7_ILi160EEENS7_ILi192EEEEEELi192ENS_12float_e4m3_tEfNS_4arch4Sm90ELb0ELb0ELb0ELb1ELb1ELb0ELb0ELb1ELb1ELb1ELb0ELb0EEENS1_21CollectiveEpilogueFwdINS6_IJSA_SC_SB_EEES9_NS_10bfloat16_tESG_Li256ELb1ELb1ELb0ELb1EEENS1_36VarlenDynamicPersistentTileSchedulerILi128ELi160ELi256ELi128ELb0ELb1ELb1ELb0ELb1ELb1EEEEEEEEEvNT_6ParamsE --------------------------
	.section	.nv.shared._ZN7cutlass13device_kernelIN5flash11enable_sm90INS1_16FlashAttnFwdSm90INS1_25CollectiveMainloopFwdSm90ILi2EN4cute5tupleIJNS5_1CILi1EEES8_S8_EEENS6_IJNS7_ILi128EEENS7_ILi160EEENS7_ILi192EEEEEELi192ENS_12float_e4m3_tEfNS_4arch4Sm90ELb0ELb0ELb0ELb1ELb1ELb0ELb0ELb1ELb1ELb1ELb0ELb0EEENS1_21CollectiveEpilogueFwdINS6_IJSA_SC_SB_EEES9_NS_10bfloat16_tESG_Li256ELb1ELb1ELb0ELb1EEENS1_36VarlenDynamicPersistentTileSchedulerILi128ELi160ELi256ELi128ELb0ELb1ELb1ELb0ELb1ELb1EEEEEEEEEvNT_6ParamsE,"aw",@nobits
	.sectionflags	@""
	.align	16
	.zero		1024


//--------------------- .nv.shared._ZN7cutlass13device_kernelIN5flash11enable_sm90INS1_16FlashAttnFwdSm90INS1_25CollectiveMainloopFwdSm90ILi2EN4cute5tupleIJNS5_1CILi1EEES8_S8_EEENS6_IJNS7_ILi128EEENS7_ILi160EEENS7_ILi192EEEEEELi192ENS_12float_e4m3_tEfNS_4arch4Sm90ELb0ELb0ELb0ELb1ELb1ELb1ELb0ELb1ELb1ELb1ELb0ELb0EEENS1_21CollectiveEpilogueFwdINS6_IJSA_SC_SB_EEES9_NS_10bfloat16_tESG_Li256ELb1ELb1ELb0ELb1EEENS1_36VarlenDynamicPersistentTileSchedulerILi128ELi160ELi256ELi128ELb0ELb1ELb1ELb0ELb1ELb1EEEEEEEEEvNT_6ParamsE --------------------------
	.section	.nv.shared._ZN7cutlass13device_kernelIN5flash11enable_sm90INS1_16FlashAttnFwdSm90INS1_25CollectiveMainloopFwdSm90ILi2EN4cute5tupleIJNS5_1CILi1EEES8_S8_EEENS6_IJNS7_ILi128EEENS7_ILi160EEENS7_ILi192EEEEEELi192ENS_12float_e4m3_tEfNS_4arch4Sm90ELb0ELb0ELb0ELb1ELb1ELb1ELb0ELb1ELb1ELb1ELb0ELb0EEENS1_21CollectiveEpilogueFwdINS6_IJSA_SC_SB_EEES9_NS_10bfloat16_tESG_Li256ELb1ELb1ELb0ELb1EEENS1_36VarlenDynamicPersistentTileSchedulerILi128ELi160ELi256ELi128ELb0ELb1ELb1ELb0ELb1ELb1EEEEEEEEEvNT_6ParamsE,"aw",@nobits
	.sectionflags	@""
	.align	16
	.zero		1024


//--------------------- .nv.shared._ZN7cutlass13device_kernelIN5flash11enable_sm90INS1_16FlashAttnFwdSm90INS1_25CollectiveMainloopFwdSm90ILi2EN4cute5tupleIJNS5_1CILi1EEES8_S8_EEENS6_IJNS7_ILi128EEESA_NS7_ILi192EEEEEELi192ENS_12float_e4m3_tEfNS_4arch4Sm90ELb0ELb1ELb0ELb0ELb1ELb0ELb0ELb1ELb1ELb1ELb0ELb0EEENS1_21CollectiveEpilogueFwdINS6_IJSA_SB_SA_EEES9_NS_10bfloat16_tESF_Li256ELb0ELb1ELb0ELb1EEENS1_30DynamicPersistentTileSchedulerILi256ELi128ELb0ELb1ELb1EEEEEEEEEvNT_6ParamsE --------------------------
	.section	.nv.shared._ZN7cutlass13device_kernelIN5flash11enable_sm90INS1_16FlashAttnFwdSm90INS1_25CollectiveMainloopFwdSm90ILi2EN4cute5tupleIJNS5_1CILi1EEES8_S8_EEENS6_IJNS7_ILi128EEESA_NS7_ILi192EEEEEELi192ENS_12float_e4m3_tEfNS_4arch4Sm90ELb0ELb1ELb0ELb0ELb1ELb0ELb0ELb1ELb1ELb1ELb0ELb0EEENS1_21CollectiveEpilogueFwdINS6_IJSA_SB_SA_EEES9_NS_10bfloat16_tESF_Li256ELb0ELb1ELb0ELb1EEENS1_30DynamicPersistentTileSchedulerILi256ELi128ELb0ELb1ELb1EEEEEEEEEvNT_6ParamsE,"aw",@nobits
	.sectionflags	@""
	.align	16
	.zero		1024


//--------------------- .nv.shared._ZN7cutlass13device_kernelIN5flash11enable_sm90INS1_16FlashAttnFwdSm90INS1_25CollectiveMainloopFwdSm90ILi2EN4cute5tupleIJNS5_1CILi1EEES8_S8_EEENS6_IJNS7_ILi128EEESA_NS7_ILi192EEEEEELi192ENS_12float_e4m3_tEfNS_4arch4Sm90ELb0ELb1ELb0ELb1ELb1ELb0ELb0ELb1ELb1ELb1ELb0ELb0EEENS1_21CollectiveEpilogueFwdINS6_IJSA_SB_SA_EEES9_NS_10bfloat16_tESF_Li256ELb1ELb1ELb0ELb1EEENS1_36VarlenDynamicPersistentTileSchedulerILi128ELi128ELi256ELi128ELb0ELb1ELb1ELb1ELb0ELb1EEEEEEEEEvNT_6ParamsE --------------------------
	.section	.nv.shared._ZN7cutlass13device_kernelIN5flash11enable_sm90INS1_16FlashAttnFwdSm90INS1_25CollectiveMainloopFwdSm90ILi2EN4cute5tupleIJNS5_1CILi1EEES8_S8_EEENS6_IJNS7_ILi128EEESA_NS7_ILi192EEEEEELi192ENS_12float_e4m3_tEfNS_4arch4Sm90ELb0ELb1ELb0ELb1ELb1ELb0ELb0ELb1ELb1ELb1ELb0ELb0EEENS1_21CollectiveEpilogueFwdINS6_IJSA_SB_SA_EEES9_NS_10bfloat16_tESF_Li256ELb1ELb1ELb0ELb1EEENS1_36VarlenDynamicPersistentTileSchedulerILi128ELi128ELi256ELi128ELb0ELb1ELb1ELb1ELb0ELb1EEEEEEEEEvNT_6ParamsE,"aw",@nobits
	.sectionflags	@""
	.align	16
	.zero		1024


//--------------------- .nv.shared._ZN7cutlass13device_kernelIN5flash11enable_sm90INS1_16FlashAttnFwdSm90INS1_25CollectiveMainloopFwdSm90ILi2EN4cute5tupleIJNS5_1CILi1EEES8_S8_EEENS6_IJNS7_ILi128EEESA_NS7_ILi192EEEEEELi192ENS_12float_e4m3_tEfNS_4arch4Sm90ELb0ELb1ELb0ELb1ELb1ELb1ELb0ELb1ELb1ELb1ELb0ELb0EEENS1_21CollectiveEpilogueFwdINS6_IJSA_SB_SA_EEES9_NS_10bfloat16_tESF_Li256ELb1ELb1ELb0ELb1EEENS1_36VarlenDynamicPersistentTileSchedulerILi128ELi128ELi256ELi128ELb0ELb1ELb1ELb1ELb0ELb1EEEEEEEEEvNT_6ParamsE --------------------------
	.section	.nv.shared._ZN7cutlass13device_kernelIN5flash11enable_sm90INS1_16FlashAttnFwdSm90INS1_25CollectiveMainloopFwdSm90ILi2EN4cute5tupleIJNS5_1CILi1EEES8_S8_EEENS6_IJNS7_ILi128EEESA_NS7_ILi192EEEEEELi192ENS_12float_e4m3_tEfNS_4arch4Sm90ELb0ELb1ELb0ELb1ELb1ELb1ELb0ELb1ELb1ELb1ELb0ELb0EEENS1_21CollectiveEpilogueFwdINS6_IJSA_SB_SA_EEES9_NS_10bfloat16_tESF_Li256ELb1ELb1ELb0ELb1EEENS1_36VarlenDynamicPersistentTileSchedulerILi128ELi128ELi256ELi128ELb0ELb1ELb1ELb1ELb0ELb1EEEEEEEEEvNT_6ParamsE,"aw",@nobits
	.sectionflags	@""
	.align	16
	.zero		1024


//--------------------- .nv.shared._ZN7cutlass13device_kernelIN5flash11enable_sm90INS1_16FlashAttnFwdSm90INS1_25CollectiveMainloopFwdSm90ILi2EN4cute5tupleIJNS5_1CILi1EEES8_S8_EEENS6_IJNS7_ILi128EEENS7_ILi160EEENS7_ILi192EEEEEELi192ENS_12float_e4m3_tEfNS_4arch4Sm90ELb1ELb0ELb0ELb0ELb1ELb0ELb0ELb1ELb1ELb1ELb0ELb0EEENS1_21CollectiveEpilogueFwdINS6_IJSA_SC_SB_EEES9_NS_10bfloat16_tESG_Li256ELb0ELb1ELb0ELb1EEENS1_30DynamicPersistentTileSchedulerILi256ELi128ELb0ELb1ELb1EEEEEEEEEvNT_6ParamsE --------------------------
	.section	.nv.shared._ZN7cutlass13device_kernelIN5flash11enable_sm90INS1_16FlashAttnFwdSm90INS1_25CollectiveMainloopFwdSm90ILi2EN4cute5tupleIJNS5_1CILi1EEES8_S8_EEENS6_IJNS7_ILi128EEENS7_ILi160EEENS7_ILi192EEEEEELi192ENS_12float_e4m3_tEfNS_4arch4Sm90ELb1ELb0ELb0ELb0ELb1ELb0ELb0ELb1ELb1ELb1ELb0ELb0EEENS1_21CollectiveEpilogueFwdINS6_IJSA_SC_SB_EEES9_NS_10bfloat16_tESG_Li256ELb0ELb1ELb0ELb1EEENS1_30DynamicPersistentTileSchedulerILi256ELi128ELb0ELb1ELb1EEEEEEEEEvNT_6ParamsE,"aw",@nobits
	.sectionflags	@""
	.align	16
	.zero		1024


//--------------------- .nv.shared._ZN7cutlass13device_kernelIN5flash11enable_sm90INS1_16FlashAttnFwdSm90INS1_25CollectiveMainloopFwdSm90ILi2EN4cute5tupleIJNS5_1CILi1EEES8_S8_EEENS6_IJNS7_ILi128EEENS7_ILi160EEENS7_ILi192EEEEEELi192ENS_12float_e4m3_tEfNS_4arch4Sm90ELb1ELb0ELb0ELb1ELb1ELb0ELb0ELb1ELb1ELb1ELb0ELb0EEENS1_21CollectiveEpilogueFwdINS6_IJSA_SC_SB_EEES9_NS_10bfloat16_tESG_Li256ELb1ELb1ELb0ELb1EEENS1_36VarlenDynamicPersistentTileSchedulerILi128ELi160ELi256ELi128ELb0ELb1ELb1ELb1ELb1ELb1EEEEEEEEEvNT_6ParamsE --------------------------
	.section	.nv.shared._ZN7cutlass13device_kernelIN5flash11enable_sm90INS1_16FlashAttnFwdSm90INS1_25CollectiveMainloopFwdSm90ILi2EN4cute5tupleIJNS5_1CILi1EEES8_S8_EEENS6_IJNS7_ILi128EEENS7_ILi160EEENS7_ILi192EEEEEELi192ENS_12float_e4m3_tEfNS_4arch4Sm90ELb1ELb0ELb0ELb1ELb1ELb0ELb0ELb1ELb1ELb1ELb0ELb0EEENS1_21CollectiveEpilogueFwdINS6_IJSA_SC_SB_EEES9_NS_10bfloat16_tESG_Li256ELb1ELb1ELb0ELb1EEENS1_36VarlenDynamicPersistentTileSchedulerILi128ELi160ELi256ELi128ELb0ELb1ELb1ELb1ELb1ELb1EEEEEEEEEvNT_6ParamsE,"aw",@nobits
	.sectionflags	@""
	.align	16
	.zero		1024


//--------------------- .nv.shared._ZN7cutlass13device_kernelIN5flash11enable_sm90INS1_16FlashAttnFwdSm90INS1_25CollectiveMainloopFwdSm90ILi2EN4cute5tupleIJNS5_1CILi1EEES8_S8_EEENS6_IJNS7_ILi128EEENS7_ILi160EEENS7_ILi192EEEEEELi192ENS_12float_e4m3_tEfNS_4arch4Sm90ELb1ELb0ELb0ELb1ELb1ELb1ELb0ELb1ELb1ELb1ELb0ELb0EEENS1_21CollectiveEpilogueFwdINS6_IJSA_SC_SB_EEES9_NS_10bfloat16_tESG_Li256ELb1ELb1ELb0ELb1EEENS1_36VarlenDynamicPersistentTileSchedulerILi128ELi160ELi256ELi128ELb0ELb1ELb1ELb1ELb1ELb1EEEEEEEEEvNT_6ParamsE --------------------------
	.section	.nv.shared._ZN7cutlass13device_kernelIN5flash11enable_sm90INS1_16FlashAttnFwdSm90INS1_25CollectiveMainloopFwdSm90ILi2EN4cute5tupleIJNS5_1CILi1EEES8_S8_EEENS6_IJNS7_ILi128EEENS7_ILi160EEENS7_ILi192EEEEEELi192ENS_12float_e4m3_tEfNS_4arch4Sm90ELb1ELb0ELb0ELb1ELb1ELb1ELb0ELb1ELb1ELb1ELb0ELb0EEENS1_21CollectiveEpilogueFwdINS6_IJSA_SC_SB_EEES9_NS_10bfloat16_tESG_Li256ELb1ELb1ELb0ELb1EEENS1_36VarlenDynamicPersistentTileSchedulerILi128ELi160ELi256ELi128ELb0ELb1ELb1ELb1ELb1ELb1EEEEEEEEEvNT_6ParamsE,"aw",@nobits
	.sectionflags	@""
	.align	16
	.zero		1024


//--------------------- .nv.constant0._ZN7cutlass13device_kernelIN5flash11enable_sm90INS1_16FlashAttnFwdSm90INS1_25CollectiveMainloopFwdSm90ILi2EN4cute5tupleIJNS5_1CILi1EEES8_S8_EEENS6_IJNS7_ILi128EEENS7_ILi160EEENS7_ILi192EEEEEELi192ENS_12float_e4m3_tEfNS_4arch4Sm90ELb0ELb0ELb0ELb0ELb1ELb0ELb0ELb1ELb1ELb1ELb0ELb0EEENS1_21CollectiveEpilogueFwdINS6_IJSA_SC_SB_EEES9_NS_10bfloat16_tESG_Li256ELb0ELb1ELb0ELb1EEENS1_29StaticPersistentTileSchedulerILb0EEEEEEEEEvNT_6ParamsE --------------------------
	.section	.nv.constant0._ZN7cutlass13device_kernelIN5flash11enable_sm90INS1_16FlashAttnFwdSm90INS1_25CollectiveMainloopFwdSm90ILi2EN4cute5tupleIJNS5_1CILi1EEES8_S8_EEENS6_IJNS7_ILi128EEENS7_ILi160EEENS7_ILi192EEEEEELi192ENS_12float_e4m3_tEfNS_4arch4Sm90ELb0ELb0ELb0ELb0ELb1ELb0ELb0ELb1ELb1ELb1ELb0ELb0EEENS1_21CollectiveEpilogueFwdINS6_IJSA_SC_SB_EEES9_NS_10bfloat16_tESG_Li256ELb0ELb1ELb0ELb1EEENS1_29StaticPersistentTileSchedulerILb0EEEEEEEEEvNT_6ParamsE,"a",@progbits
	.sectionflags	@""
	.align	4
.nv.constant0._ZN7cutlass13device_kernelIN5flash11enable_sm90INS1_16FlashAttnFwdSm90INS1_25CollectiveMainloopFwdSm90ILi2EN4cute5tupleIJNS5_1CILi1EEES8_S8_EEENS6_IJNS7_ILi128EEENS7_ILi160EEENS7_ILi192EEEEEELi192ENS_12float_e4m3_tEfNS_4arch4Sm90ELb0ELb0ELb0ELb0ELb1ELb0ELb0ELb1ELb1ELb1ELb0ELb0EEENS1_21CollectiveEpilogueFwdINS6_IJSA_SC_SB_EEES9_NS_10bfloat16_tESG_Li256ELb0ELb1ELb0ELb1EEENS1_29StaticPersistentTileSchedulerILb0EEEEEEEEEvNT_6ParamsE:
	.zero		3200


//--------------------- .nv.constant0._ZN7cutlass13device_kernelIN5flash11enable_sm90INS1_16FlashAttnFwdSm90INS1_25CollectiveMainloopFwdSm90ILi2EN4cute5tupleIJNS5_1CILi1EEES8_S8_EEENS6_IJNS7_ILi128EEENS7_ILi160EEENS7_ILi192EEEEEELi192ENS_12float_e4m3_tEfNS_4arch4Sm90ELb0ELb0ELb0ELb1ELb1ELb0ELb0ELb1ELb1ELb1ELb0ELb0EEENS1_21CollectiveEpilogueFwdINS6_IJSA_SC_SB_EEES9_NS_10bfloat16_tESG_Li256ELb1ELb1ELb0ELb1EEENS1_36VarlenDynamicPersistentTileSchedulerILi128ELi160ELi256ELi128ELb0ELb1ELb1ELb0ELb1ELb1EEEEEEEEEvNT_6ParamsE --------------------------
	.section	.nv.constant0._ZN7cutlass13device_kernelIN5flash11enable_sm90INS1_16FlashAttnFwdSm90INS1_25CollectiveMainloopFwdSm90ILi2EN4cute5tupleIJNS5_1CILi1EEES8_S8_EEENS6_IJNS7_ILi128EEENS7_ILi160EEENS7_ILi192EEEEEELi192ENS_12float_e4m3_tEfNS_4arch4Sm90ELb0ELb0ELb0ELb1ELb1ELb0ELb0ELb1ELb1ELb1ELb0ELb0EEENS1_21CollectiveEpilogueFwdINS6_IJSA_SC_SB_EEES9_NS_10bfloat16_tESG_Li256ELb1ELb1ELb0ELb1EEENS1_36VarlenDynamicPersistentTileSchedulerILi128ELi160ELi256ELi128ELb0ELb1ELb1ELb0ELb1ELb1EEEEEEEEEvNT_6ParamsE,"a",@progbits
	.sectionflags	@""
	.align	4
.nv.constant0._ZN7cutlass13device_kernelIN5flash11enable_sm90INS1_16FlashAttnFwdSm90INS1_25CollectiveMainloopFwdSm90ILi2EN4cute5tupleIJNS5_1CILi1EEES8_S8_EEENS6_IJNS7_ILi128EEENS7_ILi160EEENS7_ILi192EEEEEELi192ENS_12float_e4m3_tEfNS_4arch4Sm90ELb0ELb0ELb0ELb1ELb1ELb0ELb0ELb1ELb1ELb1ELb0ELb0EEENS1_21CollectiveEpilogueFwdINS6_IJSA_SC_SB_EEES9_NS_10bfloat16_tESG_Li256ELb1ELb1ELb0ELb1EEENS1_36VarlenDynamicPersistentTileSchedulerILi128ELi160ELi256ELi128ELb0ELb1ELb1ELb0ELb1ELb1EEEEEEEEEvNT_6ParamsE:
	.zero		3328


//--------------------- .nv.constant0._ZN7cutlass13device_kernelIN5flash11enable_sm90INS1_16FlashAttnFwdSm90INS1_25CollectiveMainloopFwdSm90ILi2EN4cute5tupleIJNS5_1CILi1EEES8_S8_EEENS6_IJNS7_ILi128EEENS7_ILi160EEENS7_ILi192EEEEEELi192ENS_12float_e4m3_tEfNS_4arch4Sm90ELb0ELb0ELb0ELb1ELb1ELb1ELb0ELb1ELb1ELb1ELb0ELb0EEENS1_21CollectiveEpilogueFwdINS6_IJSA_SC_SB_EEES9_NS_10bfloat16_tESG_Li256ELb1ELb1ELb0ELb1EEENS1_36VarlenDynamicPersistentTileSchedulerILi128ELi160ELi256ELi128ELb0ELb1ELb1ELb0ELb1ELb1EEEEEEEEEvNT_6ParamsE --------------------------
	.section	.nv.constant0._ZN7cutlass13device_kernelIN5flash11enable_sm90INS1_16FlashAttnFwdSm90INS1_25CollectiveMainloopFwdSm90ILi2EN4cute5tupleIJNS5_1CILi1EEES8_S8_EEENS6_IJNS7_ILi128EEENS7_ILi160EEENS7_ILi192EEEEEELi192ENS_12float_e4m3_tEfNS_4arch4Sm90ELb0ELb0ELb0ELb1ELb1ELb1ELb0ELb1ELb1ELb1ELb0ELb0EEENS1_21CollectiveEpilogueFwdINS6_IJSA_SC_SB_EEES9_NS_10bfloat16_tESG_Li256ELb1ELb1ELb0ELb1EEENS1_36VarlenDynamicPersistentTileSchedulerILi128ELi160ELi256ELi128ELb0ELb1ELb1ELb0ELb1ELb1EEEEEEEEEvNT_6ParamsE,"a",@progbits
	.sectionflags	@""
	.align	4
.nv.constant0._ZN7cutlass13device_kernelIN5flash11enable_sm90INS1_16FlashAttnFwdSm90INS1_25CollectiveMainloopFwdSm90ILi2EN4cute5tupleIJNS5_1CILi1EEES8_S8_EEENS6_IJNS7_ILi128EEENS7_ILi160EEENS7_ILi192EEEEEELi192ENS_12float_e4m3_tEfNS_4arch4Sm90ELb0ELb0ELb0ELb1ELb1ELb1ELb0ELb1ELb1ELb1ELb0ELb0EEENS1_21CollectiveEpilogueFwdINS6_IJSA_SC_SB_EEES9_NS_10bfloat16_tESG_Li256ELb1ELb1ELb0ELb1EEENS1_36VarlenDynamicPersistentTileSchedulerILi128ELi160ELi256ELi128ELb0ELb1ELb1ELb0ELb1ELb1EEEEEEEEEvNT_6ParamsE:
	.zero		3328


//--------------------- .nv.constant0._ZN7cutlass13device_kernelIN5flash11enable_sm90INS1_16FlashAttnFwdSm90INS1_25CollectiveMainloopFwdSm90ILi2EN4cute5tupleIJNS5_1CILi1EEES8_S8_EEENS6_IJNS7_ILi128EEESA_NS7_ILi192EEEEEELi192ENS_12float_e4m3_tEfNS_4arch4Sm90ELb0ELb1ELb0ELb0ELb1ELb0ELb0ELb1ELb1ELb1ELb0ELb0EEENS1_21CollectiveEpilogueFwdINS6_IJSA_SB_SA_EEES9_NS_10bfloat16_tESF_Li256ELb0ELb1ELb0ELb1EEENS1_30DynamicPersistentTileSchedulerILi256ELi128ELb0ELb1ELb1EEEEEEEEEvNT_6ParamsE --------------------------
	.section	.nv.constant0._ZN7cutlass13device_kernelIN5flash11enable_sm90INS1_16FlashAttnFwdSm90INS1_25CollectiveMainloopFwdSm90ILi2EN4cute5tupleIJNS5_1CILi1EEES8_S8_EEENS6_IJNS7_ILi128EEESA_NS7_ILi192EEEEEELi192ENS_12float_e4m3_tEfNS_4arch4Sm90ELb0ELb1ELb0ELb0ELb1ELb0ELb0ELb1ELb1ELb1ELb0ELb0EEENS1_21CollectiveEpilogueFwdINS6_IJSA_SB_SA_EEES9_NS_10bfloat16_tESF_Li256ELb0ELb1ELb0ELb1EEENS1_30DynamicPersistentTileSchedulerILi256ELi128ELb0ELb1ELb1EEEEEEEEEvNT_6ParamsE,"a",@progbits
	.sectionflags	@""
	.align	4
.nv.constant0._ZN7cutlass13device_kernelIN5flash11enable_sm90INS1_16FlashAttnFwdSm90INS1_25CollectiveMainloopFwdSm90ILi2EN4cute5tupleIJNS5_1CILi1EEES8_S8_EEENS6_IJNS7_ILi128EEESA_NS7_ILi192EEEEEELi192ENS_12float_e4m3_tEfNS_4arch4Sm90ELb0ELb1ELb0ELb0ELb1ELb0ELb0ELb1ELb1ELb1ELb0ELb0EEENS1_21CollectiveEpilogueFwdINS6_IJSA_SB_SA_EEES9_NS_10bfloat16_tESF_Li256ELb0ELb1ELb0ELb1EEENS1_30DynamicPersistentTileSchedulerILi256ELi128ELb0ELb1ELb1EEEEEEEEEvNT_6ParamsE:
	.zero		3328


//--------------------- .nv.constant0._ZN7cutlass13device_kernelIN5flash11enable_sm90INS1_16FlashAttnFwdSm90INS1_25CollectiveMainloopFwdSm90ILi2EN4cute5tupleIJNS5_1CILi1EEES8_S8_EEENS6_IJNS7_ILi128EEESA_NS7_ILi192EEEEEELi192ENS_12float_e4m3_tEfNS_4arch4Sm90ELb0ELb1ELb0ELb1ELb1ELb0ELb0ELb1ELb1ELb1ELb0ELb0EEENS1_21CollectiveEpilogueFwdINS6_IJSA_SB_SA_EEES9_NS_10bfloat16_tESF_Li256ELb1ELb1ELb0ELb1EEENS1_36VarlenDynamicPersistentTileSchedulerILi128ELi128ELi256ELi128ELb0ELb1ELb1ELb1ELb0ELb1EEEEEEEEEvNT_6ParamsE --------------------------
	.section	.nv.constant0._ZN7cutlass13device_kernelIN5flash11enable_sm90INS1_16FlashAttnFwdSm90INS1_25CollectiveMainloopFwdSm90ILi2EN4cute5tupleIJNS5_1CILi1EEES8_S8_EEENS6_IJNS7_ILi128EEESA_NS7_ILi192EEEEEELi192ENS_12float_e4m3_tEfNS_4arch4Sm90ELb0ELb1ELb0ELb1ELb1ELb0ELb0ELb1ELb1ELb1ELb0ELb0EEENS1_21CollectiveEpilogueFwdINS6_IJSA_SB_SA_EEES9_NS_10bfloat16_tESF_Li256ELb1ELb1ELb0ELb1EEENS1_36VarlenDynamicPersistentTileSchedulerILi128ELi128ELi256ELi128ELb0ELb1ELb1ELb1ELb0ELb1EEEEEEEEEvNT_6ParamsE,"a",@progbits
	.sectionflags	@""
	.align	4
.nv.constant0._ZN7cutlass13device_kernelIN5flash11enable_sm90INS1_16FlashAttnFwdSm90INS1_25CollectiveMainloopFwdSm90ILi2EN4cute5tupleIJNS5_1CILi1EEES8_S8_EEENS6_IJNS7_ILi128EEESA_NS7_ILi192EEEEEELi192ENS_12float_e4m3_tEfNS_4arch4Sm90ELb0ELb1ELb0ELb1ELb1ELb0ELb0ELb1ELb1ELb1ELb0ELb0EEENS1_21CollectiveEpilogueFwdINS6_IJSA_SB_SA_EEES9_NS_10bfloat16_tESF_Li256ELb1ELb1ELb0ELb1EEENS1_36VarlenDynamicPersistentTileSchedulerILi128ELi128ELi256ELi128ELb0ELb1ELb1ELb1ELb0ELb1EEEEEEEEEvNT_6ParamsE:
	.zero		3328


//--------------------- .nv.constant0._ZN7cutlass13device_kernelIN5flash11enable_sm90INS1_16FlashAttnFwdSm90INS1_25CollectiveMainloopFwdSm90ILi2EN4cute5tupleIJNS5_1CILi1EEES8_S8_EEENS6_IJNS7_ILi128EEESA_NS7_ILi192EEEEEELi192ENS_12float_e4m3_tEfNS_4arch4Sm90ELb0ELb1ELb0ELb1ELb1ELb1ELb0ELb1ELb1ELb1ELb0ELb0EEENS1_21CollectiveEpilogueFwdINS6_IJSA_SB_SA_EEES9_NS_10bfloat16_tESF_Li256ELb1ELb1ELb0ELb1EEENS1_36VarlenDynamicPersistentTileSchedulerILi128ELi128ELi256ELi128ELb0ELb1ELb1ELb1ELb0ELb1EEEEEEEEEvNT_6ParamsE --------------------------
	.section	.nv.constant0._ZN7cutlass13device_kernelIN5flash11enable_sm90INS1_16FlashAttnFwdSm90INS1_25CollectiveMainloopFwdSm90ILi2EN4cute5tupleIJNS5_1CILi1EEES8_S8_EEENS6_IJNS7_ILi128EEESA_NS7_ILi192EEEEEELi192ENS_12float_e4m3_tEfNS_4arch4Sm90ELb0ELb1ELb0ELb1ELb1ELb1ELb0ELb1ELb1ELb1ELb0ELb0EEENS1_21CollectiveEpilogueFwdINS6_IJSA_SB_SA_EEES9_NS_10bfloat16_tESF_Li256ELb1ELb1ELb0ELb1EEENS1_36VarlenDynamicPersistentTileSchedulerILi128ELi128ELi256ELi128ELb0ELb1ELb1ELb1ELb0ELb1EEEEEEEEEvNT_6ParamsE,"a",@progbits
	.sectionflags	@""
	.align	4
.nv.constant0._ZN7cutlass13device_kernelIN5flash11enable_sm90INS1_16FlashAttnFwdSm90INS1_25CollectiveMainloopFwdSm90ILi2EN4cute5tupleIJNS5_1CILi1EEES8_S8_EEENS6_IJNS7_ILi128EEESA_NS7_ILi192EEEEEELi192ENS_12float_e4m3_tEfNS_4arch4Sm90ELb0ELb1ELb0ELb1ELb1ELb1ELb0ELb1ELb1ELb1ELb0ELb0EEENS1_21CollectiveEpilogueFwdINS6_IJSA_SB_SA_EEES9_NS_10bfloat16_tESF_Li256ELb1ELb1ELb0ELb1EEENS1_36VarlenDynamicPersistentTileSchedulerILi128ELi128ELi256ELi128ELb0ELb1ELb1ELb1ELb0ELb1EEEEEEEEEvNT_6ParamsE:
	.zero		3328


//--------------------- .nv.constant0._ZN7cutlass13device_kernelIN5flash11enable_sm90INS1_16FlashAttnFwdSm90INS1_25CollectiveMainloopFwdSm90ILi2EN4cute5tupleIJNS5_1CILi1EEES8_S8_EEENS6_IJNS7_ILi128EEENS7_ILi160EEENS7_ILi192EEEEEELi192ENS_12float_e4m3_tEfNS_4arch4Sm90ELb1ELb0ELb0ELb0ELb1ELb0ELb0ELb1ELb1ELb1ELb0ELb0EEENS1_21CollectiveEpilogueFwdINS6_IJSA_SC_SB_EEES9_NS_10bfloat16_tESG_Li256ELb0ELb1ELb0ELb1EEENS1_30DynamicPersistentTileSchedulerILi256ELi128ELb0ELb1ELb1EEEEEEEEEvNT_6ParamsE --------------------------
	.section	.nv.constant0._ZN7cutlass13device_kernelIN5flash11enable_sm90INS1_16FlashAttnFwdSm90INS1_25CollectiveMainloopFwdSm90ILi2EN4cute5tupleIJNS5_1CILi1EEES8_S8_EEENS6_IJNS7_ILi128EEENS7_ILi160EEENS7_ILi192EEEEEELi192ENS_12float_e4m3_tEfNS_4arch4Sm90ELb1ELb0ELb0ELb0ELb1ELb0ELb0ELb1ELb1ELb1ELb0ELb0EEENS1_21CollectiveEpilogueFwdINS6_IJSA_SC_SB_EEES9_NS_10bfloat16_tESG_Li256ELb0ELb1ELb0ELb1EEENS1_30DynamicPersistentTileSchedulerILi256ELi128ELb0ELb1ELb1EEEEEEEEEvNT_6ParamsE,"a",@progbits
	.sectionflags	@""
	.align	4
.nv.constant0._ZN7cutlass13device_kernelIN5flash11enable_sm90INS1_16FlashAttnFwdSm90INS1_25CollectiveMainloopFwdSm90ILi2EN4cute5tupleIJNS5_1CILi1EEES8_S8_EEENS6_IJNS7_ILi128EEENS7_ILi160EEENS7_ILi192EEEEEELi192ENS_12float_e4m3_tEfNS_4arch4Sm90ELb1ELb0ELb0ELb0ELb1ELb0ELb0ELb1ELb1ELb1ELb0ELb0EEENS1_21CollectiveEpilogueFwdINS6_IJSA_SC_SB_EEES9_NS_10bfloat16_tESG_Li256ELb0ELb1ELb0ELb1EEENS1_30DynamicPersistentTileSchedulerILi256ELi128ELb0ELb1ELb1EEEEEEEEEvNT_6ParamsE:
	.zero		3328


//--------------------- .nv.constant0._ZN7cutlass13device_kernelIN5flash11enable_sm90INS1_16FlashAttnFwdSm90INS1_25CollectiveMainloopFwdSm90ILi2EN4cute5tupleIJNS5_1CILi1EEES8_S8_EEENS6_IJNS7_ILi128EEENS7_ILi160EEENS7_ILi192EEEEEELi192ENS_12float_e4m3_tEfNS_4arch4Sm90ELb1ELb0ELb0ELb1ELb1ELb0ELb0ELb1ELb1ELb1ELb0ELb0EEENS1_21CollectiveEpilogueFwdINS6_IJSA_SC_SB_EEES9_NS_10bfloat16_tESG_Li256ELb1ELb1ELb0ELb1EEENS1_36VarlenDynamicPersistentTileSchedulerILi128ELi160ELi256ELi128ELb0ELb1ELb1ELb1ELb1ELb1EEEEEEEEEvNT_6ParamsE --------------------------
	.section	.nv.constant0._ZN7cutlass13device_kernelIN5flash11enable_sm90INS1_16FlashAttnFwdSm90INS1_25CollectiveMainloopFwdSm90ILi2EN4cute5tupleIJNS5_1CILi1EEES8_S8_EEENS6_IJNS7_ILi128EEENS7_ILi160EEENS7_ILi192EEEEEELi192ENS_12float_e4m3_tEfNS_4arch4Sm90ELb1ELb0ELb0ELb1ELb1ELb0ELb0ELb1ELb1ELb1ELb0ELb0EEENS1_21CollectiveEpilogueFwdINS6_IJSA_SC_SB_EEES9_NS_10bfloat16_tESG_Li256ELb1ELb1ELb0ELb1EEENS1_36VarlenDynamicPersistentTileSchedulerILi128ELi160ELi256ELi128ELb0ELb1ELb1ELb1ELb1ELb1EEEEEEEEEvNT_6ParamsE,"a",@progbits
	.sectionflags	@""
	.align	4
.nv.constant0._ZN7cutlass13device_kernelIN5flash11enable_sm90INS1_16FlashAttnFwdSm90INS1_25CollectiveMainloopFwdSm90ILi2EN4cute5tupleIJNS5_1CILi1EEES8_S8_EEENS6_IJNS7_ILi128EEENS7_ILi160EEENS7_ILi192EEEEEELi192ENS_12float_e4m3_tEfNS_4arch4Sm90ELb1ELb0ELb0ELb1ELb1ELb0ELb0ELb1ELb1ELb1ELb0ELb0EEENS1_21CollectiveEpilogueFwdINS6_IJSA_SC_SB_EEES9_NS_10bfloat16_tESG_Li256ELb1ELb1ELb0ELb1EEENS1_36VarlenDynamicPersistentTileSchedulerILi128ELi160ELi256ELi128ELb0ELb1ELb1ELb1ELb1ELb1EEEEEEEEEvNT_6ParamsE:
	.zero		3328


//--------------------- .nv.constant0._ZN7cutlass13device_kernelIN5flash11enable_sm90INS1_16FlashAttnFwdSm90INS1_25CollectiveMainloopFwdSm90ILi2EN4cute5tupleIJNS5_1CILi1EEES8_S8_EEENS6_IJNS7_ILi128EEENS7_ILi160EEENS7_ILi192EEEEEELi192ENS_12float_e4m3_tEfNS_4arch4Sm90ELb1ELb0ELb0ELb1ELb1ELb1ELb0ELb1ELb1ELb1ELb0ELb0EEENS1_21CollectiveEpilogueFwdINS6_IJSA_SC_SB_EEES9_NS_10bfloat16_tESG_Li256ELb1ELb1ELb0ELb1EEENS1_36VarlenDynamicPersistentTileSchedulerILi128ELi160ELi256ELi128ELb0ELb1ELb1ELb1ELb1ELb1EEEEEEEEEvNT_6ParamsE --------------------------
	.section	.nv.constant0._ZN7cutlass13device_kernelIN5flash11enable_sm90INS1_16FlashAttnFwdSm90INS1_25CollectiveMainloopFwdSm90ILi2EN4cute5tupleIJNS5_1CILi1EEES8_S8_EEENS6_IJNS7_ILi128EEENS7_ILi160EEENS7_ILi192EEEEEELi192ENS_12float_e4m3_tEfNS_4arch4Sm90ELb1ELb0ELb0ELb1ELb1ELb1ELb0ELb1ELb1ELb1ELb0ELb0EEENS1_21CollectiveEpilogueFwdINS6_IJSA_SC_SB_EEES9_NS_10bfloat16_tESG_Li256ELb1ELb1ELb0ELb1EEENS1_36VarlenDynamicPersistentTileSchedulerILi128ELi160ELi256ELi128ELb0ELb1ELb1ELb1ELb1ELb1EEEEEEEEEvNT_6ParamsE,"a",@progbits
	.sectionflags	@""
	.align	4
.nv.constant0._ZN7cutlass13device_kernelIN5flash11enable_sm90INS1_16FlashAttnFwdSm90INS1_25CollectiveMainloopFwdSm90ILi2EN4cute5tupleIJNS5_1CILi1EEES8_S8_EEENS6_IJNS7_ILi128EEENS7_ILi160EEENS7_ILi192EEEEEELi192ENS_12float_e4m3_tEfNS_4arch4Sm90ELb1ELb0ELb0ELb1ELb1ELb1ELb0ELb1ELb1ELb1ELb0ELb0EEENS1_21CollectiveEpilogueFwdINS6_IJSA_SC_SB_EEES9_NS_10bfloat16_tESG_Li256ELb1ELb1ELb0ELb1EEENS1_36VarlenDynamicPersistentTileSchedulerILi128ELi160ELi256ELi128ELb0ELb1ELb1ELb1ELb1ELb1EEEEEEEEEvNT_6ParamsE:
	.zero		3328


//--------------------- SYMBOLS --------------------------

	.type		.nv.reservedSmem.offset0,@object
	.size		.nv.reservedSmem.offset0,0x4
	.type		__assertfail,@function
